	.target	sm_90a

	.elftype	@"ET_EXEC"


//--------------------- .note.nv.tkinfo           --------------------------
	.section	.note.nv.tkinfo,"",@"SHT_NOTE"
	.sectionflags	@"SHF_NOTE_NV_TKINFO"
	.tkinfo
        /*0018*/ 	.word	0x00000002
        /*0030*/ 	.string	""
        /*0030*/ 	.string	"ptxas"
        /*0030*/ 	.string	"Cuda compilation tools, release 13.0, V13.0.88"
        /*0030*/ 	.string	"Build cuda_13.0.r13.0/compiler.36424714_0"
        /*0030*/ 	.string	"-arch sm_90a -m 64 "



//--------------------- .note.nv.cuinfo           --------------------------
	.section	.note.nv.cuinfo,"",@"SHT_NOTE"
	.sectionflags	@"SHF_NOTE_NV_CUINFO"
        /*0018*/ 	.short	0x0002
        /*001a*/ 	.short	0x005a
        /*001c*/ 	.short	0x0082
	.zero		2


//--------------------- .nv.info                  --------------------------
	.section	.nv.info,"",@"SHT_CUDA_INFO"
	.align	4


	//----- nvinfo : EIATTR_REGCOUNT
	.align		4
        /*0000*/ 	.byte	0x04, 0x2f
        /*0002*/ 	.short	(.L_19 - .L_18)
	.align		4
.L_18:
        /*0004*/ 	.word	index@(_ZN7cutlass13device_kernelIN5flash11enable_sm90INS1_16FlashAttnFwdSm90INS1_25CollectiveMainloopFwdSm90ILi2EN4cute5tupleIJNS5_1CILi1EEES8_S8_EEENS6_IJNS7_ILi128EEENS7_ILi96EEENS7_ILi192EEEEEELi192ENS_6half_tEfNS_4arch4Sm90ELb1ELb0ELb0ELb1ELb1ELb1ELb0ELb1ELb1ELb1ELb1ELb0EEENS1_21CollectiveEpilogueFwdINS6_IJSA_SC_SB_EEES9_SE_SG_Li256ELb1ELb1ELb1ELb0EEENS1_36VarlenDynamicPersistentTileSchedulerILi128ELi96ELi256ELi128ELb1ELb1ELb1ELb1ELb1ELb1EEEEEEEEEvNT_6ParamsE)
        /*0008*/ 	.word	0x000000a8


	//----- nvinfo : EIATTR_FRAME_SIZE
	.align		4
.L_19:
        /*000c*/ 	.byte	0x04, 0x11
        /*000e*/ 	.short	(.L_21 - .L_20)
	.align		4
.L_20:
        /*0010*/ 	.word	index@(_ZN7cutlass13device_kernelIN5flash11enable_sm90INS1_16FlashAttnFwdSm90INS1_25CollectiveMainloopFwdSm90ILi2EN4cute5tupleIJNS5_1CILi1EEES8_S8_EEENS6_IJNS7_ILi128EEENS7_ILi96EEENS7_ILi192EEEEEELi192ENS_6half_tEfNS_4arch4Sm90ELb1ELb0ELb0ELb1ELb1ELb1ELb0ELb1ELb1ELb1ELb1ELb0EEENS1_21CollectiveEpilogueFwdINS6_IJSA_SC_SB_EEES9_SE_SG_Li256ELb1ELb1ELb1ELb0EEENS1_36VarlenDynamicPersistentTileSchedulerILi128ELi96ELi256ELi128ELb1ELb1ELb1ELb1ELb1ELb1EEEEEEEEEvNT_6ParamsE)
        /*0014*/ 	.word	0x00000060


	//----- nvinfo : EIATTR_REGCOUNT
	.align		4
.L_21:
        /*0018*/ 	.byte	0x04, 0x2f
        /*001a*/ 	.short	(.L_23 - .L_22)
	.align		4
.L_22:
        /*001c*/ 	.word	index@(_ZN7cutlass13device_kernelIN5flash11enable_sm90INS1_16FlashAttnFwdSm90INS1_25CollectiveMainloopFwdSm90ILi2EN4cute5tupleIJNS5_1CILi1EEES8_S8_EEENS6_IJNS7_ILi128EEENS7_ILi96EEENS7_ILi192EEEEEELi192ENS_6half_tEfNS_4arch4Sm90ELb1ELb0ELb0ELb1ELb1ELb0ELb0ELb1ELb1ELb1ELb1ELb0EEENS1_21CollectiveEpilogueFwdINS6_IJSA_SC_SB_EEES9_SE_SG_Li256ELb1ELb1ELb1ELb0EEENS1_36VarlenDynamicPersistentTileSchedulerILi128ELi96ELi256ELi128ELb1ELb1ELb1ELb1ELb1ELb1EEEEEEEEEvNT_6ParamsE)
        /*0020*/ 	.word	0x000000a8


	//----- nvinfo : EIATTR_FRAME_SIZE
	.align		4
.L_23:
        /*0024*/ 	.byte	0x04, 0x11
        /*0026*/ 	.short	(.L_25 - .L_24)
	.align		4
.L_24:
        /*0028*/ 	.word	index@(_ZN7cutlass13device_kernelIN5flash11enable_sm90INS1_16FlashAttnFwdSm90INS1_25CollectiveMainloopFwdSm90ILi2EN4cute5tupleIJNS5_1CILi1EEES8_S8_EEENS6_IJNS7_ILi128EEENS7_ILi96EEENS7_ILi192EEEEEELi192ENS_6half_tEfNS_4arch4Sm90ELb1ELb0ELb0ELb1ELb1ELb0ELb0ELb1ELb1ELb1ELb1ELb0EEENS1_21CollectiveEpilogueFwdINS6_IJSA_SC_SB_EEES9_SE_SG_Li256ELb1ELb1ELb1ELb0EEENS1_36VarlenDynamicPersistentTileSchedulerILi128ELi96ELi256ELi128ELb1ELb1ELb1ELb1ELb1ELb1EEEEEEEEEvNT_6ParamsE)
        /*002c*/ 	.word	0x00000030


	//----- nvinfo : EIATTR_REGCOUNT
	.align		4
.L_25:
        /*0030*/ 	.byte	0x04, 0x2f
        /*0032*/ 	.short	(.L_27 - .L_26)
	.align		4
.L_26:
        /*0034*/ 	.word	index@(_ZN7cutlass13device_kernelIN5flash11enable_sm90INS1_16FlashAttnFwdSm90INS1_25CollectiveMainloopFwdSm90ILi2EN4cute5tupleIJNS5_1CILi1EEES8_S8_EEENS6_IJNS7_ILi128EEENS7_ILi96EEENS7_ILi192EEEEEELi192ENS_6half_tEfNS_4arch4Sm90ELb1ELb0ELb0ELb0ELb1ELb0ELb0ELb1ELb1ELb1ELb1ELb0EEENS1_21CollectiveEpilogueFwdINS6_IJSA_SC_SB_EEES9_SE_SG_Li256ELb0ELb1ELb1ELb0EEENS1_19SingleTileSchedulerILb0ELb1ELb1ELi128EEEEEEEEEvNT_6ParamsE)
        /*0038*/ 	.word	0x000000a8


	//----- nvinfo : EIATTR_FRAME_SIZE
	.align		4
.L_27:
        /*003c*/ 	.byte	0x04, 0x11
        /*003e*/ 	.short	(.L_29 - .L_28)
	.align		4
.L_28:
        /*0040*/ 	.word	index@(_ZN7cutlass13device_kernelIN5flash11enable_sm90INS1_16FlashAttnFwdSm90INS1_25CollectiveMainloopFwdSm90ILi2EN4cute5tupleIJNS5_1CILi1EEES8_S8_EEENS6_IJNS7_ILi128EEENS7_ILi96EEENS7_ILi192EEEEEELi192ENS_6half_tEfNS_4arch4Sm90ELb1ELb0ELb0ELb0ELb1ELb0ELb0ELb1ELb1ELb1ELb1ELb0EEENS1_21CollectiveEpilogueFwdINS6_IJSA_SC_SB_EEES9_SE_SG_Li256ELb0ELb1ELb1ELb0EEENS1_19SingleTileSchedulerILb0ELb1ELb1ELi128EEEEEEEEEvNT_6ParamsE)
        /*0044*/ 	.word	0x00000008


	//----- nvinfo : EIATTR_REGCOUNT
	.align		4
.L_29:
        /*0048*/ 	.byte	0x04, 0x2f
        /*004a*/ 	.short	(.L_31 - .L_30)
	.align		4
.L_30:
        /*004c*/ 	.word	index@(_ZN7cutlass13device_kernelIN5flash11enable_sm90INS1_16FlashAttnFwdSm90INS1_25CollectiveMainloopFwdSm90ILi2EN4cute5tupleIJNS5_1CILi1EEES8_S8_EEENS6_IJNS7_ILi128EEENS7_ILi96EEENS7_ILi192EEEEEELi192ENS_6half_tEfNS_4arch4Sm90ELb0ELb1ELb0ELb1ELb1ELb1ELb0ELb1ELb1ELb1ELb1ELb0EEENS1_21CollectiveEpilogueFwdINS6_IJSA_SC_SB_EEES9_SE_SG_Li256ELb1ELb1ELb1ELb0EEENS1_36VarlenDynamicPersistentTileSchedulerILi128ELi96ELi256ELi128ELb1ELb1ELb1ELb1ELb0ELb1EEEEEEEEEvNT_6ParamsE)
        /*0050*/ 	.word	0x000000a8


	//----- nvinfo : EIATTR_FRAME_SIZE
	.align		4
.L_31:
        /*0054*/ 	.byte	0x04, 0x11
        /*0056*/ 	.short	(.L_33 - .L_32)
	.align		4
.L_32:
        /*0058*/ 	.word	index@(_ZN7cutlass13device_kernelIN5flash11enable_sm90INS1_16FlashAttnFwdSm90INS1_25CollectiveMainloopFwdSm90ILi2EN4cute5tupleIJNS5_1CILi1EEES8_S8_EEENS6_IJNS7_ILi128EEENS7_ILi96EEENS7_ILi192EEEEEELi192ENS_6half_tEfNS_4arch4Sm90ELb0ELb1ELb0ELb1ELb1ELb1ELb0ELb1ELb1ELb1ELb1ELb0EEENS1_21CollectiveEpilogueFwdINS6_IJSA_SC_SB_EEES9_SE_SG_Li256ELb1ELb1ELb1ELb0EEENS1_36VarlenDynamicPersistentTileSchedulerILi128ELi96ELi256ELi128ELb1ELb1ELb1ELb1ELb0ELb1EEEEEEEEEvNT_6ParamsE)
        /*005c*/ 	.word	0x00000070


	//----- nvinfo : EIATTR_REGCOUNT
	.align		4
.L_33:
        /*0060*/ 	.byte	0x04, 0x2f
        /*0062*/ 	.short	(.L_35 - .L_34)
	.align		4
.L_34:
        /*0064*/ 	.word	index@(_ZN7cutlass13device_kernelIN5flash11enable_sm90INS1_16FlashAttnFwdSm90INS1_25CollectiveMainloopFwdSm90ILi2EN4cute5tupleIJNS5_1CILi1EEES8_S8_EEENS6_IJNS7_ILi128EEENS7_ILi96EEENS7_ILi192EEEEEELi192ENS_6half_tEfNS_4arch4Sm90ELb0ELb1ELb0ELb1ELb1ELb0ELb0ELb1ELb1ELb1ELb1ELb0EEENS1_21CollectiveEpilogueFwdINS6_IJSA_SC_SB_EEES9_SE_SG_Li256ELb1ELb1ELb1ELb0EEENS1_36VarlenDynamicPersistentTileSchedulerILi128ELi96ELi256ELi128ELb1ELb1ELb1ELb1ELb0ELb1EEEEEEEEEvNT_6ParamsE)
        /*0068*/ 	.word	0x000000a8


	//----- nvinfo : EIATTR_FRAME_SIZE
	.align		4
.L_35:
        /*006c*/ 	.byte	0x04, 0x11
        /*006e*/ 	.short	(.L_37 - .L_36)
	.align		4
.L_36:
        /*0070*/ 	.word	index@(_ZN7cutlass13device_kernelIN5flash11enable_sm90INS1_16FlashAttnFwdSm90INS1_25CollectiveMainloopFwdSm90ILi2EN4cute5tupleIJNS5_1CILi1EEES8_S8_EEENS6_IJNS7_ILi128EEENS7_ILi96EEENS7_ILi192EEEEEELi192ENS_6half_tEfNS_4arch4Sm90ELb0ELb1ELb0ELb1ELb1ELb0ELb0ELb1ELb1ELb1ELb1ELb0EEENS1_21CollectiveEpilogueFwdINS6_IJSA_SC_SB_EEES9_SE_SG_Li256ELb1ELb1ELb1ELb0EEENS1_36VarlenDynamicPersistentTileSchedulerILi128ELi96ELi256ELi128ELb1ELb1ELb1ELb1ELb0ELb1EEEEEEEEEvNT_6ParamsE)
        /*0074*/ 	.word	0x00000028


	//----- nvinfo : EIATTR_REGCOUNT
	.align		4
.L_37:
        /*0078*/ 	.byte	0x04, 0x2f
        /*007a*/ 	.short	(.L_39 - .L_38)
	.align		4
.L_38:
        /*007c*/ 	.word	index@(_ZN7cutlass13device_kernelIN5flash11enable_sm90INS1_16FlashAttnFwdSm90INS1_25CollectiveMainloopFwdSm90ILi2EN4cute5tupleIJNS5_1CILi1EEES8_S8_EEENS6_IJNS7_ILi128EEENS7_ILi96EEENS7_ILi192EEEEEELi192ENS_6half_tEfNS_4arch4Sm90ELb0ELb1ELb0ELb0ELb1ELb0ELb0ELb1ELb1ELb1ELb1ELb0EEENS1_21CollectiveEpilogueFwdINS6_IJSA_SC_SB_EEES9_SE_SG_Li256ELb0ELb1ELb1ELb0EEENS1_19SingleTileSchedulerILb0ELb1ELb1ELi128EEEEEEEEEvNT_6ParamsE)
        /*0080*/ 	.word	0x000000a8


	//----- nvinfo : EIATTR_FRAME_SIZE
	.align		4
.L_39:
        /*0084*/ 	.byte	0x04, 0x11
        /*0086*/ 	.short	(.L_41 - .L_40)
	.align		4
.L_40:
        /*0088*/ 	.word	index@(_ZN7cutlass13device_kernelIN5flash11enable_sm90INS1_16FlashAttnFwdSm90INS1_25CollectiveMainloopFwdSm90ILi2EN4cute5tupleIJNS5_1CILi1EEES8_S8_EEENS6_IJNS7_ILi128EEENS7_ILi96EEENS7_ILi192EEEEEELi192ENS_6half_tEfNS_4arch4Sm90ELb0ELb1ELb0ELb0ELb1ELb0ELb0ELb1ELb1ELb1ELb1ELb0EEENS1_21CollectiveEpilogueFwdINS6_IJSA_SC_SB_EEES9_SE_SG_Li256ELb0ELb1ELb1ELb0EEENS1_19SingleTileSchedulerILb0ELb1ELb1ELi128EEEEEEEEEvNT_6ParamsE)
        /*008c*/ 	.word	0x00000008


	//----- nvinfo : EIATTR_REGCOUNT
	.align		4
.L_41:
        /*0090*/ 	.byte	0x04, 0x2f
        /*0092*/ 	.short	(.L_43 - .L_42)
	.align		4
.L_42:
        /*0094*/ 	.word	index@(_ZN7cutlass13device_kernelIN5flash11enable_sm90INS1_16FlashAttnFwdSm90INS1_25CollectiveMainloopFwdSm90ILi2EN4cute5tupleIJNS5_1CILi1EEES8_S8_EEENS6_IJNS7_ILi128EEENS7_ILi96EEENS7_ILi192EEEEEELi192ENS_6half_tEfNS_4arch4Sm90ELb0ELb0ELb0ELb1ELb1ELb1ELb0ELb1ELb1ELb1ELb1ELb0EEENS1_21CollectiveEpilogueFwdINS6_IJSA_SC_SB_EEES9_SE_SG_Li256ELb1ELb1ELb1ELb0EEENS1_36VarlenDynamicPersistentTileSchedulerILi128ELi96ELi256ELi128ELb1ELb1ELb1ELb0ELb1ELb1EEEEEEEEEvNT_6ParamsE)
        /*0098*/ 	.word	0x000000a8


	//----- nvinfo : EIATTR_FRAME_SIZE
	.align		4
.L_43:
        /*009c*/ 	.byte	0x04, 0x11
        /*009e*/ 	.short	(.L_45 - .L_44)
	.align		4
.L_44:
        /*00a0*/ 	.word	index@(_ZN7cutlass13device_kernelIN5flash11enable_sm90INS1_16FlashAttnFwdSm90INS1_25CollectiveMainloopFwdSm90ILi2EN4cute5tupleIJNS5_1CILi1EEES8_S8_EEENS6_IJNS7_ILi128EEENS7_ILi96EEENS7_ILi192EEEEEELi192ENS_6half_tEfNS_4arch4Sm90ELb0ELb0ELb0ELb1ELb1ELb1ELb0ELb1ELb1ELb1ELb1ELb0EEENS1_21CollectiveEpilogueFwdINS6_IJSA_SC_SB_EEES9_SE_SG_Li256ELb1ELb1ELb1ELb0EEENS1_36VarlenDynamicPersistentTileSchedulerILi128ELi96ELi256ELi128ELb1ELb1ELb1ELb0ELb1ELb1EEEEEEEEEvNT_6ParamsE)
        /*00a4*/ 	.word	0x00000130


	//----- nvinfo : EIATTR_REGCOUNT
	.align		4
.L_45:
        /*00a8*/ 	.byte	0x04, 0x2f
        /*00aa*/ 	.short	(.L_47 - .L_46)
	.align		4
.L_46:
        /*00ac*/ 	.word	index@(_ZN7cutlass13device_kernelIN5flash11enable_sm90INS1_16FlashAttnFwdSm90INS1_25CollectiveMainloopFwdSm90ILi2EN4cute5tupleIJNS5_1CILi1EEES8_S8_EEENS6_IJNS7_ILi128EEENS7_ILi96EEENS7_ILi192EEEEEELi192ENS_6half_tEfNS_4arch4Sm90ELb0ELb0ELb0ELb1ELb1ELb0ELb0ELb1ELb1ELb1ELb1ELb0EEENS1_21CollectiveEpilogueFwdINS6_IJSA_SC_SB_EEES9_SE_SG_Li256ELb1ELb1ELb1ELb0EEENS1_36VarlenDynamicPersistentTileSchedulerILi128ELi96ELi256ELi128ELb1ELb1ELb1ELb0ELb1ELb1EEEEEEEEEvNT_6ParamsE)
        /*00b0*/ 	.word	0x000000a8


	//----- nvinfo : EIATTR_FRAME_SIZE
	.align		4
.L_47:
        /*00b4*/ 	.byte	0x04, 0x11
        /*00b6*/ 	.short	(.L_49 - .L_48)
	.align		4
.L_48:
        /*00b8*/ 	.word	index@(_ZN7cutlass13device_kernelIN5flash11enable_sm90INS1_16FlashAttnFwdSm90INS1_25CollectiveMainloopFwdSm90ILi2EN4cute5tupleIJNS5_1CILi1EEES8_S8_EEENS6_IJNS7_ILi128EEENS7_ILi96EEENS7_ILi192EEEEEELi192ENS_6half_tEfNS_4arch4Sm90ELb0ELb0ELb0ELb1ELb1ELb0ELb0ELb1ELb1ELb1ELb1ELb0EEENS1_21CollectiveEpilogueFwdINS6_IJSA_SC_SB_EEES9_SE_SG_Li256ELb1ELb1ELb1ELb0EEENS1_36VarlenDynamicPersistentTileSchedulerILi128ELi96ELi256ELi128ELb1ELb1ELb1ELb0ELb1ELb1EEEEEEEEEvNT_6ParamsE)
        /*00bc*/ 	.word	0x00000030


	//----- nvinfo : EIATTR_REGCOUNT
	.align		4
.L_49:
        /*00c0*/ 	.byte	0x04, 0x2f
        /*00c2*/ 	.short	(.L_51 - .L_50)
	.align		4
.L_50:
        /*00c4*/ 	.word	index@(_ZN7cutlass13device_kernelIN5flash11enable_sm90INS1_16FlashAttnFwdSm90INS1_25CollectiveMainloopFwdSm90ILi2EN4cute5tupleIJNS5_1CILi1EEES8_S8_EEENS6_IJNS7_ILi128EEENS7_ILi96EEENS7_ILi192EEEEEELi192ENS_6half_tEfNS_4arch4Sm90ELb0ELb0ELb0ELb0ELb1ELb0ELb0ELb1ELb1ELb1ELb1ELb0EEENS1_21CollectiveEpilogueFwdINS6_IJSA_SC_SB_EEES9_SE_SG_Li256ELb0ELb1ELb1ELb0EEENS1_19SingleTileSchedulerILb0ELb1ELb1ELi128EEEEEEEEEvNT_6ParamsE)
        /*00c8*/ 	.word	0x000000a8


	//----- nvinfo : EIATTR_FRAME_SIZE
	.align		4
.L_51:
        /*00cc*/ 	.byte	0x04, 0x11
        /*00ce*/ 	.short	(.L_53 - .L_52)
	.align		4
.L_52:
        /*00d0*/ 	.word	index@(_ZN7cutlass13device_kernelIN5flash11enable_sm90INS1_16FlashAttnFwdSm90INS1_25CollectiveMainloopFwdSm90ILi2EN4cute5tupleIJNS5_1CILi1EEES8_S8_EEENS6_IJNS7_ILi128EEENS7_ILi96EEENS7_ILi192EEEEEELi192ENS_6half_tEfNS_4arch4Sm90ELb0ELb0ELb0ELb0ELb1ELb0ELb0ELb1ELb1ELb1ELb1ELb0EEENS1_21CollectiveEpilogueFwdINS6_IJSA_SC_SB_EEES9_SE_SG_Li256ELb0ELb1ELb1ELb0EEENS1_19SingleTileSchedulerILb0ELb1ELb1ELi128EEEEEEEEEvNT_6ParamsE)
        /*00d4*/ 	.word	0x00000008


	//----- nvinfo : EIATTR_MIN_STACK_SIZE
	.align		4
.L_53:
        /*00d8*/ 	.byte	0x04, 0x12
        /*00da*/ 	.short	(.L_55 - .L_54)
	.align		4
.L_54:
        /*00dc*/ 	.word	index@(_ZN7cutlass13device_kernelIN5flash11enable_sm90INS1_16FlashAttnFwdSm90INS1_25CollectiveMainloopFwdSm90ILi2EN4cute5tupleIJNS5_1CILi1EEES8_S8_EEENS6_IJNS7_ILi128EEENS7_ILi96EEENS7_ILi192EEEEEELi192ENS_6half_tEfNS_4arch4Sm90ELb0ELb0ELb0ELb0ELb1ELb0ELb0ELb1ELb1ELb1ELb1ELb0EEENS1_21CollectiveEpilogueFwdINS6_IJSA_SC_SB_EEES9_SE_SG_Li256ELb0ELb1ELb1ELb0EEENS1_19SingleTileSchedulerILb0ELb1ELb1ELi128EEEEEEEEEvNT_6ParamsE)
        /*00e0*/ 	.word	0x00000008


	//----- nvinfo : EIATTR_MIN_STACK_SIZE
	.align		4
.L_55:
        /*00e4*/ 	.byte	0x04, 0x12
        /*00e6*/ 	.short	(.L_57 - .L_56)
	.align		4
.L_56:
        /*00e8*/ 	.word	index@(_ZN7cutlass13device_kernelIN5flash11enable_sm90INS1_16FlashAttnFwdSm90INS1_25CollectiveMainloopFwdSm90ILi2EN4cute5tupleIJNS5_1CILi1EEES8_S8_EEENS6_IJNS7_ILi128EEENS7_ILi96EEENS7_ILi192EEEEEELi192ENS_6half_tEfNS_4arch4Sm90ELb0ELb0ELb0ELb1ELb1ELb0ELb0ELb1ELb1ELb1ELb1ELb0EEENS1_21CollectiveEpilogueFwdINS6_IJSA_SC_SB_EEES9_SE_SG_Li256ELb1ELb1ELb1ELb0EEENS1_36VarlenDynamicPersistentTileSchedulerILi128ELi96ELi256ELi128ELb1ELb1ELb1ELb0ELb1ELb1EEEEEEEEEvNT_6ParamsE)
        /*00ec*/ 	.word	0x00000030


	//----- nvinfo : EIATTR_MIN_STACK_SIZE
	.align		4
.L_57:
        /*00f0*/ 	.byte	0x04, 0x12
        /*00f2*/ 	.short	(.L_59 - .L_58)
	.align		4
.L_58:
        /*00f4*/ 	.word	index@(_ZN7cutlass13device_kernelIN5flash11enable_sm90INS1_16FlashAttnFwdSm90INS1_25CollectiveMainloopFwdSm90ILi2EN4cute5tupleIJNS5_1CILi1EEES8_S8_EEENS6_IJNS7_ILi128EEENS7_ILi96EEENS7_ILi192EEEEEELi192ENS_6half_tEfNS_4arch4Sm90ELb0ELb0ELb0ELb1ELb1ELb1ELb0ELb1ELb1ELb1ELb1ELb0EEENS1_21CollectiveEpilogueFwdINS6_IJSA_SC_SB_EEES9_SE_SG_Li256ELb1ELb1ELb1ELb0EEENS1_36VarlenDynamicPersistentTileSchedulerILi128ELi96ELi256ELi128ELb1ELb1ELb1ELb0ELb1ELb1EEEEEEEEEvNT_6ParamsE)
        /*00f8*/ 	.word	0x00000130


	//----- nvinfo : EIATTR_MIN_STACK_SIZE
	.align		4
.L_59:
        /*00fc*/ 	.byte	0x04, 0x12
        /*00fe*/ 	.short	(.L_61 - .L_60)
	.align		4
.L_60:
        /*0100*/ 	.word	index@(_ZN7cutlass13device_kernelIN5flash11enable_sm90INS1_16FlashAttnFwdSm90INS1_25CollectiveMainloopFwdSm90ILi2EN4cute5tupleIJNS5_1CILi1EEES8_S8_EEENS6_IJNS7_ILi128EEENS7_ILi96EEENS7_ILi192EEEEEELi192ENS_6half_tEfNS_4arch4Sm90ELb0ELb1ELb0ELb0ELb1ELb0ELb0ELb1ELb1ELb1ELb1ELb0EEENS1_21CollectiveEpilogueFwdINS6_IJSA_SC_SB_EEES9_SE_SG_Li256ELb0ELb1ELb1ELb0EEENS1_19SingleTileSchedulerILb0ELb1ELb1ELi128EEEEEEEEEvNT_6ParamsE)
        /*0104*/ 	.word	0x00000008


	//----- nvinfo : EIATTR_MIN_STACK_SIZE
	.align		4
.L_61:
        /*0108*/ 	.byte	0x04, 0x12
        /*010a*/ 	.short	(.L_63 - .L_62)
	.align		4
.L_62:
        /*010c*/ 	.word	index@(_ZN7cutlass13device_kernelIN5flash11enable_sm90INS1_16FlashAttnFwdSm90INS1_25CollectiveMainloopFwdSm90ILi2EN4cute5tupleIJNS5_1CILi1EEES8_S8_EEENS6_IJNS7_ILi128EEENS7_ILi96EEENS7_ILi192EEEEEELi192ENS_6half_tEfNS_4arch4Sm90ELb0ELb1ELb0ELb1ELb1ELb0ELb0ELb1ELb1ELb1ELb1ELb0EEENS1_21CollectiveEpilogueFwdINS6_IJSA_SC_SB_EEES9_SE_SG_Li256ELb1ELb1ELb1ELb0EEENS1_36VarlenDynamicPersistentTileSchedulerILi128ELi96ELi256ELi128ELb1ELb1ELb1ELb1ELb0ELb1EEEEEEEEEvNT_6ParamsE)
        /*0110*/ 	.word	0x00000028


	//----- nvinfo : EIATTR_MIN_STACK_SIZE
	.align		4
.L_63:
        /*0114*/ 	.byte	0x04, 0x12
        /*0116*/ 	.short	(.L_65 - .L_64)
	.align		4
.L_64:
        /*0118*/ 	.word	index@(_ZN7cutlass13device_kernelIN5flash11enable_sm90INS1_16FlashAttnFwdSm90INS1_25CollectiveMainloopFwdSm90ILi2EN4cute5tupleIJNS5_1CILi1EEES8_S8_EEENS6_IJNS7_ILi128EEENS7_ILi96EEENS7_ILi192EEEEEELi192ENS_6half_tEfNS_4arch4Sm90ELb0ELb1ELb0ELb1ELb1ELb1ELb0ELb1ELb1ELb1ELb1ELb0EEENS1_21CollectiveEpilogueFwdINS6_IJSA_SC_SB_EEES9_SE_SG_Li256ELb1ELb1ELb1ELb0EEENS1_36VarlenDynamicPersistentTileSchedulerILi128ELi96ELi256ELi128ELb1ELb1ELb1ELb1ELb0ELb1EEEEEEEEEvNT_6ParamsE)
        /*011c*/ 	.word	0x00000070


	//----- nvinfo : EIATTR_MIN_STACK_SIZE
	.align		4
.L_65:
        /*0120*/ 	.byte	0x04, 0x12
        /*0122*/ 	.short	(.L_67 - .L_66)
	.align		4
.L_66:
        /*0124*/ 	.word	index@(_ZN7cutlass13device_kernelIN5flash11enable_sm90INS1_16FlashAttnFwdSm90INS1_25CollectiveMainloopFwdSm90ILi2EN4cute5tupleIJNS5_1CILi1EEES8_S8_EEENS6_IJNS7_ILi128EEENS7_ILi96EEENS7_ILi192EEEEEELi192ENS_6half_tEfNS_4arch4Sm90ELb1ELb0ELb0ELb0ELb1ELb0ELb0ELb1ELb1ELb1ELb1ELb0EEENS1_21CollectiveEpilogueFwdINS6_IJSA_SC_SB_EEES9_SE_SG_Li256ELb0ELb1ELb1ELb0EEENS1_19SingleTileSchedulerILb0ELb1ELb1ELi128EEEEEEEEEvNT_6ParamsE)
        /*0128*/ 	.word	0x00000008


	//----- nvinfo : EIATTR_MIN_STACK_SIZE
	.align		4
.L_67:
        /*012c*/ 	.byte	0x04, 0x12
        /*012e*/ 	.short	(.L_69 - .L_68)
	.align		4
.L_68:
        /*0130*/ 	.word	index@(_ZN7cutlass13device_kernelIN5flash11enable_sm90INS1_16FlashAttnFwdSm90INS1_25CollectiveMainloopFwdSm90ILi2EN4cute5tupleIJNS5_1CILi1EEES8_S8_EEENS6_IJNS7_ILi128EEENS7_ILi96EEENS7_ILi192EEEEEELi192ENS_6half_tEfNS_4arch4Sm90ELb1ELb0ELb0ELb1ELb1ELb0ELb0ELb1ELb1ELb1ELb1ELb0EEENS1_21CollectiveEpilogueFwdINS6_IJSA_SC_SB_EEES9_SE_SG_Li256ELb1ELb1ELb1ELb0EEENS1_36VarlenDynamicPersistentTileSchedulerILi128ELi96ELi256ELi128ELb1ELb1ELb1ELb1ELb1ELb1EEEEEEEEEvNT_6ParamsE)
        /*0134*/ 	.word	0x00000030


	//----- nvinfo : EIATTR_MIN_STACK_SIZE
	.align		4
.L_69:
        /*0138*/ 	.byte	0x04, 0x12
        /*013a*/ 	.short	(.L_71 - .L_70)
	.align		4
.L_70:
        /*013c*/ 	.word	index@(_ZN7cutlass13device_kernelIN5flash11enable_sm90INS1_16FlashAttnFwdSm90INS1_25CollectiveMainloopFwdSm90ILi2EN4cute5tupleIJNS5_1CILi1EEES8_S8_EEENS6_IJNS7_ILi128EEENS7_ILi96EEENS7_ILi192EEEEEELi192ENS_6half_tEfNS_4arch4Sm90ELb1ELb0ELb0ELb1ELb1ELb1ELb0ELb1ELb1ELb1ELb1ELb0EEENS1_21CollectiveEpilogueFwdINS6_IJSA_SC_SB_EEES9_SE_SG_Li256ELb1ELb1ELb1ELb0EEENS1_36VarlenDynamicPersistentTileSchedulerILi128ELi96ELi256ELi128ELb1ELb1ELb1ELb1ELb1ELb1EEEEEEEEEvNT_6ParamsE)
        /*0140*/ 	.word	0x00000060
.L_71:


//--------------------- .nv.compat                --------------------------
	.section	.nv.compat,"",@"SHT_CUDA_COMPAT_INFO"
	.align	4
        /*0000*/ 	.byte	0x02, 0x09, 0x01, 0x00, 0x02, 0x02, 0x04, 0x00, 0x02, 0x05, 0x05, 0x00, 0x03, 0x07, 0x01, 0x01
        /*0010*/ 	.byte	0x02, 0x03, 0x01, 0x00, 0x02, 0x06, 0x01, 0x00, 0x04, 0x0b, 0x08, 0x00, 0x00, 0x00, 0x00, 0x00
        /*0020*/ 	.byte	0x00, 0x00, 0x00, 0x00


//--------------------- .nv.info._ZN7cutlass13device_kernelIN5flash11enable_sm90INS1_16FlashAttnFwdSm90INS1_25CollectiveMainloopFwdSm90ILi2EN4cute5tupleIJNS5_1CILi1EEES8_S8_EEENS6_IJNS7_ILi128EEENS7_ILi96EEENS7_ILi192EEEEEELi192ENS_6half_tEfNS_4arch4Sm90ELb0ELb0ELb0ELb0ELb1ELb0ELb0ELb1ELb1ELb1ELb1ELb0EEENS1_21CollectiveEpilogueFwdINS6_IJSA_SC_SB_EEES9_SE_SG_Li256ELb0ELb1ELb1ELb0EEENS1_19SingleTileSchedulerILb0ELb1ELb1ELi128EEEEEEEEEvNT_6ParamsE --------------------------
	.section	.nv.info._ZN7cutlass13device_kernelIN5flash11enable_sm90INS1_16FlashAttnFwdSm90INS1_25CollectiveMainloopFwdSm90ILi2EN4cute5tupleIJNS5_1CILi1EEES8_S8_EEENS6_IJNS7_ILi128EEENS7_ILi96EEENS7_ILi192EEEEEELi192ENS_6half_tEfNS_4arch4Sm90ELb0ELb0ELb0ELb0ELb1ELb0ELb0ELb1ELb1ELb1ELb1ELb0EEENS1_21CollectiveEpilogueFwdINS6_IJSA_SC_SB_EEES9_SE_SG_Li256ELb0ELb1ELb1ELb0EEENS1_19SingleTileSchedulerILb0ELb1ELb1ELi128EEEEEEEEEvNT_6ParamsE,"",@"SHT_CUDA_INFO"
	.sectionflags	@""
	.align	4


	//----- nvinfo : EIATTR_CUDA_API_VERSION
	.align		4
        /*0000*/ 	.byte	0x04, 0x37
        /*0002*/ 	.short	(.L_73 - .L_72)
.L_72:
        /*0004*/ 	.word	0x00000082


	//----- nvinfo : EIATTR_KPARAM_INFO
	.align		4
.L_73:
        /*0008*/ 	.byte	0x04, 0x17
        /*000a*/ 	.short	(.L_75 - .L_74)
.L_74:
        /*000c*/ 	.word	0x00000000
        /*0010*/ 	.short	0x0000
        /*0012*/ 	.short	0x0070
        /*0014*/ 	.byte	0x00, 0xf0, 0x01, 0x28


	//----- nvinfo : EIATTR_SPARSE_MMA_MASK
	.align		4
.L_75:
        /*0018*/ 	.byte	0x03, 0x50
        /*001a*/ 	.short	0x0000


	//----- nvinfo : EIATTR_MAXREG_COUNT
	.align		4
        /*001c*/ 	.byte	0x03, 0x1b
        /*001e*/ 	.short	0x00a8


	//----- nvinfo : EIATTR_NUM_BARRIERS
	.align		4
        /*0020*/ 	.byte	0x02, 0x4c
        /*0022*/ 	.byte	0x09
	.zero		1


	//----- nvinfo : EIATTR_EXTERNS
	.align		4
        /*0024*/ 	.byte	0x04, 0x0f
        /*0026*/ 	.short	(.L_77 - .L_76)


	//   ....[0]....
	.align		4
.L_76:
        /*0028*/ 	.word	index@(__assertfail)


	//----- nvinfo : EIATTR_ANNOTATIONS
	.align		4
.L_77:
        /*002c*/ 	.byte	0x04, 0x55
        /*002e*/ 	.short	(.L_79 - .L_78)


	//   ....[0]....
.L_78:
        /*0030*/ 	.word	0x00000001
        /*0034*/ 	.byte	0xb0, 0x08, 0x00, 0x00, 0x01, 0x00, 0x00, 0x00, 0x50, 0x13, 0x00, 0x00, 0x01, 0x00, 0x00, 0x00
        /*0044*/ 	.byte	0xd0, 0x91, 0x00, 0x00, 0x01, 0x00, 0x00, 0x00, 0x30, 0x92, 0x00, 0x00, 0x01, 0x00, 0x00, 0x00
        /*0054*/ 	.byte	0x80, 0xa8, 0x00, 0x00, 0x01, 0x00, 0x00, 0x00, 0xd0, 0xbf, 0x00, 0x00


	//----- nvinfo : EIATTR_MERCURY_ISA_VERSION
	.align		4
.L_79:
        /*0060*/ 	.byte	0x03, 0x5f
        /*0062*/ 	.short	0x0101


	//----- nvinfo : EIATTR_INT_WARP_WIDE_INSTR_OFFSETS
	.align		4
        /*0064*/ 	.byte	0x04, 0x31
        /*0066*/ 	.short	(.L_81 - .L_80)


	//   ....[0]....
.L_80:
        /*0068*/ 	.word	0x000000c0


	//   ....[1]....
        /*006c*/ 	.word	0x000000d0


	//   ....[2]....
        /*0070*/ 	.word	0x00000170


	//----- nvinfo : EIATTR_COOP_GROUP_MASK_REGIDS
	.align		4
.L_81:
        /*0074*/ 	.byte	0x04, 0x29
        /*0076*/ 	.short	(.L_83 - .L_82)


	//   ....[0]....
.L_82:
        /*0078*/ 	.word	0xffffffff


	//   ....[1]....
        /*007c*/ 	.word	0xffffffff


	//   ....[2]....
        /*0080*/ 	.word	0xffffffff


	//   ....[3]....
        /*0084*/ 	.word	0xffffffff


	//   ....[4]....
        /*0088*/ 	.word	0xffffffff


	//   ....[5]....
        /*008c*/ 	.word	0xffffffff


	//   ....[6]....
        /*0090*/ 	.word	0xffffffff


	//   ....[7]....
        /*0094*/ 	.word	0xffffffff


	//   ....[8]....
        /*0098*/ 	.word	0xffffffff


	//   ....[9]....
        /*009c*/ 	.word	0xffffffff


	//   ....[10]....
        /*00a0*/ 	.word	0xffffffff


	//   ....[11]....
        /*00a4*/ 	.word	0xffffffff


	//   ....[12]....
        /*00a8*/ 	.word	0xffffffff


	//   ....[13]....
        /*00ac*/ 	.word	0xffffffff


	//   ....[14]....
        /*00b0*/ 	.word	0xffffffff


	//   ....[15]....
        /*00b4*/ 	.word	0xffffffff


	//   ....[16]....
        /*00b8*/ 	.word	0xffffffff


	//   ....[17]....
        /*00bc*/ 	.word	0xffffffff


	//   ....[18]....
        /*00c0*/ 	.word	0xffffffff


	//   ....[19]....
        /*00c4*/ 	.word	0xffffffff


	//   ....[20]....
        /*00c8*/ 	.word	0xffffffff


	//   ....[21]....
        /*00cc*/ 	.word	0xffffffff


	//   ....[22]....
        /*00d0*/ 	.word	0xffffffff


	//   ....[23]....
        /*00d4*/ 	.word	0xffffffff


	//   ....[24]....
        /*00d8*/ 	.word	0xffffffff


	//   ....[25]....
        /*00dc*/ 	.word	0xffffffff


	//   ....[26]....
        /*00e0*/ 	.word	0xffffffff


	//   ....[27]....
        /*00e4*/ 	.word	0xffffffff


	//   ....[28]....
        /*00e8*/ 	.word	0xffffffff


	//   ....[29]....
        /*00ec*/ 	.word	0xffffffff


	//   ....[30]....
        /*00f0*/ 	.word	0xffffffff


	//   ....[31]....
        /*00f4*/ 	.word	0xffffffff


	//   ....[32]....
        /*00f8*/ 	.word	0xffffffff


	//   ....[33]....
        /*00fc*/ 	.word	0xffffffff


	//   ....[34]....
        /*0100*/ 	.word	0xffffffff


	//   ....[35]....
        /*0104*/ 	.word	0xffffffff


	//   ....[36]....
        /*0108*/ 	.word	0xffffffff


	//   ....[37]....
        /*010c*/ 	.word	0xffffffff


	//   ....[38]....
        /*0110*/ 	.word	0xffffffff


	//   ....[39]....
        /*0114*/ 	.word	0xffffffff


	//   ....[40]....
        /*0118*/ 	.word	0xffffffff


	//   ....[41]....
        /*011c*/ 	.word	0xffffffff


	//   ....[42]....
        /*0120*/ 	.word	0xffffffff


	//   ....[43]....
        /*0124*/ 	.word	0xffffffff


	//   ....[44]....
        /*0128*/ 	.word	0xffffffff


	//   ....[45]....
        /*012c*/ 	.word	0xffffffff


	//   ....[46]....
        /*0130*/ 	.word	0xffffffff


	//   ....[47]....
        /*0134*/ 	.word	0xffffffff


	//   ....[48]....
        /*0138*/ 	.word	0xffffffff


	//   ....[49]....
        /*013c*/ 	.word	0xffffffff


	//   ....[50]....
        /*0140*/ 	.word	0xffffffff


	//   ....[51]....
        /*0144*/ 	.word	0xffffffff


	//   ....[52]....
        /*0148*/ 	.word	0xffffffff


	//   ....[53]....
        /*014c*/ 	.word	0xffffffff


	//   ....[54]....
        /*0150*/ 	.word	0xffffffff


	//   ....[55]....
        /*0154*/ 	.word	0xffffffff


	//   ....[56]....
        /*0158*/ 	.word	0xffffffff


	//   ....[57]....
        /*015c*/ 	.word	0xffffffff


	//   ....[58]....
        /*0160*/ 	.word	0xffffffff


	//   ....[59]....
        /*0164*/ 	.word	0xffffffff


	//   ....[60]....
        /*0168*/ 	.word	0xffffffff


	//   ....[61]....
        /*016c*/ 	.word	0xffffffff


	//   ....[62]....
        /*0170*/ 	.word	0xffffffff


	//   ....[63]....
        /*0174*/ 	.word	0xffffffff


	//   ....[64]....
        /*0178*/ 	.word	0xffffffff


	//   ....[65]....
        /*017c*/ 	.word	0xffffffff


	//   ....[66]....
        /*0180*/ 	.word	0xffffffff


	//   ....[67]....
        /*0184*/ 	.word	0xffffffff


	//   ....[68]....
        /*0188*/ 	.word	0xffffffff


	//   ....[69]....
        /*018c*/ 	.word	0xffffffff


	//   ....[70]....
        /*0190*/ 	.word	0xffffffff


	//   ....[71]....
        /*0194*/ 	.word	0xffffffff


	//   ....[72]....
        /*0198*/ 	.word	0xffffffff


	//   ....[73]....
        /*019c*/ 	.word	0xffffffff


	//   ....[74]....
        /*01a0*/ 	.word	0xffffffff


	//   ....[75]....
        /*01a4*/ 	.word	0xffffffff


	//   ....[76]....
        /*01a8*/ 	.word	0xffffffff


	//   ....[77]....
        /*01ac*/ 	.word	0xffffffff


	//   ....[78]....
        /*01b0*/ 	.word	0xffffffff


	//   ....[79]....
        /*01b4*/ 	.word	0xffffffff


	//   ....[80]....
        /*01b8*/ 	.word	0xffffffff


	//   ....[81]....
        /*01bc*/ 	.word	0xffffffff


	//   ....[82]....
        /*01c0*/ 	.word	0xffffffff


	//   ....[83]....
        /*01c4*/ 	.word	0xffffffff


	//   ....[84]....
        /*01c8*/ 	.word	0xffffffff


	//   ....[85]....
        /*01cc*/ 	.word	0xffffffff


	//   ....[86]....
        /*01d0*/ 	.word	0xffffffff


	//   ....[87]....
        /*01d4*/ 	.word	0xffffffff


	//   ....[88]....
        /*01d8*/ 	.word	0xffffffff


	//   ....[89]....
        /*01dc*/ 	.word	0xffffffff


	//   ....[90]....
        /*01e0*/ 	.word	0xffffffff


	//   ....[91]....
        /*01e4*/ 	.word	0xffffffff


	//   ....[92]....
        /*01e8*/ 	.word	0xffffffff


	//   ....[93]....
        /*01ec*/ 	.word	0x0500000f


	//   ....[94]....
        /*01f0*/ 	.word	0x0500000f


	//   ....[95]....
        /*01f4*/ 	.word	0x0500000f


	//   ....[96]....
        /*01f8*/ 	.word	0x0500000f


	//   ....[97]....
        /*01fc*/ 	.word	0x0500000f


	//   ....[98]....
        /*0200*/ 	.word	0x0500000f


	//   ....[99]....
        /*0204*/ 	.word	0x0500000f


	//   ....[100]....
        /*0208*/ 	.word	0x0500000f


	//   ....[101]....
        /*020c*/ 	.word	0x0500000f


	//   ....[102]....
        /*0210*/ 	.word	0x0500000f


	//   ....[103]....
        /*0214*/ 	.word	0x0500000f


	//   ....[104]....
        /*0218*/ 	.word	0x0500000f


	//   ....[105]....
        /*021c*/ 	.word	0x0500000f


	//   ....[106]....
        /*0220*/ 	.word	0x0500000f


	//   ....[107]....
        /*0224*/ 	.word	0x0500000f


	//   ....[108]....
        /*0228*/ 	.word	0x0500000f


	//   ....[109]....
        /*022c*/ 	.word	0x0500000f


	//   ....[110]....
        /*0230*/ 	.word	0x0500000f


	//   ....[111]....
        /*0234*/ 	.word	0x0500000f


	//   ....[112]....
        /*0238*/ 	.word	0x0500000f


	//   ....[113]....
        /*023c*/ 	.word	0x0500000f


	//   ....[114]....
        /*0240*/ 	.word	0x0500000f


	//   ....[115]....
        /*0244*/ 	.word	0x0500000f


	//   ....[116]....
        /*0248*/ 	.word	0x0500000f


	//   ....[117]....
        /*024c*/ 	.word	0x0500000f


	//   ....[118]....
        /*0250*/ 	.word	0x0500000f


	//   ....[119]....
        /*0254*/ 	.word	0x0500000f


	//   ....[120]....
        /*0258*/ 	.word	0x0500000f


	//   ....[121]....
        /*025c*/ 	.word	0x0500000f


	//   ....[122]....
        /*0260*/ 	.word	0x0500000f


	//   ....[123]....
        /*0264*/ 	.word	0x0500000f


	//   ....[124]....
        /*0268*/ 	.word	0x0500000f


	//   ....[125]....
        /*026c*/ 	.word	0x0500000f


	//   ....[126]....
        /*0270*/ 	.word	0x0500000f


	//   ....[127]....
        /*0274*/ 	.word	0x0500000f


	//   ....[128]....
        /*0278*/ 	.word	0x0500000f


	//   ....[129]....
        /*027c*/ 	.word	0x0500000f


	//   ....[130]....
        /*0280*/ 	.word	0x0500000f


	//   ....[131]....
        /*0284*/ 	.word	0x0500000f


	//   ....[132]....
        /*0288*/ 	.word	0x0500000f


	//   ....[133]....
        /*028c*/ 	.word	0x0500000f


	//   ....[134]....
        /*0290*/ 	.word	0x0500000f


	//   ....[135]....
        /*0294*/ 	.word	0x0500000f


	//   ....[136]....
        /*0298*/ 	.word	0x0500000f


	//   ....[137]....
        /*029c*/ 	.word	0x0500000f


	//   ....[138]....
        /*02a0*/ 	.word	0x0500000f


	//   ....[139]....
        /*02a4*/ 	.word	0x0500000f


	//   ....[140]....
        /*02a8*/ 	.word	0x0500000f


	//   ....[141]....
        /*02ac*/ 	.word	0x0500000f


	//   ....[142]....
        /*02b0*/ 	.word	0x0500000f


	//   ....[143]....
        /*02b4*/ 	.word	0x0500000f


	//   ....[144]....
        /*02b8*/ 	.word	0x0500000f


	//   ....[145]....
        /*02bc*/ 	.word	0x0500000f


	//   ....[146]....
        /*02c0*/ 	.word	0x0500000f


	//   ....[147]....
        /*02c4*/ 	.word	0x0500000f


	//   ....[148]....
        /*02c8*/ 	.word	0x0500000f


	//   ....[149]....
        /*02cc*/ 	.word	0x0500000f


	//   ....[150]....
        /*02d0*/ 	.word	0x0500000f


	//   ....[151]....
        /*02d4*/ 	.word	0x0500000f


	//   ....[152]....
        /*02d8*/ 	.word	0x0500000f


	//   ....[153]....
        /*02dc*/ 	.word	0x0500000f


	//   ....[154]....
        /*02e0*/ 	.word	0x0500000f


	//   ....[155]....
        /*02e4*/ 	.word	0x0500000f


	//   ....[156]....
        /*02e8*/ 	.word	0x0500000f


	//   ....[157]....
        /*02ec*/ 	.word	0x0500000f


	//   ....[158]....
        /*02f0*/ 	.word	0x0500000f


	//----- nvinfo : EIATTR_COOP_GROUP_INSTR_OFFSETS
	.align		4
.L_83:
        /*02f4*/ 	.byte	0x04, 0x28
        /*02f6*/ 	.short	(.L_85 - .L_84)


	//   ....[0]....
.L_84:
        /*02f8*/ 	.word	0x00000070


	//   ....[1]....
        /*02fc*/ 	.word	0x000000b0


	//   ....[2]....
        /*0300*/ 	.word	0x000002d0


	//   ....[3]....
        /*0304*/ 	.word	0x00000430


	//   ....[4]....
        /*0308*/ 	.word	0x00000550


	//   ....[5]....
        /*030c*/ 	.word	0x000006b0


	//   ....[6]....
        /*0310*/ 	.word	0x00001150


	//   ....[7]....
        /*0314*/ 	.word	0x00002460


	//   ....[8]....
        /*0318*/ 	.word	0x000024f0


	//   ....[9]....
        /*031c*/ 	.word	0x00002a00


	//   ....[10]....
        /*0320*/ 	.word	0x00002aa0


	//   ....[11]....
        /*0324*/ 	.word	0x000049c0


	//   ....[12]....
        /*0328*/ 	.word	0x000049d0


	//   ....[13]....
        /*032c*/ 	.word	0x00004a00


	//   ....[14]....
        /*0330*/ 	.word	0x00004a10


	//   ....[15]....
        /*0334*/ 	.word	0x00005d40


	//   ....[16]....
        /*0338*/ 	.word	0x00005d60


	//   ....[17]....
        /*033c*/ 	.word	0x00005e00


	//   ....[18]....
        /*0340*/ 	.word	0x00005e10


	//   ....[19]....
        /*0344*/ 	.word	0x00006eb0


	//   ....[20]....
        /*0348*/ 	.word	0x00006f00


	//   ....[21]....
        /*034c*/ 	.word	0x00006f40


	//   ....[22]....
        /*0350*/ 	.word	0x00006f80


	//   ....[23]....
        /*0354*/ 	.word	0x00006fc0


	//   ....[24]....
        /*0358*/ 	.word	0x00006fe0


	//   ....[25]....
        /*035c*/ 	.word	0x00007950


	//   ....[26]....
        /*0360*/ 	.word	0x00007960


	//   ....[27]....
        /*0364*/ 	.word	0x000086a0


	//   ....[28]....
        /*0368*/ 	.word	0x00009890


	//   ....[29]....
        /*036c*/ 	.word	0x000098b0


	//   ....[30]....
        /*0370*/ 	.word	0x000098c0


	//   ....[31]....
        /*0374*/ 	.word	0x000098d0


	//   ....[32]....
        /*0378*/ 	.word	0x000098e0


	//   ....[33]....
        /*037c*/ 	.word	0x000098f0


	//   ....[34]....
        /*0380*/ 	.word	0x00009900


	//   ....[35]....
        /*0384*/ 	.word	0x00009960


	//   ....[36]....
        /*0388*/ 	.word	0x000099a0


	//   ....[37]....
        /*038c*/ 	.word	0x00009a00


	//   ....[38]....
        /*0390*/ 	.word	0x00009a10


	//   ....[39]....
        /*0394*/ 	.word	0x00009ae0


	//   ....[40]....
        /*0398*/ 	.word	0x0000a100


	//   ....[41]....
        /*039c*/ 	.word	0x0000a130


	//   ....[42]....
        /*03a0*/ 	.word	0x0000a160


	//   ....[43]....
        /*03a4*/ 	.word	0x0000a180


	//   ....[44]....
        /*03a8*/ 	.word	0x0000a190


	//   ....[45]....
        /*03ac*/ 	.word	0x0000a210


	//   ....[46]....
        /*03b0*/ 	.word	0x0000a250


	//   ....[47]....
        /*03b4*/ 	.word	0x0000a2a0


	//   ....[48]....
        /*03b8*/ 	.word	0x0000a2d0


	//   ....[49]....
        /*03bc*/ 	.word	0x0000a330


	//   ....[50]....
        /*03c0*/ 	.word	0x0000a370


	//   ....[51]....
        /*03c4*/ 	.word	0x0000a3c0


	//   ....[52]....
        /*03c8*/ 	.word	0x0000a3f0


	//   ....[53]....
        /*03cc*/ 	.word	0x0000a440


	//   ....[54]....
        /*03d0*/ 	.word	0x0000a480


	//   ....[55]....
        /*03d4*/ 	.word	0x0000a4d0


	//   ....[56]....
        /*03d8*/ 	.word	0x0000ac90


	//   ....[57]....
        /*03dc*/ 	.word	0x0000acc0


	//   ....[58]....
        /*03e0*/ 	.word	0x0000ace0


	//   ....[59]....
        /*03e4*/ 	.word	0x0000acf0


	//   ....[60]....
        /*03e8*/ 	.word	0x0000ad10


	//   ....[61]....
        /*03ec*/ 	.word	0x0000ad70


	//   ....[62]....
        /*03f0*/ 	.word	0x0000ad90


	//   ....[63]....
        /*03f4*/ 	.word	0x0000adb0


	//   ....[64]....
        /*03f8*/ 	.word	0x0000adc0


	//   ....[65]....
        /*03fc*/ 	.word	0x0000ae20


	//   ....[66]....
        /*0400*/ 	.word	0x0000ae40


	//   ....[67]....
        /*0404*/ 	.word	0x0000af00


	//   ....[68]....
        /*0408*/ 	.word	0x0000b140


	//   ....[69]....
        /*040c*/ 	.word	0x0000b160


	//   ....[70]....
        /*0410*/ 	.word	0x0000b170


	//   ....[71]....
        /*0414*/ 	.word	0x0000b190


	//   ....[72]....
        /*0418*/ 	.word	0x0000b220


	//   ....[73]....
        /*041c*/ 	.word	0x0000b250


	//   ....[74]....
        /*0420*/ 	.word	0x0000b2c0


	//   ....[75]....
        /*0424*/ 	.word	0x0000b2f0


	//   ....[76]....
        /*0428*/ 	.word	0x0000b360


	//   ....[77]....
        /*042c*/ 	.word	0x0000b390


	//   ....[78]....
        /*0430*/ 	.word	0x0000b400


	//   ....[79]....
        /*0434*/ 	.word	0x0000b430


	//   ....[80]....
        /*0438*/ 	.word	0x0000b900


	//   ....[81]....
        /*043c*/ 	.word	0x0000b930


	//   ....[82]....
        /*0440*/ 	.word	0x0000b960


	//   ....[83]....
        /*0444*/ 	.word	0x0000b990


	//   ....[84]....
        /*0448*/ 	.word	0x0000b9c0


	//   ....[85]....
        /*044c*/ 	.word	0x0000b9d0


	//   ....[86]....
        /*0450*/ 	.word	0x0000ba70


	//   ....[87]....
        /*0454*/ 	.word	0x0000ba90


	//   ....[88]....
        /*0458*/ 	.word	0x0000bb20


	//   ....[89]....
        /*045c*/ 	.word	0x0000bb40


	//   ....[90]....
        /*0460*/ 	.word	0x0000bbb0


	//   ....[91]....
        /*0464*/ 	.word	0x0000bbe0


	//   ....[92]....
        /*0468*/ 	.word	0x0000bf60


	//   ....[93]....
        /*046c*/ 	.word	0x0000c420


	//   ....[94]....
        /*0470*/ 	.word	0x0000c510


	//   ....[95]....
        /*0474*/ 	.word	0x0000c5b0


	//   ....[96]....
        /*0478*/ 	.word	0x0000c610


	//   ....[97]....
        /*047c*/ 	.word	0x0000c6e0


	//   ....[98]....
        /*0480*/ 	.word	0x0000c750


	//   ....[99]....
        /*0484*/ 	.word	0x0000c820


	//   ....[100]....
        /*0488*/ 	.word	0x0000c8a0


	//   ....[101]....
        /*048c*/ 	.word	0x0000c970


	//   ....[102]....
        /*0490*/ 	.word	0x0000c9f0


	//   ....[103]....
        /*0494*/ 	.word	0x0000cad0


	//   ....[104]....
        /*0498*/ 	.word	0x0000cb50


	//   ....[105]....
        /*049c*/ 	.word	0x0000cc10


	//   ....[106]....
        /*04a0*/ 	.word	0x0000cca0


	//   ....[107]....
        /*04a4*/ 	.word	0x0000cd00


	//   ....[108]....
        /*04a8*/ 	.word	0x0000cda0


	//   ....[109]....
        /*04ac*/ 	.word	0x0000ce70


	//   ....[110]....
        /*04b0*/ 	.word	0x0000cef0


	//   ....[111]....
        /*04b4*/ 	.word	0x0000cfc0


	//   ....[112]....
        /*04b8*/ 	.word	0x0000d040


	//   ....[113]....
        /*04bc*/ 	.word	0x0000d110


	//   ....[114]....
        /*04c0*/ 	.word	0x0000d190


	//   ....[115]....
        /*04c4*/ 	.word	0x0000d260


	//   ....[116]....
        /*04c8*/ 	.word	0x0000d2e0


	//   ....[117]....
        /*04cc*/ 	.word	0x0000d3b0


	//   ....[118]....
        /*04d0*/ 	.word	0x0000d430


	//   ....[119]....
        /*04d4*/ 	.word	0x0000d500


	//   ....[120]....
        /*04d8*/ 	.word	0x0000d570


	//   ....[121]....
        /*04dc*/ 	.word	0x0000d630


	//   ....[122]....
        /*04e0*/ 	.word	0x0000d770


	//   ....[123]....
        /*04e4*/ 	.word	0x0000d840


	//   ....[124]....
        /*04e8*/ 	.word	0x0000d8a0


	//   ....[125]....
        /*04ec*/ 	.word	0x0000d960


	//   ....[126]....
        /*04f0*/ 	.word	0x0000d9c0


	//   ....[127]....
        /*04f4*/ 	.word	0x0000da80


	//   ....[128]....
        /*04f8*/ 	.word	0x0000dae0


	//   ....[129]....
        /*04fc*/ 	.word	0x0000dbb0


	//   ....[130]....
        /*0500*/ 	.word	0x0000dc10


	//   ....[131]....
        /*0504*/ 	.word	0x0000dce0


	//   ....[132]....
        /*0508*/ 	.word	0x0000dd40


	//   ....[133]....
        /*050c*/ 	.word	0x0000de20


	//   ....[134]....
        /*0510*/ 	.word	0x0000df00


	//   ....[135]....
        /*0514*/ 	.word	0x0000dfa0


	//   ....[136]....
        /*0518*/ 	.word	0x0000e000


	//   ....[137]....
        /*051c*/ 	.word	0x0000e0c0


	//   ....[138]....
        /*0520*/ 	.word	0x0000e180


	//   ....[139]....
        /*0524*/ 	.word	0x0000e240


	//   ....[140]....
        /*0528*/ 	.word	0x0000e300


	//   ....[141]....
        /*052c*/ 	.word	0x0000e3c0


	//   ....[142]....
        /*0530*/ 	.word	0x0000e480


	//   ....[143]....
        /*0534*/ 	.word	0x0000e540


	//   ....[144]....
        /*0538*/ 	.word	0x0000e600


	//   ....[145]....
        /*053c*/ 	.word	0x0000e6c0


	//   ....[146]....
        /*0540*/ 	.word	0x0000e800


	//   ....[147]....
        /*0544*/ 	.word	0x0000e8a0


	//   ....[148]....
        /*0548*/ 	.word	0x0000e970


	//   ....[149]....
        /*054c*/ 	.word	0x0000ea60


	//   ....[150]....
        /*0550*/ 	.word	0x0000ead0


	//   ....[151]....
        /*0554*/ 	.word	0x0000ebc0


	//   ....[152]....
        /*0558*/ 	.word	0x0000ec30


	//   ....[153]....
        /*055c*/ 	.word	0x0000ed30


	//   ....[154]....
        /*0560*/ 	.word	0x0000edb0


	//   ....[155]....
        /*0564*/ 	.word	0x0000eea0


	//   ....[156]....
        /*0568*/ 	.word	0x0000ef10


	//   ....[157]....
        /*056c*/ 	.word	0x0000efe0


	//   ....[158]....
        /*0570*/ 	.word	0x0000f0f0


	//----- nvinfo : EIATTR_REG_RECONFIG
	.align		4
.L_85:
        /*0574*/ 	.byte	0x01, 0x54
	.zero		2


	//----- nvinfo : EIATTR_SYSCALL_OFFSETS
	.align		4
        /*0578*/ 	.byte	0x04, 0x46
        /*057a*/ 	.short	(.L_87 - .L_86)


	//   ....[0]....
.L_86:
        /*057c*/ 	.word	0x00001310


	//   ....[1]....
        /*0580*/ 	.word	0x00008de0


	//   ....[2]....
        /*0584*/ 	.word	0x00008f20


	//   ....[3]....
        /*0588*/ 	.word	0x00009010


	//   ....[4]....
        /*058c*/ 	.word	0x00009e70


	//----- nvinfo : EIATTR_MBARRIER_INSTR_OFFSETS
	.align		4
.L_87:
        /*0590*/ 	.byte	0x04, 0x39
        /*0592*/ 	.short	(.L_89 - .L_88)


	//   ....[0]....
.L_88:
        /*0594*/ 	.word	0x00000180
        /*0598*/ 	.word	0x000000ff
        /*059c*/ 	.word	0x00030800
        /*05a0*/ 	.short	0x0100
        /*05a2*/ 	.byte	0x08
	.zero		1


	//   ....[1]....
        /*05a4*/ 	.word	0x00000190
        /*05a8*/ 	.word	0x000000ff
        /*05ac*/ 	.word	0x00030820
        /*05b0*/ 	.short	0x0100
        /*05b2*/ 	.byte	0x08
	.zero		1


	//   ....[2]....
        /*05b4*/ 	.word	0x00000280
        /*05b8*/ 	.word	0x000000ff
        /*05bc*/ 	.word	0x00030830
        /*05c0*/ 	.short	0x0100
        /*05c2*/ 	.byte	0x08
	.zero		1


	//   ....[3]....
        /*05c4*/ 	.word	0x00000290
        /*05c8*/ 	.word	0x000000ff
        /*05cc*/ 	.word	0x00030840
        /*05d0*/ 	.short	0x0100
        /*05d2*/ 	.byte	0x08
	.zero		1


	//   ....[4]....
        /*05d4*/ 	.word	0x000002a0
        /*05d8*/ 	.word	0x000000ff
        /*05dc*/ 	.word	0x00030838
        /*05e0*/ 	.short	0x0100
        /*05e2*/ 	.byte	0x08
	.zero		1


	//   ....[5]....
        /*05e4*/ 	.word	0x000002b0
        /*05e8*/ 	.word	0x000000ff
        /*05ec*/ 	.word	0x00030848
        /*05f0*/ 	.short	0x0100
        /*05f2*/ 	.byte	0x08
	.zero		1


	//   ....[6]....
        /*05f4*/ 	.word	0x000003e0
        /*05f8*/ 	.word	0x000000ff
        /*05fc*/ 	.word	0x00030850
        /*0600*/ 	.short	0x0100
        /*0602*/ 	.byte	0x08
	.zero		1


	//   ....[7]....
        /*0604*/ 	.word	0x000003f0
        /*0608*/ 	.word	0x000000ff
        /*060c*/ 	.word	0x00030860
        /*0610*/ 	.short	0x0100
        /*0612*/ 	.byte	0x08
	.zero		1


	//   ....[8]....
        /*0614*/ 	.word	0x00000400
        /*0618*/ 	.word	0x000000ff
        /*061c*/ 	.word	0x00030858
        /*0620*/ 	.short	0x0100
        /*0622*/ 	.byte	0x08
	.zero		1


	//   ....[9]....
        /*0624*/ 	.word	0x00000410
        /*0628*/ 	.word	0x000000ff
        /*062c*/ 	.word	0x00030868
        /*0630*/ 	.short	0x0100
        /*0632*/ 	.byte	0x08
	.zero		1


	//   ....[10]....
        /*0634*/ 	.word	0x00000500
        /*0638*/ 	.word	0x000000ff
        /*063c*/ 	.word	0x00030870
        /*0640*/ 	.short	0x0100
        /*0642*/ 	.byte	0x06
	.zero		1


	//   ....[11]....
        /*0644*/ 	.word	0x00000510
        /*0648*/ 	.word	0x000000ff
        /*064c*/ 	.word	0x00030880
        /*0650*/ 	.short	0x0100
        /*0652*/ 	.byte	0x06
	.zero		1


	//   ....[12]....
        /*0654*/ 	.word	0x00000520
        /*0658*/ 	.word	0x000000ff
        /*065c*/ 	.word	0x00030878
        /*0660*/ 	.short	0x0100
        /*0662*/ 	.byte	0x06
	.zero		1


	//   ....[13]....
        /*0664*/ 	.word	0x00000530
        /*0668*/ 	.word	0x000000ff
        /*066c*/ 	.word	0x00030888
        /*0670*/ 	.short	0x0100
        /*0672*/ 	.byte	0x06
	.zero		1


	//   ....[14]....
        /*0674*/ 	.word	0x00000660
        /*0678*/ 	.word	0x000000ff
        /*067c*/ 	.word	0x00030890
        /*0680*/ 	.short	0x0100
        /*0682*/ 	.byte	0x08
	.zero		1


	//   ....[15]....
        /*0684*/ 	.word	0x00000670
        /*0688*/ 	.word	0x000000ff
        /*068c*/ 	.word	0x000308a0
        /*0690*/ 	.short	0x0100
        /*0692*/ 	.byte	0x08
	.zero		1


	//   ....[16]....
        /*0694*/ 	.word	0x00000680
        /*0698*/ 	.word	0x000000ff
        /*069c*/ 	.word	0x00030898
        /*06a0*/ 	.short	0x0100
        /*06a2*/ 	.byte	0x08
	.zero		1


	//   ....[17]....
        /*06a4*/ 	.word	0x00000690
        /*06a8*/ 	.word	0x000000ff
        /*06ac*/ 	.word	0x000308a8
        /*06b0*/ 	.short	0x0100
        /*06b2*/ 	.byte	0x08
	.zero		1


	//   ....[18]....
        /*06b4*/ 	.word	0x000007d0
        /*06b8*/ 	.word	0x000000ff
        /*06bc*/ 	.word	0x000308b0
        /*06c0*/ 	.short	0x0100
        /*06c2*/ 	.byte	0x08
	.zero		1


	//   ....[19]....
        /*06c4*/ 	.word	0x000007e0
        /*06c8*/ 	.word	0x000000ff
        /*06cc*/ 	.word	0x000308c0
        /*06d0*/ 	.short	0x0100
        /*06d2*/ 	.byte	0x08
	.zero		1


	//   ....[20]....
        /*06d4*/ 	.word	0x000007f0
        /*06d8*/ 	.word	0x000000ff
        /*06dc*/ 	.word	0x000308b8
        /*06e0*/ 	.short	0x0100
        /*06e2*/ 	.byte	0x08
	.zero		1


	//   ....[21]....
        /*06e4*/ 	.word	0x00000800
        /*06e8*/ 	.word	0x000000ff
        /*06ec*/ 	.word	0x000308c8
        /*06f0*/ 	.short	0x0100
        /*06f2*/ 	.byte	0x08
	.zero		1


	//   ....[22]....
        /*06f4*/ 	.word	0x00001330
        /*06f8*/ 	.word	0x000000ff
        /*06fc*/ 	.word	0x00030800
        /*0700*/ 	.short	0x010a
        /*0702*/ 	.byte	0x26
	.zero		1


	//   ....[23]....
        /*0704*/ 	.word	0x000013c0
        /*0708*/ 	.word	0x000000ff
        /*070c*/ 	.word	0x00030830
        /*0710*/ 	.short	0x010a
        /*0712*/ 	.byte	0x26
	.zero		1


	//   ....[24]....
        /*0714*/ 	.word	0x00001420
        /*0718*/ 	.word	0x000000ff
        /*071c*/ 	.word	0x00030830
        /*0720*/ 	.short	0x010a
        /*0722*/ 	.byte	0x26
	.zero		1


	//   ....[25]....
        /*0724*/ 	.word	0x00002510
        /*0728*/ 	.word	0x000000ff
        /*072c*/ 	.word	0x00000000
        /*0730*/ 	.short	0x0101
        /*0732*/ 	.byte	0x04
	.zero		1


	//   ....[26]....
        /*0734*/ 	.word	0x00003930
        /*0738*/ 	.word	0x000000ff
        /*073c*/ 	.word	0x00030830
        /*0740*/ 	.short	0x010a
        /*0742*/ 	.byte	0x3d
	.zero		1


	//   ....[27]....
        /*0744*/ 	.word	0x00003970
        /*0748*/ 	.word	0x000000ff
        /*074c*/ 	.word	0x00030830
        /*0750*/ 	.short	0x010a
        /*0752*/ 	.byte	0x3d
	.zero		1


	//   ....[28]....
        /*0754*/ 	.word	0x000043d0
        /*0758*/ 	.word	0x000000ff
        /*075c*/ 	.word	0x00030850
        /*0760*/ 	.short	0x010a
        /*0762*/ 	.byte	0x04
	.zero		1


	//   ....[29]....
        /*0764*/ 	.word	0x00004410
        /*0768*/ 	.word	0x000000ff
        /*076c*/ 	.word	0x00030850
        /*0770*/ 	.short	0x010a
        /*0772*/ 	.byte	0x04
	.zero		1


	//   ....[30]....
        /*0774*/ 	.word	0x000047c0
        /*0778*/ 	.word	0x000000ff
        /*077c*/ 	.word	0x00000000
        /*0780*/ 	.short	0x0101
        /*0782*/ 	.byte	0x3d
	.zero		1


	//   ....[31]....
        /*0784*/ 	.word	0x00005540
        /*0788*/ 	.word	0x000000ff
        /*078c*/ 	.word	0x00000000
        /*0790*/ 	.short	0x0101
        /*0792*/ 	.byte	0x04
	.zero		1


	//   ....[32]....
        /*0794*/ 	.word	0x00005c90
        /*0798*/ 	.word	0x000000ff
        /*079c*/ 	.word	0x00030850
        /*07a0*/ 	.short	0x010a
        /*07a2*/ 	.byte	0x05
	.zero		1


	//   ....[33]....
        /*07a4*/ 	.word	0x00005cd0
        /*07a8*/ 	.word	0x000000ff
        /*07ac*/ 	.word	0x00030850
        /*07b0*/ 	.short	0x010a
        /*07b2*/ 	.byte	0x05
	.zero		1


	//   ....[34]....
        /*07b4*/ 	.word	0x000062f0
        /*07b8*/ 	.word	0x000000ff
        /*07bc*/ 	.word	0x00000000
        /*07c0*/ 	.short	0x0101
        /*07c2*/ 	.byte	0x04
	.zero		1


	//   ....[35]....
        /*07c4*/ 	.word	0x00006ff0
        /*07c8*/ 	.word	0x000000ff
        /*07cc*/ 	.word	0x00000000
        /*07d0*/ 	.short	0x0101
        /*07d2*/ 	.byte	0x04
	.zero		1


	//   ....[36]....
        /*07d4*/ 	.word	0x00009640
        /*07d8*/ 	.word	0x000000ff
        /*07dc*/ 	.word	0x00030840
        /*07e0*/ 	.short	0x010a
        /*07e2*/ 	.byte	0x2c
	.zero		1


	//   ....[37]....
        /*07e4*/ 	.word	0x00009c30
        /*07e8*/ 	.word	0x000000ff
        /*07ec*/ 	.word	0x00030830
        /*07f0*/ 	.short	0x0107
        /*07f2*/ 	.byte	0x2c
	.zero		1


	//   ....[38]....
        /*07f4*/ 	.word	0x00009ca0
        /*07f8*/ 	.word	0x000000ff
        /*07fc*/ 	.word	0x00030830
        /*0800*/ 	.short	0x0101
        /*0802*/ 	.byte	0x2c
	.zero		1


	//   ....[39]....
        /*0804*/ 	.word	0x0000a620
        /*0808*/ 	.word	0x000000ff
        /*080c*/ 	.word	0x00030800
        /*0810*/ 	.short	0x0107
        /*0812*/ 	.byte	0x2c
	.zero		1


	//   ....[40]....
        /*0814*/ 	.word	0x0000a680
        /*0818*/ 	.word	0x000000ff
        /*081c*/ 	.word	0x00030800
        /*0820*/ 	.short	0x0101
        /*0822*/ 	.byte	0x2c
	.zero		1


	//   ....[41]....
        /*0824*/ 	.word	0x0000a690
        /*0828*/ 	.word	0x000000ff
        /*082c*/ 	.word	0x00030820
        /*0830*/ 	.short	0x010a
        /*0832*/ 	.byte	0x2c
	.zero		1


	//   ....[42]....
        /*0834*/ 	.word	0x0000aa80
        /*0838*/ 	.word	0x00000013
        /*083c*/ 	.word	0x00030840
        /*0840*/ 	.short	0x010a
        /*0842*/ 	.byte	0x3f
	.zero		1


	//   ....[43]....
        /*0844*/ 	.word	0x0000afc0
        /*0848*/ 	.word	0x00000013
        /*084c*/ 	.word	0x00030830
        /*0850*/ 	.short	0x0107
        /*0852*/ 	.byte	0x3f
	.zero		1


	//   ....[44]....
        /*0854*/ 	.word	0x0000b070
        /*0858*/ 	.word	0x00000013
        /*085c*/ 	.word	0x00030830
        /*0860*/ 	.short	0x0101
        /*0862*/ 	.byte	0x3f
	.zero		1


	//   ....[45]....
        /*0864*/ 	.word	0x0000b0d0
        /*0868*/ 	.word	0x00000006
        /*086c*/ 	.word	0x00030860
        /*0870*/ 	.short	0x010a
        /*0872*/ 	.byte	0x3f
	.zero		1


	//   ....[46]....
        /*0874*/ 	.word	0x0000b580
        /*0878*/ 	.word	0x00000006
        /*087c*/ 	.word	0x00030850
        /*0880*/ 	.short	0x0107
        /*0882*/ 	.byte	0x3f
	.zero		1


	//   ....[47]....
        /*0884*/ 	.word	0x0000b6d0
        /*0888*/ 	.word	0x00000006
        /*088c*/ 	.word	0x00030850
        /*0890*/ 	.short	0x0101
        /*0892*/ 	.byte	0x3f
	.zero		1


	//   ....[48]....
        /*0894*/ 	.word	0x0000b870
        /*0898*/ 	.word	0x00000000
        /*089c*/ 	.word	0x00030860
        /*08a0*/ 	.short	0x010a
        /*08a2*/ 	.byte	0x3f
	.zero		1


	//   ....[49]....
        /*08a4*/ 	.word	0x0000bda0
        /*08a8*/ 	.word	0x00000000
        /*08ac*/ 	.word	0x00030850
        /*08b0*/ 	.short	0x0107
        /*08b2*/ 	.byte	0x3f
	.zero		1


	//   ....[50]....
        /*08b4*/ 	.word	0x0000be50
        /*08b8*/ 	.word	0x00000000
        /*08bc*/ 	.word	0x00030850
        /*08c0*/ 	.short	0x0101
        /*08c2*/ 	.byte	0x3f
	.zero		1


	//   ....[51]....
        /*08c4*/ 	.word	0x0000bef0
        /*08c8*/ 	.word	0x00000007
        /*08cc*/ 	.word	0x00030820
        /*08d0*/ 	.short	0x010a
        /*08d2*/ 	.byte	0x3f
	.zero		1


	//   ....[52]....
        /*08d4*/ 	.word	0x0000c070
        /*08d8*/ 	.word	0x00000005
        /*08dc*/ 	.word	0x00030840
        /*08e0*/ 	.short	0x010a
        /*08e2*/ 	.byte	0x3f
	.zero		1


	//   ....[53]....
        /*08e4*/ 	.word	0x0000c110
        /*08e8*/ 	.word	0x00000007
        /*08ec*/ 	.word	0x00030840
        /*08f0*/ 	.short	0x010a
        /*08f2*/ 	.byte	0x3f
	.zero		1


	//   ....[54]....
        /*08f4*/ 	.word	0x0000c150
        /*08f8*/ 	.word	0x00000005
        /*08fc*/ 	.word	0x00030860
        /*0900*/ 	.short	0x010a
        /*0902*/ 	.byte	0x3f
	.zero		1


	//   ....[55]....
        /*0904*/ 	.word	0x0000c190
        /*0908*/ 	.word	0x00000007
        /*090c*/ 	.word	0x00030860
        /*0910*/ 	.short	0x010a
        /*0912*/ 	.byte	0x3f
	.zero		1


	//   ....[56]....
        /*0914*/ 	.word	0x0000c200
        /*0918*/ 	.word	0x00000003
        /*091c*/ 	.word	0x00030800
        /*0920*/ 	.short	0x010a
        /*0922*/ 	.byte	0x3f
	.zero		1


	//   ....[57]....
        /*0924*/ 	.word	0x0000c260
        /*0928*/ 	.word	0x00000003
        /*092c*/ 	.word	0x00030830
        /*0930*/ 	.short	0x010a
        /*0932*/ 	.byte	0x3f
	.zero		1


	//   ....[58]....
        /*0934*/ 	.word	0x0000c2c0
        /*0938*/ 	.word	0x00000003
        /*093c*/ 	.word	0x00030830
        /*0940*/ 	.short	0x010a
        /*0942*/ 	.byte	0x3f
	.zero		1


	//   ....[59]....
        /*0944*/ 	.word	0x0000c320
        /*0948*/ 	.word	0x00000003
        /*094c*/ 	.word	0x00030850
        /*0950*/ 	.short	0x010a
        /*0952*/ 	.byte	0x3f
	.zero		1


	//   ....[60]....
        /*0954*/ 	.word	0x0000c380
        /*0958*/ 	.word	0x00000007
        /*095c*/ 	.word	0x00030850
        /*0960*/ 	.short	0x010a
        /*0962*/ 	.byte	0x3f
	.zero		1


	//   ....[61]....
        /*0964*/ 	.word	0x0000c460
        /*0968*/ 	.word	0x00000003
        /*096c*/ 	.word	0x00030840
        /*0970*/ 	.short	0x010a
        /*0972*/ 	.byte	0x3f
	.zero		1


	//   ....[62]....
        /*0974*/ 	.word	0x0000d670
        /*0978*/ 	.word	0x00000003
        /*097c*/ 	.word	0x00030820
        /*0980*/ 	.short	0x010a
        /*0982*/ 	.byte	0x3f
	.zero		1


	//   ....[63]....
        /*0984*/ 	.word	0x0000d6c0
        /*0988*/ 	.word	0x00000013
        /*098c*/ 	.word	0x00030840
        /*0990*/ 	.short	0x010a
        /*0992*/ 	.byte	0x3f
	.zero		1


	//   ....[64]....
        /*0994*/ 	.word	0x0000de50
        /*0998*/ 	.word	0x00000006
        /*099c*/ 	.word	0x00030860
        /*09a0*/ 	.short	0x010a
        /*09a2*/ 	.byte	0x3f
	.zero		1


	//   ....[65]....
        /*09a4*/ 	.word	0x0000e750
        /*09a8*/ 	.word	0x00000000
        /*09ac*/ 	.word	0x00030860
        /*09b0*/ 	.short	0x010a
        /*09b2*/ 	.byte	0x3f
	.zero		1


	//   ....[66]....
        /*09b4*/ 	.word	0x0000f010
        /*09b8*/ 	.word	0x00000007
        /*09bc*/ 	.word	0x00030820
        /*09c0*/ 	.short	0x010a
        /*09c2*/ 	.byte	0x3f
	.zero		1


	//   ....[67]....
        /*09c4*/ 	.word	0x0000f1b0
        /*09c8*/ 	.word	0x00000005
        /*09cc*/ 	.word	0x00030840
        /*09d0*/ 	.short	0x010a
        /*09d2*/ 	.byte	0x3f
	.zero		1


	//   ....[68]....
        /*09d4*/ 	.word	0x0000f200
        /*09d8*/ 	.word	0x00000007
        /*09dc*/ 	.word	0x00030840
        /*09e0*/ 	.short	0x010a
        /*09e2*/ 	.byte	0x3f
	.zero		1


	//   ....[69]....
        /*09e4*/ 	.word	0x0000f250
        /*09e8*/ 	.word	0x00000005
        /*09ec*/ 	.word	0x00030860
        /*09f0*/ 	.short	0x010a
        /*09f2*/ 	.byte	0x3f
	.zero		1


	//----- nvinfo : EIATTR_NUM_MBARRIERS
	.align		4
.L_89:
        /*09f4*/ 	.byte	0x03, 0x38
        /*09f6*/ 	.short	0x0016


	//----- nvinfo : EIATTR_EXIT_INSTR_OFFSETS
	.align		4
        /*09f8*/ 	.byte	0x04, 0x1c
        /*09fa*/ 	.short	(.L_91 - .L_90)


	//   ....[0]....
.L_90:
        /*09fc*/ 	.word	0x0000c1e0


	//----- nvinfo : EIATTR_MAX_THREADS
	.align		4
.L_91:
        /*0a00*/ 	.byte	0x04, 0x05
        /*0a02*/ 	.short	(.L_93 - .L_92)
.L_92:
        /*0a04*/ 	.word	0x00000180
        /*0a08*/ 	.word	0x00000001
        /*0a0c*/ 	.word	0x00000001


	//----- nvinfo : EIATTR_CRS_STACK_SIZE
	.align		4
.L_93:
        /*0a10*/ 	.byte	0x04, 0x1e
        /*0a12*/ 	.short	(.L_95 - .L_94)
.L_94:
        /*0a14*/ 	.word	0x00000000


	//----- nvinfo : EIATTR_CBANK_PARAM_SIZE
	.align		4
.L_95:
        /*0a18*/ 	.byte	0x03, 0x19
        /*0a1a*/ 	.short	0x0a70


	//----- nvinfo : EIATTR_PARAM_CBANK
	.align		4
        /*0a1c*/ 	.byte	0x04, 0x0a
        /*0a1e*/ 	.short	(.L_97 - .L_96)
	.align		4
.L_96:
        /*0a20*/ 	.word	index@(.nv.constant0._ZN7cutlass13device_kernelIN5flash11enable_sm90INS1_16FlashAttnFwdSm90INS1_25CollectiveMainloopFwdSm90ILi2EN4cute5tupleIJNS5_1CILi1EEES8_S8_EEENS6_IJNS7_ILi128EEENS7_ILi96EEENS7_ILi192EEEEEELi192ENS_6half_tEfNS_4arch4Sm90ELb0ELb0ELb0ELb0ELb1ELb0ELb0ELb1ELb1ELb1ELb1ELb0EEENS1_21CollectiveEpilogueFwdINS6_IJSA_SC_SB_EEES9_SE_SG_Li256ELb0ELb1ELb1ELb0EEENS1_19SingleTileSchedulerILb0ELb1ELb1ELi128EEEEEEEEEvNT_6ParamsE)
        /*0a24*/ 	.short	0x0210
        /*0a26*/ 	.short	0x0a70


	//----- nvinfo : EIATTR_SW_WAR
	.align		4
.L_97:
        /*0a28*/ 	.byte	0x04, 0x36
        /*0a2a*/ 	.short	(.L_99 - .L_98)
.L_98:
        /*0a2c*/ 	.word	0x00000008
.L_99:


//--------------------- .nv.info._ZN7cutlass13device_kernelIN5flash11enable_sm90INS1_16FlashAttnFwdSm90INS1_25CollectiveMainloopFwdSm90ILi2EN4cute5tupleIJNS5_1CILi1EEES8_S8_EEENS6_IJNS7_ILi128EEENS7_ILi96EEENS7_ILi192EEEEEELi192ENS_6half_tEfNS_4arch4Sm90ELb0ELb0ELb0ELb1ELb1ELb0ELb0ELb1ELb1ELb1ELb1ELb0EEENS1_21CollectiveEpilogueFwdINS6_IJSA_SC_SB_EEES9_SE_SG_Li256ELb1ELb1ELb1ELb0EEENS1_36VarlenDynamicPersistentTileSchedulerILi128ELi96ELi256ELi128ELb1ELb1ELb1ELb0ELb1ELb1EEEEEEEEEvNT_6ParamsE --------------------------
	.section	.nv.info._ZN7cutlass13device_kernelIN5flash11enable_sm90INS1_16FlashAttnFwdSm90INS1_25CollectiveMainloopFwdSm90ILi2EN4cute5tupleIJNS5_1CILi1EEES8_S8_EEENS6_IJNS7_ILi128EEENS7_ILi96EEENS7_ILi192EEEEEELi192ENS_6half_tEfNS_4arch4Sm90ELb0ELb0ELb0ELb1ELb1ELb0ELb0ELb1ELb1ELb1ELb1ELb0EEENS1_21CollectiveEpilogueFwdINS6_IJSA_SC_SB_EEES9_SE_SG_Li256ELb1ELb1ELb1ELb0EEENS1_36VarlenDynamicPersistentTileSchedulerILi128ELi96ELi256ELi128ELb1ELb1ELb1ELb0ELb1ELb1EEEEEEEEEvNT_6ParamsE,"",@"SHT_CUDA_INFO"
	.sectionflags	@""
	.align	4


	//----- nvinfo : EIATTR_CUDA_API_VERSION
	.align		4
        /*0000*/ 	.byte	0x04, 0x37
        /*0002*/ 	.short	(.L_101 - .L_100)
.L_100:
        /*0004*/ 	.word	0x00000082


	//----- nvinfo : EIATTR_KPARAM_INFO
	.align		4
.L_101:
        /*0008*/ 	.byte	0x04, 0x17
        /*000a*/ 	.short	(.L_103 - .L_102)
.L_102:
        /*000c*/ 	.word	0x00000000
        /*0010*/ 	.short	0x0000
        /*0012*/ 	.short	0x0070
        /*0014*/ 	.byte	0x00, 0xf0, 0x01, 0x2a


	//----- nvinfo : EIATTR_SPARSE_MMA_MASK
	.align		4
.L_103:
        /*0018*/ 	.byte	0x03, 0x50
        /*001a*/ 	.short	0x0000


	//----- nvinfo : EIATTR_MAXREG_COUNT
	.align		4
        /*001c*/ 	.byte	0x03, 0x1b
        /*001e*/ 	.short	0x00a8


	//----- nvinfo : EIATTR_NUM_BARRIERS
	.align		4
        /*0020*/ 	.byte	0x02, 0x4c
        /*0022*/ 	.byte	0x09
	.zero		1


	//----- nvinfo : EIATTR_EXTERNS
	.align		4
        /*0024*/ 	.byte	0x04, 0x0f
        /*0026*/ 	.short	(.L_105 - .L_104)


	//   ....[0]....
	.align		4
.L_104:
        /*0028*/ 	.word	index@(__assertfail)


	//----- nvinfo : EIATTR_ANNOTATIONS
	.align		4
.L_105:
        /*002c*/ 	.byte	0x04, 0x55
        /*002e*/ 	.short	(.L_107 - .L_106)


	//   ....[0]....
.L_106:
        /*0030*/ 	.word	0x00000001
        /*0034*/ 	.byte	0xa0, 0x08, 0x00, 0x00, 0x01, 0x00, 0x00, 0x00, 0xa0, 0x09, 0x00, 0x00, 0x01, 0x00, 0x00, 0x00
        /* <DEDUP_REMOVED lines=17> */
        /*0154*/ 	.byte	0x60, 0x06, 0x01, 0x00, 0x01, 0x00, 0x00, 0x00, 0x00, 0x08, 0x01, 0x00


	//----- nvinfo : EIATTR_MERCURY_ISA_VERSION
	.align		4
.L_107:
        /*0160*/ 	.byte	0x03, 0x5f
        /*0162*/ 	.short	0x0101


	//----- nvinfo : EIATTR_UNUSED_LOAD_BYTE_OFFSET
	.align		4
        /*0164*/ 	.byte	0x04, 0x44
        /*0166*/ 	.short	(.L_109 - .L_108)


	//   ....[0]....
.L_108:
        /*0168*/ 	.word	0x00000950
        /*016c*/ 	.word	0x0000fff0


	//   ....[1]....
        /*0170*/ 	.word	0x000072e0
        /*0174*/ 	.word	0x0000fff0


	//----- nvinfo : EIATTR_INT_WARP_WIDE_INSTR_OFFSETS
	.align		4
.L_109:
        /*0178*/ 	.byte	0x04, 0x31
        /*017a*/ 	.short	(.L_111 - .L_110)


	//   ....[0]....
.L_110:
        /*017c*/ 	.word	0x000000c0


	//   ....[1]....
        /*0180*/ 	.word	0x000000d0


	//   ....[2]....
        /*0184*/ 	.word	0x00000170


	//   ....[3]....
        /*0188*/ 	.word	0x0000c480


	//   ....[4]....
        /*018c*/ 	.word	0x0000c510


	//   ....[5]....
        /*0190*/ 	.word	0x0000f2e0


	//   ....[6]....
        /*0194*/ 	.word	0x0000f370


	//----- nvinfo : EIATTR_COOP_GROUP_MASK_REGIDS
	.align		4
.L_111:
        /*0198*/ 	.byte	0x04, 0x29
        /*019a*/ 	.short	(.L_113 - .L_112)


	//   ....[0]....
.L_112:
        /*019c*/ 	.word	0xffffffff


	//   ....[1]....
        /*01a0*/ 	.word	0xffffffff


	//   ....[2]....
        /*01a4*/ 	.word	0xffffffff


	//   ....[3]....
        /*01a8*/ 	.word	0xffffffff


	//   ....[4]....
        /*01ac*/ 	.word	0xffffffff


	//   ....[5]....
        /*01b0*/ 	.word	0xffffffff


	//   ....[6]....
        /*01b4*/ 	.word	0xffffffff


	//   ....[7]....
        /*01b8*/ 	.word	0xffffffff


	//   ....[8]....
        /*01bc*/ 	.word	0xffffffff


	//   ....[9]....
        /*01c0*/ 	.word	0xffffffff


	//   ....[10]....
        /*01c4*/ 	.word	0xffffffff


	//   ....[11]....
        /*01c8*/ 	.word	0xffffffff


	//   ....[12]....
        /*01cc*/ 	.word	0xffffffff


	//   ....[13]....
        /*01d0*/ 	.word	0xffffffff


	//   ....[14]....
        /*01d4*/ 	.word	0xffffffff


	//   ....[15]....
        /*01d8*/ 	.word	0xffffffff


	//   ....[16]....
        /*01dc*/ 	.word	0xffffffff


	//   ....[17]....
        /*01e0*/ 	.word	0xffffffff


	//   ....[18]....
        /*01e4*/ 	.word	0xffffffff


	//   ....[19]....
        /*01e8*/ 	.word	0xffffffff


	//   ....[20]....
        /*01ec*/ 	.word	0xffffffff


	//   ....[21]....
        /*01f0*/ 	.word	0xffffffff


	//   ....[22]....
        /*01f4*/ 	.word	0xffffffff


	//   ....[23]....
        /*01f8*/ 	.word	0xffffffff


	//   ....[24]....
        /*01fc*/ 	.word	0xffffffff


	//   ....[25]....
        /*0200*/ 	.word	0xffffffff


	//   ....[26]....
        /*0204*/ 	.word	0xffffffff


	//   ....[27]....
        /*0208*/ 	.word	0xffffffff


	//   ....[28]....
        /*020c*/ 	.word	0xffffffff


	//   ....[29]....
        /*0210*/ 	.word	0xffffffff


	//   ....[30]....
        /*0214*/ 	.word	0xffffffff


	//   ....[31]....
        /*0218*/ 	.word	0xffffffff


	//   ....[32]....
        /*021c*/ 	.word	0xffffffff


	//   ....[33]....
        /*0220*/ 	.word	0xffffffff


	//   ....[34]....
        /*0224*/ 	.word	0xffffffff


	//   ....[35]....
        /*0228*/ 	.word	0xffffffff


	//   ....[36]....
        /*022c*/ 	.word	0xffffffff


	//   ....[37]....
        /*0230*/ 	.word	0xffffffff


	//   ....[38]....
        /*0234*/ 	.word	0xffffffff


	//   ....[39]....
        /*0238*/ 	.word	0xffffffff


	//   ....[40]....
        /*023c*/ 	.word	0xffffffff


	//   ....[41]....
        /*0240*/ 	.word	0xffffffff


	//   ....[42]....
        /*0244*/ 	.word	0xffffffff


	//   ....[43]....
        /*0248*/ 	.word	0xffffffff


	//   ....[44]....
        /*024c*/ 	.word	0xffffffff


	//   ....[45]....
        /*0250*/ 	.word	0xffffffff


	//   ....[46]....
        /*0254*/ 	.word	0xffffffff


	//   ....[47]....
        /*0258*/ 	.word	0xffffffff


	//   ....[48]....
        /*025c*/ 	.word	0xffffffff


	//   ....[49]....
        /*0260*/ 	.word	0xffffffff


	//   ....[50]....
        /*0264*/ 	.word	0xffffffff


	//   ....[51]....
        /*0268*/ 	.word	0xffffffff


	//   ....[52]....
        /*026c*/ 	.word	0xffffffff


	//   ....[53]....
        /*0270*/ 	.word	0xffffffff


	//   ....[54]....
        /*0274*/ 	.word	0xffffffff


	//   ....[55]....
        /*0278*/ 	.word	0xffffffff


	//   ....[56]....
        /*027c*/ 	.word	0xffffffff


	//   ....[57]....
        /*0280*/ 	.word	0xffffffff


	//   ....[58]....
        /*0284*/ 	.word	0xffffffff


	//   ....[59]....
        /*0288*/ 	.word	0xffffffff


	//   ....[60]....
        /*028c*/ 	.word	0xffffffff


	//   ....[61]....
        /*0290*/ 	.word	0xffffffff


	//   ....[62]....
        /*0294*/ 	.word	0xffffffff


	//   ....[63]....
        /*0298*/ 	.word	0xffffffff


	//   ....[64]....
        /*029c*/ 	.word	0xffffffff


	//   ....[65]....
        /*02a0*/ 	.word	0xffffffff


	//   ....[66]....
        /*02a4*/ 	.word	0xffffffff


	//   ....[67]....
        /*02a8*/ 	.word	0xffffffff


	//   ....[68]....
        /*02ac*/ 	.word	0xffffffff


	//   ....[69]....
        /*02b0*/ 	.word	0xffffffff


	//   ....[70]....
        /*02b4*/ 	.word	0xffffffff


	//   ....[71]....
        /*02b8*/ 	.word	0xffffffff


	//   ....[72]....
        /*02bc*/ 	.word	0xffffffff


	//   ....[73]....
        /*02c0*/ 	.word	0xffffffff


	//   ....[74]....
        /*02c4*/ 	.word	0xffffffff


	//   ....[75]....
        /*02c8*/ 	.word	0xffffffff


	//   ....[76]....
        /*02cc*/ 	.word	0xffffffff


	//   ....[77]....
        /*02d0*/ 	.word	0xffffffff


	//   ....[78]....
        /*02d4*/ 	.word	0xffffffff


	//   ....[79]....
        /*02d8*/ 	.word	0xffffffff


	//   ....[80]....
        /*02dc*/ 	.word	0xffffffff


	//   ....[81]....
        /*02e0*/ 	.word	0xffffffff


	//   ....[82]....
        /*02e4*/ 	.word	0xffffffff


	//   ....[83]....
        /*02e8*/ 	.word	0xffffffff


	//   ....[84]....
        /*02ec*/ 	.word	0xffffffff


	//   ....[85]....
        /*02f0*/ 	.word	0xffffffff


	//   ....[86]....
        /*02f4*/ 	.word	0xffffffff


	//   ....[87]....
        /*02f8*/ 	.word	0xffffffff


	//   ....[88]....
        /*02fc*/ 	.word	0xffffffff


	//   ....[89]....
        /*0300*/ 	.word	0xffffffff


	//   ....[90]....
        /*0304*/ 	.word	0xffffffff


	//   ....[91]....
        /*0308*/ 	.word	0xffffffff


	//   ....[92]....
        /*030c*/ 	.word	0xffffffff


	//   ....[93]....
        /*0310*/ 	.word	0xffffffff


	//   ....[94]....
        /*0314*/ 	.word	0xffffffff


	//   ....[95]....
        /*0318*/ 	.word	0xffffffff


	//   ....[96]....
        /*031c*/ 	.word	0xffffffff


	//   ....[97]....
        /*0320*/ 	.word	0xffffffff


	//   ....[98]....
        /*0324*/ 	.word	0xffffffff


	//   ....[99]....
        /*0328*/ 	.word	0xffffffff


	//   ....[100]....
        /*032c*/ 	.word	0xffffffff


	//   ....[101]....
        /*0330*/ 	.word	0xffffffff


	//   ....[102]....
        /*0334*/ 	.word	0xffffffff


	//   ....[103]....
        /*0338*/ 	.word	0xffffffff


	//   ....[104]....
        /*033c*/ 	.word	0xffffffff


	//   ....[105]....
        /*0340*/ 	.word	0xffffffff


	//   ....[106]....
        /*0344*/ 	.word	0xffffffff


	//   ....[107]....
        /*0348*/ 	.word	0xffffffff


	//   ....[108]....
        /*034c*/ 	.word	0xffffffff


	//   ....[109]....
        /*0350*/ 	.word	0xffffffff


	//   ....[110]....
        /*0354*/ 	.word	0xffffffff


	//   ....[111]....
        /*0358*/ 	.word	0xffffffff


	//   ....[112]....
        /*035c*/ 	.word	0xffffffff


	//   ....[113]....
        /*0360*/ 	.word	0xffffffff


	//   ....[114]....
        /*0364*/ 	.word	0xffffffff


	//   ....[115]....
        /*0368*/ 	.word	0xffffffff


	//   ....[116]....
        /*036c*/ 	.word	0xffffffff


	//   ....[117]....
        /*0370*/ 	.word	0xffffffff


	//   ....[118]....
        /*0374*/ 	.word	0xffffffff


	//   ....[119]....
        /*0378*/ 	.word	0xffffffff


	//   ....[120]....
        /*037c*/ 	.word	0xffffffff


	//   ....[121]....
        /*0380*/ 	.word	0xffffffff


	//   ....[122]....
        /*0384*/ 	.word	0xffffffff


	//   ....[123]....
        /*0388*/ 	.word	0xffffffff


	//   ....[124]....
        /*038c*/ 	.word	0xffffffff


	//   ....[125]....
        /*0390*/ 	.word	0xffffffff


	//   ....[126]....
        /*0394*/ 	.word	0xffffffff


	//   ....[127]....
        /*0398*/ 	.word	0xffffffff


	//   ....[128]....
        /*039c*/ 	.word	0xffffffff


	//   ....[129]....
        /*03a0*/ 	.word	0xffffffff


	//   ....[130]....
        /*03a4*/ 	.word	0xffffffff


	//   ....[131]....
        /*03a8*/ 	.word	0xffffffff


	//   ....[132]....
        /*03ac*/ 	.word	0xffffffff


	//   ....[133]....
        /*03b0*/ 	.word	0xffffffff


	//   ....[134]....
        /*03b4*/ 	.word	0xffffffff


	//   ....[135]....
        /*03b8*/ 	.word	0xffffffff


	//   ....[136]....
        /*03bc*/ 	.word	0xffffffff


	//   ....[137]....
        /*03c0*/ 	.word	0xffffffff


	//   ....[138]....
        /*03c4*/ 	.word	0xffffffff


	//   ....[139]....
        /*03c8*/ 	.word	0xffffffff


	//   ....[140]....
        /*03cc*/ 	.word	0xffffffff


	//   ....[141]....
        /*03d0*/ 	.word	0xffffffff


	//   ....[142]....
        /*03d4*/ 	.word	0xffffffff


	//   ....[143]....
        /*03d8*/ 	.word	0x0500000f


	//   ....[144]....
        /*03dc*/ 	.word	0x0500000f


	//   ....[145]....
        /*03e0*/ 	.word	0x0500000f


	//   ....[146]....
        /*03e4*/ 	.word	0x0500000f


	//   ....[147]....
        /*03e8*/ 	.word	0x0500000f


	//   ....[148]....
        /*03ec*/ 	.word	0x0500000f


	//   ....[149]....
        /*03f0*/ 	.word	0x0500000f


	//   ....[150]....
        /*03f4*/ 	.word	0x0500000f


	//   ....[151]....
        /*03f8*/ 	.word	0x0500000f


	//   ....[152]....
        /*03fc*/ 	.word	0x0500000f


	//   ....[153]....
        /*0400*/ 	.word	0x0500000f


	//   ....[154]....
        /*0404*/ 	.word	0x0500000f


	//   ....[155]....
        /*0408*/ 	.word	0x0500000f


	//   ....[156]....
        /*040c*/ 	.word	0x0500000f


	//   ....[157]....
        /*0410*/ 	.word	0x0500000f


	//   ....[158]....
        /*0414*/ 	.word	0x0500000f


	//   ....[159]....
        /*0418*/ 	.word	0x0500000f


	//   ....[160]....
        /*041c*/ 	.word	0x0500000f


	//   ....[161]....
        /*0420*/ 	.word	0x0500000f


	//   ....[162]....
        /*0424*/ 	.word	0x0500000f


	//   ....[163]....
        /*0428*/ 	.word	0x0500000f


	//   ....[164]....
        /*042c*/ 	.word	0x0500000f


	//   ....[165]....
        /*0430*/ 	.word	0x0500000f


	//   ....[166]....
        /*0434*/ 	.word	0x0500000f


	//   ....[167]....
        /*0438*/ 	.word	0x0500000f


	//   ....[168]....
        /*043c*/ 	.word	0x0500000f


	//   ....[169]....
        /*0440*/ 	.word	0x0500000f


	//   ....[170]....
        /*0444*/ 	.word	0x0500000f


	//   ....[171]....
        /*0448*/ 	.word	0x0500000f


	//   ....[172]....
        /*044c*/ 	.word	0x0500000f


	//   ....[173]....
        /*0450*/ 	.word	0x0500000f


	//   ....[174]....
        /*0454*/ 	.word	0x0500000f


	//   ....[175]....
        /*0458*/ 	.word	0x0500000f


	//   ....[176]....
        /*045c*/ 	.word	0x0500000f


	//   ....[177]....
        /*0460*/ 	.word	0x0500000f


	//   ....[178]....
        /*0464*/ 	.word	0x0500000f


	//   ....[179]....
        /*0468*/ 	.word	0x0500000f


	//   ....[180]....
        /*046c*/ 	.word	0x0500000f


	//   ....[181]....
        /*0470*/ 	.word	0x0500000f


	//   ....[182]....
        /*0474*/ 	.word	0x0500000f


	//   ....[183]....
        /*0478*/ 	.word	0x0500000f


	//   ....[184]....
        /*047c*/ 	.word	0x0500000f


	//   ....[185]....
        /*0480*/ 	.word	0x0500000f


	//   ....[186]....
        /*0484*/ 	.word	0x0500000f


	//   ....[187]....
        /*0488*/ 	.word	0x0500000f


	//   ....[188]....
        /*048c*/ 	.word	0x0500000f


	//   ....[189]....
        /*0490*/ 	.word	0x0500000f


	//   ....[190]....
        /*0494*/ 	.word	0x0500000f


	//   ....[191]....
        /*0498*/ 	.word	0x0500000f


	//   ....[192]....
        /*049c*/ 	.word	0x0500000f


	//   ....[193]....
        /*04a0*/ 	.word	0x0500000f


	//   ....[194]....
        /*04a4*/ 	.word	0x0500000f


	//   ....[195]....
        /*04a8*/ 	.word	0x0500000f


	//   ....[196]....
        /*04ac*/ 	.word	0x0500000f


	//   ....[197]....
        /*04b0*/ 	.word	0x0500000f


	//   ....[198]....
        /*04b4*/ 	.word	0x0500000f


	//   ....[199]....
        /*04b8*/ 	.word	0x0500000f


	//   ....[200]....
        /*04bc*/ 	.word	0x0500000f


	//   ....[201]....
        /*04c0*/ 	.word	0x0500000f


	//   ....[202]....
        /*04c4*/ 	.word	0x0500000f


	//   ....[203]....
        /*04c8*/ 	.word	0x0500000f


	//   ....[204]....
        /*04cc*/ 	.word	0x0500000f


	//   ....[205]....
        /*04d0*/ 	.word	0x0500000f


	//   ....[206]....
        /*04d4*/ 	.word	0x0500000f


	//   ....[207]....
        /*04d8*/ 	.word	0x0500000f


	//   ....[208]....
        /*04dc*/ 	.word	0x0500000f


	//   ....[209]....
        /*04e0*/ 	.word	0x0500000f


	//   ....[210]....
        /*04e4*/ 	.word	0x0500000f


	//   ....[211]....
        /*04e8*/ 	.word	0x0500000f


	//   ....[212]....
        /*04ec*/ 	.word	0x0500000f


	//   ....[213]....
        /*04f0*/ 	.word	0x0500000f


	//   ....[214]....
        /*04f4*/ 	.word	0x0500000f


	//   ....[215]....
        /*04f8*/ 	.word	0x0500000f


	//   ....[216]....
        /*04fc*/ 	.word	0x0500000f


	//   ....[217]....
        /*0500*/ 	.word	0x0500000f


	//   ....[218]....
        /*0504*/ 	.word	0x0500000f


	//   ....[219]....
        /*0508*/ 	.word	0x0500000f


	//   ....[220]....
        /*050c*/ 	.word	0x0500000f


	//   ....[221]....
        /*0510*/ 	.word	0x0500000f


	//   ....[222]....
        /*0514*/ 	.word	0x0500000f


	//   ....[223]....
        /*0518*/ 	.word	0x0500000f


	//   ....[224]....
        /*051c*/ 	.word	0x0500000f


	//   ....[225]....
        /*0520*/ 	.word	0x0500000f


	//   ....[226]....
        /*0524*/ 	.word	0x0500000f


	//----- nvinfo : EIATTR_COOP_GROUP_INSTR_OFFSETS
	.align		4
.L_113:
        /*0528*/ 	.byte	0x04, 0x28
        /*052a*/ 	.short	(.L_115 - .L_114)


	//   ....[0]....
.L_114:
        /*052c*/ 	.word	0x00000070


	//   ....[1]....
        /*0530*/ 	.word	0x000000b0


	//   ....[2]....
        /*0534*/ 	.word	0x000002d0


	//   ....[3]....
        /*0538*/ 	.word	0x00000430


	//   ....[4]....
        /*053c*/ 	.word	0x00000550


	//   ....[5]....
        /*0540*/ 	.word	0x000006b0


	//   ....[6]....
        /*0544*/ 	.word	0x00001b10


	//   ....[7]....
        /*0548*/ 	.word	0x00002df0


	//   ....[8]....
        /*054c*/ 	.word	0x00002e60


	//   ....[9]....
        /*0550*/ 	.word	0x00003360


	//   ....[10]....
        /*0554*/ 	.word	0x000033e0


	//   ....[11]....
        /*0558*/ 	.word	0x000053d0


	//   ....[12]....
        /*055c*/ 	.word	0x000053e0


	//   ....[13]....
        /*0560*/ 	.word	0x00005430


	//   ....[14]....
        /*0564*/ 	.word	0x00005440


	//   ....[15]....
        /*0568*/ 	.word	0x000067d0


	//   ....[16]....
        /*056c*/ 	.word	0x00006a10


	//   ....[17]....
        /*0570*/ 	.word	0x00006a40


	//   ....[18]....
        /*0574*/ 	.word	0x00006a50


	//   ....[19]....
        /*0578*/ 	.word	0x000081b0


	//   ....[20]....
        /*057c*/ 	.word	0x000081d0


	//   ....[21]....
        /*0580*/ 	.word	0x000081e0


	//   ....[22]....
        /*0584*/ 	.word	0x00008200


	//   ....[23]....
        /*0588*/ 	.word	0x00008b20


	//   ....[24]....
        /*058c*/ 	.word	0x00008b40


	//   ....[25]....
        /*0590*/ 	.word	0x00008c70


	//   ....[26]....
        /*0594*/ 	.word	0x00008c90


	//   ....[27]....
        /*0598*/ 	.word	0x00008d90


	//   ....[28]....
        /*059c*/ 	.word	0x00008db0


	//   ....[29]....
        /*05a0*/ 	.word	0x00008ec0


	//   ....[30]....
        /*05a4*/ 	.word	0x00008ee0


	//   ....[31]....
        /*05a8*/ 	.word	0x00009350


	//   ....[32]....
        /*05ac*/ 	.word	0x00009360


	//   ....[33]....
        /*05b0*/ 	.word	0x000099f0


	//   ....[34]....
        /*05b4*/ 	.word	0x00009a00


	//   ....[35]....
        /*05b8*/ 	.word	0x0000aa90


	//   ....[36]....
        /*05bc*/ 	.word	0x0000aac0


	//   ....[37]....
        /*05c0*/ 	.word	0x0000abe0


	//   ....[38]....
        /*05c4*/ 	.word	0x0000ac00


	//   ....[39]....
        /*05c8*/ 	.word	0x0000ad00


	//   ....[40]....
        /*05cc*/ 	.word	0x0000ad20


	//   ....[41]....
        /*05d0*/ 	.word	0x0000ae30


	//   ....[42]....
        /*05d4*/ 	.word	0x0000ae50


	//   ....[43]....
        /*05d8*/ 	.word	0x0000aff0


	//   ....[44]....
        /*05dc*/ 	.word	0x0000b1e0


	//   ....[45]....
        /*05e0*/ 	.word	0x0000b210


	//   ....[46]....
        /*05e4*/ 	.word	0x0000b240


	//   ....[47]....
        /*05e8*/ 	.word	0x0000b270


	//   ....[48]....
        /*05ec*/ 	.word	0x0000b2a0


	//   ....[49]....
        /*05f0*/ 	.word	0x0000b2d0


	//   ....[50]....
        /*05f4*/ 	.word	0x0000b440


	//   ....[51]....
        /*05f8*/ 	.word	0x0000b470


	//   ....[52]....
        /*05fc*/ 	.word	0x0000b4a0


	//   ....[53]....
        /*0600*/ 	.word	0x0000b4d0


	//   ....[54]....
        /*0604*/ 	.word	0x0000b500


	//   ....[55]....
        /*0608*/ 	.word	0x0000b530


	//   ....[56]....
        /*060c*/ 	.word	0x0000b5c0


	//   ....[57]....
        /*0610*/ 	.word	0x0000b5f0


	//   ....[58]....
        /*0614*/ 	.word	0x0000b600


	//   ....[59]....
        /*0618*/ 	.word	0x0000b690


	//   ....[60]....
        /*061c*/ 	.word	0x0000d020


	//   ....[61]....
        /*0620*/ 	.word	0x0000d040


	//   ....[62]....
        /*0624*/ 	.word	0x0000d0f0


	//   ....[63]....
        /*0628*/ 	.word	0x0000d110


	//   ....[64]....
        /*062c*/ 	.word	0x0000d1b0


	//   ....[65]....
        /*0630*/ 	.word	0x0000d1d0


	//   ....[66]....
        /*0634*/ 	.word	0x0000d270


	//   ....[67]....
        /*0638*/ 	.word	0x0000d290


	//   ....[68]....
        /*063c*/ 	.word	0x0000d330


	//   ....[69]....
        /*0640*/ 	.word	0x0000d350


	//   ....[70]....
        /*0644*/ 	.word	0x0000d360


	//   ....[71]....
        /*0648*/ 	.word	0x0000d3f0


	//   ....[72]....
        /*064c*/ 	.word	0x0000daf0


	//   ....[73]....
        /*0650*/ 	.word	0x0000db20


	//   ....[74]....
        /*0654*/ 	.word	0x0000db80


	//   ....[75]....
        /*0658*/ 	.word	0x0000dbd0


	//   ....[76]....
        /*065c*/ 	.word	0x0000dc20


	//   ....[77]....
        /*0660*/ 	.word	0x0000dc80


	//   ....[78]....
        /*0664*/ 	.word	0x0000dcd0


	//   ....[79]....
        /*0668*/ 	.word	0x0000dd30


	//   ....[80]....
        /*066c*/ 	.word	0x0000dd80


	//   ....[81]....
        /*0670*/ 	.word	0x0000dde0


	//   ....[82]....
        /*0674*/ 	.word	0x0000de20


	//   ....[83]....
        /*0678*/ 	.word	0x0000de90


	//   ....[84]....
        /*067c*/ 	.word	0x0000dee0


	//   ....[85]....
        /*0680*/ 	.word	0x0000df40


	//   ....[86]....
        /*0684*/ 	.word	0x0000df60


	//   ....[87]....
        /*0688*/ 	.word	0x0000dfa0


	//   ....[88]....
        /*068c*/ 	.word	0x0000e750


	//   ....[89]....
        /*0690*/ 	.word	0x0000e790


	//   ....[90]....
        /*0694*/ 	.word	0x0000e7a0


	//   ....[91]....
        /*0698*/ 	.word	0x0000e800


	//   ....[92]....
        /*069c*/ 	.word	0x0000e810


	//   ....[93]....
        /*06a0*/ 	.word	0x0000e870


	//   ....[94]....
        /*06a4*/ 	.word	0x0000e8a0


	//   ....[95]....
        /*06a8*/ 	.word	0x0000e8e0


	//   ....[96]....
        /*06ac*/ 	.word	0x0000e910


	//   ....[97]....
        /*06b0*/ 	.word	0x0000e950


	//   ....[98]....
        /*06b4*/ 	.word	0x0000e980


	//   ....[99]....
        /*06b8*/ 	.word	0x0000e9c0


	//   ....[100]....
        /*06bc*/ 	.word	0x0000ec30


	//   ....[101]....
        /*06c0*/ 	.word	0x0000ec50


	//   ....[102]....
        /*06c4*/ 	.word	0x0000ec60


	//   ....[103]....
        /*06c8*/ 	.word	0x0000ecf0


	//   ....[104]....
        /*06cc*/ 	.word	0x0000ed00


	//   ....[105]....
        /*06d0*/ 	.word	0x0000ed90


	//   ....[106]....
        /*06d4*/ 	.word	0x0000eda0


	//   ....[107]....
        /*06d8*/ 	.word	0x0000ee30


	//   ....[108]....
        /*06dc*/ 	.word	0x0000ee40


	//   ....[109]....
        /*06e0*/ 	.word	0x0000eed0


	//   ....[110]....
        /*06e4*/ 	.word	0x0000eee0


	//   ....[111]....
        /*06e8*/ 	.word	0x0000eef0


	//   ....[112]....
        /*06ec*/ 	.word	0x0000f4b0


	//   ....[113]....
        /*06f0*/ 	.word	0x0000f4f0


	//   ....[114]....
        /*06f4*/ 	.word	0x0000f530


	//   ....[115]....
        /*06f8*/ 	.word	0x0000f560


	//   ....[116]....
        /*06fc*/ 	.word	0x0000f5f0


	//   ....[117]....
        /*0700*/ 	.word	0x0000f620


	//   ....[118]....
        /*0704*/ 	.word	0x0000f690


	//   ....[119]....
        /*0708*/ 	.word	0x0000f6c0


	//   ....[120]....
        /*070c*/ 	.word	0x0000f730


	//   ....[121]....
        /*0710*/ 	.word	0x0000f760


	//   ....[122]....
        /*0714*/ 	.word	0x0000f790


	//   ....[123]....
        /*0718*/ 	.word	0x0000f7e0


	//   ....[124]....
        /*071c*/ 	.word	0x0000fc20


	//   ....[125]....
        /*0720*/ 	.word	0x0000fc30


	//   ....[126]....
        /*0724*/ 	.word	0x0000fc70


	//   ....[127]....
        /*0728*/ 	.word	0x0000fcb0


	//   ....[128]....
        /*072c*/ 	.word	0x0000fce0


	//   ....[129]....
        /*0730*/ 	.word	0x0000fd10


	//   ....[130]....
        /*0734*/ 	.word	0x0000fd40


	//   ....[131]....
        /*0738*/ 	.word	0x0000fd70


	//   ....[132]....
        /*073c*/ 	.word	0x0000ff20


	//   ....[133]....
        /*0740*/ 	.word	0x0000ff50


	//   ....[134]....
        /*0744*/ 	.word	0x0000ff80


	//   ....[135]....
        /*0748*/ 	.word	0x0000ffb0


	//   ....[136]....
        /*074c*/ 	.word	0x0000ffe0


	//   ....[137]....
        /*0750*/ 	.word	0x00010010


	//   ....[138]....
        /*0754*/ 	.word	0x000100d0


	//   ....[139]....
        /*0758*/ 	.word	0x000100f0


	//   ....[140]....
        /*075c*/ 	.word	0x00010100


	//   ....[141]....
        /*0760*/ 	.word	0x00010160


	//   ....[142]....
        /*0764*/ 	.word	0x00010780


	//   ....[143]....
        /*0768*/ 	.word	0x00010c60


	//   ....[144]....
        /*076c*/ 	.word	0x00010d50


	//   ....[145]....
        /*0770*/ 	.word	0x00010df0


	//   ....[146]....
        /*0774*/ 	.word	0x00010e50


	//   ....[147]....
        /*0778*/ 	.word	0x00010f60


	//   ....[148]....
        /*077c*/ 	.word	0x00010fd0


	//   ....[149]....
        /*0780*/ 	.word	0x000110e0


	//   ....[150]....
        /*0784*/ 	.word	0x00011150


	//   ....[151]....
        /*0788*/ 	.word	0x00011260


	//   ....[152]....
        /*078c*/ 	.word	0x000112d0


	//   ....[153]....
        /*0790*/ 	.word	0x000113e0


	//   ....[154]....
        /*0794*/ 	.word	0x00011450


	//   ....[155]....
        /*0798*/ 	.word	0x000114f0


	//   ....[156]....
        /*079c*/ 	.word	0x00011600


	//   ....[157]....
        /*07a0*/ 	.word	0x00011670


	//   ....[158]....
        /*07a4*/ 	.word	0x000116f0


	//   ....[159]....
        /*07a8*/ 	.word	0x000117b0


	//   ....[160]....
        /*07ac*/ 	.word	0x00011830


	//   ....[161]....
        /*07b0*/ 	.word	0x00011910


	//   ....[162]....
        /*07b4*/ 	.word	0x00011990


	//   ....[163]....
        /*07b8*/ 	.word	0x00011a70


	//   ....[164]....
        /*07bc*/ 	.word	0x00011af0


	//   ....[165]....
        /*07c0*/ 	.word	0x00011bd0


	//   ....[166]....
        /*07c4*/ 	.word	0x00011c50


	//   ....[167]....
        /*07c8*/ 	.word	0x00011d30


	//   ....[168]....
        /*07cc*/ 	.word	0x00011db0


	//   ....[169]....
        /*07d0*/ 	.word	0x00011e90


	//   ....[170]....
        /*07d4*/ 	.word	0x00011f10


	//   ....[171]....
        /*07d8*/ 	.word	0x00011fd0


	//   ....[172]....
        /*07dc*/ 	.word	0x00012100


	//   ....[173]....
        /*07e0*/ 	.word	0x000121d0


	//   ....[174]....
        /*07e4*/ 	.word	0x00012240


	//   ....[175]....
        /*07e8*/ 	.word	0x00012310


	//   ....[176]....
        /*07ec*/ 	.word	0x00012370


	//   ....[177]....
        /*07f0*/ 	.word	0x00012440


	//   ....[178]....
        /*07f4*/ 	.word	0x000124a0


	//   ....[179]....
        /*07f8*/ 	.word	0x00012570


	//   ....[180]....
        /*07fc*/ 	.word	0x000125d0


	//   ....[181]....
        /*0800*/ 	.word	0x000126a0


	//   ....[182]....
        /*0804*/ 	.word	0x00012700


	//   ....[183]....
        /*0808*/ 	.word	0x000127e0


	//   ....[184]....
        /*080c*/ 	.word	0x000128d0


	//   ....[185]....
        /*0810*/ 	.word	0x00012970


	//   ....[186]....
        /*0814*/ 	.word	0x000129d0


	//   ....[187]....
        /*0818*/ 	.word	0x00012ad0


	//   ....[188]....
        /*081c*/ 	.word	0x00012b30


	//   ....[189]....
        /*0820*/ 	.word	0x00012c30


	//   ....[190]....
        /*0824*/ 	.word	0x00012c90


	//   ....[191]....
        /*0828*/ 	.word	0x00012d90


	//   ....[192]....
        /*082c*/ 	.word	0x00012df0


	//   ....[193]....
        /*0830*/ 	.word	0x00012ef0


	//   ....[194]....
        /*0834*/ 	.word	0x00012f50


	//   ....[195]....
        /*0838*/ 	.word	0x00013020


	//   ....[196]....
        /*083c*/ 	.word	0x00013160


	//   ....[197]....
        /*0840*/ 	.word	0x00013200


	//   ....[198]....
        /*0844*/ 	.word	0x000132e0


	//   ....[199]....
        /*0848*/ 	.word	0x000133b0


	//   ....[200]....
        /*084c*/ 	.word	0x00013410


	//   ....[201]....
        /*0850*/ 	.word	0x00013500


	//   ....[202]....
        /*0854*/ 	.word	0x00013560


	//   ....[203]....
        /*0858*/ 	.word	0x00013650


	//   ....[204]....
        /*085c*/ 	.word	0x000136b0


	//   ....[205]....
        /*0860*/ 	.word	0x000137a0


	//   ....[206]....
        /*0864*/ 	.word	0x00013800


	//   ....[207]....
        /*0868*/ 	.word	0x000138e0


	//   ....[208]....
        /*086c*/ 	.word	0x00013970


	//   ....[209]....
        /*0870*/ 	.word	0x00013a10


	//   ....[210]....
        /*0874*/ 	.word	0x00013b70


	//   ....[211]....
        /*0878*/ 	.word	0x00013be0


	//   ....[212]....
        /*087c*/ 	.word	0x00013c60


	//   ....[213]....
        /*0880*/ 	.word	0x00013cd0


	//   ....[214]....
        /*0884*/ 	.word	0x00013d40


	//   ....[215]....
        /*0888*/ 	.word	0x00013dc0


	//   ....[216]....
        /*088c*/ 	.word	0x00013e40


	//   ....[217]....
        /*0890*/ 	.word	0x00013ed0


	//   ....[218]....
        /*0894*/ 	.word	0x00013f40


	//   ....[219]....
        /*0898*/ 	.word	0x00013fb0


	//   ....[220]....
        /*089c*/ 	.word	0x00014020


	//   ....[221]....
        /*08a0*/ 	.word	0x000140a0


	//   ....[222]....
        /*08a4*/ 	.word	0x00014110


	//   ....[223]....
        /*08a8*/ 	.word	0x000141b0


	//   ....[224]....
        /*08ac*/ 	.word	0x00014200


	//   ....[225]....
        /*08b0*/ 	.word	0x00014290


	//   ....[226]....
        /*08b4*/ 	.word	0x000143c0


	//----- nvinfo : EIATTR_REG_RECONFIG
	.align		4
.L_115:
        /*08b8*/ 	.byte	0x01, 0x54
	.zero		2


	//----- nvinfo : EIATTR_SYSCALL_OFFSETS
	.align		4
        /*08bc*/ 	.byte	0x04, 0x46
        /*08be*/ 	.short	(.L_117 - .L_116)


	//   ....[0]....
.L_116:
        /*08c0*/ 	.word	0x00001c90


	//   ....[1]....
        /*08c4*/ 	.word	0x0000c670


	//   ....[2]....
        /*08c8*/ 	.word	0x0000c7c0


	//   ....[3]....
        /*08cc*/ 	.word	0x0000c8b0


	//   ....[4]....
        /*08d0*/ 	.word	0x0000d780


	//----- nvinfo : EIATTR_MBARRIER_INSTR_OFFSETS
	.align		4
.L_117:
        /*08d4*/ 	.byte	0x04, 0x39
        /*08d6*/ 	.short	(.L_119 - .L_118)


	//   ....[0]....
.L_118:
        /*08d8*/ 	.word	0x00000180
        /*08dc*/ 	.word	0x000000ff
        /*08e0*/ 	.word	0x00030800
        /*08e4*/ 	.short	0x0100
        /*08e6*/ 	.byte	0x08
	.zero		1


	//   ....[1]....
        /*08e8*/ 	.word	0x00000190
        /*08ec*/ 	.word	0x000000ff
        /*08f0*/ 	.word	0x00030820
        /*08f4*/ 	.short	0x0100
        /*08f6*/ 	.byte	0x08
	.zero		1


	//   ....[2]....
        /*08f8*/ 	.word	0x00000280
        /*08fc*/ 	.word	0x000000ff
        /*0900*/ 	.word	0x00030830
        /*0904*/ 	.short	0x0100
        /*0906*/ 	.byte	0x08
	.zero		1


	//   ....[3]....
        /*0908*/ 	.word	0x00000290
        /*090c*/ 	.word	0x000000ff
        /*0910*/ 	.word	0x00030840
        /*0914*/ 	.short	0x0100
        /*0916*/ 	.byte	0x08
	.zero		1


	//   ....[4]....
        /*0918*/ 	.word	0x000002a0
        /*091c*/ 	.word	0x000000ff
        /*0920*/ 	.word	0x00030838
        /*0924*/ 	.short	0x0100
        /*0926*/ 	.byte	0x08
	.zero		1


	//   ....[5]....
        /*0928*/ 	.word	0x000002b0
        /*092c*/ 	.word	0x000000ff
        /*0930*/ 	.word	0x00030848
        /*0934*/ 	.short	0x0100
        /*0936*/ 	.byte	0x08
	.zero		1


	//   ....[6]....
        /*0938*/ 	.word	0x000003e0
        /*093c*/ 	.word	0x000000ff
        /*0940*/ 	.word	0x00030850
        /*0944*/ 	.short	0x0100
        /*0946*/ 	.byte	0x08
	.zero		1


	//   ....[7]....
        /*0948*/ 	.word	0x000003f0
        /*094c*/ 	.word	0x000000ff
        /*0950*/ 	.word	0x00030860
        /*0954*/ 	.short	0x0100
        /*0956*/ 	.byte	0x08
	.zero		1


	//   ....[8]....
        /*0958*/ 	.word	0x00000400
        /*095c*/ 	.word	0x000000ff
        /*0960*/ 	.word	0x00030858
        /*0964*/ 	.short	0x0100
        /*0966*/ 	.byte	0x08
	.zero		1


	//   ....[9]....
        /*0968*/ 	.word	0x00000410
        /*096c*/ 	.word	0x000000ff
        /*0970*/ 	.word	0x00030868
        /*0974*/ 	.short	0x0100
        /*0976*/ 	.byte	0x08
	.zero		1


	//   ....[10]....
        /*0978*/ 	.word	0x00000500
        /*097c*/ 	.word	0x000000ff
        /*0980*/ 	.word	0x00030870
        /*0984*/ 	.short	0x0100
        /*0986*/ 	.byte	0x06
	.zero		1


	//   ....[11]....
        /*0988*/ 	.word	0x00000510
        /*098c*/ 	.word	0x000000ff
        /*0990*/ 	.word	0x00030880
        /*0994*/ 	.short	0x0100
        /*0996*/ 	.byte	0x06
	.zero		1


	//   ....[12]....
        /*0998*/ 	.word	0x00000520
        /*099c*/ 	.word	0x000000ff
        /*09a0*/ 	.word	0x00030878
        /*09a4*/ 	.short	0x0100
        /*09a6*/ 	.byte	0x06
	.zero		1


	//   ....[13]....
        /*09a8*/ 	.word	0x00000530
        /*09ac*/ 	.word	0x000000ff
        /*09b0*/ 	.word	0x00030888
        /*09b4*/ 	.short	0x0100
        /*09b6*/ 	.byte	0x06
	.zero		1


	//   ....[14]....
        /*09b8*/ 	.word	0x00000660
        /*09bc*/ 	.word	0x000000ff
        /*09c0*/ 	.word	0x00030890
        /*09c4*/ 	.short	0x0100
        /*09c6*/ 	.byte	0x08
	.zero		1


	//   ....[15]....
        /*09c8*/ 	.word	0x00000670
        /*09cc*/ 	.word	0x000000ff
        /*09d0*/ 	.word	0x000308a0
        /*09d4*/ 	.short	0x0100
        /*09d6*/ 	.byte	0x08
	.zero		1


	//   ....[16]....
        /*09d8*/ 	.word	0x00000680
        /*09dc*/ 	.word	0x000000ff
        /*09e0*/ 	.word	0x00030898
        /*09e4*/ 	.short	0x0100
        /*09e6*/ 	.byte	0x08
	.zero		1


	//   ....[17]....
        /*09e8*/ 	.word	0x00000690
        /*09ec*/ 	.word	0x000000ff
        /*09f0*/ 	.word	0x000308a8
        /*09f4*/ 	.short	0x0100
        /*09f6*/ 	.byte	0x08
	.zero		1


	//   ....[18]....
        /*09f8*/ 	.word	0x000007d0
        /*09fc*/ 	.word	0x000000ff
        /*0a00*/ 	.word	0x000308b0
        /*0a04*/ 	.short	0x0100
        /*0a06*/ 	.byte	0x08
	.zero		1


	//   ....[19]....
        /*0a08*/ 	.word	0x000007e0
        /*0a0c*/ 	.word	0x000000ff
        /*0a10*/ 	.word	0x000308c0
        /*0a14*/ 	.short	0x0100
        /*0a16*/ 	.byte	0x08
	.zero		1


	//   ....[20]....
        /*0a18*/ 	.word	0x000007f0
        /*0a1c*/ 	.word	0x000000ff
        /*0a20*/ 	.word	0x000308b8
        /*0a24*/ 	.short	0x0100
        /*0a26*/ 	.byte	0x08
	.zero		1


	//   ....[21]....
        /*0a28*/ 	.word	0x00000800
        /*0a2c*/ 	.word	0x000000ff
        /*0a30*/ 	.word	0x000308c8
        /*0a34*/ 	.short	0x0100
        /*0a36*/ 	.byte	0x08
	.zero		1


	//   ....[22]....
        /*0a38*/ 	.word	0x00001d50
        /*0a3c*/ 	.word	0x00000004
        /*0a40*/ 	.word	0x00030800
        /*0a44*/ 	.short	0x010a
        /*0a46*/ 	.byte	0x3f
	.zero		1


	//   ....[23]....
        /*0a48*/ 	.word	0x00001e00
        /*0a4c*/ 	.word	0x00000000
        /*0a50*/ 	.word	0x00030830
        /*0a54*/ 	.short	0x010a
        /*0a56*/ 	.byte	0x3f
	.zero		1


	//   ....[24]....
        /*0a58*/ 	.word	0x00001e50
        /*0a5c*/ 	.word	0x00000000
        /*0a60*/ 	.word	0x00030830
        /*0a64*/ 	.short	0x010a
        /*0a66*/ 	.byte	0x3f
	.zero		1


	//   ....[25]....
        /*0a68*/ 	.word	0x00002590
        /*0a6c*/ 	.word	0x00000000
        /*0a70*/ 	.word	0x00000000
        /*0a74*/ 	.short	0x0101
        /*0a76*/ 	.byte	0x3f
	.zero		1


	//   ....[26]....
        /*0a78*/ 	.word	0x000042a0
        /*0a7c*/ 	.word	0x000000ff
        /*0a80*/ 	.word	0x00030830
        /*0a84*/ 	.short	0x010a
        /*0a86*/ 	.byte	0x08
	.zero		1


	//   ....[27]....
        /*0a88*/ 	.word	0x000042e0
        /*0a8c*/ 	.word	0x000000ff
        /*0a90*/ 	.word	0x00030830
        /*0a94*/ 	.short	0x010a
        /*0a96*/ 	.byte	0x08
	.zero		1


	//   ....[28]....
        /*0a98*/ 	.word	0x00004df0
        /*0a9c*/ 	.word	0x000000ff
        /*0aa0*/ 	.word	0x00030850
        /*0aa4*/ 	.short	0x010a
        /*0aa6*/ 	.byte	0x09
	.zero		1


	//   ....[29]....
        /*0aa8*/ 	.word	0x00004e30
        /*0aac*/ 	.word	0x000000ff
        /*0ab0*/ 	.word	0x00030850
        /*0ab4*/ 	.short	0x010a
        /*0ab6*/ 	.byte	0x09
	.zero		1


	//   ....[30]....
        /*0ab8*/ 	.word	0x00005400
        /*0abc*/ 	.word	0x000000ff
        /*0ac0*/ 	.word	0x00000000
        /*0ac4*/ 	.short	0x0101
        /*0ac6*/ 	.byte	0x08
	.zero		1


	//   ....[31]....
        /*0ac8*/ 	.word	0x00005f40
        /*0acc*/ 	.word	0x000000ff
        /*0ad0*/ 	.word	0x00000000
        /*0ad4*/ 	.short	0x0101
        /*0ad6*/ 	.byte	0x09
	.zero		1


	//   ....[32]....
        /*0ad8*/ 	.word	0x000066c0
        /*0adc*/ 	.word	0x0000000d
        /*0ae0*/ 	.word	0x00030850
        /*0ae4*/ 	.short	0x010a
        /*0ae6*/ 	.byte	0x3f
	.zero		1


	//   ....[33]....
        /*0ae8*/ 	.word	0x00006750
        /*0aec*/ 	.word	0x0000000d
        /*0af0*/ 	.word	0x00030850
        /*0af4*/ 	.short	0x010a
        /*0af6*/ 	.byte	0x3f
	.zero		1


	//   ....[34]....
        /*0af8*/ 	.word	0x00006c70
        /*0afc*/ 	.word	0x00000002
        /*0b00*/ 	.word	0x00000000
        /*0b04*/ 	.short	0x0101
        /*0b06*/ 	.byte	0x3f
	.zero		1


	//   ....[35]....
        /*0b08*/ 	.word	0x00008b00
        /*0b0c*/ 	.word	0x000000ff
        /*0b10*/ 	.word	0x00000000
        /*0b14*/ 	.short	0x0101
        /*0b16*/ 	.byte	0x08
	.zero		1


	//   ....[36]....
        /*0b18*/ 	.word	0x000091b0
        /*0b1c*/ 	.word	0x000000ff
        /*0b20*/ 	.word	0x00000000
        /*0b24*/ 	.short	0x0101
        /*0b26*/ 	.byte	0x08
	.zero		1


	//   ....[37]....
        /*0b28*/ 	.word	0x0000ce30
        /*0b2c*/ 	.word	0x00000007
        /*0b30*/ 	.word	0x00030840
        /*0b34*/ 	.short	0x010a
        /*0b36*/ 	.byte	0x3f
	.zero		1


	//   ....[38]....
        /*0b38*/ 	.word	0x0000d4b0
        /*0b3c*/ 	.word	0x00000007
        /*0b40*/ 	.word	0x00030830
        /*0b44*/ 	.short	0x0107
        /*0b46*/ 	.byte	0x3f
	.zero		1


	//   ....[39]....
        /*0b48*/ 	.word	0x0000d580
        /*0b4c*/ 	.word	0x00000007
        /*0b50*/ 	.word	0x00030830
        /*0b54*/ 	.short	0x0101
        /*0b56*/ 	.byte	0x3f
	.zero		1


	//   ....[40]....
        /*0b58*/ 	.word	0x0000e0b0
        /*0b5c*/ 	.word	0x00000016
        /*0b60*/ 	.word	0x00030800
        /*0b64*/ 	.short	0x0107
        /*0b66*/ 	.byte	0x3f
	.zero		1


	//   ....[41]....
        /*0b68*/ 	.word	0x0000e1d0
        /*0b6c*/ 	.word	0x00000016
        /*0b70*/ 	.word	0x00030800
        /*0b74*/ 	.short	0x0101
        /*0b76*/ 	.byte	0x3f
	.zero		1


	//   ....[42]....
        /*0b78*/ 	.word	0x0000e1f0
        /*0b7c*/ 	.word	0x00000016
        /*0b80*/ 	.word	0x00030820
        /*0b84*/ 	.short	0x010a
        /*0b86*/ 	.byte	0x3f
	.zero		1


	//   ....[43]....
        /*0b88*/ 	.word	0x0000e5b0
        /*0b8c*/ 	.word	0x00000006
        /*0b90*/ 	.word	0x00030840
        /*0b94*/ 	.short	0x010a
        /*0b96*/ 	.byte	0x3f
	.zero		1


	//   ....[44]....
        /*0b98*/ 	.word	0x0000ea70
        /*0b9c*/ 	.word	0x00000006
        /*0ba0*/ 	.word	0x00030830
        /*0ba4*/ 	.short	0x0107
        /*0ba6*/ 	.byte	0x3f
	.zero		1


	//   ....[45]....
        /*0ba8*/ 	.word	0x0000eb20
        /*0bac*/ 	.word	0x00000006
        /*0bb0*/ 	.word	0x00030830
        /*0bb4*/ 	.short	0x0101
        /*0bb6*/ 	.byte	0x3f
	.zero		1


	//   ....[46]....
        /*0bb8*/ 	.word	0x0000eb90
        /*0bbc*/ 	.word	0x00000006
        /*0bc0*/ 	.word	0x00030860
        /*0bc4*/ 	.short	0x010a
        /*0bc6*/ 	.byte	0x3f
	.zero		1


	//   ....[47]....
        /*0bc8*/ 	.word	0x0000f0e0
        /*0bcc*/ 	.word	0x00000006
        /*0bd0*/ 	.word	0x00030850
        /*0bd4*/ 	.short	0x0107
        /*0bd6*/ 	.byte	0x3f
	.zero		1


	//   ....[48]....
        /*0bd8*/ 	.word	0x0000f200
        /*0bdc*/ 	.word	0x00000006
        /*0be0*/ 	.word	0x00030850
        /*0be4*/ 	.short	0x0101
        /*0be6*/ 	.byte	0x3f
	.zero		1


	//   ....[49]....
        /*0be8*/ 	.word	0x0000f410
        /*0bec*/ 	.word	0x00000000
        /*0bf0*/ 	.word	0x00030860
        /*0bf4*/ 	.short	0x010a
        /*0bf6*/ 	.byte	0x3f
	.zero		1


	//   ....[50]....
        /*0bf8*/ 	.word	0x0000f910
        /*0bfc*/ 	.word	0x00000000
        /*0c00*/ 	.word	0x00030850
        /*0c04*/ 	.short	0x0107
        /*0c06*/ 	.byte	0x3f
	.zero		1


	//   ....[51]....
        /*0c08*/ 	.word	0x0000f9c0
        /*0c0c*/ 	.word	0x00000000
        /*0c10*/ 	.word	0x00030850
        /*0c14*/ 	.short	0x0101
        /*0c16*/ 	.byte	0x3f
	.zero		1


	//   ....[52]....
        /*0c18*/ 	.word	0x00010700
        /*0c1c*/ 	.word	0x00000004
        /*0c20*/ 	.word	0x00030820
        /*0c24*/ 	.short	0x010a
        /*0c26*/ 	.byte	0x3f
	.zero		1


	//   ....[53]....
        /*0c28*/ 	.word	0x000108a0
        /*0c2c*/ 	.word	0x00000005
        /*0c30*/ 	.word	0x00030840
        /*0c34*/ 	.short	0x010a
        /*0c36*/ 	.byte	0x3f
	.zero		1


	//   ....[54]....
        /*0c38*/ 	.word	0x00010940
        /*0c3c*/ 	.word	0x0000001b
        /*0c40*/ 	.word	0x00030840
        /*0c44*/ 	.short	0x010a
        /*0c46*/ 	.byte	0x3f
	.zero		1


	//   ....[55]....
        /*0c48*/ 	.word	0x00010980
        /*0c4c*/ 	.word	0x00000005
        /*0c50*/ 	.word	0x00030860
        /*0c54*/ 	.short	0x010a
        /*0c56*/ 	.byte	0x3f
	.zero		1


	//   ....[56]....
        /*0c58*/ 	.word	0x000109c0
        /*0c5c*/ 	.word	0x0000001b
        /*0c60*/ 	.word	0x00030860
        /*0c64*/ 	.short	0x010a
        /*0c66*/ 	.byte	0x3f
	.zero		1


	//   ....[57]....
        /*0c68*/ 	.word	0x00010a20
        /*0c6c*/ 	.word	0x00000004
        /*0c70*/ 	.word	0x00030800
        /*0c74*/ 	.short	0x010a
        /*0c76*/ 	.byte	0x3f
	.zero		1


	//   ....[58]....
        /*0c78*/ 	.word	0x00010a70
        /*0c7c*/ 	.word	0x00000000
        /*0c80*/ 	.word	0x00030830
        /*0c84*/ 	.short	0x010a
        /*0c86*/ 	.byte	0x3f
	.zero		1


	//   ....[59]....
        /*0c88*/ 	.word	0x00010ad0
        /*0c8c*/ 	.word	0x00000003
        /*0c90*/ 	.word	0x00030830
        /*0c94*/ 	.short	0x010a
        /*0c96*/ 	.byte	0x3f
	.zero		1


	//   ....[60]....
        /*0c98*/ 	.word	0x00010b30
        /*0c9c*/ 	.word	0x00000002
        /*0ca0*/ 	.word	0x00030850
        /*0ca4*/ 	.short	0x010a
        /*0ca6*/ 	.byte	0x3f
	.zero		1


	//   ....[61]....
        /*0ca8*/ 	.word	0x00010b80
        /*0cac*/ 	.word	0x0000000d
        /*0cb0*/ 	.word	0x00030850
        /*0cb4*/ 	.short	0x010a
        /*0cb6*/ 	.byte	0x3f
	.zero		1


	//   ....[62]....
        /*0cb8*/ 	.word	0x00010ca0
        /*0cbc*/ 	.word	0x00000007
        /*0cc0*/ 	.word	0x00030840
        /*0cc4*/ 	.short	0x010a
        /*0cc6*/ 	.byte	0x3f
	.zero		1


	//   ....[63]....
        /*0cc8*/ 	.word	0x00012000
        /*0ccc*/ 	.word	0x00000016
        /*0cd0*/ 	.word	0x00030820
        /*0cd4*/ 	.short	0x010a
        /*0cd6*/ 	.byte	0x3f
	.zero		1


	//   ....[64]....
        /*0cd8*/ 	.word	0x00012050
        /*0cdc*/ 	.word	0x00000006
        /*0ce0*/ 	.word	0x00030840
        /*0ce4*/ 	.short	0x010a
        /*0ce6*/ 	.byte	0x3f
	.zero		1


	//   ....[65]....
        /*0ce8*/ 	.word	0x00012820
        /*0cec*/ 	.word	0x00000006
        /*0cf0*/ 	.word	0x00030860
        /*0cf4*/ 	.short	0x010a
        /*0cf6*/ 	.byte	0x3f
	.zero		1


	//   ....[66]....
        /*0cf8*/ 	.word	0x000130b0
        /*0cfc*/ 	.word	0x00000000
        /*0d00*/ 	.word	0x00030860
        /*0d04*/ 	.short	0x010a
        /*0d06*/ 	.byte	0x3f
	.zero		1


	//   ....[67]....
        /*0d08*/ 	.word	0x000142e0
        /*0d0c*/ 	.word	0x00000004
        /*0d10*/ 	.word	0x00030820
        /*0d14*/ 	.short	0x010a
        /*0d16*/ 	.byte	0x3f
	.zero		1


	//   ....[68]....
        /*0d18*/ 	.word	0x00014480
        /*0d1c*/ 	.word	0x00000005
        /*0d20*/ 	.word	0x00030840
        /*0d24*/ 	.short	0x010a
        /*0d26*/ 	.byte	0x3f
	.zero		1


	//   ....[69]....
        /*0d28*/ 	.word	0x000144d0
        /*0d2c*/ 	.word	0x0000001b
        /*0d30*/ 	.word	0x00030840
        /*0d34*/ 	.short	0x010a
        /*0d36*/ 	.byte	0x3f
	.zero		1


	//   ....[70]....
        /*0d38*/ 	.word	0x00014520
        /*0d3c*/ 	.word	0x00000005
        /*0d40*/ 	.word	0x00030860
        /*0d44*/ 	.short	0x010a
        /*0d46*/ 	.byte	0x3f
	.zero		1


	//----- nvinfo : EIATTR_NUM_MBARRIERS
	.align		4
.L_119:
        /*0d48*/ 	.byte	0x03, 0x38
        /*0d4a*/ 	.short	0x0016


	//----- nvinfo : EIATTR_EXIT_INSTR_OFFSETS
	.align		4
        /*0d4c*/ 	.byte	0x04, 0x1c
        /*0d4e*/ 	.short	(.L_121 - .L_120)


	//   ....[0]....
.L_120:
        /*0d50*/ 	.word	0x00000990


	//   ....[1]....
        /*0d54*/ 	.word	0x0000af90


	//   ....[2]....
        /*0d58*/ 	.word	0x00010a10


	//----- nvinfo : EIATTR_MAX_THREADS
	.align		4
.L_121:
        /*0d5c*/ 	.byte	0x04, 0x05
        /*0d5e*/ 	.short	(.L_123 - .L_122)
.L_122:
        /*0d60*/ 	.word	0x00000180
        /*0d64*/ 	.word	0x00000001
        /*0d68*/ 	.word	0x00000001


	//----- nvinfo : EIATTR_CRS_STACK_SIZE
	.align		4
.L_123:
        /*0d6c*/ 	.byte	0x04, 0x1e
        /*0d6e*/ 	.short	(.L_125 - .L_124)
.L_124:
        /*0d70*/ 	.word	0x00000000


	//----- nvinfo : EIATTR_CBANK_PARAM_SIZE
	.align		4
.L_125:
        /*0d74*/ 	.byte	0x03, 0x19
        /*0d76*/ 	.short	0x0af0


	//----- nvinfo : EIATTR_PARAM_CBANK
	.align		4
        /*0d78*/ 	.byte	0x04, 0x0a
        /*0d7a*/ 	.short	(.L_127 - .L_126)
	.align		4
.L_126:
        /*0d7c*/ 	.word	index@(.nv.constant0._ZN7cutlass13device_kernelIN5flash11enable_sm90INS1_16FlashAttnFwdSm90INS1_25CollectiveMainloopFwdSm90ILi2EN4cute5tupleIJNS5_1CILi1EEES8_S8_EEENS6_IJNS7_ILi128EEENS7_ILi96EEENS7_ILi192EEEEEELi192ENS_6half_tEfNS_4arch4Sm90ELb0ELb0ELb0ELb1ELb1ELb0ELb0ELb1ELb1ELb1ELb1ELb0EEENS1_21CollectiveEpilogueFwdINS6_IJSA_SC_SB_EEES9_SE_SG_Li256ELb1ELb1ELb1ELb0EEENS1_36VarlenDynamicPersistentTileSchedulerILi128ELi96ELi256ELi128ELb1ELb1ELb1ELb0ELb1ELb1EEEEEEEEEvNT_6ParamsE)
        /*0d80*/ 	.short	0x0210
        /*0d82*/ 	.short	0x0af0


	//----- nvinfo : EIATTR_SW_WAR
	.align		4
.L_127:
        /*0d84*/ 	.byte	0x04, 0x36
        /*0d86*/ 	.short	(.L_129 - .L_128)
.L_128:
        /*0d88*/ 	.word	0x00000008
.L_129:


//--------------------- .nv.info._ZN7cutlass13device_kernelIN5flash11enable_sm90INS1_16FlashAttnFwdSm90INS1_25CollectiveMainloopFwdSm90ILi2EN4cute5tupleIJNS5_1CILi1EEES8_S8_EEENS6_IJNS7_ILi128EEENS7_ILi96EEENS7_ILi192EEEEEELi192ENS_6half_tEfNS_4arch4Sm90ELb0ELb0ELb0ELb1ELb1ELb1ELb0ELb1ELb1ELb1ELb1ELb0EEENS1_21CollectiveEpilogueFwdINS6_IJSA_SC_SB_EEES9_SE_SG_Li256ELb1ELb1ELb1ELb0EEENS1_36VarlenDynamicPersistentTileSchedulerILi128ELi96ELi256ELi128ELb1ELb1ELb1ELb0ELb1ELb1EEEEEEEEEvNT_6ParamsE --------------------------
	.section	.nv.info._ZN7cutlass13device_kernelIN5flash11enable_sm90INS1_16FlashAttnFwdSm90INS1_25CollectiveMainloopFwdSm90ILi2EN4cute5tupleIJNS5_1CILi1EEES8_S8_EEENS6_IJNS7_ILi128EEENS7_ILi96EEENS7_ILi192EEEEEELi192ENS_6half_tEfNS_4arch4Sm90ELb0ELb0ELb0ELb1ELb1ELb1ELb0ELb1ELb1ELb1ELb1ELb0EEENS1_21CollectiveEpilogueFwdINS6_IJSA_SC_SB_EEES9_SE_SG_Li256ELb1ELb1ELb1ELb0EEENS1_36VarlenDynamicPersistentTileSchedulerILi128ELi96ELi256ELi128ELb1ELb1ELb1ELb0ELb1ELb1EEEEEEEEEvNT_6ParamsE,"",@"SHT_CUDA_INFO"
	.sectionflags	@""
	.align	4


	//----- nvinfo : EIATTR_CUDA_API_VERSION
	.align		4
        /*0000*/ 	.byte	0x04, 0x37
        /*0002*/ 	.short	(.L_131 - .L_130)
.L_130:
        /*0004*/ 	.word	0x00000082


	//----- nvinfo : EIATTR_KPARAM_INFO
	.align		4
.L_131:
        /*0008*/ 	.byte	0x04, 0x17
        /*000a*/ 	.short	(.L_133 - .L_132)
.L_132:
        /*000c*/ 	.word	0x00000000
        /*0010*/ 	.short	0x0000
        /*0012*/ 	.short	0x0070
        /*0014*/ 	.byte	0x00, 0xf0, 0x01, 0x2a


	//----- nvinfo : EIATTR_SPARSE_MMA_MASK
	.align		4
.L_133:
        /*0018*/ 	.byte	0x03, 0x50
        /*001a*/ 	.short	0x0000


	//----- nvinfo : EIATTR_MAXREG_COUNT
	.align		4
        /*001c*/ 	.byte	0x03, 0x1b
        /*001e*/ 	.short	0x00a8


	//----- nvinfo : EIATTR_NUM_BARRIERS
	.align		4
        /*0020*/ 	.byte	0x02, 0x4c
        /*0022*/ 	.byte	0x10
	.zero		1


	//----- nvinfo : EIATTR_EXTERNS
	.align		4
        /*0024*/ 	.byte	0x04, 0x0f
        /*0026*/ 	.short	(.L_135 - .L_134)


	//   ....[0]....
	.align		4
.L_134:
        /*0028*/ 	.word	index@(__assertfail)


	//----- nvinfo : EIATTR_ANNOTATIONS
	.align		4
.L_135:
        /*002c*/ 	.byte	0x04, 0x55
        /*002e*/ 	.short	(.L_137 - .L_136)


	//   ....[0]....
.L_136:
        /* <DEDUP_REMOVED lines=101> */


	//----- nvinfo : EIATTR_MERCURY_ISA_VERSION
	.align		4
.L_137:
        /*0670*/ 	.byte	0x03, 0x5f
        /*0672*/ 	.short	0x0101


	//----- nvinfo : EIATTR_UNUSED_LOAD_BYTE_OFFSET
	.align		4
        /*0674*/ 	.byte	0x04, 0x44
        /*0676*/ 	.short	(.L_139 - .L_138)


	//   ....[0]....
.L_138:
        /*0678*/ 	.word	0x00000a30
        /*067c*/ 	.word	0x0000fff0


	//   ....[1]....
        /*0680*/ 	.word	0x000170f0
        /*0684*/ 	.word	0x0000fff0


	//----- nvinfo : EIATTR_INT_WARP_WIDE_INSTR_OFFSETS
	.align		4
.L_139:
        /*0688*/ 	.byte	0x04, 0x31
        /*068a*/ 	.short	(.L_141 - .L_140)


	//   ....[0]....
.L_140:
        /*068c*/ 	.word	0x00000130


	//   ....[1]....
        /*0690*/ 	.word	0x00000170


	//   ....[2]....
        /*0694*/ 	.word	0x000001e0


	//   ....[3]....
        /*0698*/ 	.word	0x0001da50


	//   ....[4]....
        /*069c*/ 	.word	0x0001dae0


	//   ....[5]....
        /*06a0*/ 	.word	0x00020970


	//   ....[6]....
        /*06a4*/ 	.word	0x00020a00


	//----- nvinfo : EIATTR_COOP_GROUP_MASK_REGIDS
	.align		4
.L_141:
        /*06a8*/ 	.byte	0x04, 0x29
        /*06aa*/ 	.short	(.L_143 - .L_142)


	//   ....[0]....
.L_142:
        /*06ac*/ 	.word	0xffffffff


	//   ....[1]....
        /*06b0*/ 	.word	0xffffffff


	//   ....[2]....
        /*06b4*/ 	.word	0xffffffff


	//   ....[3]....
        /*06b8*/ 	.word	0xffffffff


	//   ....[4]....
        /*06bc*/ 	.word	0xffffffff


	//   ....[5]....
        /*06c0*/ 	.word	0xffffffff


	//   ....[6]....
        /*06c4*/ 	.word	0xffffffff


	//   ....[7]....
        /*06c8*/ 	.word	0xffffffff


	//   ....[8]....
        /*06cc*/ 	.word	0xffffffff


	//   ....[9]....
        /*06d0*/ 	.word	0xffffffff


	//   ....[10]....
        /*06d4*/ 	.word	0xffffffff


	//   ....[11]....
        /*06d8*/ 	.word	0xffffffff


	//   ....[12]....
        /*06dc*/ 	.word	0xffffffff


	//   ....[13]....
        /*06e0*/ 	.word	0xffffffff


	//   ....[14]....
        /*06e4*/ 	.word	0xffffffff


	//   ....[15]....
        /*06e8*/ 	.word	0xffffffff


	//   ....[16]....
        /*06ec*/ 	.word	0xffffffff


	//   ....[17]....
        /*06f0*/ 	.word	0xffffffff


	//   ....[18]....
        /*06f4*/ 	.word	0xffffffff


	//   ....[19]....
        /*06f8*/ 	.word	0xffffffff


	//   ....[20]....
        /*06fc*/ 	.word	0xffffffff


	//   ....[21]....
        /*0700*/ 	.word	0xffffffff


	//   ....[22]....
        /*0704*/ 	.word	0xffffffff


	//   ....[23]....
        /*0708*/ 	.word	0xffffffff


	//   ....[24]....
        /*070c*/ 	.word	0xffffffff


	//   ....[25]....
        /*0710*/ 	.word	0xffffffff


	//   ....[26]....
        /*0714*/ 	.word	0xffffffff


	//   ....[27]....
        /*0718*/ 	.word	0xffffffff


	//   ....[28]....
        /*071c*/ 	.word	0xffffffff


	//   ....[29]....
        /*0720*/ 	.word	0xffffffff


	//   ....[30]....
        /*0724*/ 	.word	0xffffffff


	//   ....[31]....
        /*0728*/ 	.word	0xffffffff


	//   ....[32]....
        /*072c*/ 	.word	0xffffffff


	//   ....[33]....
        /*0730*/ 	.word	0xffffffff


	//   ....[34]....
        /*0734*/ 	.word	0xffffffff


	//   ....[35]....
        /*0738*/ 	.word	0xffffffff


	//   ....[36]....
        /*073c*/ 	.word	0xffffffff


	//   ....[37]....
        /*0740*/ 	.word	0xffffffff


	//   ....[38]....
        /*0744*/ 	.word	0xffffffff


	//   ....[39]....
        /*0748*/ 	.word	0xffffffff


	//   ....[40]....
        /*074c*/ 	.word	0xffffffff


	//   ....[41]....
        /*0750*/ 	.word	0xffffffff


	//   ....[42]....
        /*0754*/ 	.word	0xffffffff


	//   ....[43]....
        /*0758*/ 	.word	0xffffffff


	//   ....[44]....
        /*075c*/ 	.word	0xffffffff


	//   ....[45]....
        /*0760*/ 	.word	0xffffffff


	//   ....[46]....
        /*0764*/ 	.word	0xffffffff


	//   ....[47]....
        /*0768*/ 	.word	0xffffffff


	//   ....[48]....
        /*076c*/ 	.word	0xffffffff


	//   ....[49]....
        /*0770*/ 	.word	0xffffffff


	//   ....[50]....
        /*0774*/ 	.word	0xffffffff


	//   ....[51]....
        /*0778*/ 	.word	0xffffffff


	//   ....[52]....
        /*077c*/ 	.word	0xffffffff


	//   ....[53]....
        /*0780*/ 	.word	0xffffffff


	//   ....[54]....
        /*0784*/ 	.word	0xffffffff


	//   ....[55]....
        /*0788*/ 	.word	0xffffffff


	//   ....[56]....
        /*078c*/ 	.word	0xffffffff


	//   ....[57]....
        /*0790*/ 	.word	0xffffffff


	//   ....[58]....
        /*0794*/ 	.word	0xffffffff


	//   ....[59]....
        /*0798*/ 	.word	0xffffffff


	//   ....[60]....
        /*079c*/ 	.word	0xffffffff


	//   ....[61]....
        /*07a0*/ 	.word	0xffffffff


	//   ....[62]....
        /*07a4*/ 	.word	0xffffffff


	//   ....[63]....
        /*07a8*/ 	.word	0xffffffff


	//   ....[64]....
        /*07ac*/ 	.word	0xffffffff


	//   ....[65]....
        /*07b0*/ 	.word	0xffffffff


	//   ....[66]....
        /*07b4*/ 	.word	0xffffffff


	//   ....[67]....
        /*07b8*/ 	.word	0xffffffff


	//   ....[68]....
        /*07bc*/ 	.word	0xffffffff


	//   ....[69]....
        /*07c0*/ 	.word	0xffffffff


	//   ....[70]....
        /*07c4*/ 	.word	0xffffffff


	//   ....[71]....
        /*07c8*/ 	.word	0xffffffff


	//   ....[72]....
        /*07cc*/ 	.word	0xffffffff


	//   ....[73]....
        /*07d0*/ 	.word	0xffffffff


	//   ....[74]....
        /*07d4*/ 	.word	0xffffffff


	//   ....[75]....
        /*07d8*/ 	.word	0xffffffff


	//   ....[76]....
        /*07dc*/ 	.word	0xffffffff


	//   ....[77]....
        /*07e0*/ 	.word	0xffffffff


	//   ....[78]....
        /*07e4*/ 	.word	0xffffffff


	//   ....[79]....
        /*07e8*/ 	.word	0xffffffff


	//   ....[80]....
        /*07ec*/ 	.word	0xffffffff


	//   ....[81]....
        /*07f0*/ 	.word	0xffffffff


	//   ....[82]....
        /*07f4*/ 	.word	0xffffffff


	//   ....[83]....
        /*07f8*/ 	.word	0xffffffff


	//   ....[84]....
        /*07fc*/ 	.word	0xffffffff


	//   ....[85]....
        /*0800*/ 	.word	0xffffffff


	//   ....[86]....
        /*0804*/ 	.word	0xffffffff


	//   ....[87]....
        /*0808*/ 	.word	0xffffffff


	//   ....[88]....
        /*080c*/ 	.word	0xffffffff


	//   ....[89]....
        /*0810*/ 	.word	0xffffffff


	//   ....[90]....
        /*0814*/ 	.word	0xffffffff


	//   ....[91]....
        /*0818*/ 	.word	0xffffffff


	//   ....[92]....
        /*081c*/ 	.word	0xffffffff


	//   ....[93]....
        /*0820*/ 	.word	0xffffffff


	//   ....[94]....
        /*0824*/ 	.word	0xffffffff


	//   ....[95]....
        /*0828*/ 	.word	0xffffffff


	//   ....[96]....
        /*082c*/ 	.word	0xffffffff


	//   ....[97]....
        /*0830*/ 	.word	0xffffffff


	//   ....[98]....
        /*0834*/ 	.word	0xffffffff


	//   ....[99]....
        /*0838*/ 	.word	0xffffffff


	//   ....[100]....
        /*083c*/ 	.word	0xffffffff


	//   ....[101]....
        /*0840*/ 	.word	0xffffffff


	//   ....[102]....
        /*0844*/ 	.word	0xffffffff


	//   ....[103]....
        /*0848*/ 	.word	0xffffffff


	//   ....[104]....
        /*084c*/ 	.word	0xffffffff


	//   ....[105]....
        /*0850*/ 	.word	0xffffffff


	//   ....[106]....
        /*0854*/ 	.word	0xffffffff


	//   ....[107]....
        /*0858*/ 	.word	0xffffffff


	//   ....[108]....
        /*085c*/ 	.word	0xffffffff


	//   ....[109]....
        /*0860*/ 	.word	0xffffffff


	//   ....[110]....
        /*0864*/ 	.word	0xffffffff


	//   ....[111]....
        /*0868*/ 	.word	0xffffffff


	//   ....[112]....
        /*086c*/ 	.word	0xffffffff


	//   ....[113]....
        /*0870*/ 	.word	0xffffffff


	//   ....[114]....
        /*0874*/ 	.word	0xffffffff


	//   ....[115]....
        /*0878*/ 	.word	0xffffffff


	//   ....[116]....
        /*087c*/ 	.word	0xffffffff


	//   ....[117]....
        /*0880*/ 	.word	0xffffffff


	//   ....[118]....
        /*0884*/ 	.word	0xffffffff


	//   ....[119]....
        /*0888*/ 	.word	0xffffffff


	//   ....[120]....
        /*088c*/ 	.word	0xffffffff


	//   ....[121]....
        /*0890*/ 	.word	0xffffffff


	//   ....[122]....
        /*0894*/ 	.word	0xffffffff


	//   ....[123]....
        /*0898*/ 	.word	0xffffffff


	//   ....[124]....
        /*089c*/ 	.word	0xffffffff


	//   ....[125]....
        /*08a0*/ 	.word	0xffffffff


	//   ....[126]....
        /*08a4*/ 	.word	0xffffffff


	//   ....[127]....
        /*08a8*/ 	.word	0xffffffff


	//   ....[128]....
        /*08ac*/ 	.word	0xffffffff


	//   ....[129]....
        /*08b0*/ 	.word	0xffffffff


	//   ....[130]....
        /*08b4*/ 	.word	0xffffffff


	//   ....[131]....
        /*08b8*/ 	.word	0xffffffff


	//   ....[132]....
        /*08bc*/ 	.word	0xffffffff


	//   ....[133]....
        /*08c0*/ 	.word	0xffffffff


	//   ....[134]....
        /*08c4*/ 	.word	0xffffffff


	//   ....[135]....
        /*08c8*/ 	.word	0xffffffff


	//   ....[136]....
        /*08cc*/ 	.word	0xffffffff


	//   ....[137]....
        /*08d0*/ 	.word	0xffffffff


	//   ....[138]....
        /*08d4*/ 	.word	0xffffffff


	//   ....[139]....
        /*08d8*/ 	.word	0xffffffff


	//   ....[140]....
        /*08dc*/ 	.word	0xffffffff


	//   ....[141]....
        /*08e0*/ 	.word	0xffffffff


	//   ....[142]....
        /*08e4*/ 	.word	0xffffffff


	//   ....[143]....
        /*08e8*/ 	.word	0xffffffff


	//   ....[144]....
        /*08ec*/ 	.word	0xffffffff


	//   ....[145]....
        /*08f0*/ 	.word	0xffffffff


	//   ....[146]....
        /*08f4*/ 	.word	0xffffffff


	//   ....[147]....
        /*08f8*/ 	.word	0xffffffff


	//   ....[148]....
        /*08fc*/ 	.word	0xffffffff


	//   ....[149]....
        /*0900*/ 	.word	0xffffffff


	//   ....[150]....
        /*0904*/ 	.word	0xffffffff


	//   ....[151]....
        /*0908*/ 	.word	0xffffffff


	//   ....[152]....
        /*090c*/ 	.word	0xffffffff


	//   ....[153]....
        /*0910*/ 	.word	0xffffffff


	//   ....[154]....
        /*0914*/ 	.word	0xffffffff


	//   ....[155]....
        /*0918*/ 	.word	0xffffffff


	//   ....[156]....
        /*091c*/ 	.word	0xffffffff


	//   ....[157]....
        /*0920*/ 	.word	0xffffffff


	//   ....[158]....
        /*0924*/ 	.word	0xffffffff


	//   ....[159]....
        /*0928*/ 	.word	0xffffffff


	//   ....[160]....
        /*092c*/ 	.word	0xffffffff


	//   ....[161]....
        /*0930*/ 	.word	0xffffffff


	//   ....[162]....
        /*0934*/ 	.word	0xffffffff


	//   ....[163]....
        /*0938*/ 	.word	0xffffffff


	//   ....[164]....
        /*093c*/ 	.word	0xffffffff


	//   ....[165]....
        /*0940*/ 	.word	0xffffffff


	//   ....[166]....
        /*0944*/ 	.word	0xffffffff


	//   ....[167]....
        /*0948*/ 	.word	0xffffffff


	//   ....[168]....
        /*094c*/ 	.word	0xffffffff


	//   ....[169]....
        /*0950*/ 	.word	0x0500000f


	//   ....[170]....
        /*0954*/ 	.word	0x0500000f


	//   ....[171]....
        /*0958*/ 	.word	0x0500000f


	//   ....[172]....
        /*095c*/ 	.word	0x0500000f


	//   ....[173]....
        /*0960*/ 	.word	0x0500000f


	//   ....[174]....
        /*0964*/ 	.word	0x0500000f


	//   ....[175]....
        /*0968*/ 	.word	0x0500000f


	//   ....[176]....
        /*096c*/ 	.word	0x0500000f


	//   ....[177]....
        /*0970*/ 	.word	0x0500000f


	//   ....[178]....
        /*0974*/ 	.word	0x0500000f


	//   ....[179]....
        /*0978*/ 	.word	0x0500000f


	//   ....[180]....
        /*097c*/ 	.word	0x0500000f


	//   ....[181]....
        /*0980*/ 	.word	0x0500000f


	//   ....[182]....
        /*0984*/ 	.word	0x0500000f


	//   ....[183]....
        /*0988*/ 	.word	0x0500000f


	//   ....[184]....
        /*098c*/ 	.word	0x0500000f


	//   ....[185]....
        /*0990*/ 	.word	0x0500000f


	//   ....[186]....
        /*0994*/ 	.word	0x0500000f


	//   ....[187]....
        /*0998*/ 	.word	0x0500000f


	//   ....[188]....
        /*099c*/ 	.word	0x0500000f


	//   ....[189]....
        /*09a0*/ 	.word	0x0500000f


	//   ....[190]....
        /*09a4*/ 	.word	0x0500000f


	//   ....[191]....
        /*09a8*/ 	.word	0x0500000f


	//   ....[192]....
        /*09ac*/ 	.word	0x0500000f


	//   ....[193]....
        /*09b0*/ 	.word	0x0500000f


	//   ....[194]....
        /*09b4*/ 	.word	0x0500000f


	//   ....[195]....
        /*09b8*/ 	.word	0x0500000f


	//   ....[196]....
        /*09bc*/ 	.word	0x0500000f


	//   ....[197]....
        /*09c0*/ 	.word	0x0500000f


	//   ....[198]....
        /*09c4*/ 	.word	0x0500000f


	//   ....[199]....
        /*09c8*/ 	.word	0x0500000f


	//   ....[200]....
        /*09cc*/ 	.word	0x0500000f


	//   ....[201]....
        /*09d0*/ 	.word	0x0500000f


	//   ....[202]....
        /*09d4*/ 	.word	0x0500000f


	//   ....[203]....
        /*09d8*/ 	.word	0x0500000f


	//   ....[204]....
        /*09dc*/ 	.word	0x0500000f


	//   ....[205]....
        /*09e0*/ 	.word	0x0500000f


	//   ....[206]....
        /*09e4*/ 	.word	0x0500000f


	//   ....[207]....
        /*09e8*/ 	.word	0x0500000f


	//   ....[208]....
        /*09ec*/ 	.word	0x0500000f


	//   ....[209]....
        /*09f0*/ 	.word	0x0500000f


	//   ....[210]....
        /*09f4*/ 	.word	0x0500000f


	//   ....[211]....
        /*09f8*/ 	.word	0x0500000f


	//   ....[212]....
        /*09fc*/ 	.word	0x0500000f


	//   ....[213]....
        /*0a00*/ 	.word	0x0500000f


	//   ....[214]....
        /*0a04*/ 	.word	0x0500000f


	//   ....[215]....
        /*0a08*/ 	.word	0x0500000f


	//   ....[216]....
        /*0a0c*/ 	.word	0x0500000f


	//   ....[217]....
        /*0a10*/ 	.word	0x0500000f


	//   ....[218]....
        /*0a14*/ 	.word	0x0500000f


	//   ....[219]....
        /*0a18*/ 	.word	0x0500000f


	//   ....[220]....
        /*0a1c*/ 	.word	0x0500000f


	//   ....[221]....
        /*0a20*/ 	.word	0x0500000f


	//   ....[222]....
        /*0a24*/ 	.word	0x0500000f


	//   ....[223]....
        /*0a28*/ 	.word	0x0500000f


	//   ....[224]....
        /*0a2c*/ 	.word	0x0500000f


	//   ....[225]....
        /*0a30*/ 	.word	0x0500000f


	//   ....[226]....
        /*0a34*/ 	.word	0x0500000f


	//   ....[227]....
        /*0a38*/ 	.word	0x0500000f


	//   ....[228]....
        /*0a3c*/ 	.word	0x0500000f


	//   ....[229]....
        /*0a40*/ 	.word	0x0500000f


	//   ....[230]....
        /*0a44*/ 	.word	0x0500000f


	//   ....[231]....
        /*0a48*/ 	.word	0x0500000f


	//   ....[232]....
        /*0a4c*/ 	.word	0x0500000f


	//   ....[233]....
        /*0a50*/ 	.word	0x0500000f


	//   ....[234]....
        /*0a54*/ 	.word	0x0500000f


	//   ....[235]....
        /*0a58*/ 	.word	0x0500000f


	//   ....[236]....
        /*0a5c*/ 	.word	0x0500000f


	//   ....[237]....
        /*0a60*/ 	.word	0x0500000f


	//   ....[238]....
        /*0a64*/ 	.word	0x0500000f


	//   ....[239]....
        /*0a68*/ 	.word	0x0500000f


	//   ....[240]....
        /*0a6c*/ 	.word	0x0500000f


	//   ....[241]....
        /*0a70*/ 	.word	0x0500000f


	//   ....[242]....
        /*0a74*/ 	.word	0x0500000f


	//   ....[243]....
        /*0a78*/ 	.word	0x0500000f


	//   ....[244]....
        /*0a7c*/ 	.word	0x0500000f


	//   ....[245]....
        /*0a80*/ 	.word	0x0500000f


	//   ....[246]....
        /*0a84*/ 	.word	0x0500000f


	//   ....[247]....
        /*0a88*/ 	.word	0x0500000f


	//   ....[248]....
        /*0a8c*/ 	.word	0x0500000f


	//   ....[249]....
        /*0a90*/ 	.word	0x0500000f


	//   ....[250]....
        /*0a94*/ 	.word	0x0500000f


	//   ....[251]....
        /*0a98*/ 	.word	0x0500000f


	//   ....[252]....
        /*0a9c*/ 	.word	0x0500000f


	//   ....[253]....
        /*0aa0*/ 	.word	0x0500000f


	//   ....[254]....
        /*0aa4*/ 	.word	0x0500000f


	//   ....[255]....
        /*0aa8*/ 	.word	0x0500000f


	//   ....[0]....
        /*0aac*/ 	.word	0x0500000f


	//   ....[1]....
        /*0ab0*/ 	.word	0x0500000f


	//   ....[2]....
        /*0ab4*/ 	.word	0x0500000f


	//   ....[3]....
        /*0ab8*/ 	.word	0x0500000f


	//   ....[4]....
        /*0abc*/ 	.word	0x0500000f


	//   ....[5]....
        /*0ac0*/ 	.word	0x0500000f


	//   ....[6]....
        /*0ac4*/ 	.word	0x0500000f


	//   ....[7]....
        /*0ac8*/ 	.word	0x0500000f


	//   ....[8]....
        /*0acc*/ 	.word	0x0500000f


	//   ....[9]....
        /*0ad0*/ 	.word	0x0500000f


	//   ....[10]....
        /*0ad4*/ 	.word	0x0500000f


	//   ....[11]....
        /*0ad8*/ 	.word	0x0500000f


	//   ....[12]....
        /*0adc*/ 	.word	0x0500000f


	//   ....[13]....
        /*0ae0*/ 	.word	0x0500000f


	//   ....[14]....
        /*0ae4*/ 	.word	0x0500000f


	//   ....[15]....
        /*0ae8*/ 	.word	0x0500000f


	//   ....[16]....
        /*0aec*/ 	.word	0x0500000f


	//   ....[17]....
        /*0af0*/ 	.word	0x0500000f


	//----- nvinfo : EIATTR_COOP_GROUP_INSTR_OFFSETS
	.align		4
.L_143:
        /*0af4*/ 	.byte	0x04, 0x28
        /*0af6*/ 	.short	(.L_145 - .L_144)


	//   ....[0]....
.L_144:
        /*0af8*/ 	.word	0x00000060


	//   ....[1]....
        /*0afc*/ 	.word	0x00000140


	//   ....[2]....
        /*0b00*/ 	.word	0x00000190


	//   ....[3]....
        /*0b04*/ 	.word	0x000003c0


	//   ....[4]....
        /*0b08*/ 	.word	0x00000520


	//   ....[5]....
        /*0b0c*/ 	.word	0x00000640


	//   ....[6]....
        /*0b10*/ 	.word	0x000007a0


	//   ....[7]....
        /*0b14*/ 	.word	0x00003d50


	//   ....[8]....
        /*0b18*/ 	.word	0x00003d60


	//   ....[9]....
        /*0b1c*/ 	.word	0x000052c0


	//   ....[10]....
        /*0b20*/ 	.word	0x000052d0


	//   ....[11]....
        /*0b24*/ 	.word	0x00007340


	//   ....[12]....
        /*0b28*/ 	.word	0x00007350


	//   ....[13]....
        /*0b2c*/ 	.word	0x00008a60


	//   ....[14]....
        /*0b30*/ 	.word	0x00008a70


	//   ....[15]....
        /*0b34*/ 	.word	0x0000a310


	//   ....[16]....
        /*0b38*/ 	.word	0x0000a320


	//   ....[17]....
        /*0b3c*/ 	.word	0x0000a5b0


	//   ....[18]....
        /*0b40*/ 	.word	0x0000a5c0


	//   ....[19]....
        /*0b44*/ 	.word	0x0000aac0


	//   ....[20]....
        /*0b48*/ 	.word	0x0000aae0


	//   ....[21]....
        /*0b4c*/ 	.word	0x0000ad20


	//   ....[22]....
        /*0b50*/ 	.word	0x0000ad40


	//   ....[23]....
        /*0b54*/ 	.word	0x0000b710


	//   ....[24]....
        /*0b58*/ 	.word	0x0000bc60


	//   ....[25]....
        /*0b5c*/ 	.word	0x0000bc70


	//   ....[26]....
        /*0b60*/ 	.word	0x0000bc80


	//   ....[27]....
        /*0b64*/ 	.word	0x0000bc90


	//   ....[28]....
        /*0b68*/ 	.word	0x0000e7e0


	//   ....[29]....
        /*0b6c*/ 	.word	0x0000e7f0


	//   ....[30]....
        /*0b70*/ 	.word	0x0000e800


	//   ....[31]....
        /*0b74*/ 	.word	0x0000e810


	//   ....[32]....
        /*0b78*/ 	.word	0x000127b0


	//   ....[33]....
        /*0b7c*/ 	.word	0x00012800


	//   ....[34]....
        /*0b80*/ 	.word	0x00012cd0


	//   ....[35]....
        /*0b84*/ 	.word	0x00012d50


	//   ....[36]....
        /*0b88*/ 	.word	0x000150c0


	//   ....[37]....
        /*0b8c*/ 	.word	0x000150f0


	//   ....[38]....
        /*0b90*/ 	.word	0x00015290


	//   ....[39]....
        /*0b94*/ 	.word	0x000152c0


	//   ....[40]....
        /*0b98*/ 	.word	0x00016840


	//   ....[41]....
        /*0b9c*/ 	.word	0x00016850


	//   ....[42]....
        /*0ba0*/ 	.word	0x00016880


	//   ....[43]....
        /*0ba4*/ 	.word	0x00016890


	//   ....[44]....
        /*0ba8*/ 	.word	0x00017e90


	//   ....[45]....
        /*0bac*/ 	.word	0x00017ea0


	//   ....[46]....
        /*0bb0*/ 	.word	0x00017eb0


	//   ....[47]....
        /*0bb4*/ 	.word	0x00017ec0


	//   ....[48]....
        /*0bb8*/ 	.word	0x000187c0


	//   ....[49]....
        /*0bbc*/ 	.word	0x000187e0


	//   ....[50]....
        /*0bc0*/ 	.word	0x00018940


	//   ....[51]....
        /*0bc4*/ 	.word	0x00018970


	//   ....[52]....
        /*0bc8*/ 	.word	0x00018a90


	//   ....[53]....
        /*0bcc*/ 	.word	0x00018ab0


	//   ....[54]....
        /*0bd0*/ 	.word	0x00018bc0


	//   ....[55]....
        /*0bd4*/ 	.word	0x00018be0


	//   ....[56]....
        /*0bd8*/ 	.word	0x00019280


	//   ....[57]....
        /*0bdc*/ 	.word	0x000192b0


	//   ....[58]....
        /*0be0*/ 	.word	0x000198f0


	//   ....[59]....
        /*0be4*/ 	.word	0x00019900


	//   ....[60]....
        /*0be8*/ 	.word	0x0001a840


	//   ....[61]....
        /*0bec*/ 	.word	0x0001a870


	//   ....[62]....
        /*0bf0*/ 	.word	0x0001a970


	//   ....[63]....
        /*0bf4*/ 	.word	0x0001a990


	//   ....[64]....
        /*0bf8*/ 	.word	0x0001aa90


	//   ....[65]....
        /*0bfc*/ 	.word	0x0001aab0


	//   ....[66]....
        /*0c00*/ 	.word	0x0001abc0


	//   ....[67]....
        /*0c04*/ 	.word	0x0001abe0


	//   ....[68]....
        /*0c08*/ 	.word	0x0001ad70


	//   ....[69]....
        /*0c0c*/ 	.word	0x0001af80


	//   ....[70]....
        /*0c10*/ 	.word	0x0001afb0


	//   ....[71]....
        /*0c14*/ 	.word	0x0001afe0


	//   ....[72]....
        /*0c18*/ 	.word	0x0001b010


	//   ....[73]....
        /*0c1c*/ 	.word	0x0001b040


	//   ....[74]....
        /*0c20*/ 	.word	0x0001b070


	//   ....[75]....
        /*0c24*/ 	.word	0x0001b200


	//   ....[76]....
        /*0c28*/ 	.word	0x0001b230


	//   ....[77]....
        /*0c2c*/ 	.word	0x0001b260


	//   ....[78]....
        /*0c30*/ 	.word	0x0001b290


	//   ....[79]....
        /*0c34*/ 	.word	0x0001b2c0


	//   ....[80]....
        /*0c38*/ 	.word	0x0001b2f0


	//   ....[81]....
        /*0c3c*/ 	.word	0x0001b380


	//   ....[82]....
        /*0c40*/ 	.word	0x0001b3b0


	//   ....[83]....
        /*0c44*/ 	.word	0x0001b3c0


	//   ....[84]....
        /*0c48*/ 	.word	0x0001b450


	//   ....[85]....
        /*0c4c*/ 	.word	0x0001c3c0


	//   ....[86]....
        /*0c50*/ 	.word	0x0001e620


	//   ....[87]....
        /*0c54*/ 	.word	0x0001e640


	//   ....[88]....
        /*0c58*/ 	.word	0x0001e6f0


	//   ....[89]....
        /*0c5c*/ 	.word	0x0001e710


	//   ....[90]....
        /*0c60*/ 	.word	0x0001e7b0


	//   ....[91]....
        /*0c64*/ 	.word	0x0001e7d0


	//   ....[92]....
        /*0c68*/ 	.word	0x0001e870


	//   ....[93]....
        /*0c6c*/ 	.word	0x0001e890


	//   ....[94]....
        /*0c70*/ 	.word	0x0001e930


	//   ....[95]....
        /*0c74*/ 	.word	0x0001e950


	//   ....[96]....
        /*0c78*/ 	.word	0x0001e960


	//   ....[97]....
        /*0c7c*/ 	.word	0x0001e9f0


	//   ....[98]....
        /*0c80*/ 	.word	0x0001f120


	//   ....[99]....
        /*0c84*/ 	.word	0x0001f150


	//   ....[100]....
        /*0c88*/ 	.word	0x0001f1b0


	//   ....[101]....
        /*0c8c*/ 	.word	0x0001f200


	//   ....[102]....
        /*0c90*/ 	.word	0x0001f240


	//   ....[103]....
        /*0c94*/ 	.word	0x0001f2b0


	//   ....[104]....
        /*0c98*/ 	.word	0x0001f2f0


	//   ....[105]....
        /*0c9c*/ 	.word	0x0001f360


	//   ....[106]....
        /*0ca0*/ 	.word	0x0001f3a0


	//   ....[107]....
        /*0ca4*/ 	.word	0x0001f410


	//   ....[108]....
        /*0ca8*/ 	.word	0x0001f450


	//   ....[109]....
        /*0cac*/ 	.word	0x0001f4c0


	//   ....[110]....
        /*0cb0*/ 	.word	0x0001f500


	//   ....[111]....
        /*0cb4*/ 	.word	0x0001f570


	//   ....[112]....
        /*0cb8*/ 	.word	0x0001f590


	//   ....[113]....
        /*0cbc*/ 	.word	0x0001f5c0


	//   ....[114]....
        /*0cc0*/ 	.word	0x0001fdc0


	//   ....[115]....
        /*0cc4*/ 	.word	0x0001fdd0


	//   ....[116]....
        /*0cc8*/ 	.word	0x0001fe00


	//   ....[117]....
        /*0ccc*/ 	.word	0x0001fe50


	//   ....[118]....
        /*0cd0*/ 	.word	0x0001fe60


	//   ....[119]....
        /*0cd4*/ 	.word	0x0001fec0


	//   ....[120]....
        /*0cd8*/ 	.word	0x0001fef0


	//   ....[121]....
        /*0cdc*/ 	.word	0x0001ff30


	//   ....[122]....
        /*0ce0*/ 	.word	0x0001ff60


	//   ....[123]....
        /*0ce4*/ 	.word	0x0001ffa0


	//   ....[124]....
        /*0ce8*/ 	.word	0x0001ffd0


	//   ....[125]....
        /*0cec*/ 	.word	0x00020010


	//   ....[126]....
        /*0cf0*/ 	.word	0x000202b0


	//   ....[127]....
        /*0cf4*/ 	.word	0x000202d0


	//   ....[128]....
        /*0cf8*/ 	.word	0x000202e0


	//   ....[129]....
        /*0cfc*/ 	.word	0x00020370


	//   ....[130]....
        /*0d00*/ 	.word	0x00020380


	//   ....[131]....
        /*0d04*/ 	.word	0x00020410


	//   ....[132]....
        /*0d08*/ 	.word	0x00020420


	//   ....[133]....
        /*0d0c*/ 	.word	0x000204b0


	//   ....[134]....
        /*0d10*/ 	.word	0x000204c0


	//   ....[135]....
        /*0d14*/ 	.word	0x00020550


	//   ....[136]....
        /*0d18*/ 	.word	0x00020560


	//   ....[137]....
        /*0d1c*/ 	.word	0x00020570


	//   ....[138]....
        /*0d20*/ 	.word	0x00020b60


	//   ....[139]....
        /*0d24*/ 	.word	0x00020ba0


	//   ....[140]....
        /*0d28*/ 	.word	0x00020be0


	//   ....[141]....
        /*0d2c*/ 	.word	0x00020c10


	//   ....[142]....
        /*0d30*/ 	.word	0x00020ca0


	//   ....[143]....
        /*0d34*/ 	.word	0x00020cd0


	//   ....[144]....
        /*0d38*/ 	.word	0x00020d40


	//   ....[145]....
        /*0d3c*/ 	.word	0x00020d70


	//   ....[146]....
        /*0d40*/ 	.word	0x00020de0


	//   ....[147]....
        /*0d44*/ 	.word	0x00020e00


	//   ....[148]....
        /*0d48*/ 	.word	0x00020e40


	//   ....[149]....
        /*0d4c*/ 	.word	0x00020e90


	//   ....[150]....
        /*0d50*/ 	.word	0x000212c0


	//   ....[151]....
        /*0d54*/ 	.word	0x000212f0


	//   ....[152]....
        /*0d58*/ 	.word	0x00021360


	//   ....[153]....
        /*0d5c*/ 	.word	0x00021390


	//   ....[154]....
        /*0d60*/ 	.word	0x000213c0


	//   ....[155]....
        /*0d64*/ 	.word	0x000213f0


	//   ....[156]....
        /*0d68*/ 	.word	0x00021420


	//   ....[157]....
        /*0d6c*/ 	.word	0x00021450


	//   ....[158]....
        /*0d70*/ 	.word	0x000215f0


	//   ....[159]....
        /*0d74*/ 	.word	0x00021620


	//   ....[160]....
        /*0d78*/ 	.word	0x00021650


	//   ....[161]....
        /*0d7c*/ 	.word	0x00021680


	//   ....[162]....
        /*0d80*/ 	.word	0x000216b0


	//   ....[163]....
        /*0d84*/ 	.word	0x000216e0


	//   ....[164]....
        /*0d88*/ 	.word	0x000217a0


	//   ....[165]....
        /*0d8c*/ 	.word	0x000217c0


	//   ....[166]....
        /*0d90*/ 	.word	0x000217d0


	//   ....[167]....
        /*0d94*/ 	.word	0x00021830


	//   ....[168]....
        /*0d98*/ 	.word	0x00021e50


	//   ....[169]....
        /*0d9c*/ 	.word	0x00022170


	//   ....[170]....
        /*0da0*/ 	.word	0x00022200


	//   ....[171]....
        /*0da4*/ 	.word	0x000222a0


	//   ....[172]....
        /*0da8*/ 	.word	0x00022330


	//   ....[173]....
        /*0dac*/ 	.word	0x00022420


	//   ....[174]....
        /*0db0*/ 	.word	0x000224b0


	//   ....[175]....
        /*0db4*/ 	.word	0x00022550


	//   ....[176]....
        /*0db8*/ 	.word	0x000225e0


	//   ....[177]....
        /*0dbc*/ 	.word	0x000226d0


	//   ....[178]....
        /*0dc0*/ 	.word	0x00022760


	//   ....[179]....
        /*0dc4*/ 	.word	0x00022800


	//   ....[180]....
        /*0dc8*/ 	.word	0x00022890


	//   ....[181]....
        /*0dcc*/ 	.word	0x00022980


	//   ....[182]....
        /*0dd0*/ 	.word	0x00022a10


	//   ....[183]....
        /*0dd4*/ 	.word	0x00022a60


	//   ....[184]....
        /*0dd8*/ 	.word	0x00022ab0


	//   ....[185]....
        /*0ddc*/ 	.word	0x00022ba0


	//   ....[186]....
        /*0de0*/ 	.word	0x00022c30


	//   ....[187]....
        /*0de4*/ 	.word	0x00022c80


	//   ....[188]....
        /*0de8*/ 	.word	0x00022cd0


	//   ....[189]....
        /*0dec*/ 	.word	0x00022f30


	//   ....[190]....
        /*0df0*/ 	.word	0x00023210


	//   ....[191]....
        /*0df4*/ 	.word	0x00023300


	//   ....[192]....
        /*0df8*/ 	.word	0x000233a0


	//   ....[193]....
        /*0dfc*/ 	.word	0x00023400


	//   ....[194]....
        /*0e00*/ 	.word	0x00023520


	//   ....[195]....
        /*0e04*/ 	.word	0x00023580


	//   ....[196]....
        /*0e08*/ 	.word	0x00023690


	//   ....[197]....
        /*0e0c*/ 	.word	0x00023700


	//   ....[198]....
        /*0e10*/ 	.word	0x00023810


	//   ....[199]....
        /*0e14*/ 	.word	0x00023880


	//   ....[200]....
        /*0e18*/ 	.word	0x00023990


	//   ....[201]....
        /*0e1c*/ 	.word	0x00023a00


	//   ....[202]....
        /*0e20*/ 	.word	0x00023ae0


	//   ....[203]....
        /*0e24*/ 	.word	0x00023be0


	//   ....[204]....
        /*0e28*/ 	.word	0x00023c50


	//   ....[205]....
        /*0e2c*/ 	.word	0x00023cd0


	//   ....[206]....
        /*0e30*/ 	.word	0x00023d90


	//   ....[207]....
        /*0e34*/ 	.word	0x00023e10


	//   ....[208]....
        /*0e38*/ 	.word	0x00023ef0


	//   ....[209]....
        /*0e3c*/ 	.word	0x00023f70


	//   ....[210]....
        /*0e40*/ 	.word	0x00024050


	//   ....[211]....
        /*0e44*/ 	.word	0x000240d0


	//   ....[212]....
        /*0e48*/ 	.word	0x000241b0


	//   ....[213]....
        /*0e4c*/ 	.word	0x00024230


	//   ....[214]....
        /*0e50*/ 	.word	0x00024310


	//   ....[215]....
        /*0e54*/ 	.word	0x00024390


	//   ....[216]....
        /*0e58*/ 	.word	0x00024470


	//   ....[217]....
        /*0e5c*/ 	.word	0x000244f0


	//   ....[218]....
        /*0e60*/ 	.word	0x000245b0


	//   ....[219]....
        /*0e64*/ 	.word	0x000246e0


	//   ....[220]....
        /*0e68*/ 	.word	0x000247b0


	//   ....[221]....
        /*0e6c*/ 	.word	0x00024810


	//   ....[222]....
        /*0e70*/ 	.word	0x00024920


	//   ....[223]....
        /*0e74*/ 	.word	0x00024980


	//   ....[224]....
        /*0e78*/ 	.word	0x00024a50


	//   ....[225]....
        /*0e7c*/ 	.word	0x00024ab0


	//   ....[226]....
        /*0e80*/ 	.word	0x00024b80


	//   ....[227]....
        /*0e84*/ 	.word	0x00024be0


	//   ....[228]....
        /*0e88*/ 	.word	0x00024cb0


	//   ....[229]....
        /*0e8c*/ 	.word	0x00024da0


	//   ....[230]....
        /*0e90*/ 	.word	0x00024e30


	//   ....[231]....
        /*0e94*/ 	.word	0x00024f20


	//   ....[232]....
        /*0e98*/ 	.word	0x00024fc0


	//   ....[233]....
        /*0e9c*/ 	.word	0x00025020


	//   ....[234]....
        /*0ea0*/ 	.word	0x00025120


	//   ....[235]....
        /*0ea4*/ 	.word	0x00025180


	//   ....[236]....
        /*0ea8*/ 	.word	0x00025280


	//   ....[237]....
        /*0eac*/ 	.word	0x000252e0


	//   ....[238]....
        /*0eb0*/ 	.word	0x000253e0


	//   ....[239]....
        /*0eb4*/ 	.word	0x00025440


	//   ....[240]....
        /*0eb8*/ 	.word	0x00025540


	//   ....[241]....
        /*0ebc*/ 	.word	0x000255a0


	//   ....[242]....
        /*0ec0*/ 	.word	0x00025670


	//   ....[243]....
        /*0ec4*/ 	.word	0x000257b0


	//   ....[244]....
        /*0ec8*/ 	.word	0x00025860


	//   ....[245]....
        /*0ecc*/ 	.word	0x00025930


	//   ....[246]....
        /*0ed0*/ 	.word	0x00025a00


	//   ....[247]....
        /*0ed4*/ 	.word	0x00025a60


	//   ....[248]....
        /*0ed8*/ 	.word	0x00025b50


	//   ....[249]....
        /*0edc*/ 	.word	0x00025bb0


	//   ....[250]....
        /*0ee0*/ 	.word	0x00025ca0


	//   ....[251]....
        /*0ee4*/ 	.word	0x00025d00


	//   ....[252]....
        /*0ee8*/ 	.word	0x00025df0


	//   ....[253]....
        /*0eec*/ 	.word	0x00025e50


	//   ....[254]....
        /*0ef0*/ 	.word	0x00025f30


	//   ....[255]....
        /*0ef4*/ 	.word	0x00025fc0


	//   ....[0]....
        /*0ef8*/ 	.word	0x00026060


	//   ....[1]....
        /*0efc*/ 	.word	0x000261e0


	//   ....[2]....
        /*0f00*/ 	.word	0x00026250


	//   ....[3]....
        /*0f04*/ 	.word	0x000262c0


	//   ....[4]....
        /*0f08*/ 	.word	0x00026330


	//   ....[5]....
        /*0f0c*/ 	.word	0x000263a0


	//   ....[6]....
        /*0f10*/ 	.word	0x00026420


	//   ....[7]....
        /*0f14*/ 	.word	0x000264a0


	//   ....[8]....
        /*0f18*/ 	.word	0x00026530


	//   ....[9]....
        /*0f1c*/ 	.word	0x000265a0


	//   ....[10]....
        /*0f20*/ 	.word	0x00026610


	//   ....[11]....
        /*0f24*/ 	.word	0x00026680


	//   ....[12]....
        /*0f28*/ 	.word	0x00026700


	//   ....[13]....
        /*0f2c*/ 	.word	0x00026770


	//   ....[14]....
        /*0f30*/ 	.word	0x00026810


	//   ....[15]....
        /*0f34*/ 	.word	0x00026860


	//   ....[16]....
        /*0f38*/ 	.word	0x000268f0


	//   ....[17]....
        /*0f3c*/ 	.word	0x00026a20


	//----- nvinfo : EIATTR_REG_RECONFIG
	.align		4
.L_145:
        /*0f40*/ 	.byte	0x01, 0x54
	.zero		2


	//----- nvinfo : EIATTR_SYSCALL_OFFSETS
	.align		4
        /*0f44*/ 	.byte	0x04, 0x46
        /*0f46*/ 	.short	(.L_147 - .L_146)


	//   ....[0]....
.L_146:
        /*0f48*/ 	.word	0x000021c0


	//   ....[1]....
        /*0f4c*/ 	.word	0x00002310


	//   ....[2]....
        /*0f50*/ 	.word	0x0000b880


	//   ....[3]....
        /*0f54*/ 	.word	0x0000bbe0


	//   ....[4]....
        /*0f58*/ 	.word	0x0001dc40


	//   ....[5]....
        /*0f5c*/ 	.word	0x0001dd90


	//   ....[6]....
        /*0f60*/ 	.word	0x0001de80


	//   ....[7]....
        /*0f64*/ 	.word	0x0001edb0


	//----- nvinfo : EIATTR_MBARRIER_INSTR_OFFSETS
	.align		4
.L_147:
        /*0f68*/ 	.byte	0x04, 0x39
        /*0f6a*/ 	.short	(.L_149 - .L_148)


	//   ....[0]....
.L_148:
        /*0f6c*/ 	.word	0x00000270
        /*0f70*/ 	.word	0x000000ff
        /*0f74*/ 	.word	0x00030800
        /*0f78*/ 	.short	0x0100
        /*0f7a*/ 	.byte	0x08
	.zero		1


	//   ....[1]....
        /*0f7c*/ 	.word	0x00000280
        /*0f80*/ 	.word	0x000000ff
        /*0f84*/ 	.word	0x00030820
        /*0f88*/ 	.short	0x0100
        /*0f8a*/ 	.byte	0x08
	.zero		1


	//   ....[2]....
        /*0f8c*/ 	.word	0x00000370
        /*0f90*/ 	.word	0x000000ff
        /*0f94*/ 	.word	0x00030830
        /*0f98*/ 	.short	0x0100
        /*0f9a*/ 	.byte	0x08
	.zero		1


	//   ....[3]....
        /*0f9c*/ 	.word	0x00000380
        /*0fa0*/ 	.word	0x000000ff
        /*0fa4*/ 	.word	0x00030840
        /*0fa8*/ 	.short	0x0100
        /*0faa*/ 	.byte	0x08
	.zero		1


	//   ....[4]....
        /*0fac*/ 	.word	0x00000390
        /*0fb0*/ 	.word	0x000000ff
        /*0fb4*/ 	.word	0x00030838
        /*0fb8*/ 	.short	0x0100
        /*0fba*/ 	.byte	0x08
	.zero		1


	//   ....[5]....
        /*0fbc*/ 	.word	0x000003a0
        /*0fc0*/ 	.word	0x000000ff
        /*0fc4*/ 	.word	0x00030848
        /*0fc8*/ 	.short	0x0100
        /*0fca*/ 	.byte	0x08
	.zero		1


	//   ....[6]....
        /*0fcc*/ 	.word	0x000004d0
        /*0fd0*/ 	.word	0x000000ff
        /*0fd4*/ 	.word	0x00030850
        /*0fd8*/ 	.short	0x0100
        /*0fda*/ 	.byte	0x08
	.zero		1


	//   ....[7]....
        /*0fdc*/ 	.word	0x000004e0
        /*0fe0*/ 	.word	0x000000ff
        /*0fe4*/ 	.word	0x00030860
        /*0fe8*/ 	.short	0x0100
        /*0fea*/ 	.byte	0x08
	.zero		1


	//   ....[8]....
        /*0fec*/ 	.word	0x000004f0
        /*0ff0*/ 	.word	0x000000ff
        /*0ff4*/ 	.word	0x00030858
        /*0ff8*/ 	.short	0x0100
        /*0ffa*/ 	.byte	0x08
	.zero		1


	//   ....[9]....
        /*0ffc*/ 	.word	0x00000500
        /*1000*/ 	.word	0x000000ff
        /*1004*/ 	.word	0x00030868
        /*1008*/ 	.short	0x0100
        /*100a*/ 	.byte	0x08
	.zero		1


	//   ....[10]....
        /*100c*/ 	.word	0x000005f0
        /*1010*/ 	.word	0x000000ff
        /*1014*/ 	.word	0x00030870
        /*1018*/ 	.short	0x0100
        /*101a*/ 	.byte	0x06
	.zero		1


	//   ....[11]....
        /*101c*/ 	.word	0x00000600
        /*1020*/ 	.word	0x000000ff
        /*1024*/ 	.word	0x00030880
        /*1028*/ 	.short	0x0100
        /*102a*/ 	.byte	0x06
	.zero		1


	//   ....[12]....
        /*102c*/ 	.word	0x00000610
        /*1030*/ 	.word	0x000000ff
        /*1034*/ 	.word	0x00030878
        /*1038*/ 	.short	0x0100
        /*103a*/ 	.byte	0x06
	.zero		1


	//   ....[13]....
        /*103c*/ 	.word	0x00000620
        /*1040*/ 	.word	0x000000ff
        /*1044*/ 	.word	0x00030888
        /*1048*/ 	.short	0x0100
        /*104a*/ 	.byte	0x06
	.zero		1


	//   ....[14]....
        /*104c*/ 	.word	0x00000750
        /*1050*/ 	.word	0x000000ff
        /*1054*/ 	.word	0x00030890
        /*1058*/ 	.short	0x0100
        /*105a*/ 	.byte	0x08
	.zero		1


	//   ....[15]....
        /*105c*/ 	.word	0x00000760
        /*1060*/ 	.word	0x000000ff
        /*1064*/ 	.word	0x000308a0
        /*1068*/ 	.short	0x0100
        /*106a*/ 	.byte	0x08
	.zero		1


	//   ....[16]....
        /*106c*/ 	.word	0x00000770
        /*1070*/ 	.word	0x000000ff
        /*1074*/ 	.word	0x00030898
        /*1078*/ 	.short	0x0100
        /*107a*/ 	.byte	0x08
	.zero		1


	//   ....[17]....
        /*107c*/ 	.word	0x00000780
        /*1080*/ 	.word	0x000000ff
        /*1084*/ 	.word	0x000308a8
        /*1088*/ 	.short	0x0100
        /*108a*/ 	.byte	0x08
	.zero		1


	//   ....[18]....
        /*108c*/ 	.word	0x000008b0
        /*1090*/ 	.word	0x000000ff
        /*1094*/ 	.word	0x000308b0
        /*1098*/ 	.short	0x0100
        /*109a*/ 	.byte	0x08
	.zero		1


	//   ....[19]....
        /*109c*/ 	.word	0x000008c0
        /*10a0*/ 	.word	0x000000ff
        /*10a4*/ 	.word	0x000308c0
        /*10a8*/ 	.short	0x0100
        /*10aa*/ 	.byte	0x08
	.zero		1


	//   ....[20]....
        /*10ac*/ 	.word	0x000008d0
        /*10b0*/ 	.word	0x000000ff
        /*10b4*/ 	.word	0x000308b8
        /*10b8*/ 	.short	0x0100
        /*10ba*/ 	.byte	0x08
	.zero		1


	//   ....[21]....
        /*10bc*/ 	.word	0x000008e0
        /*10c0*/ 	.word	0x000000ff
        /*10c4*/ 	.word	0x000308c8
        /*10c8*/ 	.short	0x0100
        /*10ca*/ 	.byte	0x08
	.zero		1


	//   ....[22]....
        /*10cc*/ 	.word	0x00003d00
        /*10d0*/ 	.word	0x00000053
        /*10d4*/ 	.word	0x00030890
        /*10d8*/ 	.short	0x010a
        /*10da*/ 	.byte	0x3f
	.zero		1


	//   ....[23]....
        /*10dc*/ 	.word	0x000072d0
        /*10e0*/ 	.word	0x00000053
        /*10e4*/ 	.word	0x00030890
        /*10e8*/ 	.short	0x010a
        /*10ea*/ 	.byte	0x3f
	.zero		1


	//   ....[24]....
        /*10ec*/ 	.word	0x0000a170
        /*10f0*/ 	.word	0x00000053
        /*10f4*/ 	.word	0x00030890
        /*10f8*/ 	.short	0x010a
        /*10fa*/ 	.byte	0x3f
	.zero		1


	//   ....[25]....
        /*10fc*/ 	.word	0x0000a910
        /*1100*/ 	.word	0x0000000b
        /*1104*/ 	.word	0x00000000
        /*1108*/ 	.short	0x0101
        /*110a*/ 	.byte	0x3f
	.zero		1


	//   ....[26]....
        /*110c*/ 	.word	0x0000a950
        /*1110*/ 	.word	0x00000053
        /*1114*/ 	.word	0x000308b0
        /*1118*/ 	.short	0x010a
        /*111a*/ 	.byte	0x3f
	.zero		1


	//   ....[27]....
        /*111c*/ 	.word	0x0000b040
        /*1120*/ 	.word	0x00000053
        /*1124*/ 	.word	0x00000000
        /*1128*/ 	.short	0x0101
        /*112a*/ 	.byte	0x3f
	.zero		1


	//   ....[28]....
        /*112c*/ 	.word	0x0000b900
        /*1130*/ 	.word	0x00000012
        /*1134*/ 	.word	0x00030800
        /*1138*/ 	.short	0x010a
        /*113a*/ 	.byte	0x3f
	.zero		1


	//   ....[29]....
        /*113c*/ 	.word	0x0000b950
        /*1140*/ 	.word	0x00000012
        /*1144*/ 	.word	0x00030800
        /*1148*/ 	.short	0x010a
        /*114a*/ 	.byte	0x3f
	.zero		1


	//   ....[30]....
        /*114c*/ 	.word	0x0000c430
        /*1150*/ 	.word	0x00000012
        /*1154*/ 	.word	0x00030800
        /*1158*/ 	.short	0x010a
        /*115a*/ 	.byte	0x3f
	.zero		1


	//   ....[31]....
        /*115c*/ 	.word	0x0000ed00
        /*1160*/ 	.word	0x00000012
        /*1164*/ 	.word	0x00030800
        /*1168*/ 	.short	0x010a
        /*116a*/ 	.byte	0x3f
	.zero		1


	//   ....[32]....
        /*116c*/ 	.word	0x00011580
        /*1170*/ 	.word	0x00000003
        /*1174*/ 	.word	0x00030830
        /*1178*/ 	.short	0x010a
        /*117a*/ 	.byte	0x3f
	.zero		1


	//   ....[33]....
        /*117c*/ 	.word	0x000115d0
        /*1180*/ 	.word	0x00000003
        /*1184*/ 	.word	0x00030830
        /*1188*/ 	.short	0x010a
        /*118a*/ 	.byte	0x3f
	.zero		1


	//   ....[34]....
        /*118c*/ 	.word	0x00013260
        /*1190*/ 	.word	0x00000003
        /*1194*/ 	.word	0x00000000
        /*1198*/ 	.short	0x0101
        /*119a*/ 	.byte	0x3f
	.zero		1


	//   ....[35]....
        /*119c*/ 	.word	0x00013c80
        /*11a0*/ 	.word	0x00000000
        /*11a4*/ 	.word	0x00030830
        /*11a8*/ 	.short	0x010a
        /*11aa*/ 	.byte	0x3f
	.zero		1


	//   ....[36]....
        /*11ac*/ 	.word	0x00013d00
        /*11b0*/ 	.word	0x00000000
        /*11b4*/ 	.word	0x00030830
        /*11b8*/ 	.short	0x010a
        /*11ba*/ 	.byte	0x3f
	.zero		1


	//   ....[37]....
        /*11bc*/ 	.word	0x00014b90
        /*11c0*/ 	.word	0x00000009
        /*11c4*/ 	.word	0x00030850
        /*11c8*/ 	.short	0x010a
        /*11ca*/ 	.byte	0x3f
	.zero		1


	//   ....[38]....
        /*11cc*/ 	.word	0x00014be0
        /*11d0*/ 	.word	0x00000009
        /*11d4*/ 	.word	0x00030850
        /*11d8*/ 	.short	0x010a
        /*11da*/ 	.byte	0x3f
	.zero		1


	//   ....[39]....
        /*11dc*/ 	.word	0x00014f30
        /*11e0*/ 	.word	0x00000000
        /*11e4*/ 	.word	0x00000000
        /*11e8*/ 	.short	0x0101
        /*11ea*/ 	.byte	0x3f
	.zero		1


	//   ....[40]....
        /*11ec*/ 	.word	0x00015cf0
        /*11f0*/ 	.word	0x00000009
        /*11f4*/ 	.word	0x00000000
        /*11f8*/ 	.short	0x0101
        /*11fa*/ 	.byte	0x3f
	.zero		1


	//   ....[41]....
        /*11fc*/ 	.word	0x000164f0
        /*1200*/ 	.word	0x00000006
        /*1204*/ 	.word	0x00030850
        /*1208*/ 	.short	0x010a
        /*120a*/ 	.byte	0x3f
	.zero		1


	//   ....[42]....
        /*120c*/ 	.word	0x00016590
        /*1210*/ 	.word	0x00000006
        /*1214*/ 	.word	0x00030850
        /*1218*/ 	.short	0x010a
        /*121a*/ 	.byte	0x3f
	.zero		1


	//   ....[43]....
        /*121c*/ 	.word	0x00016a80
        /*1220*/ 	.word	0x00000006
        /*1224*/ 	.word	0x00000000
        /*1228*/ 	.short	0x0101
        /*122a*/ 	.byte	0x3f
	.zero		1


	//   ....[44]....
        /*122c*/ 	.word	0x000187d0
        /*1230*/ 	.word	0x00000000
        /*1234*/ 	.word	0x00000000
        /*1238*/ 	.short	0x0101
        /*123a*/ 	.byte	0x3f
	.zero		1


	//   ....[45]....
        /*123c*/ 	.word	0x000192a0
        /*1240*/ 	.word	0x0000003c
        /*1244*/ 	.word	0x00000000
        /*1248*/ 	.short	0x0101
        /*124a*/ 	.byte	0x3f
	.zero		1


	//   ....[46]....
        /*124c*/ 	.word	0x0001c4a0
        /*1250*/ 	.word	0x00000016
        /*1254*/ 	.word	0x00030820
        /*1258*/ 	.short	0x010a
        /*125a*/ 	.byte	0x3f
	.zero		1


	//   ....[47]....
        /*125c*/ 	.word	0x0001c530
        /*1260*/ 	.word	0x0000000c
        /*1264*/ 	.word	0x000308a0
        /*1268*/ 	.short	0x010a
        /*126a*/ 	.byte	0x3f
	.zero		1


	//   ....[48]....
        /*126c*/ 	.word	0x0001c980
        /*1270*/ 	.word	0x0000000c
        /*1274*/ 	.word	0x000308c0
        /*1278*/ 	.short	0x010a
        /*127a*/ 	.byte	0x3f
	.zero		1


	//   ....[49]....
        /*127c*/ 	.word	0x0001ce90
        /*1280*/ 	.word	0x0000000b
        /*1284*/ 	.word	0x000308a0
        /*1288*/ 	.short	0x010a
        /*128a*/ 	.byte	0x3f
	.zero		1


	//   ....[50]....
        /*128c*/ 	.word	0x0001d2d0
        /*1290*/ 	.word	0x0000000b
        /*1294*/ 	.word	0x000308c0
        /*1298*/ 	.short	0x010a
        /*129a*/ 	.byte	0x3f
	.zero		1


	//   ....[51]....
        /*129c*/ 	.word	0x0001e410
        /*12a0*/ 	.word	0x00000007
        /*12a4*/ 	.word	0x00030840
        /*12a8*/ 	.short	0x010a
        /*12aa*/ 	.byte	0x3f
	.zero		1


	//   ....[52]....
        /*12ac*/ 	.word	0x0001eab0
        /*12b0*/ 	.word	0x00000007
        /*12b4*/ 	.word	0x00030830
        /*12b8*/ 	.short	0x0107
        /*12ba*/ 	.byte	0x3f
	.zero		1


	//   ....[53]....
        /*12bc*/ 	.word	0x0001eb80
        /*12c0*/ 	.word	0x00000007
        /*12c4*/ 	.word	0x00030830
        /*12c8*/ 	.short	0x0101
        /*12ca*/ 	.byte	0x3f
	.zero		1


	//   ....[54]....
        /*12cc*/ 	.word	0x0001f6e0
        /*12d0*/ 	.word	0x00000016
        /*12d4*/ 	.word	0x00030800
        /*12d8*/ 	.short	0x0107
        /*12da*/ 	.byte	0x3f
	.zero		1


	//   ....[55]....
        /*12dc*/ 	.word	0x0001f7f0
        /*12e0*/ 	.word	0x00000016
        /*12e4*/ 	.word	0x00030800
        /*12e8*/ 	.short	0x0101
        /*12ea*/ 	.byte	0x3f
	.zero		1


	//   ....[56]....
        /*12ec*/ 	.word	0x0001f810
        /*12f0*/ 	.word	0x00000016
        /*12f4*/ 	.word	0x00030820
        /*12f8*/ 	.short	0x010a
        /*12fa*/ 	.byte	0x3f
	.zero		1


	//   ....[57]....
        /*12fc*/ 	.word	0x0001fbe0
        /*1300*/ 	.word	0x00000007
        /*1304*/ 	.word	0x00030840
        /*1308*/ 	.short	0x010a
        /*130a*/ 	.byte	0x3f
	.zero		1


	//   ....[58]....
        /*130c*/ 	.word	0x000200d0
        /*1310*/ 	.word	0x00000007
        /*1314*/ 	.word	0x00030830
        /*1318*/ 	.short	0x0107
        /*131a*/ 	.byte	0x3f
	.zero		1


	//   ....[59]....
        /*131c*/ 	.word	0x00020190
        /*1320*/ 	.word	0x00000007
        /*1324*/ 	.word	0x00030830
        /*1328*/ 	.short	0x0101
        /*132a*/ 	.byte	0x3f
	.zero		1


	//   ....[60]....
        /*132c*/ 	.word	0x000201f0
        /*1330*/ 	.word	0x00000006
        /*1334*/ 	.word	0x00030860
        /*1338*/ 	.short	0x010a
        /*133a*/ 	.byte	0x3f
	.zero		1


	//   ....[61]....
        /*133c*/ 	.word	0x00020760
        /*1340*/ 	.word	0x00000006
        /*1344*/ 	.word	0x00030850
        /*1348*/ 	.short	0x0107
        /*134a*/ 	.byte	0x3f
	.zero		1


	//   ....[62]....
        /*134c*/ 	.word	0x00020890
        /*1350*/ 	.word	0x00000006
        /*1354*/ 	.word	0x00030850
        /*1358*/ 	.short	0x0101
        /*135a*/ 	.byte	0x3f
	.zero		1


	//   ....[63]....
        /*135c*/ 	.word	0x00020ab0
        /*1360*/ 	.word	0x00000000
        /*1364*/ 	.word	0x00030860
        /*1368*/ 	.short	0x010a
        /*136a*/ 	.byte	0x3f
	.zero		1


	//   ....[64]....
        /*136c*/ 	.word	0x00020fc0
        /*1370*/ 	.word	0x00000000
        /*1374*/ 	.word	0x00030850
        /*1378*/ 	.short	0x0107
        /*137a*/ 	.byte	0x3f
	.zero		1


	//   ....[65]....
        /*137c*/ 	.word	0x00021080
        /*1380*/ 	.word	0x00000000
        /*1384*/ 	.word	0x00030850
        /*1388*/ 	.short	0x0101
        /*138a*/ 	.byte	0x3f
	.zero		1


	//   ....[66]....
        /*138c*/ 	.word	0x00021dd0
        /*1390*/ 	.word	0x00000007
        /*1394*/ 	.word	0x00030820
        /*1398*/ 	.short	0x010a
        /*139a*/ 	.byte	0x3f
	.zero		1


	//   ....[67]....
        /*139c*/ 	.word	0x00021f40
        /*13a0*/ 	.word	0x00000005
        /*13a4*/ 	.word	0x00030840
        /*13a8*/ 	.short	0x010a
        /*13aa*/ 	.byte	0x3f
	.zero		1


	//   ....[68]....
        /*13ac*/ 	.word	0x00021fe0
        /*13b0*/ 	.word	0x00000003
        /*13b4*/ 	.word	0x00030840
        /*13b8*/ 	.short	0x010a
        /*13ba*/ 	.byte	0x3f
	.zero		1


	//   ....[69]....
        /*13bc*/ 	.word	0x00022020
        /*13c0*/ 	.word	0x00000005
        /*13c4*/ 	.word	0x00030860
        /*13c8*/ 	.short	0x010a
        /*13ca*/ 	.byte	0x3f
	.zero		1


	//   ....[70]....
        /*13cc*/ 	.word	0x00022060
        /*13d0*/ 	.word	0x00000003
        /*13d4*/ 	.word	0x00030860
        /*13d8*/ 	.short	0x010a
        /*13da*/ 	.byte	0x3f
	.zero		1


	//   ....[71]....
        /*13dc*/ 	.word	0x000220c0
        /*13e0*/ 	.word	0x00000053
        /*13e4*/ 	.word	0x00030890
        /*13e8*/ 	.short	0x010a
        /*13ea*/ 	.byte	0x3f
	.zero		1


	//   ....[72]....
        /*13ec*/ 	.word	0x00022370
        /*13f0*/ 	.word	0x00000053
        /*13f4*/ 	.word	0x00030890
        /*13f8*/ 	.short	0x010a
        /*13fa*/ 	.byte	0x3f
	.zero		1


	//   ....[73]....
        /*13fc*/ 	.word	0x00022620
        /*1400*/ 	.word	0x00000053
        /*1404*/ 	.word	0x00030890
        /*1408*/ 	.short	0x010a
        /*140a*/ 	.byte	0x3f
	.zero		1


	//   ....[74]....
        /*140c*/ 	.word	0x000228d0
        /*1410*/ 	.word	0x00000053
        /*1414*/ 	.word	0x000308b0
        /*1418*/ 	.short	0x010a
        /*141a*/ 	.byte	0x3f
	.zero		1


	//   ....[75]....
        /*141c*/ 	.word	0x00022af0
        /*1420*/ 	.word	0x00000012
        /*1424*/ 	.word	0x00030800
        /*1428*/ 	.short	0x010a
        /*142a*/ 	.byte	0x3f
	.zero		1


	//   ....[76]....
        /*142c*/ 	.word	0x00022d10
        /*1430*/ 	.word	0x00000012
        /*1434*/ 	.word	0x00030800
        /*1438*/ 	.short	0x010a
        /*143a*/ 	.byte	0x3f
	.zero		1


	//   ....[77]....
        /*143c*/ 	.word	0x00022d60
        /*1440*/ 	.word	0x00000003
        /*1444*/ 	.word	0x00030830
        /*1448*/ 	.short	0x010a
        /*144a*/ 	.byte	0x3f
	.zero		1


	//   ....[78]....
        /*144c*/ 	.word	0x00022db0
        /*1450*/ 	.word	0x00000000
        /*1454*/ 	.word	0x00030830
        /*1458*/ 	.short	0x010a
        /*145a*/ 	.byte	0x3f
	.zero		1


	//   ....[79]....
        /*145c*/ 	.word	0x00022e00
        /*1460*/ 	.word	0x00000009
        /*1464*/ 	.word	0x00030850
        /*1468*/ 	.short	0x010a
        /*146a*/ 	.byte	0x3f
	.zero		1


	//   ....[80]....
        /*146c*/ 	.word	0x00022e50
        /*1470*/ 	.word	0x00000006
        /*1474*/ 	.word	0x00030850
        /*1478*/ 	.short	0x010a
        /*147a*/ 	.byte	0x3f
	.zero		1


	//   ....[81]....
        /*147c*/ 	.word	0x00022ff0
        /*1480*/ 	.word	0x00000016
        /*1484*/ 	.word	0x00030820
        /*1488*/ 	.short	0x010a
        /*148a*/ 	.byte	0x3f
	.zero		1


	//   ....[82]....
        /*148c*/ 	.word	0x00023040
        /*1490*/ 	.word	0x0000000c
        /*1494*/ 	.word	0x000308a0
        /*1498*/ 	.short	0x010a
        /*149a*/ 	.byte	0x3f
	.zero		1


	//   ....[83]....
        /*149c*/ 	.word	0x00023090
        /*14a0*/ 	.word	0x0000000c
        /*14a4*/ 	.word	0x000308c0
        /*14a8*/ 	.short	0x010a
        /*14aa*/ 	.byte	0x3f
	.zero		1


	//   ....[84]....
        /*14ac*/ 	.word	0x000230e0
        /*14b0*/ 	.word	0x0000000b
        /*14b4*/ 	.word	0x000308a0
        /*14b8*/ 	.short	0x010a
        /*14ba*/ 	.byte	0x3f
	.zero		1


	//   ....[85]....
        /*14bc*/ 	.word	0x00023130
        /*14c0*/ 	.word	0x0000000b
        /*14c4*/ 	.word	0x000308c0
        /*14c8*/ 	.short	0x010a
        /*14ca*/ 	.byte	0x3f
	.zero		1


	//   ....[86]....
        /*14cc*/ 	.word	0x00023250
        /*14d0*/ 	.word	0x00000007
        /*14d4*/ 	.word	0x00030840
        /*14d8*/ 	.short	0x010a
        /*14da*/ 	.byte	0x3f
	.zero		1


	//   ....[87]....
        /*14dc*/ 	.word	0x000245e0
        /*14e0*/ 	.word	0x00000016
        /*14e4*/ 	.word	0x00030820
        /*14e8*/ 	.short	0x010a
        /*14ea*/ 	.byte	0x3f
	.zero		1


	//   ....[88]....
        /*14ec*/ 	.word	0x00024630
        /*14f0*/ 	.word	0x00000007
        /*14f4*/ 	.word	0x00030840
        /*14f8*/ 	.short	0x010a
        /*14fa*/ 	.byte	0x3f
	.zero		1


	//   ....[89]....
        /*14fc*/ 	.word	0x00024e70
        /*1500*/ 	.word	0x00000006
        /*1504*/ 	.word	0x00030860
        /*1508*/ 	.short	0x010a
        /*150a*/ 	.byte	0x3f
	.zero		1


	//   ....[90]....
        /*150c*/ 	.word	0x00025700
        /*1510*/ 	.word	0x00000000
        /*1514*/ 	.word	0x00030860
        /*1518*/ 	.short	0x010a
        /*151a*/ 	.byte	0x3f
	.zero		1


	//   ....[91]....
        /*151c*/ 	.word	0x00026940
        /*1520*/ 	.word	0x00000007
        /*1524*/ 	.word	0x00030820
        /*1528*/ 	.short	0x010a
        /*152a*/ 	.byte	0x3f
	.zero		1


	//   ....[92]....
        /*152c*/ 	.word	0x00026ae0
        /*1530*/ 	.word	0x00000005
        /*1534*/ 	.word	0x00030840
        /*1538*/ 	.short	0x010a
        /*153a*/ 	.byte	0x3f
	.zero		1


	//   ....[93]....
        /*153c*/ 	.word	0x00026b30
        /*1540*/ 	.word	0x00000003
        /*1544*/ 	.word	0x00030840
        /*1548*/ 	.short	0x010a
        /*154a*/ 	.byte	0x3f
	.zero		1


	//   ....[94]....
        /*154c*/ 	.word	0x00026b80
        /*1550*/ 	.word	0x00000005
        /*1554*/ 	.word	0x00030860
        /*1558*/ 	.short	0x010a
        /*155a*/ 	.byte	0x3f
	.zero		1


	//----- nvinfo : EIATTR_NUM_MBARRIERS
	.align		4
.L_149:
        /*155c*/ 	.byte	0x03, 0x38
        /*155e*/ 	.short	0x0016


	//----- nvinfo : EIATTR_EXIT_INSTR_OFFSETS
	.align		4
        /*1560*/ 	.byte	0x04, 0x1c
        /*1562*/ 	.short	(.L_151 - .L_150)


	//   ....[0]....
.L_150:
        /*1564*/ 	.word	0x000220b0


	//----- nvinfo : EIATTR_MAX_THREADS
	.align		4
.L_151:
        /*1568*/ 	.byte	0x04, 0x05
        /*156a*/ 	.short	(.L_153 - .L_152)
.L_152:
        /*156c*/ 	.word	0x00000180
        /*1570*/ 	.word	0x00000001
        /*1574*/ 	.word	0x00000001


	//----- nvinfo : EIATTR_CRS_STACK_SIZE
	.align		4
.L_153:
        /*1578*/ 	.byte	0x04, 0x1e
        /*157a*/ 	.short	(.L_155 - .L_154)
.L_154:
        /*157c*/ 	.word	0x00000000


	//----- nvinfo : EIATTR_CBANK_PARAM_SIZE
	.align		4
.L_155:
        /*1580*/ 	.byte	0x03, 0x19
        /*1582*/ 	.short	0x0af0


	//----- nvinfo : EIATTR_PARAM_CBANK
	.align		4
        /*1584*/ 	.byte	0x04, 0x0a
        /*1586*/ 	.short	(.L_157 - .L_156)
	.align		4
.L_156:
        /*1588*/ 	.word	index@(.nv.constant0._ZN7cutlass13device_kernelIN5flash11enable_sm90INS1_16FlashAttnFwdSm90INS1_25CollectiveMainloopFwdSm90ILi2EN4cute5tupleIJNS5_1CILi1EEES8_S8_EEENS6_IJNS7_ILi128EEENS7_ILi96EEENS7_ILi192EEEEEELi192ENS_6half_tEfNS_4arch4Sm90ELb0ELb0ELb0ELb1ELb1ELb1ELb0ELb1ELb1ELb1ELb1ELb0EEENS1_21CollectiveEpilogueFwdINS6_IJSA_SC_SB_EEES9_SE_SG_Li256ELb1ELb1ELb1ELb0EEENS1_36VarlenDynamicPersistentTileSchedulerILi128ELi96ELi256ELi128ELb1ELb1ELb1ELb0ELb1ELb1EEEEEEEEEvNT_6ParamsE)
        /*158c*/ 	.short	0x0210
        /*158e*/ 	.short	0x0af0


	//----- nvinfo : EIATTR_SW_WAR
	.align		4
.L_157:
        /*1590*/ 	.byte	0x04, 0x36
        /*1592*/ 	.short	(.L_159 - .L_158)
.L_158:
        /*1594*/ 	.word	0x00000008
.L_159:


//--------------------- .nv.info._ZN7cutlass13device_kernelIN5flash11enable_sm90INS1_16FlashAttnFwdSm90INS1_25CollectiveMainloopFwdSm90ILi2EN4cute5tupleIJNS5_1CILi1EEES8_S8_EEENS6_IJNS7_ILi128EEENS7_ILi96EEENS7_ILi192EEEEEELi192ENS_6half_tEfNS_4arch4Sm90ELb0ELb1ELb0ELb0ELb1ELb0ELb0ELb1ELb1ELb1ELb1ELb0EEENS1_21CollectiveEpilogueFwdINS6_IJSA_SC_SB_EEES9_SE_SG_Li256ELb0ELb1ELb1ELb0EEENS1_19SingleTileSchedulerILb0ELb1ELb1ELi128EEEEEEEEEvNT_6ParamsE --------------------------
	.section	.nv.info._ZN7cutlass13device_kernelIN5flash11enable_sm90INS1_16FlashAttnFwdSm90INS1_25CollectiveMainloopFwdSm90ILi2EN4cute5tupleIJNS5_1CILi1EEES8_S8_EEENS6_IJNS7_ILi128EEENS7_ILi96EEENS7_ILi192EEEEEELi192ENS_6half_tEfNS_4arch4Sm90ELb0ELb1ELb0ELb0ELb1ELb0ELb0ELb1ELb1ELb1ELb1ELb0EEENS1_21CollectiveEpilogueFwdINS6_IJSA_SC_SB_EEES9_SE_SG_Li256ELb0ELb1ELb1ELb0EEENS1_19SingleTileSchedulerILb0ELb1ELb1ELi128EEEEEEEEEvNT_6ParamsE,"",@"SHT_CUDA_INFO"
	.sectionflags	@""
	.align	4


	//----- nvinfo : EIATTR_CUDA_API_VERSION
	.align		4
        /*0000*/ 	.byte	0x04, 0x37
        /*0002*/ 	.short	(.L_161 - .L_160)
.L_160:
        /*0004*/ 	.word	0x00000082


	//----- nvinfo : EIATTR_KPARAM_INFO
	.align		4
.L_161:
        /*0008*/ 	.byte	0x04, 0x17
        /*000a*/ 	.short	(.L_163 - .L_162)
.L_162:
        /*000c*/ 	.word	0x00000000
        /*0010*/ 	.short	0x0000
        /*0012*/ 	.short	0x0070
        /*0014*/ 	.byte	0x00, 0xf0, 0x01, 0x28


	//----- nvinfo : EIATTR_SPARSE_MMA_MASK
	.align		4
.L_163:
        /*0018*/ 	.byte	0x03, 0x50
        /*001a*/ 	.short	0x0000


	//----- nvinfo : EIATTR_MAXREG_COUNT
	.align		4
        /*001c*/ 	.byte	0x03, 0x1b
        /*001e*/ 	.short	0x00a8


	//----- nvinfo : EIATTR_NUM_BARRIERS
	.align		4
        /*0020*/ 	.byte	0x02, 0x4c
        /*0022*/ 	.byte	0x09
	.zero		1


	//----- nvinfo : EIATTR_EXTERNS
	.align		4
        /*0024*/ 	.byte	0x04, 0x0f
        /*0026*/ 	.short	(.L_165 - .L_164)


	//   ....[0]....
	.align		4
.L_164:
        /*0028*/ 	.word	index@(__assertfail)


	//----- nvinfo : EIATTR_ANNOTATIONS
	.align		4
.L_165:
        /*002c*/ 	.byte	0x04, 0x55
        /*002e*/ 	.short	(.L_167 - .L_166)


	//   ....[0]....
.L_166:
        /*0030*/ 	.word	0x00000001
        /*0034*/ 	.byte	0xb0, 0x08, 0x00, 0x00, 0x01, 0x00, 0x00, 0x00, 0xe0, 0x09, 0x00, 0x00, 0x01, 0x00, 0x00, 0x00
        /*0044*/ 	.byte	0x70, 0x18, 0x00, 0x00, 0x01, 0x00, 0x00, 0x00, 0xa0, 0xdd, 0x00, 0x00, 0x01, 0x00, 0x00, 0x00
        /*0054*/ 	.byte	0xb0, 0xf9, 0x00, 0x00, 0x01, 0x00, 0x00, 0x00, 0x70, 0x0d, 0x01, 0x00, 0x01, 0x00, 0x00, 0x00
        /*0064*/ 	.byte	0xa0, 0x0e, 0x01, 0x00, 0x01, 0x00, 0x00, 0x00, 0x90, 0x23, 0x01, 0x00, 0x01, 0x00, 0x00, 0x00
        /*0074*/ 	.byte	0xe0, 0x3a, 0x01, 0x00


	//----- nvinfo : EIATTR_MERCURY_ISA_VERSION
	.align		4
.L_167:
        /*0078*/ 	.byte	0x03, 0x5f
        /*007a*/ 	.short	0x0101


	//----- nvinfo : EIATTR_INT_WARP_WIDE_INSTR_OFFSETS
	.align		4
        /*007c*/ 	.byte	0x04, 0x31
        /*007e*/ 	.short	(.L_169 - .L_168)


	//   ....[0]....
.L_168:
        /*0080*/ 	.word	0x000000c0


	//   ....[1]....
        /*0084*/ 	.word	0x000000d0


	//   ....[2]....
        /*0088*/ 	.word	0x00000170


	//----- nvinfo : EIATTR_COOP_GROUP_MASK_REGIDS
	.align		4
.L_169:
        /*008c*/ 	.byte	0x04, 0x29
        /*008e*/ 	.short	(.L_171 - .L_170)


	//   ....[0]....
.L_170:
        /*0090*/ 	.word	0xffffffff


	//   ....[1]....
        /*0094*/ 	.word	0xffffffff


	//   ....[2]....
        /*0098*/ 	.word	0xffffffff


	//   ....[3]....
        /*009c*/ 	.word	0xffffffff


	//   ....[4]....
        /*00a0*/ 	.word	0xffffffff


	//   ....[5]....
        /*00a4*/ 	.word	0xffffffff


	//   ....[6]....
        /*00a8*/ 	.word	0xffffffff


	//   ....[7]....
        /*00ac*/ 	.word	0xffffffff


	//   ....[8]....
        /*00b0*/ 	.word	0xffffffff


	//   ....[9]....
        /*00b4*/ 	.word	0xffffffff


	//   ....[10]....
        /*00b8*/ 	.word	0xffffffff


	//   ....[11]....
        /*00bc*/ 	.word	0xffffffff


	//   ....[12]....
        /*00c0*/ 	.word	0xffffffff


	//   ....[13]....
        /*00c4*/ 	.word	0xffffffff


	//   ....[14]....
        /*00c8*/ 	.word	0xffffffff


	//   ....[15]....
        /*00cc*/ 	.word	0xffffffff


	//   ....[16]....
        /*00d0*/ 	.word	0xffffffff


	//   ....[17]....
        /*00d4*/ 	.word	0xffffffff


	//   ....[18]....
        /*00d8*/ 	.word	0xffffffff


	//   ....[19]....
        /*00dc*/ 	.word	0xffffffff


	//   ....[20]....
        /*00e0*/ 	.word	0xffffffff


	//   ....[21]....
        /*00e4*/ 	.word	0xffffffff


	//   ....[22]....
        /*00e8*/ 	.word	0xffffffff


	//   ....[23]....
        /*00ec*/ 	.word	0xffffffff


	//   ....[24]....
        /*00f0*/ 	.word	0xffffffff


	//   ....[25]....
        /*00f4*/ 	.word	0xffffffff


	//   ....[26]....
        /*00f8*/ 	.word	0xffffffff


	//   ....[27]....
        /*00fc*/ 	.word	0xffffffff


	//   ....[28]....
        /*0100*/ 	.word	0xffffffff


	//   ....[29]....
        /*0104*/ 	.word	0xffffffff


	//   ....[30]....
        /*0108*/ 	.word	0xffffffff


	//   ....[31]....
        /*010c*/ 	.word	0xffffffff


	//   ....[32]....
        /*0110*/ 	.word	0xffffffff


	//   ....[33]....
        /*0114*/ 	.word	0xffffffff


	//   ....[34]....
        /*0118*/ 	.word	0xffffffff


	//   ....[35]....
        /*011c*/ 	.word	0xffffffff


	//   ....[36]....
        /*0120*/ 	.word	0xffffffff


	//   ....[37]....
        /*0124*/ 	.word	0xffffffff


	//   ....[38]....
        /*0128*/ 	.word	0xffffffff


	//   ....[39]....
        /*012c*/ 	.word	0xffffffff


	//   ....[40]....
        /*0130*/ 	.word	0xffffffff


	//   ....[41]....
        /*0134*/ 	.word	0xffffffff


	//   ....[42]....
        /*0138*/ 	.word	0xffffffff


	//   ....[43]....
        /*013c*/ 	.word	0xffffffff


	//   ....[44]....
        /*0140*/ 	.word	0xffffffff


	//   ....[45]....
        /*0144*/ 	.word	0xffffffff


	//   ....[46]....
        /*0148*/ 	.word	0xffffffff


	//   ....[47]....
        /*014c*/ 	.word	0xffffffff


	//   ....[48]....
        /*0150*/ 	.word	0xffffffff


	//   ....[49]....
        /*0154*/ 	.word	0xffffffff


	//   ....[50]....
        /*0158*/ 	.word	0xffffffff


	//   ....[51]....
        /*015c*/ 	.word	0xffffffff


	//   ....[52]....
        /*0160*/ 	.word	0xffffffff


	//   ....[53]....
        /*0164*/ 	.word	0xffffffff


	//   ....[54]....
        /*0168*/ 	.word	0xffffffff


	//   ....[55]....
        /*016c*/ 	.word	0xffffffff


	//   ....[56]....
        /*0170*/ 	.word	0xffffffff


	//   ....[57]....
        /*0174*/ 	.word	0xffffffff


	//   ....[58]....
        /*0178*/ 	.word	0xffffffff


	//   ....[59]....
        /*017c*/ 	.word	0xffffffff


	//   ....[60]....
        /*0180*/ 	.word	0xffffffff


	//   ....[61]....
        /*0184*/ 	.word	0xffffffff


	//   ....[62]....
        /*0188*/ 	.word	0xffffffff


	//   ....[63]....
        /*018c*/ 	.word	0xffffffff


	//   ....[64]....
        /*0190*/ 	.word	0xffffffff


	//   ....[65]....
        /*0194*/ 	.word	0xffffffff


	//   ....[66]....
        /*0198*/ 	.word	0xffffffff


	//   ....[67]....
        /*019c*/ 	.word	0xffffffff


	//   ....[68]....
        /*01a0*/ 	.word	0xffffffff


	//   ....[69]....
        /*01a4*/ 	.word	0xffffffff


	//   ....[70]....
        /*01a8*/ 	.word	0xffffffff


	//   ....[71]....
        /*01ac*/ 	.word	0xffffffff


	//   ....[72]....
        /*01b0*/ 	.word	0xffffffff


	//   ....[73]....
        /*01b4*/ 	.word	0xffffffff


	//   ....[74]....
        /*01b8*/ 	.word	0xffffffff


	//   ....[75]....
        /*01bc*/ 	.word	0xffffffff


	//   ....[76]....
        /*01c0*/ 	.word	0xffffffff


	//   ....[77]....
        /*01c4*/ 	.word	0xffffffff


	//   ....[78]....
        /*01c8*/ 	.word	0xffffffff


	//   ....[79]....
        /*01cc*/ 	.word	0xffffffff


	//   ....[80]....
        /*01d0*/ 	.word	0xffffffff


	//   ....[81]....
        /*01d4*/ 	.word	0xffffffff


	//   ....[82]....
        /*01d8*/ 	.word	0xffffffff


	//   ....[83]....
        /*01dc*/ 	.word	0xffffffff


	//   ....[84]....
        /*01e0*/ 	.word	0xffffffff


	//   ....[85]....
        /*01e4*/ 	.word	0xffffffff


	//   ....[86]....
        /*01e8*/ 	.word	0xffffffff


	//   ....[87]....
        /*01ec*/ 	.word	0xffffffff


	//   ....[88]....
        /*01f0*/ 	.word	0xffffffff


	//   ....[89]....
        /*01f4*/ 	.word	0xffffffff


	//   ....[90]....
        /*01f8*/ 	.word	0xffffffff


	//   ....[91]....
        /*01fc*/ 	.word	0xffffffff


	//   ....[92]....
        /*0200*/ 	.word	0xffffffff


	//   ....[93]....
        /*0204*/ 	.word	0xffffffff


	//   ....[94]....
        /*0208*/ 	.word	0xffffffff


	//   ....[95]....
        /*020c*/ 	.word	0xffffffff


	//   ....[96]....
        /*0210*/ 	.word	0xffffffff


	//   ....[97]....
        /*0214*/ 	.word	0xffffffff


	//   ....[98]....
        /*0218*/ 	.word	0xffffffff


	//   ....[99]....
        /*021c*/ 	.word	0xffffffff


	//   ....[100]....
        /*0220*/ 	.word	0xffffffff


	//   ....[101]....
        /*0224*/ 	.word	0xffffffff


	//   ....[102]....
        /*0228*/ 	.word	0xffffffff


	//   ....[103]....
        /*022c*/ 	.word	0xffffffff


	//   ....[104]....
        /*0230*/ 	.word	0xffffffff


	//   ....[105]....
        /*0234*/ 	.word	0xffffffff


	//   ....[106]....
        /*0238*/ 	.word	0xffffffff


	//   ....[107]....
        /*023c*/ 	.word	0x0500000f


	//   ....[108]....
        /*0240*/ 	.word	0x0500000f


	//   ....[109]....
        /*0244*/ 	.word	0x0500000f


	//   ....[110]....
        /*0248*/ 	.word	0x0500000f


	//   ....[111]....
        /*024c*/ 	.word	0x0500000f


	//   ....[112]....
        /*0250*/ 	.word	0x0500000f


	//   ....[113]....
        /*0254*/ 	.word	0x0500000f


	//   ....[114]....
        /*0258*/ 	.word	0x0500000f


	//   ....[115]....
        /*025c*/ 	.word	0x0500000f


	//   ....[116]....
        /*0260*/ 	.word	0x0500000f


	//   ....[117]....
        /*0264*/ 	.word	0x0500000f


	//   ....[118]....
        /*0268*/ 	.word	0x0500000f


	//   ....[119]....
        /*026c*/ 	.word	0x0500000f


	//   ....[120]....
        /*0270*/ 	.word	0x0500000f


	//   ....[121]....
        /*0274*/ 	.word	0x0500000f


	//   ....[122]....
        /*0278*/ 	.word	0x0500000f


	//   ....[123]....
        /*027c*/ 	.word	0x0500000f


	//   ....[124]....
        /*0280*/ 	.word	0x0500000f


	//   ....[125]....
        /*0284*/ 	.word	0x0500000f


	//   ....[126]....
        /*0288*/ 	.word	0x0500000f


	//   ....[127]....
        /*028c*/ 	.word	0x0500000f


	//   ....[128]....
        /*0290*/ 	.word	0x0500000f


	//   ....[129]....
        /*0294*/ 	.word	0x0500000f


	//   ....[130]....
        /*0298*/ 	.word	0x0500000f


	//   ....[131]....
        /*029c*/ 	.word	0x0500000f


	//   ....[132]....
        /*02a0*/ 	.word	0x0500000f


	//   ....[133]....
        /*02a4*/ 	.word	0x0500000f


	//   ....[134]....
        /*02a8*/ 	.word	0x0500000f


	//   ....[135]....
        /*02ac*/ 	.word	0x0500000f


	//   ....[136]....
        /*02b0*/ 	.word	0x0500000f


	//   ....[137]....
        /*02b4*/ 	.word	0x0500000f


	//   ....[138]....
        /*02b8*/ 	.word	0x0500000f


	//   ....[139]....
        /*02bc*/ 	.word	0x0500000f


	//   ....[140]....
        /*02c0*/ 	.word	0x0500000f


	//   ....[141]....
        /*02c4*/ 	.word	0x0500000f


	//   ....[142]....
        /*02c8*/ 	.word	0x0500000f


	//   ....[143]....
        /*02cc*/ 	.word	0x0500000f


	//   ....[144]....
        /*02d0*/ 	.word	0x0500000f


	//   ....[145]....
        /*02d4*/ 	.word	0x0500000f


	//   ....[146]....
        /*02d8*/ 	.word	0x0500000f


	//   ....[147]....
        /*02dc*/ 	.word	0x0500000f


	//   ....[148]....
        /*02e0*/ 	.word	0x0500000f


	//   ....[149]....
        /*02e4*/ 	.word	0x0500000f


	//   ....[150]....
        /*02e8*/ 	.word	0x0500000f


	//   ....[151]....
        /*02ec*/ 	.word	0x0500000f


	//   ....[152]....
        /*02f0*/ 	.word	0x0500000f


	//   ....[153]....
        /*02f4*/ 	.word	0x0500000f


	//   ....[154]....
        /*02f8*/ 	.word	0x0500000f


	//   ....[155]....
        /*02fc*/ 	.word	0x0500000f


	//   ....[156]....
        /*0300*/ 	.word	0x0500000f


	//   ....[157]....
        /*0304*/ 	.word	0x0500000f


	//   ....[158]....
        /*0308*/ 	.word	0x0500000f


	//   ....[159]....
        /*030c*/ 	.word	0x0500000f


	//   ....[160]....
        /*0310*/ 	.word	0x0500000f


	//   ....[161]....
        /*0314*/ 	.word	0x0500000f


	//   ....[162]....
        /*0318*/ 	.word	0x0500000f


	//   ....[163]....
        /*031c*/ 	.word	0x0500000f


	//   ....[164]....
        /*0320*/ 	.word	0x0500000f


	//   ....[165]....
        /*0324*/ 	.word	0x0500000f


	//   ....[166]....
        /*0328*/ 	.word	0x0500000f


	//   ....[167]....
        /*032c*/ 	.word	0x0500000f


	//   ....[168]....
        /*0330*/ 	.word	0x0500000f


	//   ....[169]....
        /*0334*/ 	.word	0x0500000f


	//   ....[170]....
        /*0338*/ 	.word	0x0500000f


	//   ....[171]....
        /*033c*/ 	.word	0x0500000f


	//   ....[172]....
        /*0340*/ 	.word	0x0500000f


	//----- nvinfo : EIATTR_COOP_GROUP_INSTR_OFFSETS
	.align		4
.L_171:
        /*0344*/ 	.byte	0x04, 0x28
        /*0346*/ 	.short	(.L_173 - .L_172)


	//   ....[0]....
.L_172:
        /*0348*/ 	.word	0x00000070


	//   ....[1]....
        /*034c*/ 	.word	0x000000b0


	//   ....[2]....
        /*0350*/ 	.word	0x000002d0


	//   ....[3]....
        /*0354*/ 	.word	0x00000430


	//   ....[4]....
        /*0358*/ 	.word	0x00000550


	//   ....[5]....
        /*035c*/ 	.word	0x000006b0


	//   ....[6]....
        /*0360*/ 	.word	0x00001670


	//   ....[7]....
        /*0364*/ 	.word	0x000022e0


	//   ....[8]....
        /*0368*/ 	.word	0x00002c90


	//   ....[9]....
        /*036c*/ 	.word	0x000032c0


	//   ....[10]....
        /*0370*/ 	.word	0x00003400


	//   ....[11]....
        /*0374*/ 	.word	0x000039f0


	//   ....[12]....
        /*0378*/ 	.word	0x00003ad0


	//   ....[13]....
        /*037c*/ 	.word	0x000057b0


	//   ....[14]....
        /*0380*/ 	.word	0x00005a20


	//   ....[15]....
        /*0384*/ 	.word	0x00006900


	//   ....[16]....
        /*0388*/ 	.word	0x00006a20


	//   ....[17]....
        /*038c*/ 	.word	0x00006fd0


	//   ....[18]....
        /*0390*/ 	.word	0x00007030


	//   ....[19]....
        /*0394*/ 	.word	0x00008e60


	//   ....[20]....
        /*0398*/ 	.word	0x00008e70


	//   ....[21]....
        /*039c*/ 	.word	0x00008eb0


	//   ....[22]....
        /*03a0*/ 	.word	0x00008ec0


	//   ....[23]....
        /*03a4*/ 	.word	0x0000aa60


	//   ....[24]....
        /*03a8*/ 	.word	0x0000b4f0


	//   ....[25]....
        /*03ac*/ 	.word	0x0000bbb0


	//   ....[26]....
        /*03b0*/ 	.word	0x0000bcd0


	//   ....[27]....
        /*03b4*/ 	.word	0x0000c280


	//   ....[28]....
        /*03b8*/ 	.word	0x0000c2e0


	//   ....[29]....
        /*03bc*/ 	.word	0x0000d390


	//   ....[30]....
        /*03c0*/ 	.word	0x0000d3b0


	//   ....[31]....
        /*03c4*/ 	.word	0x0000d460


	//   ....[32]....
        /*03c8*/ 	.word	0x0000d470


	//   ....[33]....
        /*03cc*/ 	.word	0x0000e520


	//   ....[34]....
        /*03d0*/ 	.word	0x0000e570


	//   ....[35]....
        /*03d4*/ 	.word	0x0000e5b0


	//   ....[36]....
        /*03d8*/ 	.word	0x0000e5f0


	//   ....[37]....
        /*03dc*/ 	.word	0x0000e630


	//   ....[38]....
        /*03e0*/ 	.word	0x0000e650


	//   ....[39]....
        /*03e4*/ 	.word	0x0000efc0


	//   ....[40]....
        /*03e8*/ 	.word	0x0000efd0


	//   ....[41]....
        /*03ec*/ 	.word	0x0000fd20


	//   ....[42]....
        /*03f0*/ 	.word	0x00011370


	//   ....[43]....
        /*03f4*/ 	.word	0x00011390


	//   ....[44]....
        /*03f8*/ 	.word	0x000113a0


	//   ....[45]....
        /*03fc*/ 	.word	0x000113b0


	//   ....[46]....
        /*0400*/ 	.word	0x000113c0


	//   ....[47]....
        /*0404*/ 	.word	0x000113d0


	//   ....[48]....
        /*0408*/ 	.word	0x000113e0


	//   ....[49]....
        /*040c*/ 	.word	0x00011440


	//   ....[50]....
        /*0410*/ 	.word	0x00011480


	//   ....[51]....
        /*0414*/ 	.word	0x000114e0


	//   ....[52]....
        /*0418*/ 	.word	0x000114f0


	//   ....[53]....
        /*041c*/ 	.word	0x000115b0


	//   ....[54]....
        /*0420*/ 	.word	0x00011c00


	//   ....[55]....
        /*0424*/ 	.word	0x00011c30


	//   ....[56]....
        /*0428*/ 	.word	0x00011c60


	//   ....[57]....
        /*042c*/ 	.word	0x00011c80


	//   ....[58]....
        /*0430*/ 	.word	0x00011c90


	//   ....[59]....
        /*0434*/ 	.word	0x00011d10


	//   ....[60]....
        /*0438*/ 	.word	0x00011d50


	//   ....[61]....
        /*043c*/ 	.word	0x00011da0


	//   ....[62]....
        /*0440*/ 	.word	0x00011dd0


	//   ....[63]....
        /*0444*/ 	.word	0x00011e30


	//   ....[64]....
        /*0448*/ 	.word	0x00011e70


	//   ....[65]....
        /*044c*/ 	.word	0x00011ec0


	//   ....[66]....
        /*0450*/ 	.word	0x00011ef0


	//   ....[67]....
        /*0454*/ 	.word	0x00011f40


	//   ....[68]....
        /*0458*/ 	.word	0x00011f80


	//   ....[69]....
        /*045c*/ 	.word	0x00011fd0


	//   ....[70]....
        /*0460*/ 	.word	0x000127a0


	//   ....[71]....
        /*0464*/ 	.word	0x000127d0


	//   ....[72]....
        /*0468*/ 	.word	0x000127f0


	//   ....[73]....
        /*046c*/ 	.word	0x00012800


	//   ....[74]....
        /*0470*/ 	.word	0x00012820


	//   ....[75]....
        /*0474*/ 	.word	0x00012880


	//   ....[76]....
        /*0478*/ 	.word	0x000128a0


	//   ....[77]....
        /*047c*/ 	.word	0x000128c0


	//   ....[78]....
        /*0480*/ 	.word	0x000128d0


	//   ....[79]....
        /*0484*/ 	.word	0x00012930


	//   ....[80]....
        /*0488*/ 	.word	0x00012960


	//   ....[81]....
        /*048c*/ 	.word	0x000129e0


	//   ....[82]....
        /*0490*/ 	.word	0x00012c50


	//   ....[83]....
        /*0494*/ 	.word	0x00012c70


	//   ....[84]....
        /*0498*/ 	.word	0x00012c80


	//   ....[85]....
        /*049c*/ 	.word	0x00012ca0


	//   ....[86]....
        /*04a0*/ 	.word	0x00012d30


	//   ....[87]....
        /*04a4*/ 	.word	0x00012d60


	//   ....[88]....
        /*04a8*/ 	.word	0x00012dd0


	//   ....[89]....
        /*04ac*/ 	.word	0x00012e00


	//   ....[90]....
        /*04b0*/ 	.word	0x00012e70


	//   ....[91]....
        /*04b4*/ 	.word	0x00012ea0


	//   ....[92]....
        /*04b8*/ 	.word	0x00012f10


	//   ....[93]....
        /*04bc*/ 	.word	0x00012f40


	//   ....[94]....
        /*04c0*/ 	.word	0x00013410


	//   ....[95]....
        /*04c4*/ 	.word	0x00013440


	//   ....[96]....
        /*04c8*/ 	.word	0x00013470


	//   ....[97]....
        /*04cc*/ 	.word	0x000134a0


	//   ....[98]....
        /*04d0*/ 	.word	0x000134d0


	//   ....[99]....
        /*04d4*/ 	.word	0x000134e0


	//   ....[100]....
        /*04d8*/ 	.word	0x00013580


	//   ....[101]....
        /*04dc*/ 	.word	0x000135a0


	//   ....[102]....
        /*04e0*/ 	.word	0x00013630


	//   ....[103]....
        /*04e4*/ 	.word	0x00013650


	//   ....[104]....
        /*04e8*/ 	.word	0x000136c0


	//   ....[105]....
        /*04ec*/ 	.word	0x000136f0


	//   ....[106]....
        /*04f0*/ 	.word	0x00013a70


	//   ....[107]....
        /*04f4*/ 	.word	0x000140b0


	//   ....[108]....
        /*04f8*/ 	.word	0x000141a0


	//   ....[109]....
        /*04fc*/ 	.word	0x00014240


	//   ....[110]....
        /*0500*/ 	.word	0x000142a0


	//   ....[111]....
        /*0504*/ 	.word	0x00014370


	//   ....[112]....
        /*0508*/ 	.word	0x000143e0


	//   ....[113]....
        /*050c*/ 	.word	0x000144b0


	//   ....[114]....
        /*0510*/ 	.word	0x00014530


	//   ....[115]....
        /*0514*/ 	.word	0x00014600


	//   ....[116]....
        /*0518*/ 	.word	0x00014680


	//   ....[117]....
        /*051c*/ 	.word	0x00014760


	//   ....[118]....
        /*0520*/ 	.word	0x000147e0


	//   ....[119]....
        /*0524*/ 	.word	0x000148a0


	//   ....[120]....
        /*0528*/ 	.word	0x00014930


	//   ....[121]....
        /*052c*/ 	.word	0x00014990


	//   ....[122]....
        /*0530*/ 	.word	0x00014a30


	//   ....[123]....
        /*0534*/ 	.word	0x00014b00


	//   ....[124]....
        /*0538*/ 	.word	0x00014b80


	//   ....[125]....
        /*053c*/ 	.word	0x00014c50


	//   ....[126]....
        /*0540*/ 	.word	0x00014cd0


	//   ....[127]....
        /*0544*/ 	.word	0x00014da0


	//   ....[128]....
        /*0548*/ 	.word	0x00014e20


	//   ....[129]....
        /*054c*/ 	.word	0x00014ef0


	//   ....[130]....
        /*0550*/ 	.word	0x00014f70


	//   ....[131]....
        /*0554*/ 	.word	0x00015040


	//   ....[132]....
        /*0558*/ 	.word	0x000150c0


	//   ....[133]....
        /*055c*/ 	.word	0x00015190


	//   ....[134]....
        /*0560*/ 	.word	0x00015200


	//   ....[135]....
        /*0564*/ 	.word	0x000152c0


	//   ....[136]....
        /*0568*/ 	.word	0x00015400


	//   ....[137]....
        /*056c*/ 	.word	0x000154d0


	//   ....[138]....
        /*0570*/ 	.word	0x00015530


	//   ....[139]....
        /*0574*/ 	.word	0x000155f0


	//   ....[140]....
        /*0578*/ 	.word	0x00015650


	//   ....[141]....
        /*057c*/ 	.word	0x00015710


	//   ....[142]....
        /*0580*/ 	.word	0x00015770


	//   ....[143]....
        /*0584*/ 	.word	0x00015840


	//   ....[144]....
        /*0588*/ 	.word	0x000158a0


	//   ....[145]....
        /*058c*/ 	.word	0x00015970


	//   ....[146]....
        /*0590*/ 	.word	0x000159d0


	//   ....[147]....
        /*0594*/ 	.word	0x00015ab0


	//   ....[148]....
        /*0598*/ 	.word	0x00015b90


	//   ....[149]....
        /*059c*/ 	.word	0x00015c30


	//   ....[150]....
        /*05a0*/ 	.word	0x00015c90


	//   ....[151]....
        /*05a4*/ 	.word	0x00015d50


	//   ....[152]....
        /*05a8*/ 	.word	0x00015e10


	//   ....[153]....
        /*05ac*/ 	.word	0x00015ed0


	//   ....[154]....
        /*05b0*/ 	.word	0x00015f90


	//   ....[155]....
        /*05b4*/ 	.word	0x00016050


	//   ....[156]....
        /*05b8*/ 	.word	0x00016110


	//   ....[157]....
        /*05bc*/ 	.word	0x000161d0


	//   ....[158]....
        /*05c0*/ 	.word	0x00016290


	//   ....[159]....
        /*05c4*/ 	.word	0x00016350


	//   ....[160]....
        /*05c8*/ 	.word	0x00016490


	//   ....[161]....
        /*05cc*/ 	.word	0x00016530


	//   ....[162]....
        /*05d0*/ 	.word	0x00016600


	//   ....[163]....
        /*05d4*/ 	.word	0x000166f0


	//   ....[164]....
        /*05d8*/ 	.word	0x00016760


	//   ....[165]....
        /*05dc*/ 	.word	0x00016850


	//   ....[166]....
        /*05e0*/ 	.word	0x000168c0


	//   ....[167]....
        /*05e4*/ 	.word	0x000169c0


	//   ....[168]....
        /*05e8*/ 	.word	0x00016a40


	//   ....[169]....
        /*05ec*/ 	.word	0x00016b30


	//   ....[170]....
        /*05f0*/ 	.word	0x00016ba0


	//   ....[171]....
        /*05f4*/ 	.word	0x00016c70


	//   ....[172]....
        /*05f8*/ 	.word	0x00016d80


	//----- nvinfo : EIATTR_REG_RECONFIG
	.align		4
.L_173:
        /*05fc*/ 	.byte	0x01, 0x54
	.zero		2


	//----- nvinfo : EIATTR_SYSCALL_OFFSETS
	.align		4
        /*0600*/ 	.byte	0x04, 0x46
        /*0602*/ 	.short	(.L_175 - .L_174)


	//   ....[0]....
.L_174:
        /*0604*/ 	.word	0x00001830


	//   ....[1]....
        /*0608*/ 	.word	0x000108e0


	//   ....[2]....
        /*060c*/ 	.word	0x00010a20


	//   ....[3]....
        /*0610*/ 	.word	0x00010b10


	//   ....[4]....
        /*0614*/ 	.word	0x00011950


	//----- nvinfo : EIATTR_MBARRIER_INSTR_OFFSETS
	.align		4
.L_175:
        /*0618*/ 	.byte	0x04, 0x39
        /*061a*/ 	.short	(.L_177 - .L_176)


	//   ....[0]....
.L_176:
        /*061c*/ 	.word	0x00000180
        /*0620*/ 	.word	0x000000ff
        /*0624*/ 	.word	0x00030800
        /*0628*/ 	.short	0x0100
        /*062a*/ 	.byte	0x08
	.zero		1


	//   ....[1]....
        /*062c*/ 	.word	0x00000190
        /*0630*/ 	.word	0x000000ff
        /*0634*/ 	.word	0x00030820
        /*0638*/ 	.short	0x0100
        /*063a*/ 	.byte	0x08
	.zero		1


	//   ....[2]....
        /*063c*/ 	.word	0x00000280
        /*0640*/ 	.word	0x000000ff
        /*0644*/ 	.word	0x00030830
        /*0648*/ 	.short	0x0100
        /*064a*/ 	.byte	0x08
	.zero		1


	//   ....[3]....
        /*064c*/ 	.word	0x00000290
        /*0650*/ 	.word	0x000000ff
        /*0654*/ 	.word	0x00030840
        /*0658*/ 	.short	0x0100
        /*065a*/ 	.byte	0x08
	.zero		1


	//   ....[4]....
        /*065c*/ 	.word	0x000002a0
        /*0660*/ 	.word	0x000000ff
        /*0664*/ 	.word	0x00030838
        /*0668*/ 	.short	0x0100
        /*066a*/ 	.byte	0x08
	.zero		1


	//   ....[5]....
        /*066c*/ 	.word	0x000002b0
        /*0670*/ 	.word	0x000000ff
        /*0674*/ 	.word	0x00030848
        /*0678*/ 	.short	0x0100
        /*067a*/ 	.byte	0x08
	.zero		1


	//   ....[6]....
        /*067c*/ 	.word	0x000003e0
        /*0680*/ 	.word	0x000000ff
        /*0684*/ 	.word	0x00030850
        /*0688*/ 	.short	0x0100
        /*068a*/ 	.byte	0x08
	.zero		1


	//   ....[7]....
        /*068c*/ 	.word	0x000003f0
        /*0690*/ 	.word	0x000000ff
        /*0694*/ 	.word	0x00030860
        /*0698*/ 	.short	0x0100
        /*069a*/ 	.byte	0x08
	.zero		1


	//   ....[8]....
        /*069c*/ 	.word	0x00000400
        /*06a0*/ 	.word	0x000000ff
        /*06a4*/ 	.word	0x00030858
        /*06a8*/ 	.short	0x0100
        /*06aa*/ 	.byte	0x08
	.zero		1


	//   ....[9]....
        /*06ac*/ 	.word	0x00000410
        /*06b0*/ 	.word	0x000000ff
        /*06b4*/ 	.word	0x00030868
        /*06b8*/ 	.short	0x0100
        /*06ba*/ 	.byte	0x08
	.zero		1


	//   ....[10]....
        /*06bc*/ 	.word	0x00000500
        /*06c0*/ 	.word	0x000000ff
        /*06c4*/ 	.word	0x00030870
        /*06c8*/ 	.short	0x0100
        /*06ca*/ 	.byte	0x06
	.zero		1


	//   ....[11]....
        /*06cc*/ 	.word	0x00000510
        /*06d0*/ 	.word	0x000000ff
        /*06d4*/ 	.word	0x00030880
        /*06d8*/ 	.short	0x0100
        /*06da*/ 	.byte	0x06
	.zero		1


	//   ....[12]....
        /*06dc*/ 	.word	0x00000520
        /*06e0*/ 	.word	0x000000ff
        /*06e4*/ 	.word	0x00030878
        /*06e8*/ 	.short	0x0100
        /*06ea*/ 	.byte	0x06
	.zero		1


	//   ....[13]....
        /*06ec*/ 	.word	0x00000530
        /*06f0*/ 	.word	0x000000ff
        /*06f4*/ 	.word	0x00030888
        /*06f8*/ 	.short	0x0100
        /*06fa*/ 	.byte	0x06
	.zero		1


	//   ....[14]....
        /*06fc*/ 	.word	0x00000660
        /*0700*/ 	.word	0x000000ff
        /*0704*/ 	.word	0x00030890
        /*0708*/ 	.short	0x0100
        /*070a*/ 	.byte	0x08
	.zero		1


	//   ....[15]....
        /*070c*/ 	.word	0x00000670
        /*0710*/ 	.word	0x000000ff
        /*0714*/ 	.word	0x000308a0
        /*0718*/ 	.short	0x0100
        /*071a*/ 	.byte	0x08
	.zero		1


	//   ....[16]....
        /*071c*/ 	.word	0x00000680
        /*0720*/ 	.word	0x000000ff
        /*0724*/ 	.word	0x00030898
        /*0728*/ 	.short	0x0100
        /*072a*/ 	.byte	0x08
	.zero		1


	//   ....[17]....
        /*072c*/ 	.word	0x00000690
        /*0730*/ 	.word	0x000000ff
        /*0734*/ 	.word	0x000308a8
        /*0738*/ 	.short	0x0100
        /*073a*/ 	.byte	0x08
	.zero		1


	//   ....[18]....
        /*073c*/ 	.word	0x000007d0
        /*0740*/ 	.word	0x000000ff
        /*0744*/ 	.word	0x000308b0
        /*0748*/ 	.short	0x0100
        /*074a*/ 	.byte	0x08
	.zero		1


	//   ....[19]....
        /*074c*/ 	.word	0x000007e0
        /*0750*/ 	.word	0x000000ff
        /*0754*/ 	.word	0x000308c0
        /*0758*/ 	.short	0x0100
        /*075a*/ 	.byte	0x08
	.zero		1


	//   ....[20]....
        /*075c*/ 	.word	0x000007f0
        /*0760*/ 	.word	0x000000ff
        /*0764*/ 	.word	0x000308b8
        /*0768*/ 	.short	0x0100
        /*076a*/ 	.byte	0x08
	.zero		1


	//   ....[21]....
        /*076c*/ 	.word	0x00000800
        /*0770*/ 	.word	0x000000ff
        /*0774*/ 	.word	0x000308c8
        /*0778*/ 	.short	0x0100
        /*077a*/ 	.byte	0x08
	.zero		1


	//   ....[22]....
        /*077c*/ 	.word	0x00001850
        /*0780*/ 	.word	0x000000ff
        /*0784*/ 	.word	0x00030800
        /*0788*/ 	.short	0x010a
        /*078a*/ 	.byte	0x26
	.zero		1


	//   ....[23]....
        /*078c*/ 	.word	0x000018e0
        /*0790*/ 	.word	0x000000ff
        /*0794*/ 	.word	0x00030830
        /*0798*/ 	.short	0x010a
        /*079a*/ 	.byte	0x26
	.zero		1


	//   ....[24]....
        /*079c*/ 	.word	0x00001940
        /*07a0*/ 	.word	0x000000ff
        /*07a4*/ 	.word	0x00030830
        /*07a8*/ 	.short	0x010a
        /*07aa*/ 	.byte	0x26
	.zero		1


	//   ....[25]....
        /*07ac*/ 	.word	0x00002330
        /*07b0*/ 	.word	0x000000ff
        /*07b4*/ 	.word	0x00000000
        /*07b8*/ 	.short	0x0101
        /*07ba*/ 	.byte	0x04
	.zero		1


	//   ....[26]....
        /*07bc*/ 	.word	0x00004930
        /*07c0*/ 	.word	0x000000ff
        /*07c4*/ 	.word	0x00030830
        /*07c8*/ 	.short	0x010a
        /*07ca*/ 	.byte	0x27
	.zero		1


	//   ....[27]....
        /*07cc*/ 	.word	0x00004970
        /*07d0*/ 	.word	0x000000ff
        /*07d4*/ 	.word	0x00030830
        /*07d8*/ 	.short	0x010a
        /*07da*/ 	.byte	0x27
	.zero		1


	//   ....[28]....
        /*07dc*/ 	.word	0x000053d0
        /*07e0*/ 	.word	0x000000ff
        /*07e4*/ 	.word	0x00030850
        /*07e8*/ 	.short	0x010a
        /*07ea*/ 	.byte	0x0e
	.zero		1


	//   ....[29]....
        /*07ec*/ 	.word	0x00005410
        /*07f0*/ 	.word	0x000000ff
        /*07f4*/ 	.word	0x00030850
        /*07f8*/ 	.short	0x010a
        /*07fa*/ 	.byte	0x0e
	.zero		1


	//   ....[30]....
        /*07fc*/ 	.word	0x00005800
        /*0800*/ 	.word	0x000000ff
        /*0804*/ 	.word	0x00000000
        /*0808*/ 	.short	0x0101
        /*080a*/ 	.byte	0x27
	.zero		1


	//   ....[31]....
        /*080c*/ 	.word	0x00007920
        /*0810*/ 	.word	0x000000ff
        /*0814*/ 	.word	0x00000000
        /*0818*/ 	.short	0x0101
        /*081a*/ 	.byte	0x0e
	.zero		1


	//   ....[32]....
        /*081c*/ 	.word	0x00007dc0
        /*0820*/ 	.word	0x000000ff
        /*0824*/ 	.word	0x00030830
        /*0828*/ 	.short	0x010a
        /*082a*/ 	.byte	0x05
	.zero		1


	//   ....[33]....
        /*082c*/ 	.word	0x00007e00
        /*0830*/ 	.word	0x000000ff
        /*0834*/ 	.word	0x00030830
        /*0838*/ 	.short	0x010a
        /*083a*/ 	.byte	0x05
	.zero		1


	//   ....[34]....
        /*083c*/ 	.word	0x00008860
        /*0840*/ 	.word	0x000000ff
        /*0844*/ 	.word	0x00030850
        /*0848*/ 	.short	0x010a
        /*084a*/ 	.byte	0x05
	.zero		1


	//   ....[35]....
        /*084c*/ 	.word	0x000088a0
        /*0850*/ 	.word	0x000000ff
        /*0854*/ 	.word	0x00030850
        /*0858*/ 	.short	0x010a
        /*085a*/ 	.byte	0x05
	.zero		1


	//   ....[36]....
        /*085c*/ 	.word	0x00008c70
        /*0860*/ 	.word	0x000000ff
        /*0864*/ 	.word	0x00000000
        /*0868*/ 	.short	0x0101
        /*086a*/ 	.byte	0x07
	.zero		1


	//   ....[37]....
        /*086c*/ 	.word	0x00009a00
        /*0870*/ 	.word	0x000000ff
        /*0874*/ 	.word	0x00000000
        /*0878*/ 	.short	0x0101
        /*087a*/ 	.byte	0x05
	.zero		1


	//   ....[38]....
        /*087c*/ 	.word	0x00009be0
        /*0880*/ 	.word	0x000000ff
        /*0884*/ 	.word	0x00030830
        /*0888*/ 	.short	0x010a
        /*088a*/ 	.byte	0x27
	.zero		1


	//   ....[39]....
        /*088c*/ 	.word	0x00009c20
        /*0890*/ 	.word	0x000000ff
        /*0894*/ 	.word	0x00030830
        /*0898*/ 	.short	0x010a
        /*089a*/ 	.byte	0x27
	.zero		1


	//   ....[40]....
        /*089c*/ 	.word	0x0000a680
        /*08a0*/ 	.word	0x000000ff
        /*08a4*/ 	.word	0x00030850
        /*08a8*/ 	.short	0x010a
        /*08aa*/ 	.byte	0x05
	.zero		1


	//   ....[41]....
        /*08ac*/ 	.word	0x0000a6c0
        /*08b0*/ 	.word	0x000000ff
        /*08b4*/ 	.word	0x00030850
        /*08b8*/ 	.short	0x010a
        /*08ba*/ 	.byte	0x05
	.zero		1


	//   ....[42]....
        /*08bc*/ 	.word	0x0000aab0
        /*08c0*/ 	.word	0x000000ff
        /*08c4*/ 	.word	0x00000000
        /*08c8*/ 	.short	0x0101
        /*08ca*/ 	.byte	0x27
	.zero		1


	//   ....[43]....
        /*08cc*/ 	.word	0x0000cbe0
        /*08d0*/ 	.word	0x000000ff
        /*08d4*/ 	.word	0x00000000
        /*08d8*/ 	.short	0x0101
        /*08da*/ 	.byte	0x05
	.zero		1


	//   ....[44]....
        /*08dc*/ 	.word	0x0000d300
        /*08e0*/ 	.word	0x000000ff
        /*08e4*/ 	.word	0x00030850
        /*08e8*/ 	.short	0x010a
        /*08ea*/ 	.byte	0x05
	.zero		1


	//   ....[45]....
        /*08ec*/ 	.word	0x0000d340
        /*08f0*/ 	.word	0x000000ff
        /*08f4*/ 	.word	0x00030850
        /*08f8*/ 	.short	0x010a
        /*08fa*/ 	.byte	0x05
	.zero		1


	//   ....[46]....
        /*08fc*/ 	.word	0x0000d950
        /*0900*/ 	.word	0x000000ff
        /*0904*/ 	.word	0x00000000
        /*0908*/ 	.short	0x0101
        /*090a*/ 	.byte	0x04
	.zero		1


	//   ....[47]....
        /*090c*/ 	.word	0x0000e660
        /*0910*/ 	.word	0x000000ff
        /*0914*/ 	.word	0x00000000
        /*0918*/ 	.short	0x0101
        /*091a*/ 	.byte	0x04
	.zero		1


	//   ....[48]....
        /*091c*/ 	.word	0x00011120
        /*0920*/ 	.word	0x000000ff
        /*0924*/ 	.word	0x00030840
        /*0928*/ 	.short	0x010a
        /*092a*/ 	.byte	0x30
	.zero		1


	//   ....[49]....
        /*092c*/ 	.word	0x00011710
        /*0930*/ 	.word	0x000000ff
        /*0934*/ 	.word	0x00030830
        /*0938*/ 	.short	0x0107
        /*093a*/ 	.byte	0x30
	.zero		1


	//   ....[50]....
        /*093c*/ 	.word	0x00011780
        /*0940*/ 	.word	0x000000ff
        /*0944*/ 	.word	0x00030830
        /*0948*/ 	.short	0x0101
        /*094a*/ 	.byte	0x30
	.zero		1


	//   ....[51]....
        /*094c*/ 	.word	0x00012120
        /*0950*/ 	.word	0x000000ff
        /*0954*/ 	.word	0x00030800
        /*0958*/ 	.short	0x0107
        /*095a*/ 	.byte	0x30
	.zero		1


	//   ....[52]....
        /*095c*/ 	.word	0x00012180
        /*0960*/ 	.word	0x000000ff
        /*0964*/ 	.word	0x00030800
        /*0968*/ 	.short	0x0101
        /*096a*/ 	.byte	0x30
	.zero		1


	//   ....[53]....
        /*096c*/ 	.word	0x000121a0
        /*0970*/ 	.word	0x000000ff
        /*0974*/ 	.word	0x00030820
        /*0978*/ 	.short	0x010a
        /*097a*/ 	.byte	0x30
	.zero		1


	//   ....[54]....
        /*097c*/ 	.word	0x00012590
        /*0980*/ 	.word	0x00000013
        /*0984*/ 	.word	0x00030840
        /*0988*/ 	.short	0x010a
        /*098a*/ 	.byte	0x3f
	.zero		1


	//   ....[55]....
        /*098c*/ 	.word	0x00012ad0
        /*0990*/ 	.word	0x00000013
        /*0994*/ 	.word	0x00030830
        /*0998*/ 	.short	0x0107
        /*099a*/ 	.byte	0x3f
	.zero		1


	//   ....[56]....
        /*099c*/ 	.word	0x00012b80
        /*09a0*/ 	.word	0x00000013
        /*09a4*/ 	.word	0x00030830
        /*09a8*/ 	.short	0x0101
        /*09aa*/ 	.byte	0x3f
	.zero		1


	//   ....[57]....
        /*09ac*/ 	.word	0x00012be0
        /*09b0*/ 	.word	0x00000006
        /*09b4*/ 	.word	0x00030860
        /*09b8*/ 	.short	0x010a
        /*09ba*/ 	.byte	0x3f
	.zero		1


	//   ....[58]....
        /*09bc*/ 	.word	0x00013090
        /*09c0*/ 	.word	0x00000006
        /*09c4*/ 	.word	0x00030850
        /*09c8*/ 	.short	0x0107
        /*09ca*/ 	.byte	0x3f
	.zero		1


	//   ....[59]....
        /*09cc*/ 	.word	0x000131e0
        /*09d0*/ 	.word	0x00000006
        /*09d4*/ 	.word	0x00030850
        /*09d8*/ 	.short	0x0101
        /*09da*/ 	.byte	0x3f
	.zero		1


	//   ....[60]....
        /*09dc*/ 	.word	0x00013380
        /*09e0*/ 	.word	0x00000000
        /*09e4*/ 	.word	0x00030860
        /*09e8*/ 	.short	0x010a
        /*09ea*/ 	.byte	0x3f
	.zero		1


	//   ....[61]....
        /*09ec*/ 	.word	0x000138b0
        /*09f0*/ 	.word	0x00000000
        /*09f4*/ 	.word	0x00030850
        /*09f8*/ 	.short	0x0107
        /*09fa*/ 	.byte	0x3f
	.zero		1


	//   ....[62]....
        /*09fc*/ 	.word	0x00013960
        /*0a00*/ 	.word	0x00000000
        /*0a04*/ 	.word	0x00030850
        /*0a08*/ 	.short	0x0101
        /*0a0a*/ 	.byte	0x3f
	.zero		1


	//   ....[63]....
        /*0a0c*/ 	.word	0x00013a00
        /*0a10*/ 	.word	0x00000007
        /*0a14*/ 	.word	0x00030820
        /*0a18*/ 	.short	0x010a
        /*0a1a*/ 	.byte	0x3f
	.zero		1


	//   ....[64]....
        /*0a1c*/ 	.word	0x00013b80
        /*0a20*/ 	.word	0x00000005
        /*0a24*/ 	.word	0x00030840
        /*0a28*/ 	.short	0x010a
        /*0a2a*/ 	.byte	0x3f
	.zero		1


	//   ....[65]....
        /*0a2c*/ 	.word	0x00013c20
        /*0a30*/ 	.word	0x00000007
        /*0a34*/ 	.word	0x00030840
        /*0a38*/ 	.short	0x010a
        /*0a3a*/ 	.byte	0x3f
	.zero		1


	//   ....[66]....
        /*0a3c*/ 	.word	0x00013c60
        /*0a40*/ 	.word	0x00000005
        /*0a44*/ 	.word	0x00030860
        /*0a48*/ 	.short	0x010a
        /*0a4a*/ 	.byte	0x3f
	.zero		1


	//   ....[67]....
        /*0a4c*/ 	.word	0x00013ca0
        /*0a50*/ 	.word	0x00000007
        /*0a54*/ 	.word	0x00030860
        /*0a58*/ 	.short	0x010a
        /*0a5a*/ 	.byte	0x3f
	.zero		1


	//   ....[68]....
        /*0a5c*/ 	.word	0x00013d10
        /*0a60*/ 	.word	0x00000003
        /*0a64*/ 	.word	0x00030800
        /*0a68*/ 	.short	0x010a
        /*0a6a*/ 	.byte	0x3f
	.zero		1


	//   ....[69]....
        /*0a6c*/ 	.word	0x00013d70
        /*0a70*/ 	.word	0x00000003
        /*0a74*/ 	.word	0x00030830
        /*0a78*/ 	.short	0x010a
        /*0a7a*/ 	.byte	0x3f
	.zero		1


	//   ....[70]....
        /*0a7c*/ 	.word	0x00013dd0
        /*0a80*/ 	.word	0x00000005
        /*0a84*/ 	.word	0x00030830
        /*0a88*/ 	.short	0x010a
        /*0a8a*/ 	.byte	0x3f
	.zero		1


	//   ....[71]....
        /*0a8c*/ 	.word	0x00013e30
        /*0a90*/ 	.word	0x00000003
        /*0a94*/ 	.word	0x00030850
        /*0a98*/ 	.short	0x010a
        /*0a9a*/ 	.byte	0x3f
	.zero		1


	//   ....[72]....
        /*0a9c*/ 	.word	0x00013e90
        /*0aa0*/ 	.word	0x00000005
        /*0aa4*/ 	.word	0x00030830
        /*0aa8*/ 	.short	0x010a
        /*0aaa*/ 	.byte	0x3f
	.zero		1


	//   ....[73]....
        /*0aac*/ 	.word	0x00013ef0
        /*0ab0*/ 	.word	0x00000003
        /*0ab4*/ 	.word	0x00030850
        /*0ab8*/ 	.short	0x010a
        /*0aba*/ 	.byte	0x3f
	.zero		1


	//   ....[74]....
        /*0abc*/ 	.word	0x00013f50
        /*0ac0*/ 	.word	0x00000005
        /*0ac4*/ 	.word	0x00030830
        /*0ac8*/ 	.short	0x010a
        /*0aca*/ 	.byte	0x3f
	.zero		1


	//   ....[75]....
        /*0acc*/ 	.word	0x00013fb0
        /*0ad0*/ 	.word	0x00000003
        /*0ad4*/ 	.word	0x00030850
        /*0ad8*/ 	.short	0x010a
        /*0ada*/ 	.byte	0x3f
	.zero		1


	//   ....[76]....
        /*0adc*/ 	.word	0x00014010
        /*0ae0*/ 	.word	0x00000003
        /*0ae4*/ 	.word	0x00030850
        /*0ae8*/ 	.short	0x010a
        /*0aea*/ 	.byte	0x3f
	.zero		1


	//   ....[77]....
        /*0aec*/ 	.word	0x000140f0
        /*0af0*/ 	.word	0x00000003
        /*0af4*/ 	.word	0x00030840
        /*0af8*/ 	.short	0x010a
        /*0afa*/ 	.byte	0x3f
	.zero		1


	//   ....[78]....
        /*0afc*/ 	.word	0x00015300
        /*0b00*/ 	.word	0x00000003
        /*0b04*/ 	.word	0x00030820
        /*0b08*/ 	.short	0x010a
        /*0b0a*/ 	.byte	0x3f
	.zero		1


	//   ....[79]....
        /*0b0c*/ 	.word	0x00015350
        /*0b10*/ 	.word	0x00000013
        /*0b14*/ 	.word	0x00030840
        /*0b18*/ 	.short	0x010a
        /*0b1a*/ 	.byte	0x3f
	.zero		1


	//   ....[80]....
        /*0b1c*/ 	.word	0x00015ae0
        /*0b20*/ 	.word	0x00000006
        /*0b24*/ 	.word	0x00030860
        /*0b28*/ 	.short	0x010a
        /*0b2a*/ 	.byte	0x3f
	.zero		1


	//   ....[81]....
        /*0b2c*/ 	.word	0x000163e0
        /*0b30*/ 	.word	0x00000000
        /*0b34*/ 	.word	0x00030860
        /*0b38*/ 	.short	0x010a
        /*0b3a*/ 	.byte	0x3f
	.zero		1


	//   ....[82]....
        /*0b3c*/ 	.word	0x00016ca0
        /*0b40*/ 	.word	0x00000007
        /*0b44*/ 	.word	0x00030820
        /*0b48*/ 	.short	0x010a
        /*0b4a*/ 	.byte	0x3f
	.zero		1


	//   ....[83]....
        /*0b4c*/ 	.word	0x00016e40
        /*0b50*/ 	.word	0x00000005
        /*0b54*/ 	.word	0x00030840
        /*0b58*/ 	.short	0x010a
        /*0b5a*/ 	.byte	0x3f
	.zero		1


	//   ....[84]....
        /*0b5c*/ 	.word	0x00016e90
        /*0b60*/ 	.word	0x00000007
        /*0b64*/ 	.word	0x00030840
        /*0b68*/ 	.short	0x010a
        /*0b6a*/ 	.byte	0x3f
	.zero		1


	//   ....[85]....
        /*0b6c*/ 	.word	0x00016ee0
        /*0b70*/ 	.word	0x00000005
        /*0b74*/ 	.word	0x00030860
        /*0b78*/ 	.short	0x010a
        /*0b7a*/ 	.byte	0x3f
	.zero		1


	//----- nvinfo : EIATTR_NUM_MBARRIERS
	.align		4
.L_177:
        /*0b7c*/ 	.byte	0x03, 0x38
        /*0b7e*/ 	.short	0x0016


	//----- nvinfo : EIATTR_EXIT_INSTR_OFFSETS
	.align		4
        /*0b80*/ 	.byte	0x04, 0x1c
        /*0b82*/ 	.short	(.L_179 - .L_178)


	//   ....[0]....
.L_178:
        /*0b84*/ 	.word	0x00013cf0


	//----- nvinfo : EIATTR_MAX_THREADS
	.align		4
.L_179:
        /*0b88*/ 	.byte	0x04, 0x05
        /*0b8a*/ 	.short	(.L_181 - .L_180)
.L_180:
        /*0b8c*/ 	.word	0x00000180
        /*0b90*/ 	.word	0x00000001
        /*0b94*/ 	.word	0x00000001


	//----- nvinfo : EIATTR_CRS_STACK_SIZE
	.align		4
.L_181:
        /*0b98*/ 	.byte	0x04, 0x1e
        /*0b9a*/ 	.short	(.L_183 - .L_182)
.L_182:
        /*0b9c*/ 	.word	0x00000000


	//----- nvinfo : EIATTR_CBANK_PARAM_SIZE
	.align		4
.L_183:
        /*0ba0*/ 	.byte	0x03, 0x19
        /*0ba2*/ 	.short	0x0a70


	//----- nvinfo : EIATTR_PARAM_CBANK
	.align		4
        /*0ba4*/ 	.byte	0x04, 0x0a
        /*0ba6*/ 	.short	(.L_185 - .L_184)
	.align		4
.L_184:
        /*0ba8*/ 	.word	index@(.nv.constant0._ZN7cutlass13device_kernelIN5flash11enable_sm90INS1_16FlashAttnFwdSm90INS1_25CollectiveMainloopFwdSm90ILi2EN4cute5tupleIJNS5_1CILi1EEES8_S8_EEENS6_IJNS7_ILi128EEENS7_ILi96EEENS7_ILi192EEEEEELi192ENS_6half_tEfNS_4arch4Sm90ELb0ELb1ELb0ELb0ELb1ELb0ELb0ELb1ELb1ELb1ELb1ELb0EEENS1_21CollectiveEpilogueFwdINS6_IJSA_SC_SB_EEES9_SE_SG_Li256ELb0ELb1ELb1ELb0EEENS1_19SingleTileSchedulerILb0ELb1ELb1ELi128EEEEEEEEEvNT_6ParamsE)
        /*0bac*/ 	.short	0x0210
        /*0bae*/ 	.short	0x0a70


	//----- nvinfo : EIATTR_SW_WAR
	.align		4
.L_185:
        /*0bb0*/ 	.byte	0x04, 0x36
        /*0bb2*/ 	.short	(.L_187 - .L_186)
.L_186:
        /*0bb4*/ 	.word	0x00000008
.L_187:


//--------------------- .nv.info._ZN7cutlass13device_kernelIN5flash11enable_sm90INS1_16FlashAttnFwdSm90INS1_25CollectiveMainloopFwdSm90ILi2EN4cute5tupleIJNS5_1CILi1EEES8_S8_EEENS6_IJNS7_ILi128EEENS7_ILi96EEENS7_ILi192EEEEEELi192ENS_6half_tEfNS_4arch4Sm90ELb0ELb1ELb0ELb1ELb1ELb0ELb0ELb1ELb1ELb1ELb1ELb0EEENS1_21CollectiveEpilogueFwdINS6_IJSA_SC_SB_EEES9_SE_SG_Li256ELb1ELb1ELb1ELb0EEENS1_36VarlenDynamicPersistentTileSchedulerILi128ELi96ELi256ELi128ELb1ELb1ELb1ELb1ELb0ELb1EEEEEEEEEvNT_6ParamsE --------------------------
	.section	.nv.info._ZN7cutlass13device_kernelIN5flash11enable_sm90INS1_16FlashAttnFwdSm90INS1_25CollectiveMainloopFwdSm90ILi2EN4cute5tupleIJNS5_1CILi1EEES8_S8_EEENS6_IJNS7_ILi128EEENS7_ILi96EEENS7_ILi192EEEEEELi192ENS_6half_tEfNS_4arch4Sm90ELb0ELb1ELb0ELb1ELb1ELb0ELb0ELb1ELb1ELb1ELb1ELb0EEENS1_21CollectiveEpilogueFwdINS6_IJSA_SC_SB_EEES9_SE_SG_Li256ELb1ELb1ELb1ELb0EEENS1_36VarlenDynamicPersistentTileSchedulerILi128ELi96ELi256ELi128ELb1ELb1ELb1ELb1ELb0ELb1EEEEEEEEEvNT_6ParamsE,"",@"SHT_CUDA_INFO"
	.sectionflags	@""
	.align	4


	//----- nvinfo : EIATTR_CUDA_API_VERSION
	.align		4
        /*0000*/ 	.byte	0x04, 0x37
        /*0002*/ 	.short	(.L_189 - .L_188)
.L_188:
        /*0004*/ 	.word	0x00000082


	//----- nvinfo : EIATTR_KPARAM_INFO
	.align		4
.L_189:
        /*0008*/ 	.byte	0x04, 0x17
        /*000a*/ 	.short	(.L_191 - .L_190)
.L_190:
        /*000c*/ 	.word	0x00000000
        /*0010*/ 	.short	0x0000
        /*0012*/ 	.short	0x0070
        /*0014*/ 	.byte	0x00, 0xf0, 0x01, 0x2a


	//----- nvinfo : EIATTR_SPARSE_MMA_MASK
	.align		4
.L_191:
        /*0018*/ 	.byte	0x03, 0x50
        /*001a*/ 	.short	0x0000


	//----- nvinfo : EIATTR_MAXREG_COUNT
	.align		4
        /*001c*/ 	.byte	0x03, 0x1b
        /*001e*/ 	.short	0x00a8


	//----- nvinfo : EIATTR_NUM_BARRIERS
	.align		4
        /*0020*/ 	.byte	0x02, 0x4c
        /*0022*/ 	.byte	0x09
	.zero		1


	//----- nvinfo : EIATTR_EXTERNS
	.align		4
        /*0024*/ 	.byte	0x04, 0x0f
        /*0026*/ 	.short	(.L_193 - .L_192)


	//   ....[0]....
	.align		4
.L_192:
        /*0028*/ 	.word	index@(__assertfail)


	//----- nvinfo : EIATTR_ANNOTATIONS
	.align		4
.L_193:
        /*002c*/ 	.byte	0x04, 0x55
        /*002e*/ 	.short	(.L_195 - .L_194)


	//   ....[0]....
.L_194:
        /* <DEDUP_REMOVED lines=14> */


	//----- nvinfo : EIATTR_MERCURY_ISA_VERSION
	.align		4
.L_195:
        /*0100*/ 	.byte	0x03, 0x5f
        /*0102*/ 	.short	0x0101


	//----- nvinfo : EIATTR_UNUSED_LOAD_BYTE_OFFSET
	.align		4
        /*0104*/ 	.byte	0x04, 0x44
        /*0106*/ 	.short	(.L_197 - .L_196)


	//   ....[0]....
.L_196:
        /*0108*/ 	.word	0x00000950
        /*010c*/ 	.word	0x0000fff0


	//   ....[1]....
        /*0110*/ 	.word	0x0000e550
        /*0114*/ 	.word	0x0000fff0


	//----- nvinfo : EIATTR_INT_WARP_WIDE_INSTR_OFFSETS
	.align		4
.L_197:
        /*0118*/ 	.byte	0x04, 0x31
        /*011a*/ 	.short	(.L_199 - .L_198)


	//   ....[0]....
.L_198:
        /*011c*/ 	.word	0x000000c0


	//   ....[1]....
        /*0120*/ 	.word	0x000000d0


	//   ....[2]....
        /*0124*/ 	.word	0x00000170


	//   ....[3]....
        /*0128*/ 	.word	0x00013fc0


	//   ....[4]....
        /*012c*/ 	.word	0x00014050


	//   ....[5]....
        /*0130*/ 	.word	0x00016df0


	//   ....[6]....
        /*0134*/ 	.word	0x00016e80


	//----- nvinfo : EIATTR_COOP_GROUP_MASK_REGIDS
	.align		4
.L_199:
        /*0138*/ 	.byte	0x04, 0x29
        /*013a*/ 	.short	(.L_201 - .L_200)


	//   ....[0]....
.L_200:
        /*013c*/ 	.word	0xffffffff


	//   ....[1]....
        /*0140*/ 	.word	0xffffffff


	//   ....[2]....
        /*0144*/ 	.word	0xffffffff


	//   ....[3]....
        /*0148*/ 	.word	0xffffffff


	//   ....[4]....
        /*014c*/ 	.word	0xffffffff


	//   ....[5]....
        /*0150*/ 	.word	0xffffffff


	//   ....[6]....
        /*0154*/ 	.word	0xffffffff


	//   ....[7]....
        /*0158*/ 	.word	0xffffffff


	//   ....[8]....
        /*015c*/ 	.word	0xffffffff


	//   ....[9]....
        /*0160*/ 	.word	0xffffffff


	//   ....[10]....
        /*0164*/ 	.word	0xffffffff


	//   ....[11]....
        /*0168*/ 	.word	0xffffffff


	//   ....[12]....
        /*016c*/ 	.word	0xffffffff


	//   ....[13]....
        /*0170*/ 	.word	0xffffffff


	//   ....[14]....
        /*0174*/ 	.word	0xffffffff


	//   ....[15]....
        /*0178*/ 	.word	0xffffffff


	//   ....[16]....
        /*017c*/ 	.word	0xffffffff


	//   ....[17]....
        /*0180*/ 	.word	0xffffffff


	//   ....[18]....
        /*0184*/ 	.word	0xffffffff


	//   ....[19]....
        /*0188*/ 	.word	0xffffffff


	//   ....[20]....
        /*018c*/ 	.word	0xffffffff


	//   ....[21]....
        /*0190*/ 	.word	0xffffffff


	//   ....[22]....
        /*0194*/ 	.word	0xffffffff


	//   ....[23]....
        /*0198*/ 	.word	0xffffffff


	//   ....[24]....
        /*019c*/ 	.word	0xffffffff


	//   ....[25]....
        /*01a0*/ 	.word	0xffffffff


	//   ....[26]....
        /*01a4*/ 	.word	0xffffffff


	//   ....[27]....
        /*01a8*/ 	.word	0xffffffff


	//   ....[28]....
        /*01ac*/ 	.word	0xffffffff


	//   ....[29]....
        /*01b0*/ 	.word	0xffffffff


	//   ....[30]....
        /*01b4*/ 	.word	0xffffffff


	//   ....[31]....
        /*01b8*/ 	.word	0xffffffff


	//   ....[32]....
        /*01bc*/ 	.word	0xffffffff


	//   ....[33]....
        /*01c0*/ 	.word	0xffffffff


	//   ....[34]....
        /*01c4*/ 	.word	0xffffffff


	//   ....[35]....
        /*01c8*/ 	.word	0xffffffff


	//   ....[36]....
        /*01cc*/ 	.word	0xffffffff


	//   ....[37]....
        /*01d0*/ 	.word	0xffffffff


	//   ....[38]....
        /*01d4*/ 	.word	0xffffffff


	//   ....[39]....
        /*01d8*/ 	.word	0xffffffff


	//   ....[40]....
        /*01dc*/ 	.word	0xffffffff


	//   ....[41]....
        /*01e0*/ 	.word	0xffffffff


	//   ....[42]....
        /*01e4*/ 	.word	0xffffffff


	//   ....[43]....
        /*01e8*/ 	.word	0xffffffff


	//   ....[44]....
        /*01ec*/ 	.word	0xffffffff


	//   ....[45]....
        /*01f0*/ 	.word	0xffffffff


	//   ....[46]....
        /*01f4*/ 	.word	0xffffffff


	//   ....[47]....
        /*01f8*/ 	.word	0xffffffff


	//   ....[48]....
        /*01fc*/ 	.word	0xffffffff


	//   ....[49]....
        /*0200*/ 	.word	0xffffffff


	//   ....[50]....
        /*0204*/ 	.word	0xffffffff


	//   ....[51]....
        /*0208*/ 	.word	0xffffffff


	//   ....[52]....
        /*020c*/ 	.word	0xffffffff


	//   ....[53]....
        /*0210*/ 	.word	0xffffffff


	//   ....[54]....
        /*0214*/ 	.word	0xffffffff


	//   ....[55]....
        /*0218*/ 	.word	0xffffffff


	//   ....[56]....
        /*021c*/ 	.word	0xffffffff


	//   ....[57]....
        /*0220*/ 	.word	0xffffffff


	//   ....[58]....
        /*0224*/ 	.word	0xffffffff


	//   ....[59]....
        /*0228*/ 	.word	0xffffffff


	//   ....[60]....
        /*022c*/ 	.word	0xffffffff


	//   ....[61]....
        /*0230*/ 	.word	0xffffffff


	//   ....[62]....
        /*0234*/ 	.word	0xffffffff


	//   ....[63]....
        /*0238*/ 	.word	0xffffffff


	//   ....[64]....
        /*023c*/ 	.word	0xffffffff


	//   ....[65]....
        /*0240*/ 	.word	0xffffffff


	//   ....[66]....
        /*0244*/ 	.word	0xffffffff


	//   ....[67]....
        /*0248*/ 	.word	0xffffffff


	//   ....[68]....
        /*024c*/ 	.word	0xffffffff


	//   ....[69]....
        /*0250*/ 	.word	0xffffffff


	//   ....[70]....
        /*0254*/ 	.word	0xffffffff


	//   ....[71]....
        /*0258*/ 	.word	0xffffffff


	//   ....[72]....
        /*025c*/ 	.word	0xffffffff


	//   ....[73]....
        /*0260*/ 	.word	0xffffffff


	//   ....[74]....
        /*0264*/ 	.word	0xffffffff


	//   ....[75]....
        /*0268*/ 	.word	0xffffffff


	//   ....[76]....
        /*026c*/ 	.word	0xffffffff


	//   ....[77]....
        /*0270*/ 	.word	0xffffffff


	//   ....[78]....
        /*0274*/ 	.word	0xffffffff


	//   ....[79]....
        /*0278*/ 	.word	0xffffffff


	//   ....[80]....
        /*027c*/ 	.word	0xffffffff


	//   ....[81]....
        /*0280*/ 	.word	0xffffffff


	//   ....[82]....
        /*0284*/ 	.word	0xffffffff


	//   ....[83]....
        /*0288*/ 	.word	0xffffffff


	//   ....[84]....
        /*028c*/ 	.word	0xffffffff


	//   ....[85]....
        /*0290*/ 	.word	0xffffffff


	//   ....[86]....
        /*0294*/ 	.word	0xffffffff


	//   ....[87]....
        /*0298*/ 	.word	0xffffffff


	//   ....[88]....
        /*029c*/ 	.word	0xffffffff


	//   ....[89]....
        /*02a0*/ 	.word	0xffffffff


	//   ....[90]....
        /*02a4*/ 	.word	0xffffffff


	//   ....[91]....
        /*02a8*/ 	.word	0xffffffff


	//   ....[92]....
        /*02ac*/ 	.word	0xffffffff


	//   ....[93]....
        /*02b0*/ 	.word	0xffffffff


	//   ....[94]....
        /*02b4*/ 	.word	0xffffffff


	//   ....[95]....
        /*02b8*/ 	.word	0xffffffff


	//   ....[96]....
        /*02bc*/ 	.word	0xffffffff


	//   ....[97]....
        /*02c0*/ 	.word	0xffffffff


	//   ....[98]....
        /*02c4*/ 	.word	0xffffffff


	//   ....[99]....
        /*02c8*/ 	.word	0xffffffff


	//   ....[100]....
        /*02cc*/ 	.word	0xffffffff


	//   ....[101]....
        /*02d0*/ 	.word	0xffffffff


	//   ....[102]....
        /*02d4*/ 	.word	0xffffffff


	//   ....[103]....
        /*02d8*/ 	.word	0xffffffff


	//   ....[104]....
        /*02dc*/ 	.word	0xffffffff


	//   ....[105]....
        /*02e0*/ 	.word	0xffffffff


	//   ....[106]....
        /*02e4*/ 	.word	0xffffffff


	//   ....[107]....
        /*02e8*/ 	.word	0xffffffff


	//   ....[108]....
        /*02ec*/ 	.word	0xffffffff


	//   ....[109]....
        /*02f0*/ 	.word	0xffffffff


	//   ....[110]....
        /*02f4*/ 	.word	0xffffffff


	//   ....[111]....
        /*02f8*/ 	.word	0xffffffff


	//   ....[112]....
        /*02fc*/ 	.word	0xffffffff


	//   ....[113]....
        /*0300*/ 	.word	0xffffffff


	//   ....[114]....
        /*0304*/ 	.word	0xffffffff


	//   ....[115]....
        /*0308*/ 	.word	0xffffffff


	//   ....[116]....
        /*030c*/ 	.word	0xffffffff


	//   ....[117]....
        /*0310*/ 	.word	0xffffffff


	//   ....[118]....
        /*0314*/ 	.word	0xffffffff


	//   ....[119]....
        /*0318*/ 	.word	0xffffffff


	//   ....[120]....
        /*031c*/ 	.word	0xffffffff


	//   ....[121]....
        /*0320*/ 	.word	0xffffffff


	//   ....[122]....
        /*0324*/ 	.word	0xffffffff


	//   ....[123]....
        /*0328*/ 	.word	0xffffffff


	//   ....[124]....
        /*032c*/ 	.word	0xffffffff


	//   ....[125]....
        /*0330*/ 	.word	0xffffffff


	//   ....[126]....
        /*0334*/ 	.word	0xffffffff


	//   ....[127]....
        /*0338*/ 	.word	0xffffffff


	//   ....[128]....
        /*033c*/ 	.word	0xffffffff


	//   ....[129]....
        /*0340*/ 	.word	0xffffffff


	//   ....[130]....
        /*0344*/ 	.word	0xffffffff


	//   ....[131]....
        /*0348*/ 	.word	0xffffffff


	//   ....[132]....
        /*034c*/ 	.word	0xffffffff


	//   ....[133]....
        /*0350*/ 	.word	0xffffffff


	//   ....[134]....
        /*0354*/ 	.word	0xffffffff


	//   ....[135]....
        /*0358*/ 	.word	0xffffffff


	//   ....[136]....
        /*035c*/ 	.word	0xffffffff


	//   ....[137]....
        /*0360*/ 	.word	0xffffffff


	//   ....[138]....
        /*0364*/ 	.word	0xffffffff


	//   ....[139]....
        /*0368*/ 	.word	0xffffffff


	//   ....[140]....
        /*036c*/ 	.word	0xffffffff


	//   ....[141]....
        /*0370*/ 	.word	0xffffffff


	//   ....[142]....
        /*0374*/ 	.word	0xffffffff


	//   ....[143]....
        /*0378*/ 	.word	0xffffffff


	//   ....[144]....
        /*037c*/ 	.word	0xffffffff


	//   ....[145]....
        /*0380*/ 	.word	0xffffffff


	//   ....[146]....
        /*0384*/ 	.word	0xffffffff


	//   ....[147]....
        /*0388*/ 	.word	0xffffffff


	//   ....[148]....
        /*038c*/ 	.word	0xffffffff


	//   ....[149]....
        /*0390*/ 	.word	0xffffffff


	//   ....[150]....
        /*0394*/ 	.word	0xffffffff


	//   ....[151]....
        /*0398*/ 	.word	0xffffffff


	//   ....[152]....
        /*039c*/ 	.word	0xffffffff


	//   ....[153]....
        /*03a0*/ 	.word	0xffffffff


	//   ....[154]....
        /*03a4*/ 	.word	0xffffffff


	//   ....[155]....
        /*03a8*/ 	.word	0xffffffff


	//   ....[156]....
        /*03ac*/ 	.word	0xffffffff


	//   ....[157]....
        /*03b0*/ 	.word	0x0500000f


	//   ....[158]....
        /*03b4*/ 	.word	0x0500000f


	//   ....[159]....
        /*03b8*/ 	.word	0x0500000f


	//   ....[160]....
        /*03bc*/ 	.word	0x0500000f


	//   ....[161]....
        /*03c0*/ 	.word	0x0500000f


	//   ....[162]....
        /*03c4*/ 	.word	0x0500000f


	//   ....[163]....
        /*03c8*/ 	.word	0x0500000f


	//   ....[164]....
        /*03cc*/ 	.word	0x0500000f


	//   ....[165]....
        /*03d0*/ 	.word	0x0500000f


	//   ....[166]....
        /*03d4*/ 	.word	0x0500000f


	//   ....[167]....
        /*03d8*/ 	.word	0x0500000f


	//   ....[168]....
        /*03dc*/ 	.word	0x0500000f


	//   ....[169]....
        /*03e0*/ 	.word	0x0500000f


	//   ....[170]....
        /*03e4*/ 	.word	0x0500000f


	//   ....[171]....
        /*03e8*/ 	.word	0x0500000f


	//   ....[172]....
        /*03ec*/ 	.word	0x0500000f


	//   ....[173]....
        /*03f0*/ 	.word	0x0500000f


	//   ....[174]....
        /*03f4*/ 	.word	0x0500000f


	//   ....[175]....
        /*03f8*/ 	.word	0x0500000f


	//   ....[176]....
        /*03fc*/ 	.word	0x0500000f


	//   ....[177]....
        /*0400*/ 	.word	0x0500000f


	//   ....[178]....
        /*0404*/ 	.word	0x0500000f


	//   ....[179]....
        /*0408*/ 	.word	0x0500000f


	//   ....[180]....
        /*040c*/ 	.word	0x0500000f


	//   ....[181]....
        /*0410*/ 	.word	0x0500000f


	//   ....[182]....
        /*0414*/ 	.word	0x0500000f


	//   ....[183]....
        /*0418*/ 	.word	0x0500000f


	//   ....[184]....
        /*041c*/ 	.word	0x0500000f


	//   ....[185]....
        /*0420*/ 	.word	0x0500000f


	//   ....[186]....
        /*0424*/ 	.word	0x0500000f


	//   ....[187]....
        /*0428*/ 	.word	0x0500000f


	//   ....[188]....
        /*042c*/ 	.word	0x0500000f


	//   ....[189]....
        /*0430*/ 	.word	0x0500000f


	//   ....[190]....
        /*0434*/ 	.word	0x0500000f


	//   ....[191]....
        /*0438*/ 	.word	0x0500000f


	//   ....[192]....
        /*043c*/ 	.word	0x0500000f


	//   ....[193]....
        /*0440*/ 	.word	0x0500000f


	//   ....[194]....
        /*0444*/ 	.word	0x0500000f


	//   ....[195]....
        /*0448*/ 	.word	0x0500000f


	//   ....[196]....
        /*044c*/ 	.word	0x0500000f


	//   ....[197]....
        /*0450*/ 	.word	0x0500000f


	//   ....[198]....
        /*0454*/ 	.word	0x0500000f


	//   ....[199]....
        /*0458*/ 	.word	0x0500000f


	//   ....[200]....
        /*045c*/ 	.word	0x0500000f


	//   ....[201]....
        /*0460*/ 	.word	0x0500000f


	//   ....[202]....
        /*0464*/ 	.word	0x0500000f


	//   ....[203]....
        /*0468*/ 	.word	0x0500000f


	//   ....[204]....
        /*046c*/ 	.word	0x0500000f


	//   ....[205]....
        /*0470*/ 	.word	0x0500000f


	//   ....[206]....
        /*0474*/ 	.word	0x0500000f


	//   ....[207]....
        /*0478*/ 	.word	0x0500000f


	//   ....[208]....
        /*047c*/ 	.word	0x0500000f


	//   ....[209]....
        /*0480*/ 	.word	0x0500000f


	//   ....[210]....
        /*0484*/ 	.word	0x0500000f


	//   ....[211]....
        /*0488*/ 	.word	0x0500000f


	//   ....[212]....
        /*048c*/ 	.word	0x0500000f


	//   ....[213]....
        /*0490*/ 	.word	0x0500000f


	//   ....[214]....
        /*0494*/ 	.word	0x0500000f


	//   ....[215]....
        /*0498*/ 	.word	0x0500000f


	//   ....[216]....
        /*049c*/ 	.word	0x0500000f


	//   ....[217]....
        /*04a0*/ 	.word	0x0500000f


	//   ....[218]....
        /*04a4*/ 	.word	0x0500000f


	//   ....[219]....
        /*04a8*/ 	.word	0x0500000f


	//   ....[220]....
        /*04ac*/ 	.word	0x0500000f


	//   ....[221]....
        /*04b0*/ 	.word	0x0500000f


	//   ....[222]....
        /*04b4*/ 	.word	0x0500000f


	//   ....[223]....
        /*04b8*/ 	.word	0x0500000f


	//   ....[224]....
        /*04bc*/ 	.word	0x0500000f


	//   ....[225]....
        /*04c0*/ 	.word	0x0500000f


	//   ....[226]....
        /*04c4*/ 	.word	0x0500000f


	//   ....[227]....
        /*04c8*/ 	.word	0x0500000f


	//   ....[228]....
        /*04cc*/ 	.word	0x0500000f


	//   ....[229]....
        /*04d0*/ 	.word	0x0500000f


	//   ....[230]....
        /*04d4*/ 	.word	0x0500000f


	//   ....[231]....
        /*04d8*/ 	.word	0x0500000f


	//   ....[232]....
        /*04dc*/ 	.word	0x0500000f


	//   ....[233]....
        /*04e0*/ 	.word	0x0500000f


	//   ....[234]....
        /*04e4*/ 	.word	0x0500000f


	//   ....[235]....
        /*04e8*/ 	.word	0x0500000f


	//   ....[236]....
        /*04ec*/ 	.word	0x0500000f


	//   ....[237]....
        /*04f0*/ 	.word	0x0500000f


	//   ....[238]....
        /*04f4*/ 	.word	0x0500000f


	//   ....[239]....
        /*04f8*/ 	.word	0x0500000f


	//   ....[240]....
        /*04fc*/ 	.word	0x0500000f


	//----- nvinfo : EIATTR_COOP_GROUP_INSTR_OFFSETS
	.align		4
.L_201:
        /*0500*/ 	.byte	0x04, 0x28
        /*0502*/ 	.short	(.L_203 - .L_202)


	//   ....[0]....
.L_202:
        /*0504*/ 	.word	0x00000070


	//   ....[1]....
        /*0508*/ 	.word	0x000000b0


	//   ....[2]....
        /*050c*/ 	.word	0x000002d0


	//   ....[3]....
        /*0510*/ 	.word	0x00000430


	//   ....[4]....
        /*0514*/ 	.word	0x00000550


	//   ....[5]....
        /*0518*/ 	.word	0x000006b0


	//   ....[6]....
        /*051c*/ 	.word	0x00001fe0


	//   ....[7]....
        /*0520*/ 	.word	0x00002a60


	//   ....[8]....
        /*0524*/ 	.word	0x00002ca0


	//   ....[9]....
        /*0528*/ 	.word	0x000039f0


	//   ....[10]....
        /*052c*/ 	.word	0x00003b00


	//   ....[11]....
        /*0530*/ 	.word	0x00004190


	//   ....[12]....
        /*0534*/ 	.word	0x00004230


	//   ....[13]....
        /*0538*/ 	.word	0x00005f60


	//   ....[14]....
        /*053c*/ 	.word	0x000069a0


	//   ....[15]....
        /*0540*/ 	.word	0x00006fc0


	//   ....[16]....
        /*0544*/ 	.word	0x000070d0


	//   ....[17]....
        /*0548*/ 	.word	0x00007680


	//   ....[18]....
        /*054c*/ 	.word	0x000076e0


	//   ....[19]....
        /*0550*/ 	.word	0x00009580


	//   ....[20]....
        /*0554*/ 	.word	0x00009590


	//   ....[21]....
        /*0558*/ 	.word	0x000095c0


	//   ....[22]....
        /*055c*/ 	.word	0x000095d0


	//   ....[23]....
        /*0560*/ 	.word	0x0000b210


	//   ....[24]....
        /*0564*/ 	.word	0x0000bc50


	//   ....[25]....
        /*0568*/ 	.word	0x0000c270


	//   ....[26]....
        /*056c*/ 	.word	0x0000c380


	//   ....[27]....
        /*0570*/ 	.word	0x0000c930


	//   ....[28]....
        /*0574*/ 	.word	0x0000c990


	//   ....[29]....
        /*0578*/ 	.word	0x0000da70


	//   ....[30]....
        /*057c*/ 	.word	0x0000da90


	//   ....[31]....
        /*0580*/ 	.word	0x0000db40


	//   ....[32]....
        /*0584*/ 	.word	0x0000db50


	//   ....[33]....
        /*0588*/ 	.word	0x0000f400


	//   ....[34]....
        /*058c*/ 	.word	0x0000f420


	//   ....[35]....
        /*0590*/ 	.word	0x0000f430


	//   ....[36]....
        /*0594*/ 	.word	0x0000f440


	//   ....[37]....
        /*0598*/ 	.word	0x0000fd50


	//   ....[38]....
        /*059c*/ 	.word	0x0000fd70


	//   ....[39]....
        /*05a0*/ 	.word	0x0000fea0


	//   ....[40]....
        /*05a4*/ 	.word	0x0000fec0


	//   ....[41]....
        /*05a8*/ 	.word	0x0000ffc0


	//   ....[42]....
        /*05ac*/ 	.word	0x0000ffe0


	//   ....[43]....
        /*05b0*/ 	.word	0x000100f0


	//   ....[44]....
        /*05b4*/ 	.word	0x00010110


	//   ....[45]....
        /*05b8*/ 	.word	0x00010540


	//   ....[46]....
        /*05bc*/ 	.word	0x00010550


	//   ....[47]....
        /*05c0*/ 	.word	0x00010c80


	//   ....[48]....
        /*05c4*/ 	.word	0x00010c90


	//   ....[49]....
        /*05c8*/ 	.word	0x00011e30


	//   ....[50]....
        /*05cc*/ 	.word	0x00011e60


	//   ....[51]....
        /*05d0*/ 	.word	0x00011f80


	//   ....[52]....
        /*05d4*/ 	.word	0x00011fa0


	//   ....[53]....
        /*05d8*/ 	.word	0x000120a0


	//   ....[54]....
        /*05dc*/ 	.word	0x000120c0


	//   ....[55]....
        /*05e0*/ 	.word	0x000121d0


	//   ....[56]....
        /*05e4*/ 	.word	0x000121f0


	//   ....[57]....
        /*05e8*/ 	.word	0x00012390


	//   ....[58]....
        /*05ec*/ 	.word	0x00012580


	//   ....[59]....
        /*05f0*/ 	.word	0x000125b0


	//   ....[60]....
        /*05f4*/ 	.word	0x000125e0


	//   ....[61]....
        /*05f8*/ 	.word	0x00012610


	//   ....[62]....
        /*05fc*/ 	.word	0x00012640


	//   ....[63]....
        /*0600*/ 	.word	0x00012670


	//   ....[64]....
        /*0604*/ 	.word	0x000127e0


	//   ....[65]....
        /*0608*/ 	.word	0x00012810


	//   ....[66]....
        /*060c*/ 	.word	0x00012840


	//   ....[67]....
        /*0610*/ 	.word	0x00012870


	//   ....[68]....
        /*0614*/ 	.word	0x000128a0


	//   ....[69]....
        /*0618*/ 	.word	0x000128d0


	//   ....[70]....
        /*061c*/ 	.word	0x00012960


	//   ....[71]....
        /*0620*/ 	.word	0x00012990


	//   ....[72]....
        /*0624*/ 	.word	0x000129a0


	//   ....[73]....
        /*0628*/ 	.word	0x000129e0


	//   ....[74]....
        /*062c*/ 	.word	0x00014b50


	//   ....[75]....
        /*0630*/ 	.word	0x00014b70


	//   ....[76]....
        /*0634*/ 	.word	0x00014c20


	//   ....[77]....
        /*0638*/ 	.word	0x00014c40


	//   ....[78]....
        /*063c*/ 	.word	0x00014ce0


	//   ....[79]....
        /*0640*/ 	.word	0x00014d00


	//   ....[80]....
        /*0644*/ 	.word	0x00014da0


	//   ....[81]....
        /*0648*/ 	.word	0x00014dc0


	//   ....[82]....
        /*064c*/ 	.word	0x00014e60


	//   ....[83]....
        /*0650*/ 	.word	0x00014e80


	//   ....[84]....
        /*0654*/ 	.word	0x00014e90


	//   ....[85]....
        /*0658*/ 	.word	0x00014f20


	//   ....[86]....
        /*065c*/ 	.word	0x00015600


	//   ....[87]....
        /*0660*/ 	.word	0x00015630


	//   ....[88]....
        /*0664*/ 	.word	0x00015690


	//   ....[89]....
        /*0668*/ 	.word	0x000156f0


	//   ....[90]....
        /*066c*/ 	.word	0x00015740


	//   ....[91]....
        /*0670*/ 	.word	0x000157a0


	//   ....[92]....
        /*0674*/ 	.word	0x000157f0


	//   ....[93]....
        /*0678*/ 	.word	0x00015850


	//   ....[94]....
        /*067c*/ 	.word	0x000158a0


	//   ....[95]....
        /*0680*/ 	.word	0x00015900


	//   ....[96]....
        /*0684*/ 	.word	0x00015950


	//   ....[97]....
        /*0688*/ 	.word	0x000159b0


	//   ....[98]....
        /*068c*/ 	.word	0x00015a00


	//   ....[99]....
        /*0690*/ 	.word	0x00015a50


	//   ....[100]....
        /*0694*/ 	.word	0x00015a70


	//   ....[101]....
        /*0698*/ 	.word	0x00015ab0


	//   ....[102]....
        /*069c*/ 	.word	0x00016260


	//   ....[103]....
        /*06a0*/ 	.word	0x000162a0


	//   ....[104]....
        /*06a4*/ 	.word	0x000162b0


	//   ....[105]....
        /*06a8*/ 	.word	0x00016310


	//   ....[106]....
        /*06ac*/ 	.word	0x00016320


	//   ....[107]....
        /*06b0*/ 	.word	0x00016380


	//   ....[108]....
        /*06b4*/ 	.word	0x000163b0


	//   ....[109]....
        /*06b8*/ 	.word	0x000163f0


	//   ....[110]....
        /*06bc*/ 	.word	0x00016420


	//   ....[111]....
        /*06c0*/ 	.word	0x00016460


	//   ....[112]....
        /*06c4*/ 	.word	0x00016490


	//   ....[113]....
        /*06c8*/ 	.word	0x000164d0


	//   ....[114]....
        /*06cc*/ 	.word	0x00016740


	//   ....[115]....
        /*06d0*/ 	.word	0x00016760


	//   ....[116]....
        /*06d4*/ 	.word	0x00016770


	//   ....[117]....
        /*06d8*/ 	.word	0x00016800


	//   ....[118]....
        /*06dc*/ 	.word	0x00016810


	//   ....[119]....
        /*06e0*/ 	.word	0x000168a0


	//   ....[120]....
        /*06e4*/ 	.word	0x000168b0


	//   ....[121]....
        /*06e8*/ 	.word	0x00016940


	//   ....[122]....
        /*06ec*/ 	.word	0x00016950


	//   ....[123]....
        /*06f0*/ 	.word	0x000169e0


	//   ....[124]....
        /*06f4*/ 	.word	0x000169f0


	//   ....[125]....
        /*06f8*/ 	.word	0x00016a00


	//   ....[126]....
        /*06fc*/ 	.word	0x00016fc0


	//   ....[127]....
        /*0700*/ 	.word	0x00017000


	//   ....[128]....
        /*0704*/ 	.word	0x00017040


	//   ....[129]....
        /*0708*/ 	.word	0x00017070


	//   ....[130]....
        /*070c*/ 	.word	0x00017100


	//   ....[131]....
        /*0710*/ 	.word	0x00017130


	//   ....[132]....
        /*0714*/ 	.word	0x000171a0


	//   ....[133]....
        /*0718*/ 	.word	0x000171d0


	//   ....[134]....
        /*071c*/ 	.word	0x00017240


	//   ....[135]....
        /*0720*/ 	.word	0x00017270


	//   ....[136]....
        /*0724*/ 	.word	0x000172a0


	//   ....[137]....
        /*0728*/ 	.word	0x000172f0


	//   ....[138]....
        /*072c*/ 	.word	0x00017730


	//   ....[139]....
        /*0730*/ 	.word	0x00017740


	//   ....[140]....
        /*0734*/ 	.word	0x00017780


	//   ....[141]....
        /*0738*/ 	.word	0x000177c0


	//   ....[142]....
        /*073c*/ 	.word	0x000177f0


	//   ....[143]....
        /*0740*/ 	.word	0x00017820


	//   ....[144]....
        /*0744*/ 	.word	0x00017850


	//   ....[145]....
        /*0748*/ 	.word	0x00017880


	//   ....[146]....
        /*074c*/ 	.word	0x00017a30


	//   ....[147]....
        /*0750*/ 	.word	0x00017a60


	//   ....[148]....
        /*0754*/ 	.word	0x00017a90


	//   ....[149]....
        /*0758*/ 	.word	0x00017ac0


	//   ....[150]....
        /*075c*/ 	.word	0x00017af0


	//   ....[151]....
        /*0760*/ 	.word	0x00017b20


	//   ....[152]....
        /*0764*/ 	.word	0x00017be0


	//   ....[153]....
        /*0768*/ 	.word	0x00017c00


	//   ....[154]....
        /*076c*/ 	.word	0x00017c20


	//   ....[155]....
        /*0770*/ 	.word	0x00017c80


	//   ....[156]....
        /*0774*/ 	.word	0x000186a0


	//   ....[157]....
        /*0778*/ 	.word	0x00018d20


	//   ....[158]....
        /*077c*/ 	.word	0x00018e10


	//   ....[159]....
        /*0780*/ 	.word	0x00018eb0


	//   ....[160]....
        /*0784*/ 	.word	0x00018f10


	//   ....[161]....
        /*0788*/ 	.word	0x00019020


	//   ....[162]....
        /*078c*/ 	.word	0x00019090


	//   ....[163]....
        /*0790*/ 	.word	0x000191a0


	//   ....[164]....
        /*0794*/ 	.word	0x00019210


	//   ....[165]....
        /*0798*/ 	.word	0x00019320


	//   ....[166]....
        /*079c*/ 	.word	0x00019390


	//   ....[167]....
        /*07a0*/ 	.word	0x000194a0


	//   ....[168]....
        /*07a4*/ 	.word	0x00019510


	//   ....[169]....
        /*07a8*/ 	.word	0x000195b0


	//   ....[170]....
        /*07ac*/ 	.word	0x000196c0


	//   ....[171]....
        /*07b0*/ 	.word	0x00019730


	//   ....[172]....
        /*07b4*/ 	.word	0x000197b0


	//   ....[173]....
        /*07b8*/ 	.word	0x00019880


	//   ....[174]....
        /*07bc*/ 	.word	0x00019900


	//   ....[175]....
        /*07c0*/ 	.word	0x000199e0


	//   ....[176]....
        /*07c4*/ 	.word	0x00019a60


	//   ....[177]....
        /*07c8*/ 	.word	0x00019b40


	//   ....[178]....
        /*07cc*/ 	.word	0x00019bc0


	//   ....[179]....
        /*07d0*/ 	.word	0x00019ca0


	//   ....[180]....
        /*07d4*/ 	.word	0x00019d20


	//   ....[181]....
        /*07d8*/ 	.word	0x00019e00


	//   ....[182]....
        /*07dc*/ 	.word	0x00019e80


	//   ....[183]....
        /*07e0*/ 	.word	0x00019f50


	//   ....[184]....
        /*07e4*/ 	.word	0x00019fd0


	//   ....[185]....
        /*07e8*/ 	.word	0x0001a090


	//   ....[186]....
        /*07ec*/ 	.word	0x0001a1c0


	//   ....[187]....
        /*07f0*/ 	.word	0x0001a290


	//   ....[188]....
        /*07f4*/ 	.word	0x0001a300


	//   ....[189]....
        /*07f8*/ 	.word	0x0001a3d0


	//   ....[190]....
        /*07fc*/ 	.word	0x0001a430


	//   ....[191]....
        /*0800*/ 	.word	0x0001a500


	//   ....[192]....
        /*0804*/ 	.word	0x0001a560


	//   ....[193]....
        /*0808*/ 	.word	0x0001a630


	//   ....[194]....
        /*080c*/ 	.word	0x0001a690


	//   ....[195]....
        /*0810*/ 	.word	0x0001a760


	//   ....[196]....
        /*0814*/ 	.word	0x0001a7c0


	//   ....[197]....
        /*0818*/ 	.word	0x0001a8a0


	//   ....[198]....
        /*081c*/ 	.word	0x0001a990


	//   ....[199]....
        /*0820*/ 	.word	0x0001aa30


	//   ....[200]....
        /*0824*/ 	.word	0x0001aa90


	//   ....[201]....
        /*0828*/ 	.word	0x0001ab90


	//   ....[202]....
        /*082c*/ 	.word	0x0001abf0


	//   ....[203]....
        /*0830*/ 	.word	0x0001acf0


	//   ....[204]....
        /*0834*/ 	.word	0x0001ad50


	//   ....[205]....
        /*0838*/ 	.word	0x0001ae50


	//   ....[206]....
        /*083c*/ 	.word	0x0001aeb0


	//   ....[207]....
        /*0840*/ 	.word	0x0001afb0


	//   ....[208]....
        /*0844*/ 	.word	0x0001b010


	//   ....[209]....
        /*0848*/ 	.word	0x0001b0e0


	//   ....[210]....
        /*084c*/ 	.word	0x0001b220


	//   ....[211]....
        /*0850*/ 	.word	0x0001b2c0


	//   ....[212]....
        /*0854*/ 	.word	0x0001b3a0


	//   ....[213]....
        /*0858*/ 	.word	0x0001b470


	//   ....[214]....
        /*085c*/ 	.word	0x0001b4d0


	//   ....[215]....
        /*0860*/ 	.word	0x0001b5c0


	//   ....[216]....
        /*0864*/ 	.word	0x0001b620


	//   ....[217]....
        /*0868*/ 	.word	0x0001b710


	//   ....[218]....
        /*086c*/ 	.word	0x0001b770


	//   ....[219]....
        /*0870*/ 	.word	0x0001b860


	//   ....[220]....
        /*0874*/ 	.word	0x0001b8c0


	//   ....[221]....
        /*0878*/ 	.word	0x0001b9a0


	//   ....[222]....
        /*087c*/ 	.word	0x0001ba30


	//   ....[223]....
        /*0880*/ 	.word	0x0001bad0


	//   ....[224]....
        /*0884*/ 	.word	0x0001bc40


	//   ....[225]....
        /*0888*/ 	.word	0x0001bcb0


	//   ....[226]....
        /*088c*/ 	.word	0x0001bd30


	//   ....[227]....
        /*0890*/ 	.word	0x0001bda0


	//   ....[228]....
        /*0894*/ 	.word	0x0001be10


	//   ....[229]....
        /*0898*/ 	.word	0x0001be90


	//   ....[230]....
        /*089c*/ 	.word	0x0001bf10


	//   ....[231]....
        /*08a0*/ 	.word	0x0001bfa0


	//   ....[232]....
        /*08a4*/ 	.word	0x0001c010


	//   ....[233]....
        /*08a8*/ 	.word	0x0001c080


	//   ....[234]....
        /*08ac*/ 	.word	0x0001c0f0


	//   ....[235]....
        /*08b0*/ 	.word	0x0001c170


	//   ....[236]....
        /*08b4*/ 	.word	0x0001c1e0


	//   ....[237]....
        /*08b8*/ 	.word	0x0001c270


	//   ....[238]....
        /*08bc*/ 	.word	0x0001c2d0


	//   ....[239]....
        /*08c0*/ 	.word	0x0001c360


	//   ....[240]....
        /*08c4*/ 	.word	0x0001c490


	//----- nvinfo : EIATTR_REG_RECONFIG
	.align		4
.L_203:
        /*08c8*/ 	.byte	0x01, 0x54
	.zero		2


	//----- nvinfo : EIATTR_SYSCALL_OFFSETS
	.align		4
        /*08cc*/ 	.byte	0x04, 0x46
        /*08ce*/ 	.short	(.L_205 - .L_204)


	//   ....[0]....
.L_204:
        /*08d0*/ 	.word	0x00002160


	//   ....[1]....
        /*08d4*/ 	.word	0x000141b0


	//   ....[2]....
        /*08d8*/ 	.word	0x00014300


	//   ....[3]....
        /*08dc*/ 	.word	0x000143f0


	//   ....[4]....
        /*08e0*/ 	.word	0x00015260


	//----- nvinfo : EIATTR_MBARRIER_INSTR_OFFSETS
	.align		4
.L_205:
        /*08e4*/ 	.byte	0x04, 0x39
        /*08e6*/ 	.short	(.L_207 - .L_206)


	//   ....[0]....
.L_206:
        /*08e8*/ 	.word	0x00000180
        /*08ec*/ 	.word	0x000000ff
        /*08f0*/ 	.word	0x00030800
        /*08f4*/ 	.short	0x0100
        /*08f6*/ 	.byte	0x08
	.zero		1


	//   ....[1]....
        /*08f8*/ 	.word	0x00000190
        /*08fc*/ 	.word	0x000000ff
        /*0900*/ 	.word	0x00030820
        /*0904*/ 	.short	0x0100
        /*0906*/ 	.byte	0x08
	.zero		1


	//   ....[2]....
        /*0908*/ 	.word	0x00000280
        /*090c*/ 	.word	0x000000ff
        /*0910*/ 	.word	0x00030830
        /*0914*/ 	.short	0x0100
        /*0916*/ 	.byte	0x08
	.zero		1


	//   ....[3]....
        /*0918*/ 	.word	0x00000290
        /*091c*/ 	.word	0x000000ff
        /*0920*/ 	.word	0x00030840
        /*0924*/ 	.short	0x0100
        /*0926*/ 	.byte	0x08
	.zero		1


	//   ....[4]....
        /*0928*/ 	.word	0x000002a0
        /*092c*/ 	.word	0x000000ff
        /*0930*/ 	.word	0x00030838
        /*0934*/ 	.short	0x0100
        /*0936*/ 	.byte	0x08
	.zero		1


	//   ....[5]....
        /*0938*/ 	.word	0x000002b0
        /*093c*/ 	.word	0x000000ff
        /*0940*/ 	.word	0x00030848
        /*0944*/ 	.short	0x0100
        /*0946*/ 	.byte	0x08
	.zero		1


	//   ....[6]....
        /*0948*/ 	.word	0x000003e0
        /*094c*/ 	.word	0x000000ff
        /*0950*/ 	.word	0x00030850
        /*0954*/ 	.short	0x0100
        /*0956*/ 	.byte	0x08
	.zero		1


	//   ....[7]....
        /*0958*/ 	.word	0x000003f0
        /*095c*/ 	.word	0x000000ff
        /*0960*/ 	.word	0x00030860
        /*0964*/ 	.short	0x0100
        /*0966*/ 	.byte	0x08
	.zero		1


	//   ....[8]....
        /*0968*/ 	.word	0x00000400
        /*096c*/ 	.word	0x000000ff
        /*0970*/ 	.word	0x00030858
        /*0974*/ 	.short	0x0100
        /*0976*/ 	.byte	0x08
	.zero		1


	//   ....[9]....
        /*0978*/ 	.word	0x00000410
        /*097c*/ 	.word	0x000000ff
        /*0980*/ 	.word	0x00030868
        /*0984*/ 	.short	0x0100
        /*0986*/ 	.byte	0x08
	.zero		1


	//   ....[10]....
        /*0988*/ 	.word	0x00000500
        /*098c*/ 	.word	0x000000ff
        /*0990*/ 	.word	0x00030870
        /*0994*/ 	.short	0x0100
        /*0996*/ 	.byte	0x06
	.zero		1


	//   ....[11]....
        /*0998*/ 	.word	0x00000510
        /*099c*/ 	.word	0x000000ff
        /*09a0*/ 	.word	0x00030880
        /*09a4*/ 	.short	0x0100
        /*09a6*/ 	.byte	0x06
	.zero		1


	//   ....[12]....
        /*09a8*/ 	.word	0x00000520
        /*09ac*/ 	.word	0x000000ff
        /*09b0*/ 	.word	0x00030878
        /*09b4*/ 	.short	0x0100
        /*09b6*/ 	.byte	0x06
	.zero		1


	//   ....[13]....
        /*09b8*/ 	.word	0x00000530
        /*09bc*/ 	.word	0x000000ff
        /*09c0*/ 	.word	0x00030888
        /*09c4*/ 	.short	0x0100
        /*09c6*/ 	.byte	0x06
	.zero		1


	//   ....[14]....
        /*09c8*/ 	.word	0x00000660
        /*09cc*/ 	.word	0x000000ff
        /*09d0*/ 	.word	0x00030890
        /*09d4*/ 	.short	0x0100
        /*09d6*/ 	.byte	0x08
	.zero		1


	//   ....[15]....
        /*09d8*/ 	.word	0x00000670
        /*09dc*/ 	.word	0x000000ff
        /*09e0*/ 	.word	0x000308a0
        /*09e4*/ 	.short	0x0100
        /*09e6*/ 	.byte	0x08
	.zero		1


	//   ....[16]....
        /*09e8*/ 	.word	0x00000680
        /*09ec*/ 	.word	0x000000ff
        /*09f0*/ 	.word	0x00030898
        /*09f4*/ 	.short	0x0100
        /*09f6*/ 	.byte	0x08
	.zero		1


	//   ....[17]....
        /*09f8*/ 	.word	0x00000690
        /*09fc*/ 	.word	0x000000ff
        /*0a00*/ 	.word	0x000308a8
        /*0a04*/ 	.short	0x0100
        /*0a06*/ 	.byte	0x08
	.zero		1


	//   ....[18]....
        /*0a08*/ 	.word	0x000007d0
        /*0a0c*/ 	.word	0x000000ff
        /*0a10*/ 	.word	0x000308b0
        /*0a14*/ 	.short	0x0100
        /*0a16*/ 	.byte	0x08
	.zero		1


	//   ....[19]....
        /*0a18*/ 	.word	0x000007e0
        /*0a1c*/ 	.word	0x000000ff
        /*0a20*/ 	.word	0x000308c0
        /*0a24*/ 	.short	0x0100
        /*0a26*/ 	.byte	0x08
	.zero		1


	//   ....[20]....
        /*0a28*/ 	.word	0x000007f0
        /*0a2c*/ 	.word	0x000000ff
        /*0a30*/ 	.word	0x000308b8
        /*0a34*/ 	.short	0x0100
        /*0a36*/ 	.byte	0x08
	.zero		1


	//   ....[21]....
        /*0a38*/ 	.word	0x00000800
        /*0a3c*/ 	.word	0x000000ff
        /*0a40*/ 	.word	0x000308c8
        /*0a44*/ 	.short	0x0100
        /*0a46*/ 	.byte	0x08
	.zero		1


	//   ....[22]....
        /*0a48*/ 	.word	0x000021e0
        /*0a4c*/ 	.word	0x000000ff
        /*0a50*/ 	.word	0x00030800
        /*0a54*/ 	.short	0x010a
        /*0a56*/ 	.byte	0x3c
	.zero		1


	//   ....[23]....
        /*0a58*/ 	.word	0x00002290
        /*0a5c*/ 	.word	0x00000003
        /*0a60*/ 	.word	0x00030830
        /*0a64*/ 	.short	0x010a
        /*0a66*/ 	.byte	0x3f
	.zero		1


	//   ....[24]....
        /*0a68*/ 	.word	0x000022d0
        /*0a6c*/ 	.word	0x00000003
        /*0a70*/ 	.word	0x00030830
        /*0a74*/ 	.short	0x010a
        /*0a76*/ 	.byte	0x3f
	.zero		1


	//   ....[25]....
        /*0a78*/ 	.word	0x00002a40
        /*0a7c*/ 	.word	0x000000ff
        /*0a80*/ 	.word	0x00000000
        /*0a84*/ 	.short	0x0101
        /*0a86*/ 	.byte	0x04
	.zero		1


	//   ....[26]....
        /*0a88*/ 	.word	0x00005070
        /*0a8c*/ 	.word	0x000000ff
        /*0a90*/ 	.word	0x00030830
        /*0a94*/ 	.short	0x010a
        /*0a96*/ 	.byte	0x05
	.zero		1


	//   ....[27]....
        /*0a98*/ 	.word	0x000050b0
        /*0a9c*/ 	.word	0x000000ff
        /*0aa0*/ 	.word	0x00030830
        /*0aa4*/ 	.short	0x010a
        /*0aa6*/ 	.byte	0x05
	.zero		1


	//   ....[28]....
        /*0aa8*/ 	.word	0x00005b80
        /*0aac*/ 	.word	0x000000ff
        /*0ab0*/ 	.word	0x00030850
        /*0ab4*/ 	.short	0x010a
        /*0ab6*/ 	.byte	0x0a
	.zero		1


	//   ....[29]....
        /*0ab8*/ 	.word	0x00005bc0
        /*0abc*/ 	.word	0x000000ff
        /*0ac0*/ 	.word	0x00030850
        /*0ac4*/ 	.short	0x010a
        /*0ac6*/ 	.byte	0x0a
	.zero		1


	//   ....[30]....
        /*0ac8*/ 	.word	0x00005f80
        /*0acc*/ 	.word	0x000000ff
        /*0ad0*/ 	.word	0x00000000
        /*0ad4*/ 	.short	0x0101
        /*0ad6*/ 	.byte	0x05
	.zero		1


	//   ....[31]....
        /*0ad8*/ 	.word	0x00008000
        /*0adc*/ 	.word	0x000000ff
        /*0ae0*/ 	.word	0x00000000
        /*0ae4*/ 	.short	0x0101
        /*0ae6*/ 	.byte	0x0a
	.zero		1


	//   ....[32]....
        /*0ae8*/ 	.word	0x00008470
        /*0aec*/ 	.word	0x000000ff
        /*0af0*/ 	.word	0x00030830
        /*0af4*/ 	.short	0x010a
        /*0af6*/ 	.byte	0x05
	.zero		1


	//   ....[33]....
        /*0af8*/ 	.word	0x000084b0
        /*0afc*/ 	.word	0x000000ff
        /*0b00*/ 	.word	0x00030830
        /*0b04*/ 	.short	0x010a
        /*0b06*/ 	.byte	0x05
	.zero		1


	//   ....[34]....
        /*0b08*/ 	.word	0x00008f80
        /*0b0c*/ 	.word	0x000000ff
        /*0b10*/ 	.word	0x00030850
        /*0b14*/ 	.short	0x010a
        /*0b16*/ 	.byte	0x0a
	.zero		1


	//   ....[35]....
        /*0b18*/ 	.word	0x00008fc0
        /*0b1c*/ 	.word	0x000000ff
        /*0b20*/ 	.word	0x00030850
        /*0b24*/ 	.short	0x010a
        /*0b26*/ 	.byte	0x0a
	.zero		1


	//   ....[36]....
        /*0b28*/ 	.word	0x000093a0
        /*0b2c*/ 	.word	0x000000ff
        /*0b30*/ 	.word	0x00000000
        /*0b34*/ 	.short	0x0101
        /*0b36*/ 	.byte	0x05
	.zero		1


	//   ....[37]....
        /*0b38*/ 	.word	0x0000a110
        /*0b3c*/ 	.word	0x000000ff
        /*0b40*/ 	.word	0x00000000
        /*0b44*/ 	.short	0x0101
        /*0b46*/ 	.byte	0x0a
	.zero		1


	//   ....[38]....
        /*0b48*/ 	.word	0x0000a330
        /*0b4c*/ 	.word	0x000000ff
        /*0b50*/ 	.word	0x00030830
        /*0b54*/ 	.short	0x010a
        /*0b56*/ 	.byte	0x05
	.zero		1


	//   ....[39]....
        /*0b58*/ 	.word	0x0000a370
        /*0b5c*/ 	.word	0x000000ff
        /*0b60*/ 	.word	0x00030830
        /*0b64*/ 	.short	0x010a
        /*0b66*/ 	.byte	0x05
	.zero		1


	//   ....[40]....
        /*0b68*/ 	.word	0x0000ae40
        /*0b6c*/ 	.word	0x000000ff
        /*0b70*/ 	.word	0x00030850
        /*0b74*/ 	.short	0x010a
        /*0b76*/ 	.byte	0x0a
	.zero		1


	//   ....[41]....
        /*0b78*/ 	.word	0x0000ae80
        /*0b7c*/ 	.word	0x000000ff
        /*0b80*/ 	.word	0x00030850
        /*0b84*/ 	.short	0x010a
        /*0b86*/ 	.byte	0x0a
	.zero		1


	//   ....[42]....
        /*0b88*/ 	.word	0x0000b230
        /*0b8c*/ 	.word	0x000000ff
        /*0b90*/ 	.word	0x00000000
        /*0b94*/ 	.short	0x0101
        /*0b96*/ 	.byte	0x05
	.zero		1


	//   ....[43]....
        /*0b98*/ 	.word	0x0000d2c0
        /*0b9c*/ 	.word	0x000000ff
        /*0ba0*/ 	.word	0x00000000
        /*0ba4*/ 	.short	0x0101
        /*0ba6*/ 	.byte	0x0a
	.zero		1


	//   ....[44]....
        /*0ba8*/ 	.word	0x0000d9e0
        /*0bac*/ 	.word	0x000000ff
        /*0bb0*/ 	.word	0x00030850
        /*0bb4*/ 	.short	0x010a
        /*0bb6*/ 	.byte	0x05
	.zero		1


	//   ....[45]....
        /*0bb8*/ 	.word	0x0000da20
        /*0bbc*/ 	.word	0x000000ff
        /*0bc0*/ 	.word	0x00030850
        /*0bc4*/ 	.short	0x010a
        /*0bc6*/ 	.byte	0x05
	.zero		1


	//   ....[46]....
        /*0bc8*/ 	.word	0x0000e1c0
        /*0bcc*/ 	.word	0x000000ff
        /*0bd0*/ 	.word	0x00000000
        /*0bd4*/ 	.short	0x0101
        /*0bd6*/ 	.byte	0x04
	.zero		1


	//   ....[47]....
        /*0bd8*/ 	.word	0x0000fd40
        /*0bdc*/ 	.word	0x000000ff
        /*0be0*/ 	.word	0x00000000
        /*0be4*/ 	.short	0x0101
        /*0be6*/ 	.byte	0x08
	.zero		1


	//   ....[48]....
        /*0be8*/ 	.word	0x000103a0
        /*0bec*/ 	.word	0x000000ff
        /*0bf0*/ 	.word	0x00000000
        /*0bf4*/ 	.short	0x0101
        /*0bf6*/ 	.byte	0x08
	.zero		1


	//   ....[49]....
        /*0bf8*/ 	.word	0x00014960
        /*0bfc*/ 	.word	0x00000007
        /*0c00*/ 	.word	0x00030840
        /*0c04*/ 	.short	0x010a
        /*0c06*/ 	.byte	0x3f
	.zero		1


	//   ....[50]....
        /*0c08*/ 	.word	0x00014fe0
        /*0c0c*/ 	.word	0x00000007
        /*0c10*/ 	.word	0x00030830
        /*0c14*/ 	.short	0x0107
        /*0c16*/ 	.byte	0x3f
	.zero		1


	//   ....[51]....
        /*0c18*/ 	.word	0x00015090
        /*0c1c*/ 	.word	0x00000007
        /*0c20*/ 	.word	0x00030830
        /*0c24*/ 	.short	0x0101
        /*0c26*/ 	.byte	0x3f
	.zero		1


	//   ....[52]....
        /*0c28*/ 	.word	0x00015bc0
        /*0c2c*/ 	.word	0x00000011
        /*0c30*/ 	.word	0x00030800
        /*0c34*/ 	.short	0x0107
        /*0c36*/ 	.byte	0x3f
	.zero		1


	//   ....[53]....
        /*0c38*/ 	.word	0x00015ce0
        /*0c3c*/ 	.word	0x00000011
        /*0c40*/ 	.word	0x00030800
        /*0c44*/ 	.short	0x0101
        /*0c46*/ 	.byte	0x3f
	.zero		1


	//   ....[54]....
        /*0c48*/ 	.word	0x00015d00
        /*0c4c*/ 	.word	0x00000011
        /*0c50*/ 	.word	0x00030820
        /*0c54*/ 	.short	0x010a
        /*0c56*/ 	.byte	0x3f
	.zero		1


	//   ....[55]....
        /*0c58*/ 	.word	0x000160c0
        /*0c5c*/ 	.word	0x00000006
        /*0c60*/ 	.word	0x00030840
        /*0c64*/ 	.short	0x010a
        /*0c66*/ 	.byte	0x3f
	.zero		1


	//   ....[56]....
        /*0c68*/ 	.word	0x00016580
        /*0c6c*/ 	.word	0x00000006
        /*0c70*/ 	.word	0x00030830
        /*0c74*/ 	.short	0x0107
        /*0c76*/ 	.byte	0x3f
	.zero		1


	//   ....[57]....
        /*0c78*/ 	.word	0x00016630
        /*0c7c*/ 	.word	0x00000006
        /*0c80*/ 	.word	0x00030830
        /*0c84*/ 	.short	0x0101
        /*0c86*/ 	.byte	0x3f
	.zero		1


	//   ....[58]....
        /*0c88*/ 	.word	0x000166a0
        /*0c8c*/ 	.word	0x00000006
        /*0c90*/ 	.word	0x00030860
        /*0c94*/ 	.short	0x010a
        /*0c96*/ 	.byte	0x3f
	.zero		1


	//   ....[59]....
        /*0c98*/ 	.word	0x00016bf0
        /*0c9c*/ 	.word	0x00000006
        /*0ca0*/ 	.word	0x00030850
        /*0ca4*/ 	.short	0x0107
        /*0ca6*/ 	.byte	0x3f
	.zero		1


	//   ....[60]....
        /*0ca8*/ 	.word	0x00016d10
        /*0cac*/ 	.word	0x00000006
        /*0cb0*/ 	.word	0x00030850
        /*0cb4*/ 	.short	0x0101
        /*0cb6*/ 	.byte	0x3f
	.zero		1


	//   ....[61]....
        /*0cb8*/ 	.word	0x00016f20
        /*0cbc*/ 	.word	0x00000000
        /*0cc0*/ 	.word	0x00030860
        /*0cc4*/ 	.short	0x010a
        /*0cc6*/ 	.byte	0x3f
	.zero		1


	//   ....[62]....
        /*0cc8*/ 	.word	0x00017420
        /*0ccc*/ 	.word	0x00000000
        /*0cd0*/ 	.word	0x00030850
        /*0cd4*/ 	.short	0x0107
        /*0cd6*/ 	.byte	0x3f
	.zero		1


	//   ....[63]....
        /*0cd8*/ 	.word	0x000174d0
        /*0cdc*/ 	.word	0x00000000
        /*0ce0*/ 	.word	0x00030850
        /*0ce4*/ 	.short	0x0101
        /*0ce6*/ 	.byte	0x3f
	.zero		1


	//   ....[64]....
        /*0ce8*/ 	.word	0x00018620
        /*0cec*/ 	.word	0x00000004
        /*0cf0*/ 	.word	0x00030820
        /*0cf4*/ 	.short	0x010a
        /*0cf6*/ 	.byte	0x3f
	.zero		1


	//   ....[65]....
        /*0cf8*/ 	.word	0x000187c0
        /*0cfc*/ 	.word	0x00000005
        /*0d00*/ 	.word	0x00030840
        /*0d04*/ 	.short	0x010a
        /*0d06*/ 	.byte	0x3f
	.zero		1


	//   ....[66]....
        /*0d08*/ 	.word	0x00018860
        /*0d0c*/ 	.word	0x00000017
        /*0d10*/ 	.word	0x00030840
        /*0d14*/ 	.short	0x010a
        /*0d16*/ 	.byte	0x3f
	.zero		1


	//   ....[67]....
        /*0d18*/ 	.word	0x000188a0
        /*0d1c*/ 	.word	0x00000005
        /*0d20*/ 	.word	0x00030860
        /*0d24*/ 	.short	0x010a
        /*0d26*/ 	.byte	0x3f
	.zero		1


	//   ....[68]....
        /*0d28*/ 	.word	0x000188e0
        /*0d2c*/ 	.word	0x00000017
        /*0d30*/ 	.word	0x00030860
        /*0d34*/ 	.short	0x010a
        /*0d36*/ 	.byte	0x3f
	.zero		1


	//   ....[69]....
        /*0d38*/ 	.word	0x00018950
        /*0d3c*/ 	.word	0x00000003
        /*0d40*/ 	.word	0x00030800
        /*0d44*/ 	.short	0x010a
        /*0d46*/ 	.byte	0x3f
	.zero		1


	//   ....[70]....
        /*0d48*/ 	.word	0x000189a0
        /*0d4c*/ 	.word	0x00000003
        /*0d50*/ 	.word	0x00030830
        /*0d54*/ 	.short	0x010a
        /*0d56*/ 	.byte	0x3f
	.zero		1


	//   ....[71]....
        /*0d58*/ 	.word	0x00018a00
        /*0d5c*/ 	.word	0x00000004
        /*0d60*/ 	.word	0x00030830
        /*0d64*/ 	.short	0x010a
        /*0d66*/ 	.byte	0x3f
	.zero		1


	//   ....[72]....
        /*0d68*/ 	.word	0x00018a60
        /*0d6c*/ 	.word	0x00000002
        /*0d70*/ 	.word	0x00030850
        /*0d74*/ 	.short	0x010a
        /*0d76*/ 	.byte	0x3f
	.zero		1


	//   ....[73]....
        /*0d78*/ 	.word	0x00018ac0
        /*0d7c*/ 	.word	0x00000004
        /*0d80*/ 	.word	0x00030830
        /*0d84*/ 	.short	0x010a
        /*0d86*/ 	.byte	0x3f
	.zero		1


	//   ....[74]....
        /*0d88*/ 	.word	0x00018b20
        /*0d8c*/ 	.word	0x00000002
        /*0d90*/ 	.word	0x00030850
        /*0d94*/ 	.short	0x010a
        /*0d96*/ 	.byte	0x3f
	.zero		1


	//   ....[75]....
        /*0d98*/ 	.word	0x00018b80
        /*0d9c*/ 	.word	0x00000004
        /*0da0*/ 	.word	0x00030830
        /*0da4*/ 	.short	0x010a
        /*0da6*/ 	.byte	0x3f
	.zero		1


	//   ....[76]....
        /*0da8*/ 	.word	0x00018be0
        /*0dac*/ 	.word	0x00000002
        /*0db0*/ 	.word	0x00030850
        /*0db4*/ 	.short	0x010a
        /*0db6*/ 	.byte	0x3f
	.zero		1


	//   ....[77]....
        /*0db8*/ 	.word	0x00018c40
        /*0dbc*/ 	.word	0x00000007
        /*0dc0*/ 	.word	0x00030850
        /*0dc4*/ 	.short	0x010a
        /*0dc6*/ 	.byte	0x3f
	.zero		1


	//   ....[78]....
        /*0dc8*/ 	.word	0x00018d60
        /*0dcc*/ 	.word	0x00000007
        /*0dd0*/ 	.word	0x00030840
        /*0dd4*/ 	.short	0x010a
        /*0dd6*/ 	.byte	0x3f
	.zero		1


	//   ....[79]....
        /*0dd8*/ 	.word	0x0001a0c0
        /*0ddc*/ 	.word	0x00000011
        /*0de0*/ 	.word	0x00030820
        /*0de4*/ 	.short	0x010a
        /*0de6*/ 	.byte	0x3f
	.zero		1


	//   ....[80]....
        /*0de8*/ 	.word	0x0001a110
        /*0dec*/ 	.word	0x00000006
        /*0df0*/ 	.word	0x00030840
        /*0df4*/ 	.short	0x010a
        /*0df6*/ 	.byte	0x3f
	.zero		1


	//   ....[81]....
        /*0df8*/ 	.word	0x0001a8e0
        /*0dfc*/ 	.word	0x00000006
        /*0e00*/ 	.word	0x00030860
        /*0e04*/ 	.short	0x010a
        /*0e06*/ 	.byte	0x3f
	.zero		1


	//   ....[82]....
        /*0e08*/ 	.word	0x0001b170
        /*0e0c*/ 	.word	0x00000000
        /*0e10*/ 	.word	0x00030860
        /*0e14*/ 	.short	0x010a
        /*0e16*/ 	.byte	0x3f
	.zero		1


	//   ....[83]....
        /*0e18*/ 	.word	0x0001c3b0
        /*0e1c*/ 	.word	0x00000004
        /*0e20*/ 	.word	0x00030820
        /*0e24*/ 	.short	0x010a
        /*0e26*/ 	.byte	0x3f
	.zero		1


	//   ....[84]....
        /*0e28*/ 	.word	0x0001c550
        /*0e2c*/ 	.word	0x00000005
        /*0e30*/ 	.word	0x00030840
        /*0e34*/ 	.short	0x010a
        /*0e36*/ 	.byte	0x3f
	.zero		1


	//   ....[85]....
        /*0e38*/ 	.word	0x0001c5a0
        /*0e3c*/ 	.word	0x00000017
        /*0e40*/ 	.word	0x00030840
        /*0e44*/ 	.short	0x010a
        /*0e46*/ 	.byte	0x3f
	.zero		1


	//   ....[86]....
        /*0e48*/ 	.word	0x0001c5f0
        /*0e4c*/ 	.word	0x00000005
        /*0e50*/ 	.word	0x00030860
        /*0e54*/ 	.short	0x010a
        /*0e56*/ 	.byte	0x3f
	.zero		1


	//----- nvinfo : EIATTR_NUM_MBARRIERS
	.align		4
.L_207:
        /*0e58*/ 	.byte	0x03, 0x38
        /*0e5a*/ 	.short	0x0016


	//----- nvinfo : EIATTR_EXIT_INSTR_OFFSETS
	.align		4
        /*0e5c*/ 	.byte	0x04, 0x1c
        /*0e5e*/ 	.short	(.L_209 - .L_208)


	//   ....[0]....
.L_208:
        /*0e60*/ 	.word	0x00000990


	//   ....[1]....
        /*0e64*/ 	.word	0x00012330


	//   ....[2]....
        /*0e68*/ 	.word	0x00018930


	//----- nvinfo : EIATTR_MAX_THREADS
	.align		4
.L_209:
        /*0e6c*/ 	.byte	0x04, 0x05
        /*0e6e*/ 	.short	(.L_211 - .L_210)
.L_210:
        /*0e70*/ 	.word	0x00000180
        /*0e74*/ 	.word	0x00000001
        /*0e78*/ 	.word	0x00000001


	//----- nvinfo : EIATTR_CRS_STACK_SIZE
	.align		4
.L_211:
        /*0e7c*/ 	.byte	0x04, 0x1e
        /*0e7e*/ 	.short	(.L_213 - .L_212)
.L_212:
        /*0e80*/ 	.word	0x00000000


	//----- nvinfo : EIATTR_CBANK_PARAM_SIZE
	.align		4
.L_213:
        /*0e84*/ 	.byte	0x03, 0x19
        /*0e86*/ 	.short	0x0af0


	//----- nvinfo : EIATTR_PARAM_CBANK
	.align		4
        /*0e88*/ 	.byte	0x04, 0x0a
        /*0e8a*/ 	.short	(.L_215 - .L_214)
	.align		4
.L_214:
        /*0e8c*/ 	.word	index@(.nv.constant0._ZN7cutlass13device_kernelIN5flash11enable_sm90INS1_16FlashAttnFwdSm90INS1_25CollectiveMainloopFwdSm90ILi2EN4cute5tupleIJNS5_1CILi1EEES8_S8_EEENS6_IJNS7_ILi128EEENS7_ILi96EEENS7_ILi192EEEEEELi192ENS_6half_tEfNS_4arch4Sm90ELb0ELb1ELb0ELb1ELb1ELb0ELb0ELb1ELb1ELb1ELb1ELb0EEENS1_21CollectiveEpilogueFwdINS6_IJSA_SC_SB_EEES9_SE_SG_Li256ELb1ELb1ELb1ELb0EEENS1_36VarlenDynamicPersistentTileSchedulerILi128ELi96ELi256ELi128ELb1ELb1ELb1ELb1ELb0ELb1EEEEEEEEEvNT_6ParamsE)
        /*0e90*/ 	.short	0x0210
        /*0e92*/ 	.short	0x0af0


	//----- nvinfo : EIATTR_SW_WAR
	.align		4
.L_215:
        /*0e94*/ 	.byte	0x04, 0x36
        /*0e96*/ 	.short	(.L_217 - .L_216)
.L_216:
        /*0e98*/ 	.word	0x00000008
.L_217:


//--------------------- .nv.info._ZN7cutlass13device_kernelIN5flash11enable_sm90INS1_16FlashAttnFwdSm90INS1_25CollectiveMainloopFwdSm90ILi2EN4cute5tupleIJNS5_1CILi1EEES8_S8_EEENS6_IJNS7_ILi128EEENS7_ILi96EEENS7_ILi192EEEEEELi192ENS_6half_tEfNS_4arch4Sm90ELb0ELb1ELb0ELb1ELb1ELb1ELb0ELb1ELb1ELb1ELb1ELb0EEENS1_21CollectiveEpilogueFwdINS6_IJSA_SC_SB_EEES9_SE_SG_Li256ELb1ELb1ELb1ELb0EEENS1_36VarlenDynamicPersistentTileSchedulerILi128ELi96ELi256ELi128ELb1ELb1ELb1ELb1ELb0ELb1EEEEEEEEEvNT_6ParamsE --------------------------
	.section	.nv.info._ZN7cutlass13device_kernelIN5flash11enable_sm90INS1_16FlashAttnFwdSm90INS1_25CollectiveMainloopFwdSm90ILi2EN4cute5tupleIJNS5_1CILi1EEES8_S8_EEENS6_IJNS7_ILi128EEENS7_ILi96EEENS7_ILi192EEEEEELi192ENS_6half_tEfNS_4arch4Sm90ELb0ELb1ELb0ELb1ELb1ELb1ELb0ELb1ELb1ELb1ELb1ELb0EEENS1_21CollectiveEpilogueFwdINS6_IJSA_SC_SB_EEES9_SE_SG_Li256ELb1ELb1ELb1ELb0EEENS1_36VarlenDynamicPersistentTileSchedulerILi128ELi96ELi256ELi128ELb1ELb1ELb1ELb1ELb0ELb1EEEEEEEEEvNT_6ParamsE,"",@"SHT_CUDA_INFO"
	.sectionflags	@""
	.align	4


	//----- nvinfo : EIATTR_CUDA_API_VERSION
	.align		4
        /*0000*/ 	.byte	0x04, 0x37
        /*0002*/ 	.short	(.L_219 - .L_218)
.L_218:
        /*0004*/ 	.word	0x00000082


	//----- nvinfo : EIATTR_KPARAM_INFO
	.align		4
.L_219:
        /*0008*/ 	.byte	0x04, 0x17
        /*000a*/ 	.short	(.L_221 - .L_220)
.L_220:
        /*000c*/ 	.word	0x00000000
        /*0010*/ 	.short	0x0000
        /*0012*/ 	.short	0x0070
        /*0014*/ 	.byte	0x00, 0xf0, 0x01, 0x2a


	//----- nvinfo : EIATTR_SPARSE_MMA_MASK
	.align		4
.L_221:
        /*0018*/ 	.byte	0x03, 0x50
        /*001a*/ 	.short	0x0000


	//----- nvinfo : EIATTR_MAXREG_COUNT
	.align		4
        /*001c*/ 	.byte	0x03, 0x1b
        /*001e*/ 	.short	0x00a8


	//----- nvinfo : EIATTR_NUM_BARRIERS
	.align		4
        /*0020*/ 	.byte	0x02, 0x4c
        /*0022*/ 	.byte	0x10
	.zero		1


	//----- nvinfo : EIATTR_EXTERNS
	.align		4
        /*0024*/ 	.byte	0x04, 0x0f
        /*0026*/ 	.short	(.L_223 - .L_222)


	//   ....[0]....
	.align		4
.L_222:
        /*0028*/ 	.word	index@(__assertfail)


	//----- nvinfo : EIATTR_ANNOTATIONS
	.align		4
.L_223:
        /*002c*/ 	.byte	0x04, 0x55
        /*002e*/ 	.short	(.L_225 - .L_224)


	//   ....[0]....
.L_224:
        /* <DEDUP_REMOVED lines=64> */


	//----- nvinfo : EIATTR_MERCURY_ISA_VERSION
	.align		4
.L_225:
        /*0420*/ 	.byte	0x03, 0x5f
        /*0422*/ 	.short	0x0101


	//----- nvinfo : EIATTR_UNUSED_LOAD_BYTE_OFFSET
	.align		4
        /*0424*/ 	.byte	0x04, 0x44
        /*0426*/ 	.short	(.L_227 - .L_226)


	//   ....[0]....
.L_226:
        /*0428*/ 	.word	0x00000a50
        /*042c*/ 	.word	0x0000fff0


	//   ....[1]....
        /*0430*/ 	.word	0x00020840
        /*0434*/ 	.word	0x0000fff0


	//----- nvinfo : EIATTR_INT_WARP_WIDE_INSTR_OFFSETS
	.align		4
.L_227:
        /*0438*/ 	.byte	0x04, 0x31
        /*043a*/ 	.short	(.L_229 - .L_228)


	//   ....[0]....
.L_228:
        /*043c*/ 	.word	0x00000130


	//   ....[1]....
        /*0440*/ 	.word	0x00000170


	//   ....[2]....
        /*0444*/ 	.word	0x000001e0


	//   ....[3]....
        /*0448*/ 	.word	0x00027ee0


	//   ....[4]....
        /*044c*/ 	.word	0x00027f70


	//   ....[5]....
        /*0450*/ 	.word	0x0002ad60


	//   ....[6]....
        /*0454*/ 	.word	0x0002adf0


	//----- nvinfo : EIATTR_COOP_GROUP_MASK_REGIDS
	.align		4
.L_229:
        /*0458*/ 	.byte	0x04, 0x29
        /*045a*/ 	.short	(.L_231 - .L_230)


	//   ....[0]....
.L_230:
        /*045c*/ 	.word	0xffffffff


	//   ....[1]....
        /*0460*/ 	.word	0xffffffff


	//   ....[2]....
        /*0464*/ 	.word	0xffffffff


	//   ....[3]....
        /*0468*/ 	.word	0xffffffff


	//   ....[4]....
        /*046c*/ 	.word	0xffffffff


	//   ....[5]....
        /*0470*/ 	.word	0xffffffff


	//   ....[6]....
        /*0474*/ 	.word	0xffffffff


	//   ....[7]....
        /*0478*/ 	.word	0xffffffff


	//   ....[8]....
        /*047c*/ 	.word	0xffffffff


	//   ....[9]....
        /*0480*/ 	.word	0xffffffff


	//   ....[10]....
        /*0484*/ 	.word	0xffffffff


	//   ....[11]....
        /*0488*/ 	.word	0xffffffff


	//   ....[12]....
        /*048c*/ 	.word	0xffffffff


	//   ....[13]....
        /*0490*/ 	.word	0xffffffff


	//   ....[14]....
        /*0494*/ 	.word	0xffffffff


	//   ....[15]....
        /*0498*/ 	.word	0xffffffff


	//   ....[16]....
        /*049c*/ 	.word	0xffffffff


	//   ....[17]....
        /*04a0*/ 	.word	0xffffffff


	//   ....[18]....
        /*04a4*/ 	.word	0xffffffff


	//   ....[19]....
        /*04a8*/ 	.word	0xffffffff


	//   ....[20]....
        /*04ac*/ 	.word	0xffffffff


	//   ....[21]....
        /*04b0*/ 	.word	0xffffffff


	//   ....[22]....
        /*04b4*/ 	.word	0xffffffff


	//   ....[23]....
        /*04b8*/ 	.word	0xffffffff


	//   ....[24]....
        /*04bc*/ 	.word	0xffffffff


	//   ....[25]....
        /*04c0*/ 	.word	0xffffffff


	//   ....[26]....
        /*04c4*/ 	.word	0xffffffff


	//   ....[27]....
        /*04c8*/ 	.word	0xffffffff


	//   ....[28]....
        /*04cc*/ 	.word	0xffffffff


	//   ....[29]....
        /*04d0*/ 	.word	0xffffffff


	//   ....[30]....
        /*04d4*/ 	.word	0xffffffff


	//   ....[31]....
        /*04d8*/ 	.word	0xffffffff


	//   ....[32]....
        /*04dc*/ 	.word	0xffffffff


	//   ....[33]....
        /*04e0*/ 	.word	0xffffffff


	//   ....[34]....
        /*04e4*/ 	.word	0xffffffff


	//   ....[35]....
        /*04e8*/ 	.word	0xffffffff


	//   ....[36]....
        /*04ec*/ 	.word	0xffffffff


	//   ....[37]....
        /*04f0*/ 	.word	0xffffffff


	//   ....[38]....
        /*04f4*/ 	.word	0xffffffff


	//   ....[39]....
        /*04f8*/ 	.word	0xffffffff


	//   ....[40]....
        /*04fc*/ 	.word	0xffffffff


	//   ....[41]....
        /*0500*/ 	.word	0xffffffff


	//   ....[42]....
        /*0504*/ 	.word	0xffffffff


	//   ....[43]....
        /*0508*/ 	.word	0xffffffff


	//   ....[44]....
        /*050c*/ 	.word	0xffffffff


	//   ....[45]....
        /*0510*/ 	.word	0xffffffff


	//   ....[46]....
        /*0514*/ 	.word	0xffffffff


	//   ....[47]....
        /*0518*/ 	.word	0xffffffff


	//   ....[48]....
        /*051c*/ 	.word	0xffffffff


	//   ....[49]....
        /*0520*/ 	.word	0xffffffff


	//   ....[50]....
        /*0524*/ 	.word	0xffffffff


	//   ....[51]....
        /*0528*/ 	.word	0xffffffff


	//   ....[52]....
        /*052c*/ 	.word	0xffffffff


	//   ....[53]....
        /*0530*/ 	.word	0xffffffff


	//   ....[54]....
        /*0534*/ 	.word	0xffffffff


	//   ....[55]....
        /*0538*/ 	.word	0xffffffff


	//   ....[56]....
        /*053c*/ 	.word	0xffffffff


	//   ....[57]....
        /*0540*/ 	.word	0xffffffff


	//   ....[58]....
        /*0544*/ 	.word	0xffffffff


	//   ....[59]....
        /*0548*/ 	.word	0xffffffff


	//   ....[60]....
        /*054c*/ 	.word	0xffffffff


	//   ....[61]....
        /*0550*/ 	.word	0xffffffff


	//   ....[62]....
        /*0554*/ 	.word	0xffffffff


	//   ....[63]....
        /*0558*/ 	.word	0xffffffff


	//   ....[64]....
        /*055c*/ 	.word	0xffffffff


	//   ....[65]....
        /*0560*/ 	.word	0xffffffff


	//   ....[66]....
        /*0564*/ 	.word	0xffffffff


	//   ....[67]....
        /*0568*/ 	.word	0xffffffff


	//   ....[68]....
        /*056c*/ 	.word	0xffffffff


	//   ....[69]....
        /*0570*/ 	.word	0xffffffff


	//   ....[70]....
        /*0574*/ 	.word	0xffffffff


	//   ....[71]....
        /*0578*/ 	.word	0xffffffff


	//   ....[72]....
        /*057c*/ 	.word	0xffffffff


	//   ....[73]....
        /*0580*/ 	.word	0xffffffff


	//   ....[74]....
        /*0584*/ 	.word	0xffffffff


	//   ....[75]....
        /*0588*/ 	.word	0xffffffff


	//   ....[76]....
        /*058c*/ 	.word	0xffffffff


	//   ....[77]....
        /*0590*/ 	.word	0xffffffff


	//   ....[78]....
        /*0594*/ 	.word	0xffffffff


	//   ....[79]....
        /*0598*/ 	.word	0xffffffff


	//   ....[80]....
        /*059c*/ 	.word	0xffffffff


	//   ....[81]....
        /*05a0*/ 	.word	0xffffffff


	//   ....[82]....
        /*05a4*/ 	.word	0xffffffff


	//   ....[83]....
        /*05a8*/ 	.word	0xffffffff


	//   ....[84]....
        /*05ac*/ 	.word	0xffffffff


	//   ....[85]....
        /*05b0*/ 	.word	0xffffffff


	//   ....[86]....
        /*05b4*/ 	.word	0xffffffff


	//   ....[87]....
        /*05b8*/ 	.word	0xffffffff


	//   ....[88]....
        /*05bc*/ 	.word	0xffffffff


	//   ....[89]....
        /*05c0*/ 	.word	0xffffffff


	//   ....[90]....
        /*05c4*/ 	.word	0xffffffff


	//   ....[91]....
        /*05c8*/ 	.word	0xffffffff


	//   ....[92]....
        /*05cc*/ 	.word	0xffffffff


	//   ....[93]....
        /*05d0*/ 	.word	0xffffffff


	//   ....[94]....
        /*05d4*/ 	.word	0xffffffff


	//   ....[95]....
        /*05d8*/ 	.word	0xffffffff


	//   ....[96]....
        /*05dc*/ 	.word	0xffffffff


	//   ....[97]....
        /*05e0*/ 	.word	0xffffffff


	//   ....[98]....
        /*05e4*/ 	.word	0xffffffff


	//   ....[99]....
        /*05e8*/ 	.word	0xffffffff


	//   ....[100]....
        /*05ec*/ 	.word	0xffffffff


	//   ....[101]....
        /*05f0*/ 	.word	0xffffffff


	//   ....[102]....
        /*05f4*/ 	.word	0xffffffff


	//   ....[103]....
        /*05f8*/ 	.word	0xffffffff


	//   ....[104]....
        /*05fc*/ 	.word	0xffffffff


	//   ....[105]....
        /*0600*/ 	.word	0xffffffff


	//   ....[106]....
        /*0604*/ 	.word	0xffffffff


	//   ....[107]....
        /*0608*/ 	.word	0xffffffff


	//   ....[108]....
        /*060c*/ 	.word	0xffffffff


	//   ....[109]....
        /*0610*/ 	.word	0xffffffff


	//   ....[110]....
        /*0614*/ 	.word	0xffffffff


	//   ....[111]....
        /*0618*/ 	.word	0xffffffff


	//   ....[112]....
        /*061c*/ 	.word	0xffffffff


	//   ....[113]....
        /*0620*/ 	.word	0xffffffff


	//   ....[114]....
        /*0624*/ 	.word	0xffffffff


	//   ....[115]....
        /*0628*/ 	.word	0xffffffff


	//   ....[116]....
        /*062c*/ 	.word	0xffffffff


	//   ....[117]....
        /*0630*/ 	.word	0xffffffff


	//   ....[118]....
        /*0634*/ 	.word	0xffffffff


	//   ....[119]....
        /*0638*/ 	.word	0xffffffff


	//   ....[120]....
        /*063c*/ 	.word	0xffffffff


	//   ....[121]....
        /*0640*/ 	.word	0xffffffff


	//   ....[122]....
        /*0644*/ 	.word	0xffffffff


	//   ....[123]....
        /*0648*/ 	.word	0xffffffff


	//   ....[124]....
        /*064c*/ 	.word	0xffffffff


	//   ....[125]....
        /*0650*/ 	.word	0xffffffff


	//   ....[126]....
        /*0654*/ 	.word	0xffffffff


	//   ....[127]....
        /*0658*/ 	.word	0xffffffff


	//   ....[128]....
        /*065c*/ 	.word	0xffffffff


	//   ....[129]....
        /*0660*/ 	.word	0xffffffff


	//   ....[130]....
        /*0664*/ 	.word	0xffffffff


	//   ....[131]....
        /*0668*/ 	.word	0xffffffff


	//   ....[132]....
        /*066c*/ 	.word	0xffffffff


	//   ....[133]....
        /*0670*/ 	.word	0xffffffff


	//   ....[134]....
        /*0674*/ 	.word	0xffffffff


	//   ....[135]....
        /*0678*/ 	.word	0xffffffff


	//   ....[136]....
        /*067c*/ 	.word	0xffffffff


	//   ....[137]....
        /*0680*/ 	.word	0xffffffff


	//   ....[138]....
        /*0684*/ 	.word	0xffffffff


	//   ....[139]....
        /*0688*/ 	.word	0xffffffff


	//   ....[140]....
        /*068c*/ 	.word	0xffffffff


	//   ....[141]....
        /*0690*/ 	.word	0xffffffff


	//   ....[142]....
        /*0694*/ 	.word	0xffffffff


	//   ....[143]....
        /*0698*/ 	.word	0xffffffff


	//   ....[144]....
        /*069c*/ 	.word	0xffffffff


	//   ....[145]....
        /*06a0*/ 	.word	0xffffffff


	//   ....[146]....
        /*06a4*/ 	.word	0xffffffff


	//   ....[147]....
        /*06a8*/ 	.word	0xffffffff


	//   ....[148]....
        /*06ac*/ 	.word	0xffffffff


	//   ....[149]....
        /*06b0*/ 	.word	0xffffffff


	//   ....[150]....
        /*06b4*/ 	.word	0xffffffff


	//   ....[151]....
        /*06b8*/ 	.word	0xffffffff


	//   ....[152]....
        /*06bc*/ 	.word	0xffffffff


	//   ....[153]....
        /*06c0*/ 	.word	0xffffffff


	//   ....[154]....
        /*06c4*/ 	.word	0xffffffff


	//   ....[155]....
        /*06c8*/ 	.word	0xffffffff


	//   ....[156]....
        /*06cc*/ 	.word	0xffffffff


	//   ....[157]....
        /*06d0*/ 	.word	0xffffffff


	//   ....[158]....
        /*06d4*/ 	.word	0xffffffff


	//   ....[159]....
        /*06d8*/ 	.word	0xffffffff


	//   ....[160]....
        /*06dc*/ 	.word	0xffffffff


	//   ....[161]....
        /*06e0*/ 	.word	0xffffffff


	//   ....[162]....
        /*06e4*/ 	.word	0xffffffff


	//   ....[163]....
        /*06e8*/ 	.word	0xffffffff


	//   ....[164]....
        /*06ec*/ 	.word	0xffffffff


	//   ....[165]....
        /*06f0*/ 	.word	0xffffffff


	//   ....[166]....
        /*06f4*/ 	.word	0xffffffff


	//   ....[167]....
        /*06f8*/ 	.word	0xffffffff


	//   ....[168]....
        /*06fc*/ 	.word	0xffffffff


	//   ....[169]....
        /*0700*/ 	.word	0xffffffff


	//   ....[170]....
        /*0704*/ 	.word	0xffffffff


	//   ....[171]....
        /*0708*/ 	.word	0xffffffff


	//   ....[172]....
        /*070c*/ 	.word	0xffffffff


	//   ....[173]....
        /*0710*/ 	.word	0xffffffff


	//   ....[174]....
        /*0714*/ 	.word	0xffffffff


	//   ....[175]....
        /*0718*/ 	.word	0xffffffff


	//   ....[176]....
        /*071c*/ 	.word	0xffffffff


	//   ....[177]....
        /*0720*/ 	.word	0xffffffff


	//   ....[178]....
        /*0724*/ 	.word	0xffffffff


	//   ....[179]....
        /*0728*/ 	.word	0xffffffff


	//   ....[180]....
        /*072c*/ 	.word	0xffffffff


	//   ....[181]....
        /*0730*/ 	.word	0xffffffff


	//   ....[182]....
        /*0734*/ 	.word	0xffffffff


	//   ....[183]....
        /*0738*/ 	.word	0xffffffff


	//   ....[184]....
        /*073c*/ 	.word	0xffffffff


	//   ....[185]....
        /*0740*/ 	.word	0xffffffff


	//   ....[186]....
        /*0744*/ 	.word	0xffffffff


	//   ....[187]....
        /*0748*/ 	.word	0xffffffff


	//   ....[188]....
        /*074c*/ 	.word	0xffffffff


	//   ....[189]....
        /*0750*/ 	.word	0xffffffff


	//   ....[190]....
        /*0754*/ 	.word	0xffffffff


	//   ....[191]....
        /*0758*/ 	.word	0x0500000f


	//   ....[192]....
        /*075c*/ 	.word	0x0500000f


	//   ....[193]....
        /*0760*/ 	.word	0x0500000f


	//   ....[194]....
        /*0764*/ 	.word	0x0500000f


	//   ....[195]....
        /*0768*/ 	.word	0x0500000f


	//   ....[196]....
        /*076c*/ 	.word	0x0500000f


	//   ....[197]....
        /*0770*/ 	.word	0x0500000f


	//   ....[198]....
        /*0774*/ 	.word	0x0500000f


	//   ....[199]....
        /*0778*/ 	.word	0x0500000f


	//   ....[200]....
        /*077c*/ 	.word	0x0500000f


	//   ....[201]....
        /*0780*/ 	.word	0x0500000f


	//   ....[202]....
        /*0784*/ 	.word	0x0500000f


	//   ....[203]....
        /*0788*/ 	.word	0x0500000f


	//   ....[204]....
        /*078c*/ 	.word	0x0500000f


	//   ....[205]....
        /*0790*/ 	.word	0x0500000f


	//   ....[206]....
        /*0794*/ 	.word	0x0500000f


	//   ....[207]....
        /*0798*/ 	.word	0x0500000f


	//   ....[208]....
        /*079c*/ 	.word	0x0500000f


	//   ....[209]....
        /*07a0*/ 	.word	0x0500000f


	//   ....[210]....
        /*07a4*/ 	.word	0x0500000f


	//   ....[211]....
        /*07a8*/ 	.word	0x0500000f


	//   ....[212]....
        /*07ac*/ 	.word	0x0500000f


	//   ....[213]....
        /*07b0*/ 	.word	0x0500000f


	//   ....[214]....
        /*07b4*/ 	.word	0x0500000f


	//   ....[215]....
        /*07b8*/ 	.word	0x0500000f


	//   ....[216]....
        /*07bc*/ 	.word	0x0500000f


	//   ....[217]....
        /*07c0*/ 	.word	0x0500000f


	//   ....[218]....
        /*07c4*/ 	.word	0x0500000f


	//   ....[219]....
        /*07c8*/ 	.word	0x0500000f


	//   ....[220]....
        /*07cc*/ 	.word	0x0500000f


	//   ....[221]....
        /*07d0*/ 	.word	0x0500000f


	//   ....[222]....
        /*07d4*/ 	.word	0x0500000f


	//   ....[223]....
        /*07d8*/ 	.word	0x0500000f


	//   ....[224]....
        /*07dc*/ 	.word	0x0500000f


	//   ....[225]....
        /*07e0*/ 	.word	0x0500000f


	//   ....[226]....
        /*07e4*/ 	.word	0x0500000f


	//   ....[227]....
        /*07e8*/ 	.word	0x0500000f


	//   ....[228]....
        /*07ec*/ 	.word	0x0500000f


	//   ....[229]....
        /*07f0*/ 	.word	0x0500000f


	//   ....[230]....
        /*07f4*/ 	.word	0x0500000f


	//   ....[231]....
        /*07f8*/ 	.word	0x0500000f


	//   ....[232]....
        /*07fc*/ 	.word	0x0500000f


	//   ....[233]....
        /*0800*/ 	.word	0x0500000f


	//   ....[234]....
        /*0804*/ 	.word	0x0500000f


	//   ....[235]....
        /*0808*/ 	.word	0x0500000f


	//   ....[236]....
        /*080c*/ 	.word	0x0500000f


	//   ....[237]....
        /*0810*/ 	.word	0x0500000f


	//   ....[238]....
        /*0814*/ 	.word	0x0500000f


	//   ....[239]....
        /*0818*/ 	.word	0x0500000f


	//   ....[240]....
        /*081c*/ 	.word	0x0500000f


	//   ....[241]....
        /*0820*/ 	.word	0x0500000f


	//   ....[242]....
        /*0824*/ 	.word	0x0500000f


	//   ....[243]....
        /*0828*/ 	.word	0x0500000f


	//   ....[244]....
        /*082c*/ 	.word	0x0500000f


	//   ....[245]....
        /*0830*/ 	.word	0x0500000f


	//   ....[246]....
        /*0834*/ 	.word	0x0500000f


	//   ....[247]....
        /*0838*/ 	.word	0x0500000f


	//   ....[248]....
        /*083c*/ 	.word	0x0500000f


	//   ....[249]....
        /*0840*/ 	.word	0x0500000f


	//   ....[250]....
        /*0844*/ 	.word	0x0500000f


	//   ....[251]....
        /*0848*/ 	.word	0x0500000f


	//   ....[252]....
        /*084c*/ 	.word	0x0500000f


	//   ....[253]....
        /*0850*/ 	.word	0x0500000f


	//   ....[254]....
        /*0854*/ 	.word	0x0500000f


	//   ....[255]....
        /*0858*/ 	.word	0x0500000f


	//   ....[0]....
        /*085c*/ 	.word	0x0500000f


	//   ....[1]....
        /*0860*/ 	.word	0x0500000f


	//   ....[2]....
        /*0864*/ 	.word	0x0500000f


	//   ....[3]....
        /*0868*/ 	.word	0x0500000f


	//   ....[4]....
        /*086c*/ 	.word	0x0500000f


	//   ....[5]....
        /*0870*/ 	.word	0x0500000f


	//   ....[6]....
        /*0874*/ 	.word	0x0500000f


	//   ....[7]....
        /*0878*/ 	.word	0x0500000f


	//   ....[8]....
        /*087c*/ 	.word	0x0500000f


	//   ....[9]....
        /*0880*/ 	.word	0x0500000f


	//   ....[10]....
        /*0884*/ 	.word	0x0500000f


	//   ....[11]....
        /*0888*/ 	.word	0x0500000f


	//   ....[12]....
        /*088c*/ 	.word	0x0500000f


	//   ....[13]....
        /*0890*/ 	.word	0x0500000f


	//   ....[14]....
        /*0894*/ 	.word	0x0500000f


	//   ....[15]....
        /*0898*/ 	.word	0x0500000f


	//   ....[16]....
        /*089c*/ 	.word	0x0500000f


	//   ....[17]....
        /*08a0*/ 	.word	0x0500000f


	//   ....[18]....
        /*08a4*/ 	.word	0x0500000f


	//   ....[19]....
        /*08a8*/ 	.word	0x0500000f


	//   ....[20]....
        /*08ac*/ 	.word	0x0500000f


	//   ....[21]....
        /*08b0*/ 	.word	0x0500000f


	//   ....[22]....
        /*08b4*/ 	.word	0x0500000f


	//   ....[23]....
        /*08b8*/ 	.word	0x0500000f


	//   ....[24]....
        /*08bc*/ 	.word	0x0500000f


	//   ....[25]....
        /*08c0*/ 	.word	0x0500000f


	//   ....[26]....
        /*08c4*/ 	.word	0x0500000f


	//   ....[27]....
        /*08c8*/ 	.word	0x0500000f


	//   ....[28]....
        /*08cc*/ 	.word	0x0500000f


	//   ....[29]....
        /*08d0*/ 	.word	0x0500000f


	//   ....[30]....
        /*08d4*/ 	.word	0x0500000f


	//   ....[31]....
        /*08d8*/ 	.word	0x0500000f


	//   ....[32]....
        /*08dc*/ 	.word	0x0500000f


	//   ....[33]....
        /*08e0*/ 	.word	0x0500000f


	//   ....[34]....
        /*08e4*/ 	.word	0x0500000f


	//   ....[35]....
        /*08e8*/ 	.word	0x0500000f


	//   ....[36]....
        /*08ec*/ 	.word	0x0500000f


	//   ....[37]....
        /*08f0*/ 	.word	0x0500000f


	//   ....[38]....
        /*08f4*/ 	.word	0x0500000f


	//   ....[39]....
        /*08f8*/ 	.word	0x0500000f


	//   ....[40]....
        /*08fc*/ 	.word	0x0500000f


	//   ....[41]....
        /*0900*/ 	.word	0x0500000f


	//   ....[42]....
        /*0904*/ 	.word	0x0500000f


	//   ....[43]....
        /*0908*/ 	.word	0x0500000f


	//   ....[44]....
        /*090c*/ 	.word	0x0500000f


	//   ....[45]....
        /*0910*/ 	.word	0x0500000f


	//   ....[46]....
        /*0914*/ 	.word	0x0500000f


	//   ....[47]....
        /*0918*/ 	.word	0x0500000f


	//----- nvinfo : EIATTR_COOP_GROUP_INSTR_OFFSETS
	.align		4
.L_231:
        /*091c*/ 	.byte	0x04, 0x28
        /*091e*/ 	.short	(.L_233 - .L_232)


	//   ....[0]....
.L_232:
        /*0920*/ 	.word	0x00000060


	//   ....[1]....
        /*0924*/ 	.word	0x00000140


	//   ....[2]....
        /*0928*/ 	.word	0x00000190


	//   ....[3]....
        /*092c*/ 	.word	0x000003c0


	//   ....[4]....
        /*0930*/ 	.word	0x00000520


	//   ....[5]....
        /*0934*/ 	.word	0x00000640


	//   ....[6]....
        /*0938*/ 	.word	0x000007a0


	//   ....[7]....
        /*093c*/ 	.word	0x00003de0


	//   ....[8]....
        /*0940*/ 	.word	0x00003df0


	//   ....[9]....
        /*0944*/ 	.word	0x00005360


	//   ....[10]....
        /*0948*/ 	.word	0x00005370


	//   ....[11]....
        /*094c*/ 	.word	0x000073b0


	//   ....[12]....
        /*0950*/ 	.word	0x000073c0


	//   ....[13]....
        /*0954*/ 	.word	0x00008b30


	//   ....[14]....
        /*0958*/ 	.word	0x00008b40


	//   ....[15]....
        /*095c*/ 	.word	0x0000a440


	//   ....[16]....
        /*0960*/ 	.word	0x0000a450


	//   ....[17]....
        /*0964*/ 	.word	0x0000a6e0


	//   ....[18]....
        /*0968*/ 	.word	0x0000a6f0


	//   ....[19]....
        /*096c*/ 	.word	0x0000abe0


	//   ....[20]....
        /*0970*/ 	.word	0x0000ac00


	//   ....[21]....
        /*0974*/ 	.word	0x0000ae50


	//   ....[22]....
        /*0978*/ 	.word	0x0000ae70


	//   ....[23]....
        /*097c*/ 	.word	0x0000bcb0


	//   ....[24]....
        /*0980*/ 	.word	0x0000c3d0


	//   ....[25]....
        /*0984*/ 	.word	0x0000c3e0


	//   ....[26]....
        /*0988*/ 	.word	0x0000c3f0


	//   ....[27]....
        /*098c*/ 	.word	0x0000c400


	//   ....[28]....
        /*0990*/ 	.word	0x0000cc40


	//   ....[29]....
        /*0994*/ 	.word	0x0000cc50


	//   ....[30]....
        /*0998*/ 	.word	0x0000cc60


	//   ....[31]....
        /*099c*/ 	.word	0x0000cc70


	//   ....[32]....
        /*09a0*/ 	.word	0x0000fae0


	//   ....[33]....
        /*09a4*/ 	.word	0x0000faf0


	//   ....[34]....
        /*09a8*/ 	.word	0x0000fb00


	//   ....[35]....
        /*09ac*/ 	.word	0x0000fb10


	//   ....[36]....
        /*09b0*/ 	.word	0x00010130


	//   ....[37]....
        /*09b4*/ 	.word	0x00010140


	//   ....[38]....
        /*09b8*/ 	.word	0x00010150


	//   ....[39]....
        /*09bc*/ 	.word	0x00010160


	//   ....[40]....
        /*09c0*/ 	.word	0x00013bd0


	//   ....[41]....
        /*09c4*/ 	.word	0x00013e10


	//   ....[42]....
        /*09c8*/ 	.word	0x00014b20


	//   ....[43]....
        /*09cc*/ 	.word	0x00014c30


	//   ....[44]....
        /*09d0*/ 	.word	0x00015190


	//   ....[45]....
        /*09d4*/ 	.word	0x00015220


	//   ....[46]....
        /*09d8*/ 	.word	0x00017550


	//   ....[47]....
        /*09dc*/ 	.word	0x00017730


	//   ....[48]....
        /*09e0*/ 	.word	0x00018680


	//   ....[49]....
        /*09e4*/ 	.word	0x000187b0


	//   ....[50]....
        /*09e8*/ 	.word	0x00018da0


	//   ....[51]....
        /*09ec*/ 	.word	0x00018e00


	//   ....[52]....
        /*09f0*/ 	.word	0x0001b050


	//   ....[53]....
        /*09f4*/ 	.word	0x0001b080


	//   ....[54]....
        /*09f8*/ 	.word	0x0001b220


	//   ....[55]....
        /*09fc*/ 	.word	0x0001b250


	//   ....[56]....
        /*0a00*/ 	.word	0x0001d380


	//   ....[57]....
        /*0a04*/ 	.word	0x0001d530


	//   ....[58]....
        /*0a08*/ 	.word	0x0001e450


	//   ....[59]....
        /*0a0c*/ 	.word	0x0001e570


	//   ....[60]....
        /*0a10*/ 	.word	0x0001ebe0


	//   ....[61]....
        /*0a14*/ 	.word	0x0001ec40


	//   ....[62]....
        /*0a18*/ 	.word	0x0001fd10


	//   ....[63]....
        /*0a1c*/ 	.word	0x0001ff30


	//   ....[64]....
        /*0a20*/ 	.word	0x0001ffa0


	//   ....[65]....
        /*0a24*/ 	.word	0x0001ffb0


	//   ....[66]....
        /*0a28*/ 	.word	0x00021610


	//   ....[67]....
        /*0a2c*/ 	.word	0x00021620


	//   ....[68]....
        /*0a30*/ 	.word	0x00021630


	//   ....[69]....
        /*0a34*/ 	.word	0x00021640


	//   ....[70]....
        /*0a38*/ 	.word	0x00021f30


	//   ....[71]....
        /*0a3c*/ 	.word	0x00021f50


	//   ....[72]....
        /*0a40*/ 	.word	0x00022090


	//   ....[73]....
        /*0a44*/ 	.word	0x000220b0


	//   ....[74]....
        /*0a48*/ 	.word	0x000221b0


	//   ....[75]....
        /*0a4c*/ 	.word	0x000221d0


	//   ....[76]....
        /*0a50*/ 	.word	0x000222e0


	//   ....[77]....
        /*0a54*/ 	.word	0x00022300


	//   ....[78]....
        /*0a58*/ 	.word	0x000227d0


	//   ....[79]....
        /*0a5c*/ 	.word	0x00022810


	//   ....[80]....
        /*0a60*/ 	.word	0x00023150


	//   ....[81]....
        /*0a64*/ 	.word	0x00023160


	//   ....[82]....
        /*0a68*/ 	.word	0x00024100


	//   ....[83]....
        /*0a6c*/ 	.word	0x00024120


	//   ....[84]....
        /*0a70*/ 	.word	0x00024220


	//   ....[85]....
        /*0a74*/ 	.word	0x00024240


	//   ....[86]....
        /*0a78*/ 	.word	0x00024340


	//   ....[87]....
        /*0a7c*/ 	.word	0x00024360


	//   ....[88]....
        /*0a80*/ 	.word	0x00024470


	//   ....[89]....
        /*0a84*/ 	.word	0x00024490


	//   ....[90]....
        /*0a88*/ 	.word	0x00024620


	//   ....[91]....
        /*0a8c*/ 	.word	0x00024810


	//   ....[92]....
        /*0a90*/ 	.word	0x00024840


	//   ....[93]....
        /*0a94*/ 	.word	0x00024870


	//   ....[94]....
        /*0a98*/ 	.word	0x000248a0


	//   ....[95]....
        /*0a9c*/ 	.word	0x000248d0


	//   ....[96]....
        /*0aa0*/ 	.word	0x00024900


	//   ....[97]....
        /*0aa4*/ 	.word	0x00024a90


	//   ....[98]....
        /*0aa8*/ 	.word	0x00024ac0


	//   ....[99]....
        /*0aac*/ 	.word	0x00024af0


	//   ....[100]....
        /*0ab0*/ 	.word	0x00024b20


	//   ....[101]....
        /*0ab4*/ 	.word	0x00024b50


	//   ....[102]....
        /*0ab8*/ 	.word	0x00024b80


	//   ....[103]....
        /*0abc*/ 	.word	0x00024c10


	//   ....[104]....
        /*0ac0*/ 	.word	0x00024c40


	//   ....[105]....
        /*0ac4*/ 	.word	0x00024c50


	//   ....[106]....
        /*0ac8*/ 	.word	0x00024c90


	//   ....[107]....
        /*0acc*/ 	.word	0x00026420


	//   ....[108]....
        /*0ad0*/ 	.word	0x00028a70


	//   ....[109]....
        /*0ad4*/ 	.word	0x00028a90


	//   ....[110]....
        /*0ad8*/ 	.word	0x00028b40


	//   ....[111]....
        /*0adc*/ 	.word	0x00028b60


	//   ....[112]....
        /*0ae0*/ 	.word	0x00028c00


	//   ....[113]....
        /*0ae4*/ 	.word	0x00028c20


	//   ....[114]....
        /*0ae8*/ 	.word	0x00028cc0


	//   ....[115]....
        /*0aec*/ 	.word	0x00028ce0


	//   ....[116]....
        /*0af0*/ 	.word	0x00028d80


	//   ....[117]....
        /*0af4*/ 	.word	0x00028da0


	//   ....[118]....
        /*0af8*/ 	.word	0x00028db0


	//   ....[119]....
        /*0afc*/ 	.word	0x00028e40


	//   ....[120]....
        /*0b00*/ 	.word	0x00029570


	//   ....[121]....
        /*0b04*/ 	.word	0x000295a0


	//   ....[122]....
        /*0b08*/ 	.word	0x00029600


	//   ....[123]....
        /*0b0c*/ 	.word	0x00029660


	//   ....[124]....
        /*0b10*/ 	.word	0x000296a0


	//   ....[125]....
        /*0b14*/ 	.word	0x00029710


	//   ....[126]....
        /*0b18*/ 	.word	0x00029760


	//   ....[127]....
        /*0b1c*/ 	.word	0x000297c0


	//   ....[128]....
        /*0b20*/ 	.word	0x00029800


	//   ....[129]....
        /*0b24*/ 	.word	0x00029870


	//   ....[130]....
        /*0b28*/ 	.word	0x000298c0


	//   ....[131]....
        /*0b2c*/ 	.word	0x00029920


	//   ....[132]....
        /*0b30*/ 	.word	0x00029970


	//   ....[133]....
        /*0b34*/ 	.word	0x000299c0


	//   ....[134]....
        /*0b38*/ 	.word	0x000299e0


	//   ....[135]....
        /*0b3c*/ 	.word	0x00029a20


	//   ....[136]....
        /*0b40*/ 	.word	0x0002a1c0


	//   ....[137]....
        /*0b44*/ 	.word	0x0002a200


	//   ....[138]....
        /*0b48*/ 	.word	0x0002a210


	//   ....[139]....
        /*0b4c*/ 	.word	0x0002a270


	//   ....[140]....
        /*0b50*/ 	.word	0x0002a280


	//   ....[141]....
        /*0b54*/ 	.word	0x0002a2e0


	//   ....[142]....
        /*0b58*/ 	.word	0x0002a310


	//   ....[143]....
        /*0b5c*/ 	.word	0x0002a350


	//   ....[144]....
        /*0b60*/ 	.word	0x0002a380


	//   ....[145]....
        /*0b64*/ 	.word	0x0002a3c0


	//   ....[146]....
        /*0b68*/ 	.word	0x0002a3f0


	//   ....[147]....
        /*0b6c*/ 	.word	0x0002a430


	//   ....[148]....
        /*0b70*/ 	.word	0x0002a6b0


	//   ....[149]....
        /*0b74*/ 	.word	0x0002a6d0


	//   ....[150]....
        /*0b78*/ 	.word	0x0002a6e0


	//   ....[151]....
        /*0b7c*/ 	.word	0x0002a770


	//   ....[152]....
        /*0b80*/ 	.word	0x0002a780


	//   ....[153]....
        /*0b84*/ 	.word	0x0002a810


	//   ....[154]....
        /*0b88*/ 	.word	0x0002a820


	//   ....[155]....
        /*0b8c*/ 	.word	0x0002a8b0


	//   ....[156]....
        /*0b90*/ 	.word	0x0002a8c0


	//   ....[157]....
        /*0b94*/ 	.word	0x0002a950


	//   ....[158]....
        /*0b98*/ 	.word	0x0002a960


	//   ....[159]....
        /*0b9c*/ 	.word	0x0002a970


	//   ....[160]....
        /*0ba0*/ 	.word	0x0002af40


	//   ....[161]....
        /*0ba4*/ 	.word	0x0002af80


	//   ....[162]....
        /*0ba8*/ 	.word	0x0002afc0


	//   ....[163]....
        /*0bac*/ 	.word	0x0002aff0


	//   ....[164]....
        /*0bb0*/ 	.word	0x0002b080


	//   ....[165]....
        /*0bb4*/ 	.word	0x0002b0b0


	//   ....[166]....
        /*0bb8*/ 	.word	0x0002b120


	//   ....[167]....
        /*0bbc*/ 	.word	0x0002b150


	//   ....[168]....
        /*0bc0*/ 	.word	0x0002b1c0


	//   ....[169]....
        /*0bc4*/ 	.word	0x0002b1e0


	//   ....[170]....
        /*0bc8*/ 	.word	0x0002b220


	//   ....[171]....
        /*0bcc*/ 	.word	0x0002b270


	//   ....[172]....
        /*0bd0*/ 	.word	0x0002b690


	//   ....[173]....
        /*0bd4*/ 	.word	0x0002b6c0


	//   ....[174]....
        /*0bd8*/ 	.word	0x0002b720


	//   ....[175]....
        /*0bdc*/ 	.word	0x0002b750


	//   ....[176]....
        /*0be0*/ 	.word	0x0002b780


	//   ....[177]....
        /*0be4*/ 	.word	0x0002b7b0


	//   ....[178]....
        /*0be8*/ 	.word	0x0002b7e0


	//   ....[179]....
        /*0bec*/ 	.word	0x0002b810


	//   ....[180]....
        /*0bf0*/ 	.word	0x0002b9b0


	//   ....[181]....
        /*0bf4*/ 	.word	0x0002b9e0


	//   ....[182]....
        /*0bf8*/ 	.word	0x0002ba10


	//   ....[183]....
        /*0bfc*/ 	.word	0x0002ba40


	//   ....[184]....
        /*0c00*/ 	.word	0x0002ba70


	//   ....[185]....
        /*0c04*/ 	.word	0x0002baa0


	//   ....[186]....
        /*0c08*/ 	.word	0x0002bb60


	//   ....[187]....
        /*0c0c*/ 	.word	0x0002bb80


	//   ....[188]....
        /*0c10*/ 	.word	0x0002bba0


	//   ....[189]....
        /*0c14*/ 	.word	0x0002bc00


	//   ....[190]....
        /*0c18*/ 	.word	0x0002c620


	//   ....[191]....
        /*0c1c*/ 	.word	0x0002c960


	//   ....[192]....
        /*0c20*/ 	.word	0x0002c9f0


	//   ....[193]....
        /*0c24*/ 	.word	0x0002ca90


	//   ....[194]....
        /*0c28*/ 	.word	0x0002cb20


	//   ....[195]....
        /*0c2c*/ 	.word	0x0002cc10


	//   ....[196]....
        /*0c30*/ 	.word	0x0002cca0


	//   ....[197]....
        /*0c34*/ 	.word	0x0002cd40


	//   ....[198]....
        /*0c38*/ 	.word	0x0002cdd0


	//   ....[199]....
        /*0c3c*/ 	.word	0x0002cec0


	//   ....[200]....
        /*0c40*/ 	.word	0x0002cf50


	//   ....[201]....
        /*0c44*/ 	.word	0x0002cff0


	//   ....[202]....
        /*0c48*/ 	.word	0x0002d080


	//   ....[203]....
        /*0c4c*/ 	.word	0x0002d170


	//   ....[204]....
        /*0c50*/ 	.word	0x0002d200


	//   ....[205]....
        /*0c54*/ 	.word	0x0002d250


	//   ....[206]....
        /*0c58*/ 	.word	0x0002d2a0


	//   ....[207]....
        /*0c5c*/ 	.word	0x0002d340


	//   ....[208]....
        /*0c60*/ 	.word	0x0002d3d0


	//   ....[209]....
        /*0c64*/ 	.word	0x0002d420


	//   ....[210]....
        /*0c68*/ 	.word	0x0002d470


	//   ....[211]....
        /*0c6c*/ 	.word	0x0002d560


	//   ....[212]....
        /*0c70*/ 	.word	0x0002d5f0


	//   ....[213]....
        /*0c74*/ 	.word	0x0002d640


	//   ....[214]....
        /*0c78*/ 	.word	0x0002d690


	//   ....[215]....
        /*0c7c*/ 	.word	0x0002d730


	//   ....[216]....
        /*0c80*/ 	.word	0x0002d7c0


	//   ....[217]....
        /*0c84*/ 	.word	0x0002d810


	//   ....[218]....
        /*0c88*/ 	.word	0x0002d860


	//   ....[219]....
        /*0c8c*/ 	.word	0x0002dc00


	//   ....[220]....
        /*0c90*/ 	.word	0x0002dee0


	//   ....[221]....
        /*0c94*/ 	.word	0x0002dfd0


	//   ....[222]....
        /*0c98*/ 	.word	0x0002e070


	//   ....[223]....
        /*0c9c*/ 	.word	0x0002e0d0


	//   ....[224]....
        /*0ca0*/ 	.word	0x0002e1e0


	//   ....[225]....
        /*0ca4*/ 	.word	0x0002e250


	//   ....[226]....
        /*0ca8*/ 	.word	0x0002e360


	//   ....[227]....
        /*0cac*/ 	.word	0x0002e3d0


	//   ....[228]....
        /*0cb0*/ 	.word	0x0002e4e0


	//   ....[229]....
        /*0cb4*/ 	.word	0x0002e550


	//   ....[230]....
        /*0cb8*/ 	.word	0x0002e660


	//   ....[231]....
        /*0cbc*/ 	.word	0x0002e6d0


	//   ....[232]....
        /*0cc0*/ 	.word	0x0002e770


	//   ....[233]....
        /*0cc4*/ 	.word	0x0002e880


	//   ....[234]....
        /*0cc8*/ 	.word	0x0002e8f0


	//   ....[235]....
        /*0ccc*/ 	.word	0x0002e970


	//   ....[236]....
        /*0cd0*/ 	.word	0x0002ea40


	//   ....[237]....
        /*0cd4*/ 	.word	0x0002eac0


	//   ....[238]....
        /*0cd8*/ 	.word	0x0002eba0


	//   ....[239]....
        /*0cdc*/ 	.word	0x0002ec20


	//   ....[240]....
        /*0ce0*/ 	.word	0x0002ed00


	//   ....[241]....
        /*0ce4*/ 	.word	0x0002ed80


	//   ....[242]....
        /*0ce8*/ 	.word	0x0002ee60


	//   ....[243]....
        /*0cec*/ 	.word	0x0002eee0


	//   ....[244]....
        /*0cf0*/ 	.word	0x0002efc0


	//   ....[245]....
        /*0cf4*/ 	.word	0x0002f040


	//   ....[246]....
        /*0cf8*/ 	.word	0x0002f110


	//   ....[247]....
        /*0cfc*/ 	.word	0x0002f190


	//   ....[248]....
        /*0d00*/ 	.word	0x0002f250


	//   ....[249]....
        /*0d04*/ 	.word	0x0002f380


	//   ....[250]....
        /*0d08*/ 	.word	0x0002f460


	//   ....[251]....
        /*0d0c*/ 	.word	0x0002f4c0


	//   ....[252]....
        /*0d10*/ 	.word	0x0002f590


	//   ....[253]....
        /*0d14*/ 	.word	0x0002f5f0


	//   ....[254]....
        /*0d18*/ 	.word	0x0002f6c0


	//   ....[255]....
        /*0d1c*/ 	.word	0x0002f720


	//   ....[0]....
        /*0d20*/ 	.word	0x0002f7f0


	//   ....[1]....
        /*0d24*/ 	.word	0x0002f850


	//   ....[2]....
        /*0d28*/ 	.word	0x0002f920


	//   ....[3]....
        /*0d2c*/ 	.word	0x0002f980


	//   ....[4]....
        /*0d30*/ 	.word	0x0002fa60


	//   ....[5]....
        /*0d34*/ 	.word	0x0002fb50


	//   ....[6]....
        /*0d38*/ 	.word	0x0002fbf0


	//   ....[7]....
        /*0d3c*/ 	.word	0x0002fc50


	//   ....[8]....
        /*0d40*/ 	.word	0x0002fd50


	//   ....[9]....
        /*0d44*/ 	.word	0x0002fdb0


	//   ....[10]....
        /*0d48*/ 	.word	0x0002feb0


	//   ....[11]....
        /*0d4c*/ 	.word	0x0002ff10


	//   ....[12]....
        /*0d50*/ 	.word	0x00030010


	//   ....[13]....
        /*0d54*/ 	.word	0x00030070


	//   ....[14]....
        /*0d58*/ 	.word	0x00030170


	//   ....[15]....
        /*0d5c*/ 	.word	0x000301d0


	//   ....[16]....
        /*0d60*/ 	.word	0x000302a0


	//   ....[17]....
        /*0d64*/ 	.word	0x000303e0


	//   ....[18]....
        /*0d68*/ 	.word	0x00030490


	//   ....[19]....
        /*0d6c*/ 	.word	0x00030560


	//   ....[20]....
        /*0d70*/ 	.word	0x00030630


	//   ....[21]....
        /*0d74*/ 	.word	0x00030690


	//   ....[22]....
        /*0d78*/ 	.word	0x00030780


	//   ....[23]....
        /*0d7c*/ 	.word	0x000307e0


	//   ....[24]....
        /*0d80*/ 	.word	0x000308d0


	//   ....[25]....
        /*0d84*/ 	.word	0x00030930


	//   ....[26]....
        /*0d88*/ 	.word	0x00030a20


	//   ....[27]....
        /*0d8c*/ 	.word	0x00030a80


	//   ....[28]....
        /*0d90*/ 	.word	0x00030b60


	//   ....[29]....
        /*0d94*/ 	.word	0x00030bf0


	//   ....[30]....
        /*0d98*/ 	.word	0x00030c90


	//   ....[31]....
        /*0d9c*/ 	.word	0x00030e10


	//   ....[32]....
        /*0da0*/ 	.word	0x00030e80


	//   ....[33]....
        /*0da4*/ 	.word	0x00030ef0


	//   ....[34]....
        /*0da8*/ 	.word	0x00030f60


	//   ....[35]....
        /*0dac*/ 	.word	0x00030fd0


	//   ....[36]....
        /*0db0*/ 	.word	0x00031050


	//   ....[37]....
        /*0db4*/ 	.word	0x000310d0


	//   ....[38]....
        /*0db8*/ 	.word	0x00031160


	//   ....[39]....
        /*0dbc*/ 	.word	0x000311d0


	//   ....[40]....
        /*0dc0*/ 	.word	0x00031240


	//   ....[41]....
        /*0dc4*/ 	.word	0x000312b0


	//   ....[42]....
        /*0dc8*/ 	.word	0x00031330


	//   ....[43]....
        /*0dcc*/ 	.word	0x000313a0


	//   ....[44]....
        /*0dd0*/ 	.word	0x00031430


	//   ....[45]....
        /*0dd4*/ 	.word	0x00031490


	//   ....[46]....
        /*0dd8*/ 	.word	0x00031520


	//   ....[47]....
        /*0ddc*/ 	.word	0x00031650


	//----- nvinfo : EIATTR_REG_RECONFIG
	.align		4
.L_233:
        /*0de0*/ 	.byte	0x01, 0x54
	.zero		2


	//----- nvinfo : EIATTR_SYSCALL_OFFSETS
	.align		4
        /*0de4*/ 	.byte	0x04, 0x46
        /*0de6*/ 	.short	(.L_235 - .L_234)


	//   ....[0]....
.L_234:
        /*0de8*/ 	.word	0x000021b0


	//   ....[1]....
        /*0dec*/ 	.word	0x00002300


	//   ....[2]....
        /*0df0*/ 	.word	0x0000be20


	//   ....[3]....
        /*0df4*/ 	.word	0x0000c150


	//   ....[4]....
        /*0df8*/ 	.word	0x000280d0


	//   ....[5]....
        /*0dfc*/ 	.word	0x00028220


	//   ....[6]....
        /*0e00*/ 	.word	0x00028310


	//   ....[7]....
        /*0e04*/ 	.word	0x00029200


	//----- nvinfo : EIATTR_MBARRIER_INSTR_OFFSETS
	.align		4
.L_235:
        /*0e08*/ 	.byte	0x04, 0x39
        /*0e0a*/ 	.short	(.L_237 - .L_236)


	//   ....[0]....
.L_236:
        /*0e0c*/ 	.word	0x00000270
        /*0e10*/ 	.word	0x000000ff
        /*0e14*/ 	.word	0x00030800
        /*0e18*/ 	.short	0x0100
        /*0e1a*/ 	.byte	0x08
	.zero		1


	//   ....[1]....
        /*0e1c*/ 	.word	0x00000280
        /*0e20*/ 	.word	0x000000ff
        /*0e24*/ 	.word	0x00030820
        /*0e28*/ 	.short	0x0100
        /*0e2a*/ 	.byte	0x08
	.zero		1


	//   ....[2]....
        /*0e2c*/ 	.word	0x00000370
        /*0e30*/ 	.word	0x000000ff
        /*0e34*/ 	.word	0x00030830
        /*0e38*/ 	.short	0x0100
        /*0e3a*/ 	.byte	0x08
	.zero		1


	//   ....[3]....
        /*0e3c*/ 	.word	0x00000380
        /*0e40*/ 	.word	0x000000ff
        /*0e44*/ 	.word	0x00030840
        /*0e48*/ 	.short	0x0100
        /*0e4a*/ 	.byte	0x08
	.zero		1


	//   ....[4]....
        /*0e4c*/ 	.word	0x00000390
        /*0e50*/ 	.word	0x000000ff
        /*0e54*/ 	.word	0x00030838
        /*0e58*/ 	.short	0x0100
        /*0e5a*/ 	.byte	0x08
	.zero		1


	//   ....[5]....
        /*0e5c*/ 	.word	0x000003a0
        /*0e60*/ 	.word	0x000000ff
        /*0e64*/ 	.word	0x00030848
        /*0e68*/ 	.short	0x0100
        /*0e6a*/ 	.byte	0x08
	.zero		1


	//   ....[6]....
        /*0e6c*/ 	.word	0x000004d0
        /*0e70*/ 	.word	0x000000ff
        /*0e74*/ 	.word	0x00030850
        /*0e78*/ 	.short	0x0100
        /*0e7a*/ 	.byte	0x08
	.zero		1


	//   ....[7]....
        /*0e7c*/ 	.word	0x000004e0
        /*0e80*/ 	.word	0x000000ff
        /*0e84*/ 	.word	0x00030860
        /*0e88*/ 	.short	0x0100
        /*0e8a*/ 	.byte	0x08
	.zero		1


	//   ....[8]....
        /*0e8c*/ 	.word	0x000004f0
        /*0e90*/ 	.word	0x000000ff
        /*0e94*/ 	.word	0x00030858
        /*0e98*/ 	.short	0x0100
        /*0e9a*/ 	.byte	0x08
	.zero		1


	//   ....[9]....
        /*0e9c*/ 	.word	0x00000500
        /*0ea0*/ 	.word	0x000000ff
        /*0ea4*/ 	.word	0x00030868
        /*0ea8*/ 	.short	0x0100
        /*0eaa*/ 	.byte	0x08
	.zero		1


	//   ....[10]....
        /*0eac*/ 	.word	0x000005f0
        /*0eb0*/ 	.word	0x000000ff
        /*0eb4*/ 	.word	0x00030870
        /*0eb8*/ 	.short	0x0100
        /*0eba*/ 	.byte	0x06
	.zero		1


	//   ....[11]....
        /*0ebc*/ 	.word	0x00000600
        /*0ec0*/ 	.word	0x000000ff
        /*0ec4*/ 	.word	0x00030880
        /*0ec8*/ 	.short	0x0100
        /*0eca*/ 	.byte	0x06
	.zero		1


	//   ....[12]....
        /*0ecc*/ 	.word	0x00000610
        /*0ed0*/ 	.word	0x000000ff
        /*0ed4*/ 	.word	0x00030878
        /*0ed8*/ 	.short	0x0100
        /*0eda*/ 	.byte	0x06
	.zero		1


	//   ....[13]....
        /*0edc*/ 	.word	0x00000620
        /*0ee0*/ 	.word	0x000000ff
        /*0ee4*/ 	.word	0x00030888
        /*0ee8*/ 	.short	0x0100
        /*0eea*/ 	.byte	0x06
	.zero		1


	//   ....[14]....
        /*0eec*/ 	.word	0x00000750
        /*0ef0*/ 	.word	0x000000ff
        /*0ef4*/ 	.word	0x00030890
        /*0ef8*/ 	.short	0x0100
        /*0efa*/ 	.byte	0x08
	.zero		1


	//   ....[15]....
        /*0efc*/ 	.word	0x00000760
        /*0f00*/ 	.word	0x000000ff
        /*0f04*/ 	.word	0x000308a0
        /*0f08*/ 	.short	0x0100
        /*0f0a*/ 	.byte	0x08
	.zero		1


	//   ....[16]....
        /*0f0c*/ 	.word	0x00000770
        /*0f10*/ 	.word	0x000000ff
        /*0f14*/ 	.word	0x00030898
        /*0f18*/ 	.short	0x0100
        /*0f1a*/ 	.byte	0x08
	.zero		1


	//   ....[17]....
        /*0f1c*/ 	.word	0x00000780
        /*0f20*/ 	.word	0x000000ff
        /*0f24*/ 	.word	0x000308a8
        /*0f28*/ 	.short	0x0100
        /*0f2a*/ 	.byte	0x08
	.zero		1


	//   ....[18]....
        /*0f2c*/ 	.word	0x000008b0
        /*0f30*/ 	.word	0x000000ff
        /*0f34*/ 	.word	0x000308b0
        /*0f38*/ 	.short	0x0100
        /*0f3a*/ 	.byte	0x08
	.zero		1


	//   ....[19]....
        /*0f3c*/ 	.word	0x000008c0
        /*0f40*/ 	.word	0x000000ff
        /*0f44*/ 	.word	0x000308c0
        /*0f48*/ 	.short	0x0100
        /*0f4a*/ 	.byte	0x08
	.zero		1


	//   ....[20]....
        /*0f4c*/ 	.word	0x000008d0
        /*0f50*/ 	.word	0x000000ff
        /*0f54*/ 	.word	0x000308b8
        /*0f58*/ 	.short	0x0100
        /*0f5a*/ 	.byte	0x08
	.zero		1


	//   ....[21]....
        /*0f5c*/ 	.word	0x000008e0
        /*0f60*/ 	.word	0x000000ff
        /*0f64*/ 	.word	0x000308c8
        /*0f68*/ 	.short	0x0100
        /*0f6a*/ 	.byte	0x08
	.zero		1


	//   ....[22]....
        /*0f6c*/ 	.word	0x00003d90
        /*0f70*/ 	.word	0x00000056
        /*0f74*/ 	.word	0x00030890
        /*0f78*/ 	.short	0x010a
        /*0f7a*/ 	.byte	0x3f
	.zero		1


	//   ....[23]....
        /*0f7c*/ 	.word	0x00007340
        /*0f80*/ 	.word	0x00000056
        /*0f84*/ 	.word	0x00030890
        /*0f88*/ 	.short	0x010a
        /*0f8a*/ 	.byte	0x3f
	.zero		1


	//   ....[24]....
        /*0f8c*/ 	.word	0x0000a2a0
        /*0f90*/ 	.word	0x00000056
        /*0f94*/ 	.word	0x00030890
        /*0f98*/ 	.short	0x010a
        /*0f9a*/ 	.byte	0x3f
	.zero		1


	//   ....[25]....
        /*0f9c*/ 	.word	0x0000aa40
        /*0fa0*/ 	.word	0x0000000b
        /*0fa4*/ 	.word	0x00000000
        /*0fa8*/ 	.short	0x0101
        /*0faa*/ 	.byte	0x3f
	.zero		1


	//   ....[26]....
        /*0fac*/ 	.word	0x0000aa80
        /*0fb0*/ 	.word	0x00000056
        /*0fb4*/ 	.word	0x000308b0
        /*0fb8*/ 	.short	0x010a
        /*0fba*/ 	.byte	0x3f
	.zero		1


	//   ....[27]....
        /*0fbc*/ 	.word	0x0000b170
        /*0fc0*/ 	.word	0x00000056
        /*0fc4*/ 	.word	0x00000000
        /*0fc8*/ 	.short	0x0101
        /*0fca*/ 	.byte	0x3f
	.zero		1


	//   ....[28]....
        /*0fcc*/ 	.word	0x0000beb0
        /*0fd0*/ 	.word	0x00000011
        /*0fd4*/ 	.word	0x00030800
        /*0fd8*/ 	.short	0x010a
        /*0fda*/ 	.byte	0x3f
	.zero		1


	//   ....[29]....
        /*0fdc*/ 	.word	0x0000bf00
        /*0fe0*/ 	.word	0x00000011
        /*0fe4*/ 	.word	0x00030800
        /*0fe8*/ 	.short	0x010a
        /*0fea*/ 	.byte	0x3f
	.zero		1


	//   ....[30]....
        /*0fec*/ 	.word	0x0000d570
        /*0ff0*/ 	.word	0x00000011
        /*0ff4*/ 	.word	0x00030800
        /*0ff8*/ 	.short	0x010a
        /*0ffa*/ 	.byte	0x3f
	.zero		1


	//   ....[31]....
        /*0ffc*/ 	.word	0x000106a0
        /*1000*/ 	.word	0x00000011
        /*1004*/ 	.word	0x00030800
        /*1008*/ 	.short	0x010a
        /*100a*/ 	.byte	0x3f
	.zero		1


	//   ....[32]....
        /*100c*/ 	.word	0x00013180
        /*1010*/ 	.word	0x00000003
        /*1014*/ 	.word	0x00030830
        /*1018*/ 	.short	0x010a
        /*101a*/ 	.byte	0x3f
	.zero		1


	//   ....[33]....
        /*101c*/ 	.word	0x000131c0
        /*1020*/ 	.word	0x00000003
        /*1024*/ 	.word	0x00030830
        /*1028*/ 	.short	0x010a
        /*102a*/ 	.byte	0x3f
	.zero		1


	//   ....[34]....
        /*102c*/ 	.word	0x00013c00
        /*1030*/ 	.word	0x00000000
        /*1034*/ 	.word	0x00000000
        /*1038*/ 	.short	0x0101
        /*103a*/ 	.byte	0x3f
	.zero		1


	//   ....[35]....
        /*103c*/ 	.word	0x00016160
        /*1040*/ 	.word	0x00000000
        /*1044*/ 	.word	0x00030830
        /*1048*/ 	.short	0x010a
        /*104a*/ 	.byte	0x3f
	.zero		1


	//   ....[36]....
        /*104c*/ 	.word	0x000161e0
        /*1050*/ 	.word	0x00000000
        /*1054*/ 	.word	0x00030830
        /*1058*/ 	.short	0x010a
        /*105a*/ 	.byte	0x3f
	.zero		1


	//   ....[37]....
        /*105c*/ 	.word	0x000170c0
        /*1060*/ 	.word	0x00000014
        /*1064*/ 	.word	0x00030850
        /*1068*/ 	.short	0x010a
        /*106a*/ 	.byte	0x3f
	.zero		1


	//   ....[38]....
        /*106c*/ 	.word	0x00017110
        /*1070*/ 	.word	0x00000014
        /*1074*/ 	.word	0x00030850
        /*1078*/ 	.short	0x010a
        /*107a*/ 	.byte	0x3f
	.zero		1


	//   ....[39]....
        /*107c*/ 	.word	0x00017500
        /*1080*/ 	.word	0x00000000
        /*1084*/ 	.word	0x00000000
        /*1088*/ 	.short	0x0101
        /*108a*/ 	.byte	0x3f
	.zero		1


	//   ....[40]....
        /*108c*/ 	.word	0x00019620
        /*1090*/ 	.word	0x00000014
        /*1094*/ 	.word	0x00000000
        /*1098*/ 	.short	0x0101
        /*109a*/ 	.byte	0x3f
	.zero		1


	//   ....[41]....
        /*109c*/ 	.word	0x00019bc0
        /*10a0*/ 	.word	0x00000000
        /*10a4*/ 	.word	0x00030830
        /*10a8*/ 	.short	0x010a
        /*10aa*/ 	.byte	0x3f
	.zero		1


	//   ....[42]....
        /*10ac*/ 	.word	0x00019c40
        /*10b0*/ 	.word	0x00000000
        /*10b4*/ 	.word	0x00030830
        /*10b8*/ 	.short	0x010a
        /*10ba*/ 	.byte	0x3f
	.zero		1


	//   ....[43]....
        /*10bc*/ 	.word	0x0001ab20
        /*10c0*/ 	.word	0x0000000b
        /*10c4*/ 	.word	0x00030850
        /*10c8*/ 	.short	0x010a
        /*10ca*/ 	.byte	0x3f
	.zero		1


	//   ....[44]....
        /*10cc*/ 	.word	0x0001ab70
        /*10d0*/ 	.word	0x0000000b
        /*10d4*/ 	.word	0x00030850
        /*10d8*/ 	.short	0x010a
        /*10da*/ 	.byte	0x3f
	.zero		1


	//   ....[45]....
        /*10dc*/ 	.word	0x0001aec0
        /*10e0*/ 	.word	0x00000000
        /*10e4*/ 	.word	0x00000000
        /*10e8*/ 	.short	0x0101
        /*10ea*/ 	.byte	0x3f
	.zero		1


	//   ....[46]....
        /*10ec*/ 	.word	0x0001bc90
        /*10f0*/ 	.word	0x0000000b
        /*10f4*/ 	.word	0x00000000
        /*10f8*/ 	.short	0x0101
        /*10fa*/ 	.byte	0x3f
	.zero		1


	//   ....[47]....
        /*10fc*/ 	.word	0x0001bf60
        /*1100*/ 	.word	0x00000000
        /*1104*/ 	.word	0x00030830
        /*1108*/ 	.short	0x010a
        /*110a*/ 	.byte	0x3f
	.zero		1


	//   ....[48]....
        /*110c*/ 	.word	0x0001bfe0
        /*1110*/ 	.word	0x00000000
        /*1114*/ 	.word	0x00030830
        /*1118*/ 	.short	0x010a
        /*111a*/ 	.byte	0x3f
	.zero		1


	//   ....[49]....
        /*111c*/ 	.word	0x0001cec0
        /*1120*/ 	.word	0x0000000b
        /*1124*/ 	.word	0x00030850
        /*1128*/ 	.short	0x010a
        /*112a*/ 	.byte	0x3f
	.zero		1


	//   ....[50]....
        /*112c*/ 	.word	0x0001cf10
        /*1130*/ 	.word	0x0000000b
        /*1134*/ 	.word	0x00030850
        /*1138*/ 	.short	0x010a
        /*113a*/ 	.byte	0x3f
	.zero		1


	//   ....[51]....
        /*113c*/ 	.word	0x0001d320
        /*1140*/ 	.word	0x00000000
        /*1144*/ 	.word	0x00000000
        /*1148*/ 	.short	0x0101
        /*114a*/ 	.byte	0x3f
	.zero		1


	//   ....[52]....
        /*114c*/ 	.word	0x0001f3f0
        /*1150*/ 	.word	0x0000000b
        /*1154*/ 	.word	0x00000000
        /*1158*/ 	.short	0x0101
        /*115a*/ 	.byte	0x3f
	.zero		1


	//   ....[53]....
        /*115c*/ 	.word	0x0001fc10
        /*1160*/ 	.word	0x00000006
        /*1164*/ 	.word	0x00030850
        /*1168*/ 	.short	0x010a
        /*116a*/ 	.byte	0x3f
	.zero		1


	//   ....[54]....
        /*116c*/ 	.word	0x0001fcb0
        /*1170*/ 	.word	0x00000006
        /*1174*/ 	.word	0x00030850
        /*1178*/ 	.short	0x010a
        /*117a*/ 	.byte	0x3f
	.zero		1


	//   ....[55]....
        /*117c*/ 	.word	0x000201c0
        /*1180*/ 	.word	0x00000006
        /*1184*/ 	.word	0x00000000
        /*1188*/ 	.short	0x0101
        /*118a*/ 	.byte	0x3f
	.zero		1


	//   ....[56]....
        /*118c*/ 	.word	0x00021f20
        /*1190*/ 	.word	0x00000000
        /*1194*/ 	.word	0x00000000
        /*1198*/ 	.short	0x0101
        /*119a*/ 	.byte	0x3f
	.zero		1


	//   ....[57]....
        /*119c*/ 	.word	0x00022540
        /*11a0*/ 	.word	0x00000004
        /*11a4*/ 	.word	0x00000000
        /*11a8*/ 	.short	0x0101
        /*11aa*/ 	.byte	0x3f
	.zero		1


	//   ....[58]....
        /*11ac*/ 	.word	0x00026500
        /*11b0*/ 	.word	0x00000011
        /*11b4*/ 	.word	0x00030820
        /*11b8*/ 	.short	0x010a
        /*11ba*/ 	.byte	0x3f
	.zero		1


	//   ....[59]....
        /*11bc*/ 	.word	0x00026590
        /*11c0*/ 	.word	0x0000000c
        /*11c4*/ 	.word	0x000308a0
        /*11c8*/ 	.short	0x010a
        /*11ca*/ 	.byte	0x3f
	.zero		1


	//   ....[60]....
        /*11cc*/ 	.word	0x000269e0
        /*11d0*/ 	.word	0x0000000c
        /*11d4*/ 	.word	0x000308c0
        /*11d8*/ 	.short	0x010a
        /*11da*/ 	.byte	0x3f
	.zero		1


	//   ....[61]....
        /*11dc*/ 	.word	0x00026ef0
        /*11e0*/ 	.word	0x00000007
        /*11e4*/ 	.word	0x000308a0
        /*11e8*/ 	.short	0x010a
        /*11ea*/ 	.byte	0x3f
	.zero		1


	//   ....[62]....
        /*11ec*/ 	.word	0x00027330
        /*11f0*/ 	.word	0x00000007
        /*11f4*/ 	.word	0x000308c0
        /*11f8*/ 	.short	0x010a
        /*11fa*/ 	.byte	0x3f
	.zero		1


	//   ....[63]....
        /*11fc*/ 	.word	0x00028870
        /*1200*/ 	.word	0x00000007
        /*1204*/ 	.word	0x00030840
        /*1208*/ 	.short	0x010a
        /*120a*/ 	.byte	0x3f
	.zero		1


	//   ....[64]....
        /*120c*/ 	.word	0x00028f00
        /*1210*/ 	.word	0x00000007
        /*1214*/ 	.word	0x00030830
        /*1218*/ 	.short	0x0107
        /*121a*/ 	.byte	0x3f
	.zero		1


	//   ....[65]....
        /*121c*/ 	.word	0x00028fb0
        /*1220*/ 	.word	0x00000007
        /*1224*/ 	.word	0x00030830
        /*1228*/ 	.short	0x0101
        /*122a*/ 	.byte	0x3f
	.zero		1


	//   ....[66]....
        /*122c*/ 	.word	0x00029b30
        /*1230*/ 	.word	0x00000011
        /*1234*/ 	.word	0x00030800
        /*1238*/ 	.short	0x0107
        /*123a*/ 	.byte	0x3f
	.zero		1


	//   ....[67]....
        /*123c*/ 	.word	0x00029c40
        /*1240*/ 	.word	0x00000011
        /*1244*/ 	.word	0x00030800
        /*1248*/ 	.short	0x0101
        /*124a*/ 	.byte	0x3f
	.zero		1


	//   ....[68]....
        /*124c*/ 	.word	0x00029c60
        /*1250*/ 	.word	0x00000011
        /*1254*/ 	.word	0x00030820
        /*1258*/ 	.short	0x010a
        /*125a*/ 	.byte	0x3f
	.zero		1


	//   ....[69]....
        /*125c*/ 	.word	0x0002a020
        /*1260*/ 	.word	0x00000007
        /*1264*/ 	.word	0x00030840
        /*1268*/ 	.short	0x010a
        /*126a*/ 	.byte	0x3f
	.zero		1


	//   ....[70]....
        /*126c*/ 	.word	0x0002a4e0
        /*1270*/ 	.word	0x00000007
        /*1274*/ 	.word	0x00030830
        /*1278*/ 	.short	0x0107
        /*127a*/ 	.byte	0x3f
	.zero		1


	//   ....[71]....
        /*127c*/ 	.word	0x0002a590
        /*1280*/ 	.word	0x00000007
        /*1284*/ 	.word	0x00030830
        /*1288*/ 	.short	0x0101
        /*128a*/ 	.byte	0x3f
	.zero		1


	//   ....[72]....
        /*128c*/ 	.word	0x0002a5f0
        /*1290*/ 	.word	0x00000006
        /*1294*/ 	.word	0x00030860
        /*1298*/ 	.short	0x010a
        /*129a*/ 	.byte	0x3f
	.zero		1


	//   ....[73]....
        /*129c*/ 	.word	0x0002ab60
        /*12a0*/ 	.word	0x00000006
        /*12a4*/ 	.word	0x00030850
        /*12a8*/ 	.short	0x0107
        /*12aa*/ 	.byte	0x3f
	.zero		1


	//   ....[74]....
        /*12ac*/ 	.word	0x0002ac80
        /*12b0*/ 	.word	0x00000006
        /*12b4*/ 	.word	0x00030850
        /*12b8*/ 	.short	0x0101
        /*12ba*/ 	.byte	0x3f
	.zero		1


	//   ....[75]....
        /*12bc*/ 	.word	0x0002ae90
        /*12c0*/ 	.word	0x00000000
        /*12c4*/ 	.word	0x00030860
        /*12c8*/ 	.short	0x010a
        /*12ca*/ 	.byte	0x3f
	.zero		1


	//   ....[76]....
        /*12cc*/ 	.word	0x0002b3a0
        /*12d0*/ 	.word	0x00000000
        /*12d4*/ 	.word	0x00030850
        /*12d8*/ 	.short	0x0107
        /*12da*/ 	.byte	0x3f
	.zero		1


	//   ....[77]....
        /*12dc*/ 	.word	0x0002b460
        /*12e0*/ 	.word	0x00000000
        /*12e4*/ 	.word	0x00030850
        /*12e8*/ 	.short	0x0101
        /*12ea*/ 	.byte	0x3f
	.zero		1


	//   ....[78]....
        /*12ec*/ 	.word	0x0002c5a0
        /*12f0*/ 	.word	0x00000005
        /*12f4*/ 	.word	0x00030820
        /*12f8*/ 	.short	0x010a
        /*12fa*/ 	.byte	0x3f
	.zero		1


	//   ....[79]....
        /*12fc*/ 	.word	0x0002c730
        /*1300*/ 	.word	0x00000003
        /*1304*/ 	.word	0x00030840
        /*1308*/ 	.short	0x010a
        /*130a*/ 	.byte	0x3f
	.zero		1


	//   ....[80]....
        /*130c*/ 	.word	0x0002c7d0
        /*1310*/ 	.word	0x00000017
        /*1314*/ 	.word	0x00030840
        /*1318*/ 	.short	0x010a
        /*131a*/ 	.byte	0x3f
	.zero		1


	//   ....[81]....
        /*131c*/ 	.word	0x0002c810
        /*1320*/ 	.word	0x00000003
        /*1324*/ 	.word	0x00030860
        /*1328*/ 	.short	0x010a
        /*132a*/ 	.byte	0x3f
	.zero		1


	//   ....[82]....
        /*132c*/ 	.word	0x0002c850
        /*1330*/ 	.word	0x00000017
        /*1334*/ 	.word	0x00030860
        /*1338*/ 	.short	0x010a
        /*133a*/ 	.byte	0x3f
	.zero		1


	//   ....[83]....
        /*133c*/ 	.word	0x0002c8b0
        /*1340*/ 	.word	0x00000056
        /*1344*/ 	.word	0x00030890
        /*1348*/ 	.short	0x010a
        /*134a*/ 	.byte	0x3f
	.zero		1


	//   ....[84]....
        /*134c*/ 	.word	0x0002cb60
        /*1350*/ 	.word	0x00000056
        /*1354*/ 	.word	0x00030890
        /*1358*/ 	.short	0x010a
        /*135a*/ 	.byte	0x3f
	.zero		1


	//   ....[85]....
        /*135c*/ 	.word	0x0002ce10
        /*1360*/ 	.word	0x00000056
        /*1364*/ 	.word	0x00030890
        /*1368*/ 	.short	0x010a
        /*136a*/ 	.byte	0x3f
	.zero		1


	//   ....[86]....
        /*136c*/ 	.word	0x0002d0c0
        /*1370*/ 	.word	0x00000056
        /*1374*/ 	.word	0x000308b0
        /*1378*/ 	.short	0x010a
        /*137a*/ 	.byte	0x3f
	.zero		1


	//   ....[87]....
        /*137c*/ 	.word	0x0002d4b0
        /*1380*/ 	.word	0x00000011
        /*1384*/ 	.word	0x00030800
        /*1388*/ 	.short	0x010a
        /*138a*/ 	.byte	0x3f
	.zero		1


	//   ....[88]....
        /*138c*/ 	.word	0x0002d8a0
        /*1390*/ 	.word	0x00000011
        /*1394*/ 	.word	0x00030800
        /*1398*/ 	.short	0x010a
        /*139a*/ 	.byte	0x3f
	.zero		1


	//   ....[89]....
        /*139c*/ 	.word	0x0002d8f0
        /*13a0*/ 	.word	0x00000003
        /*13a4*/ 	.word	0x00030830
        /*13a8*/ 	.short	0x010a
        /*13aa*/ 	.byte	0x3f
	.zero		1


	//   ....[90]....
        /*13ac*/ 	.word	0x0002d940
        /*13b0*/ 	.word	0x00000000
        /*13b4*/ 	.word	0x00030830
        /*13b8*/ 	.short	0x010a
        /*13ba*/ 	.byte	0x3f
	.zero		1


	//   ....[91]....
        /*13bc*/ 	.word	0x0002d990
        /*13c0*/ 	.word	0x00000014
        /*13c4*/ 	.word	0x00030850
        /*13c8*/ 	.short	0x010a
        /*13ca*/ 	.byte	0x3f
	.zero		1


	//   ....[92]....
        /*13cc*/ 	.word	0x0002d9e0
        /*13d0*/ 	.word	0x00000000
        /*13d4*/ 	.word	0x00030830
        /*13d8*/ 	.short	0x010a
        /*13da*/ 	.byte	0x3f
	.zero		1


	//   ....[93]....
        /*13dc*/ 	.word	0x0002da30
        /*13e0*/ 	.word	0x0000000b
        /*13e4*/ 	.word	0x00030850
        /*13e8*/ 	.short	0x010a
        /*13ea*/ 	.byte	0x3f
	.zero		1


	//   ....[94]....
        /*13ec*/ 	.word	0x0002da80
        /*13f0*/ 	.word	0x00000000
        /*13f4*/ 	.word	0x00030830
        /*13f8*/ 	.short	0x010a
        /*13fa*/ 	.byte	0x3f
	.zero		1


	//   ....[95]....
        /*13fc*/ 	.word	0x0002dad0
        /*1400*/ 	.word	0x0000000b
        /*1404*/ 	.word	0x00030850
        /*1408*/ 	.short	0x010a
        /*140a*/ 	.byte	0x3f
	.zero		1


	//   ....[96]....
        /*140c*/ 	.word	0x0002db20
        /*1410*/ 	.word	0x00000006
        /*1414*/ 	.word	0x00030850
        /*1418*/ 	.short	0x010a
        /*141a*/ 	.byte	0x3f
	.zero		1


	//   ....[97]....
        /*141c*/ 	.word	0x0002dcc0
        /*1420*/ 	.word	0x00000011
        /*1424*/ 	.word	0x00030820
        /*1428*/ 	.short	0x010a
        /*142a*/ 	.byte	0x3f
	.zero		1


	//   ....[98]....
        /*142c*/ 	.word	0x0002dd10
        /*1430*/ 	.word	0x0000000c
        /*1434*/ 	.word	0x000308a0
        /*1438*/ 	.short	0x010a
        /*143a*/ 	.byte	0x3f
	.zero		1


	//   ....[99]....
        /*143c*/ 	.word	0x0002dd60
        /*1440*/ 	.word	0x0000000c
        /*1444*/ 	.word	0x000308c0
        /*1448*/ 	.short	0x010a
        /*144a*/ 	.byte	0x3f
	.zero		1


	//   ....[100]....
        /*144c*/ 	.word	0x0002ddb0
        /*1450*/ 	.word	0x00000007
        /*1454*/ 	.word	0x000308a0
        /*1458*/ 	.short	0x010a
        /*145a*/ 	.byte	0x3f
	.zero		1


	//   ....[101]....
        /*145c*/ 	.word	0x0002de00
        /*1460*/ 	.word	0x00000007
        /*1464*/ 	.word	0x000308c0
        /*1468*/ 	.short	0x010a
        /*146a*/ 	.byte	0x3f
	.zero		1


	//   ....[102]....
        /*146c*/ 	.word	0x0002df20
        /*1470*/ 	.word	0x00000007
        /*1474*/ 	.word	0x00030840
        /*1478*/ 	.short	0x010a
        /*147a*/ 	.byte	0x3f
	.zero		1


	//   ....[103]....
        /*147c*/ 	.word	0x0002f280
        /*1480*/ 	.word	0x00000011
        /*1484*/ 	.word	0x00030820
        /*1488*/ 	.short	0x010a
        /*148a*/ 	.byte	0x3f
	.zero		1


	//   ....[104]....
        /*148c*/ 	.word	0x0002f2d0
        /*1490*/ 	.word	0x00000007
        /*1494*/ 	.word	0x00030840
        /*1498*/ 	.short	0x010a
        /*149a*/ 	.byte	0x3f
	.zero		1


	//   ....[105]....
        /*149c*/ 	.word	0x0002faa0
        /*14a0*/ 	.word	0x00000006
        /*14a4*/ 	.word	0x00030860
        /*14a8*/ 	.short	0x010a
        /*14aa*/ 	.byte	0x3f
	.zero		1


	//   ....[106]....
        /*14ac*/ 	.word	0x00030330
        /*14b0*/ 	.word	0x00000000
        /*14b4*/ 	.word	0x00030860
        /*14b8*/ 	.short	0x010a
        /*14ba*/ 	.byte	0x3f
	.zero		1


	//   ....[107]....
        /*14bc*/ 	.word	0x00031570
        /*14c0*/ 	.word	0x00000005
        /*14c4*/ 	.word	0x00030820
        /*14c8*/ 	.short	0x010a
        /*14ca*/ 	.byte	0x3f
	.zero		1


	//   ....[108]....
        /*14cc*/ 	.word	0x00031710
        /*14d0*/ 	.word	0x00000003
        /*14d4*/ 	.word	0x00030840
        /*14d8*/ 	.short	0x010a
        /*14da*/ 	.byte	0x3f
	.zero		1


	//   ....[109]....
        /*14dc*/ 	.word	0x00031760
        /*14e0*/ 	.word	0x00000017
        /*14e4*/ 	.word	0x00030840
        /*14e8*/ 	.short	0x010a
        /*14ea*/ 	.byte	0x3f
	.zero		1


	//   ....[110]....
        /*14ec*/ 	.word	0x000317b0
        /*14f0*/ 	.word	0x00000003
        /*14f4*/ 	.word	0x00030860
        /*14f8*/ 	.short	0x010a
        /*14fa*/ 	.byte	0x3f
	.zero		1


	//----- nvinfo : EIATTR_NUM_MBARRIERS
	.align		4
.L_237:
        /*14fc*/ 	.byte	0x03, 0x38
        /*14fe*/ 	.short	0x0016


	//----- nvinfo : EIATTR_EXIT_INSTR_OFFSETS
	.align		4
        /*1500*/ 	.byte	0x04, 0x1c
        /*1502*/ 	.short	(.L_239 - .L_238)


	//   ....[0]....
.L_238:
        /*1504*/ 	.word	0x0002c8a0


	//----- nvinfo : EIATTR_MAX_THREADS
	.align		4
.L_239:
        /*1508*/ 	.byte	0x04, 0x05
        /*150a*/ 	.short	(.L_241 - .L_240)
.L_240:
        /*150c*/ 	.word	0x00000180
        /*1510*/ 	.word	0x00000001
        /*1514*/ 	.word	0x00000001


	//----- nvinfo : EIATTR_CRS_STACK_SIZE
	.align		4
.L_241:
        /*1518*/ 	.byte	0x04, 0x1e
        /*151a*/ 	.short	(.L_243 - .L_242)
.L_242:
        /*151c*/ 	.word	0x00000000


	//----- nvinfo : EIATTR_CBANK_PARAM_SIZE
	.align		4
.L_243:
        /*1520*/ 	.byte	0x03, 0x19
        /*1522*/ 	.short	0x0af0


	//----- nvinfo : EIATTR_PARAM_CBANK
	.align		4
        /*1524*/ 	.byte	0x04, 0x0a
        /*1526*/ 	.short	(.L_245 - .L_244)
	.align		4
.L_244:
        /*1528*/ 	.word	index@(.nv.constant0._ZN7cutlass13device_kernelIN5flash11enable_sm90INS1_16FlashAttnFwdSm90INS1_25CollectiveMainloopFwdSm90ILi2EN4cute5tupleIJNS5_1CILi1EEES8_S8_EEENS6_IJNS7_ILi128EEENS7_ILi96EEENS7_ILi192EEEEEELi192ENS_6half_tEfNS_4arch4Sm90ELb0ELb1ELb0ELb1ELb1ELb1ELb0ELb1ELb1ELb1ELb1ELb0EEENS1_21CollectiveEpilogueFwdINS6_IJSA_SC_SB_EEES9_SE_SG_Li256ELb1ELb1ELb1ELb0EEENS1_36VarlenDynamicPersistentTileSchedulerILi128ELi96ELi256ELi128ELb1ELb1ELb1ELb1ELb0ELb1EEEEEEEEEvNT_6ParamsE)
        /*152c*/ 	.short	0x0210
        /*152e*/ 	.short	0x0af0


	//----- nvinfo : EIATTR_SW_WAR
	.align		4
.L_245:
        /*1530*/ 	.byte	0x04, 0x36
        /*1532*/ 	.short	(.L_247 - .L_246)
.L_246:
        /*1534*/ 	.word	0x00000008
.L_247:


//--------------------- .nv.info._ZN7cutlass13device_kernelIN5flash11enable_sm90INS1_16FlashAttnFwdSm90INS1_25CollectiveMainloopFwdSm90ILi2EN4cute5tupleIJNS5_1CILi1EEES8_S8_EEENS6_IJNS7_ILi128EEENS7_ILi96EEENS7_ILi192EEEEEELi192ENS_6half_tEfNS_4arch4Sm90ELb1ELb0ELb0ELb0ELb1ELb0ELb0ELb1ELb1ELb1ELb1ELb0EEENS1_21CollectiveEpilogueFwdINS6_IJSA_SC_SB_EEES9_SE_SG_Li256ELb0ELb1ELb1ELb0EEENS1_19SingleTileSchedulerILb0ELb1ELb1ELi128EEEEEEEEEvNT_6ParamsE --------------------------
	.section	.nv.info._ZN7cutlass13device_kernelIN5flash11enable_sm90INS1_16FlashAttnFwdSm90INS1_25CollectiveMainloopFwdSm90ILi2EN4cute5tupleIJNS5_1CILi1EEES8_S8_EEENS6_IJNS7_ILi128EEENS7_ILi96EEENS7_ILi192EEEEEELi192ENS_6half_tEfNS_4arch4Sm90ELb1ELb0ELb0ELb0ELb1ELb0ELb0ELb1ELb1ELb1ELb1ELb0EEENS1_21CollectiveEpilogueFwdINS6_IJSA_SC_SB_EEES9_SE_SG_Li256ELb0ELb1ELb1ELb0EEENS1_19SingleTileSchedulerILb0ELb1ELb1ELi128EEEEEEEEEvNT_6ParamsE,"",@"SHT_CUDA_INFO"
	.sectionflags	@""
	.align	4


	//----- nvinfo : EIATTR_CUDA_API_VERSION
	.align		4
        /*0000*/ 	.byte	0x04, 0x37
        /*0002*/ 	.short	(.L_249 - .L_248)
.L_248:
        /*0004*/ 	.word	0x00000082


	//----- nvinfo : EIATTR_KPARAM_INFO
	.align		4
.L_249:
        /*0008*/ 	.byte	0x04, 0x17
        /*000a*/ 	.short	(.L_251 - .L_250)
.L_250:
        /*000c*/ 	.word	0x00000000
        /*0010*/ 	.short	0x0000
        /*0012*/ 	.short	0x0070
        /*0014*/ 	.byte	0x00, 0xf0, 0x01, 0x28


	//----- nvinfo : EIATTR_SPARSE_MMA_MASK
	.align		4
.L_251:
        /*0018*/ 	.byte	0x03, 0x50
        /*001a*/ 	.short	0x0000


	//----- nvinfo : EIATTR_MAXREG_COUNT
	.align		4
        /*001c*/ 	.byte	0x03, 0x1b
        /*001e*/ 	.short	0x00a8


	//----- nvinfo : EIATTR_NUM_BARRIERS
	.align		4
        /*0020*/ 	.byte	0x02, 0x4c
        /*0022*/ 	.byte	0x09
	.zero		1


	//----- nvinfo : EIATTR_EXTERNS
	.align		4
        /*0024*/ 	.byte	0x04, 0x0f
        /*0026*/ 	.short	(.L_253 - .L_252)


	//   ....[0]....
	.align		4
.L_252:
        /*0028*/ 	.word	index@(__assertfail)


	//----- nvinfo : EIATTR_ANNOTATIONS
	.align		4
.L_253:
        /*002c*/ 	.byte	0x04, 0x55
        /*002e*/ 	.short	(.L_255 - .L_254)


	//   ....[0]....
.L_254:
        /*0030*/ 	.word	0x00000001
        /*0034*/ 	.byte	0xb0, 0x08, 0x00, 0x00, 0x01, 0x00, 0x00, 0x00, 0xd0, 0x14, 0x00, 0x00, 0x01, 0x00, 0x00, 0x00
        /*0044*/ 	.byte	0xc0, 0xb9, 0x00, 0x00, 0x01, 0x00, 0x00, 0x00, 0xf0, 0xba, 0x00, 0x00, 0x01, 0x00, 0x00, 0x00
        /*0054*/ 	.byte	0xf0, 0xcf, 0x00, 0x00, 0x01, 0x00, 0x00, 0x00, 0x40, 0xe7, 0x00, 0x00


	//----- nvinfo : EIATTR_MERCURY_ISA_VERSION
	.align		4
.L_255:
        /*0060*/ 	.byte	0x03, 0x5f
        /*0062*/ 	.short	0x0101


	//----- nvinfo : EIATTR_INT_WARP_WIDE_INSTR_OFFSETS
	.align		4
        /*0064*/ 	.byte	0x04, 0x31
        /*0066*/ 	.short	(.L_257 - .L_256)


	//   ....[0]....
.L_256:
        /*0068*/ 	.word	0x000000c0


	//   ....[1]....
        /*006c*/ 	.word	0x000000d0


	//   ....[2]....
        /*0070*/ 	.word	0x00000170


	//----- nvinfo : EIATTR_COOP_GROUP_MASK_REGIDS
	.align		4
.L_257:
        /*0074*/ 	.byte	0x04, 0x29
        /*0076*/ 	.short	(.L_259 - .L_258)


	//   ....[0]....
.L_258:
        /*0078*/ 	.word	0xffffffff


	//   ....[1]....
        /*007c*/ 	.word	0xffffffff


	//   ....[2]....
        /*0080*/ 	.word	0xffffffff


	//   ....[3]....
        /*0084*/ 	.word	0xffffffff


	//   ....[4]....
        /*0088*/ 	.word	0xffffffff


	//   ....[5]....
        /*008c*/ 	.word	0xffffffff


	//   ....[6]....
        /*0090*/ 	.word	0xffffffff


	//   ....[7]....
        /*0094*/ 	.word	0xffffffff


	//   ....[8]....
        /*0098*/ 	.word	0xffffffff


	//   ....[9]....
        /*009c*/ 	.word	0xffffffff


	//   ....[10]....
        /*00a0*/ 	.word	0xffffffff


	//   ....[11]....
        /*00a4*/ 	.word	0xffffffff


	//   ....[12]....
        /*00a8*/ 	.word	0xffffffff


	//   ....[13]....
        /*00ac*/ 	.word	0xffffffff


	//   ....[14]....
        /*00b0*/ 	.word	0xffffffff


	//   ....[15]....
        /*00b4*/ 	.word	0xffffffff


	//   ....[16]....
        /*00b8*/ 	.word	0xffffffff


	//   ....[17]....
        /*00bc*/ 	.word	0xffffffff


	//   ....[18]....
        /*00c0*/ 	.word	0xffffffff


	//   ....[19]....
        /*00c4*/ 	.word	0xffffffff


	//   ....[20]....
        /*00c8*/ 	.word	0xffffffff


	//   ....[21]....
        /*00cc*/ 	.word	0xffffffff


	//   ....[22]....
        /*00d0*/ 	.word	0xffffffff


	//   ....[23]....
        /*00d4*/ 	.word	0xffffffff


	//   ....[24]....
        /*00d8*/ 	.word	0xffffffff


	//   ....[25]....
        /*00dc*/ 	.word	0xffffffff


	//   ....[26]....
        /*00e0*/ 	.word	0xffffffff


	//   ....[27]....
        /*00e4*/ 	.word	0xffffffff


	//   ....[28]....
        /*00e8*/ 	.word	0xffffffff


	//   ....[29]....
        /*00ec*/ 	.word	0xffffffff


	//   ....[30]....
        /*00f0*/ 	.word	0xffffffff


	//   ....[31]....
        /*00f4*/ 	.word	0xffffffff


	//   ....[32]....
        /*00f8*/ 	.word	0xffffffff


	//   ....[33]....
        /*00fc*/ 	.word	0xffffffff


	//   ....[34]....
        /*0100*/ 	.word	0xffffffff


	//   ....[35]....
        /*0104*/ 	.word	0xffffffff


	//   ....[36]....
        /*0108*/ 	.word	0xffffffff


	//   ....[37]....
        /*010c*/ 	.word	0xffffffff


	//   ....[38]....
        /*0110*/ 	.word	0xffffffff


	//   ....[39]....
        /*0114*/ 	.word	0xffffffff


	//   ....[40]....
        /*0118*/ 	.word	0xffffffff


	//   ....[41]....
        /*011c*/ 	.word	0xffffffff


	//   ....[42]....
        /*0120*/ 	.word	0xffffffff


	//   ....[43]....
        /*0124*/ 	.word	0xffffffff


	//   ....[44]....
        /*0128*/ 	.word	0xffffffff


	//   ....[45]....
        /*012c*/ 	.word	0xffffffff


	//   ....[46]....
        /*0130*/ 	.word	0xffffffff


	//   ....[47]....
        /*0134*/ 	.word	0xffffffff


	//   ....[48]....
        /*0138*/ 	.word	0xffffffff


	//   ....[49]....
        /*013c*/ 	.word	0xffffffff


	//   ....[50]....
        /*0140*/ 	.word	0xffffffff


	//   ....[51]....
        /*0144*/ 	.word	0xffffffff


	//   ....[52]....
        /*0148*/ 	.word	0xffffffff


	//   ....[53]....
        /*014c*/ 	.word	0xffffffff


	//   ....[54]....
        /*0150*/ 	.word	0xffffffff


	//   ....[55]....
        /*0154*/ 	.word	0xffffffff


	//   ....[56]....
        /*0158*/ 	.word	0xffffffff


	//   ....[57]....
        /*015c*/ 	.word	0xffffffff


	//   ....[58]....
        /*0160*/ 	.word	0xffffffff


	//   ....[59]....
        /*0164*/ 	.word	0xffffffff


	//   ....[60]....
        /*0168*/ 	.word	0xffffffff


	//   ....[61]....
        /*016c*/ 	.word	0xffffffff


	//   ....[62]....
        /*0170*/ 	.word	0xffffffff


	//   ....[63]....
        /*0174*/ 	.word	0xffffffff


	//   ....[64]....
        /*0178*/ 	.word	0xffffffff


	//   ....[65]....
        /*017c*/ 	.word	0xffffffff


	//   ....[66]....
        /*0180*/ 	.word	0xffffffff


	//   ....[67]....
        /*0184*/ 	.word	0xffffffff


	//   ....[68]....
        /*0188*/ 	.word	0xffffffff


	//   ....[69]....
        /*018c*/ 	.word	0xffffffff


	//   ....[70]....
        /*0190*/ 	.word	0xffffffff


	//   ....[71]....
        /*0194*/ 	.word	0xffffffff


	//   ....[72]....
        /*0198*/ 	.word	0xffffffff


	//   ....[73]....
        /*019c*/ 	.word	0xffffffff


	//   ....[74]....
        /*01a0*/ 	.word	0xffffffff


	//   ....[75]....
        /*01a4*/ 	.word	0xffffffff


	//   ....[76]....
        /*01a8*/ 	.word	0xffffffff


	//   ....[77]....
        /*01ac*/ 	.word	0xffffffff


	//   ....[78]....
        /*01b0*/ 	.word	0xffffffff


	//   ....[79]....
        /*01b4*/ 	.word	0xffffffff


	//   ....[80]....
        /*01b8*/ 	.word	0xffffffff


	//   ....[81]....
        /*01bc*/ 	.word	0xffffffff


	//   ....[82]....
        /*01c0*/ 	.word	0xffffffff


	//   ....[83]....
        /*01c4*/ 	.word	0xffffffff


	//   ....[84]....
        /*01c8*/ 	.word	0xffffffff


	//   ....[85]....
        /*01cc*/ 	.word	0xffffffff


	//   ....[86]....
        /*01d0*/ 	.word	0xffffffff


	//   ....[87]....
        /*01d4*/ 	.word	0xffffffff


	//   ....[88]....
        /*01d8*/ 	.word	0xffffffff


	//   ....[89]....
        /*01dc*/ 	.word	0xffffffff


	//   ....[90]....
        /*01e0*/ 	.word	0xffffffff


	//   ....[91]....
        /*01e4*/ 	.word	0xffffffff


	//   ....[92]....
        /*01e8*/ 	.word	0xffffffff


	//   ....[93]....
        /*01ec*/ 	.word	0xffffffff


	//   ....[94]....
        /*01f0*/ 	.word	0xffffffff


	//   ....[95]....
        /*01f4*/ 	.word	0xffffffff


	//   ....[96]....
        /*01f8*/ 	.word	0xffffffff


	//   ....[97]....
        /*01fc*/ 	.word	0xffffffff


	//   ....[98]....
        /*0200*/ 	.word	0xffffffff


	//   ....[99]....
        /*0204*/ 	.word	0xffffffff


	//   ....[100]....
        /*0208*/ 	.word	0xffffffff


	//   ....[101]....
        /*020c*/ 	.word	0x0500000f


	//   ....[102]....
        /*0210*/ 	.word	0x0500000f


	//   ....[103]....
        /*0214*/ 	.word	0x0500000f


	//   ....[104]....
        /*0218*/ 	.word	0x0500000f


	//   ....[105]....
        /*021c*/ 	.word	0x0500000f


	//   ....[106]....
        /*0220*/ 	.word	0x0500000f


	//   ....[107]....
        /*0224*/ 	.word	0x0500000f


	//   ....[108]....
        /*0228*/ 	.word	0x0500000f


	//   ....[109]....
        /*022c*/ 	.word	0x0500000f


	//   ....[110]....
        /*0230*/ 	.word	0x0500000f


	//   ....[111]....
        /*0234*/ 	.word	0x0500000f


	//   ....[112]....
        /*0238*/ 	.word	0x0500000f


	//   ....[113]....
        /*023c*/ 	.word	0x0500000f


	//   ....[114]....
        /*0240*/ 	.word	0x0500000f


	//   ....[115]....
        /*0244*/ 	.word	0x0500000f


	//   ....[116]....
        /*0248*/ 	.word	0x0500000f


	//   ....[117]....
        /*024c*/ 	.word	0x0500000f


	//   ....[118]....
        /*0250*/ 	.word	0x0500000f


	//   ....[119]....
        /*0254*/ 	.word	0x0500000f


	//   ....[120]....
        /*0258*/ 	.word	0x0500000f


	//   ....[121]....
        /*025c*/ 	.word	0x0500000f


	//   ....[122]....
        /*0260*/ 	.word	0x0500000f


	//   ....[123]....
        /*0264*/ 	.word	0x0500000f


	//   ....[124]....
        /*0268*/ 	.word	0x0500000f


	//   ....[125]....
        /*026c*/ 	.word	0x0500000f


	//   ....[126]....
        /*0270*/ 	.word	0x0500000f


	//   ....[127]....
        /*0274*/ 	.word	0x0500000f


	//   ....[128]....
        /*0278*/ 	.word	0x0500000f


	//   ....[129]....
        /*027c*/ 	.word	0x0500000f


	//   ....[130]....
        /*0280*/ 	.word	0x0500000f


	//   ....[131]....
        /*0284*/ 	.word	0x0500000f


	//   ....[132]....
        /*0288*/ 	.word	0x0500000f


	//   ....[133]....
        /*028c*/ 	.word	0x0500000f


	//   ....[134]....
        /*0290*/ 	.word	0x0500000f


	//   ....[135]....
        /*0294*/ 	.word	0x0500000f


	//   ....[136]....
        /*0298*/ 	.word	0x0500000f


	//   ....[137]....
        /*029c*/ 	.word	0x0500000f


	//   ....[138]....
        /*02a0*/ 	.word	0x0500000f


	//   ....[139]....
        /*02a4*/ 	.word	0x0500000f


	//   ....[140]....
        /*02a8*/ 	.word	0x0500000f


	//   ....[141]....
        /*02ac*/ 	.word	0x0500000f


	//   ....[142]....
        /*02b0*/ 	.word	0x0500000f


	//   ....[143]....
        /*02b4*/ 	.word	0x0500000f


	//   ....[144]....
        /*02b8*/ 	.word	0x0500000f


	//   ....[145]....
        /*02bc*/ 	.word	0x0500000f


	//   ....[146]....
        /*02c0*/ 	.word	0x0500000f


	//   ....[147]....
        /*02c4*/ 	.word	0x0500000f


	//   ....[148]....
        /*02c8*/ 	.word	0x0500000f


	//   ....[149]....
        /*02cc*/ 	.word	0x0500000f


	//   ....[150]....
        /*02d0*/ 	.word	0x0500000f


	//   ....[151]....
        /*02d4*/ 	.word	0x0500000f


	//   ....[152]....
        /*02d8*/ 	.word	0x0500000f


	//   ....[153]....
        /*02dc*/ 	.word	0x0500000f


	//   ....[154]....
        /*02e0*/ 	.word	0x0500000f


	//   ....[155]....
        /*02e4*/ 	.word	0x0500000f


	//   ....[156]....
        /*02e8*/ 	.word	0x0500000f


	//   ....[157]....
        /*02ec*/ 	.word	0x0500000f


	//   ....[158]....
        /*02f0*/ 	.word	0x0500000f


	//   ....[159]....
        /*02f4*/ 	.word	0x0500000f


	//   ....[160]....
        /*02f8*/ 	.word	0x0500000f


	//   ....[161]....
        /*02fc*/ 	.word	0x0500000f


	//   ....[162]....
        /*0300*/ 	.word	0x0500000f


	//   ....[163]....
        /*0304*/ 	.word	0x0500000f


	//   ....[164]....
        /*0308*/ 	.word	0x0500000f


	//   ....[165]....
        /*030c*/ 	.word	0x0500000f


	//   ....[166]....
        /*0310*/ 	.word	0x0500000f


	//----- nvinfo : EIATTR_COOP_GROUP_INSTR_OFFSETS
	.align		4
.L_259:
        /*0314*/ 	.byte	0x04, 0x28
        /*0316*/ 	.short	(.L_261 - .L_260)


	//   ....[0]....
.L_260:
        /*0318*/ 	.word	0x00000070


	//   ....[1]....
        /*031c*/ 	.word	0x000000b0


	//   ....[2]....
        /*0320*/ 	.word	0x000002d0


	//   ....[3]....
        /*0324*/ 	.word	0x00000430


	//   ....[4]....
        /*0328*/ 	.word	0x00000550


	//   ....[5]....
        /*032c*/ 	.word	0x000006b0


	//   ....[6]....
        /*0330*/ 	.word	0x000012d0


	//   ....[7]....
        /*0334*/ 	.word	0x00002080


	//   ....[8]....
        /*0338*/ 	.word	0x000020a0


	//   ....[9]....
        /*033c*/ 	.word	0x000025c0


	//   ....[10]....
        /*0340*/ 	.word	0x000026c0


	//   ....[11]....
        /*0344*/ 	.word	0x00002df0


	//   ....[12]....
        /*0348*/ 	.word	0x00002e90


	//   ....[13]....
        /*034c*/ 	.word	0x00004810


	//   ....[14]....
        /*0350*/ 	.word	0x00004850


	//   ....[15]....
        /*0354*/ 	.word	0x00004d60


	//   ....[16]....
        /*0358*/ 	.word	0x00004e40


	//   ....[17]....
        /*035c*/ 	.word	0x00005420


	//   ....[18]....
        /*0360*/ 	.word	0x00005480


	//   ....[19]....
        /*0364*/ 	.word	0x00007030


	//   ....[20]....
        /*0368*/ 	.word	0x00007040


	//   ....[21]....
        /*036c*/ 	.word	0x00007070


	//   ....[22]....
        /*0370*/ 	.word	0x00007090


	//   ....[23]....
        /*0374*/ 	.word	0x000083a0


	//   ....[24]....
        /*0378*/ 	.word	0x000083c0


	//   ....[25]....
        /*037c*/ 	.word	0x00008470


	//   ....[26]....
        /*0380*/ 	.word	0x00008480


	//   ....[27]....
        /*0384*/ 	.word	0x00009530


	//   ....[28]....
        /*0388*/ 	.word	0x00009570


	//   ....[29]....
        /*038c*/ 	.word	0x000095b0


	//   ....[30]....
        /*0390*/ 	.word	0x000095f0


	//   ....[31]....
        /*0394*/ 	.word	0x00009630


	//   ....[32]....
        /*0398*/ 	.word	0x00009650


	//   ....[33]....
        /*039c*/ 	.word	0x00009fc0


	//   ....[34]....
        /*03a0*/ 	.word	0x00009fd0


	//   ....[35]....
        /*03a4*/ 	.word	0x0000ad10


	//   ....[36]....
        /*03a8*/ 	.word	0x0000bfc0


	//   ....[37]....
        /*03ac*/ 	.word	0x0000bfe0


	//   ....[38]....
        /*03b0*/ 	.word	0x0000bff0


	//   ....[39]....
        /*03b4*/ 	.word	0x0000c000


	//   ....[40]....
        /*03b8*/ 	.word	0x0000c010


	//   ....[41]....
        /*03bc*/ 	.word	0x0000c020


	//   ....[42]....
        /*03c0*/ 	.word	0x0000c030


	//   ....[43]....
        /*03c4*/ 	.word	0x0000c090


	//   ....[44]....
        /*03c8*/ 	.word	0x0000c0d0


	//   ....[45]....
        /*03cc*/ 	.word	0x0000c130


	//   ....[46]....
        /*03d0*/ 	.word	0x0000c140


	//   ....[47]....
        /*03d4*/ 	.word	0x0000c210


	//   ....[48]....
        /*03d8*/ 	.word	0x0000c860


	//   ....[49]....
        /*03dc*/ 	.word	0x0000c890


	//   ....[50]....
        /*03e0*/ 	.word	0x0000c8c0


	//   ....[51]....
        /*03e4*/ 	.word	0x0000c8f0


	//   ....[52]....
        /*03e8*/ 	.word	0x0000c900


	//   ....[53]....
        /*03ec*/ 	.word	0x0000c980


	//   ....[54]....
        /*03f0*/ 	.word	0x0000c9c0


	//   ....[55]....
        /*03f4*/ 	.word	0x0000ca10


	//   ....[56]....
        /*03f8*/ 	.word	0x0000ca40


	//   ....[57]....
        /*03fc*/ 	.word	0x0000caa0


	//   ....[58]....
        /*0400*/ 	.word	0x0000cae0


	//   ....[59]....
        /*0404*/ 	.word	0x0000cb30


	//   ....[60]....
        /*0408*/ 	.word	0x0000cb60


	//   ....[61]....
        /*040c*/ 	.word	0x0000cbb0


	//   ....[62]....
        /*0410*/ 	.word	0x0000cbf0


	//   ....[63]....
        /*0414*/ 	.word	0x0000cc40


	//   ....[64]....
        /*0418*/ 	.word	0x0000d400


	//   ....[65]....
        /*041c*/ 	.word	0x0000d430


	//   ....[66]....
        /*0420*/ 	.word	0x0000d450


	//   ....[67]....
        /*0424*/ 	.word	0x0000d460


	//   ....[68]....
        /*0428*/ 	.word	0x0000d480


	//   ....[69]....
        /*042c*/ 	.word	0x0000d4e0


	//   ....[70]....
        /*0430*/ 	.word	0x0000d500


	//   ....[71]....
        /*0434*/ 	.word	0x0000d520


	//   ....[72]....
        /*0438*/ 	.word	0x0000d530


	//   ....[73]....
        /*043c*/ 	.word	0x0000d590


	//   ....[74]....
        /*0440*/ 	.word	0x0000d5c0


	//   ....[75]....
        /*0444*/ 	.word	0x0000d640


	//   ....[76]....
        /*0448*/ 	.word	0x0000d8b0


	//   ....[77]....
        /*044c*/ 	.word	0x0000d8d0


	//   ....[78]....
        /*0450*/ 	.word	0x0000d8e0


	//   ....[79]....
        /*0454*/ 	.word	0x0000d900


	//   ....[80]....
        /*0458*/ 	.word	0x0000d990


	//   ....[81]....
        /*045c*/ 	.word	0x0000d9c0


	//   ....[82]....
        /*0460*/ 	.word	0x0000da30


	//   ....[83]....
        /*0464*/ 	.word	0x0000da60


	//   ....[84]....
        /*0468*/ 	.word	0x0000dad0


	//   ....[85]....
        /*046c*/ 	.word	0x0000db00


	//   ....[86]....
        /*0470*/ 	.word	0x0000db70


	//   ....[87]....
        /*0474*/ 	.word	0x0000dba0


	//   ....[88]....
        /*0478*/ 	.word	0x0000e070


	//   ....[89]....
        /*047c*/ 	.word	0x0000e0a0


	//   ....[90]....
        /*0480*/ 	.word	0x0000e0d0


	//   ....[91]....
        /*0484*/ 	.word	0x0000e100


	//   ....[92]....
        /*0488*/ 	.word	0x0000e130


	//   ....[93]....
        /*048c*/ 	.word	0x0000e140


	//   ....[94]....
        /*0490*/ 	.word	0x0000e1e0


	//   ....[95]....
        /*0494*/ 	.word	0x0000e200


	//   ....[96]....
        /*0498*/ 	.word	0x0000e290


	//   ....[97]....
        /*049c*/ 	.word	0x0000e2b0


	//   ....[98]....
        /*04a0*/ 	.word	0x0000e320


	//   ....[99]....
        /*04a4*/ 	.word	0x0000e350


	//   ....[100]....
        /*04a8*/ 	.word	0x0000e6d0


	//   ....[101]....
        /*04ac*/ 	.word	0x0000ec50


	//   ....[102]....
        /*04b0*/ 	.word	0x0000ed40


	//   ....[103]....
        /*04b4*/ 	.word	0x0000ede0


	//   ....[104]....
        /*04b8*/ 	.word	0x0000ee40


	//   ....[105]....
        /*04bc*/ 	.word	0x0000ef10


	//   ....[106]....
        /*04c0*/ 	.word	0x0000ef80


	//   ....[107]....
        /*04c4*/ 	.word	0x0000f050


	//   ....[108]....
        /*04c8*/ 	.word	0x0000f0d0


	//   ....[109]....
        /*04cc*/ 	.word	0x0000f1a0


	//   ....[110]....
        /*04d0*/ 	.word	0x0000f220


	//   ....[111]....
        /*04d4*/ 	.word	0x0000f300


	//   ....[112]....
        /*04d8*/ 	.word	0x0000f380


	//   ....[113]....
        /*04dc*/ 	.word	0x0000f440


	//   ....[114]....
        /*04e0*/ 	.word	0x0000f4d0


	//   ....[115]....
        /*04e4*/ 	.word	0x0000f540


	//   ....[116]....
        /*04e8*/ 	.word	0x0000f5e0


	//   ....[117]....
        /*04ec*/ 	.word	0x0000f6b0


	//   ....[118]....
        /*04f0*/ 	.word	0x0000f730


	//   ....[119]....
        /*04f4*/ 	.word	0x0000f800


	//   ....[120]....
        /*04f8*/ 	.word	0x0000f880


	//   ....[121]....
        /*04fc*/ 	.word	0x0000f950


	//   ....[122]....
        /*0500*/ 	.word	0x0000f9d0


	//   ....[123]....
        /*0504*/ 	.word	0x0000faa0


	//   ....[124]....
        /*0508*/ 	.word	0x0000fb20


	//   ....[125]....
        /*050c*/ 	.word	0x0000fbf0


	//   ....[126]....
        /*0510*/ 	.word	0x0000fc70


	//   ....[127]....
        /*0514*/ 	.word	0x0000fd40


	//   ....[128]....
        /*0518*/ 	.word	0x0000fdb0


	//   ....[129]....
        /*051c*/ 	.word	0x0000fe70


	//   ....[130]....
        /*0520*/ 	.word	0x0000ffb0


	//   ....[131]....
        /*0524*/ 	.word	0x00010080


	//   ....[132]....
        /*0528*/ 	.word	0x000100e0


	//   ....[133]....
        /*052c*/ 	.word	0x000101a0


	//   ....[134]....
        /*0530*/ 	.word	0x00010200


	//   ....[135]....
        /*0534*/ 	.word	0x000102c0


	//   ....[136]....
        /*0538*/ 	.word	0x00010320


	//   ....[137]....
        /*053c*/ 	.word	0x000103f0


	//   ....[138]....
        /*0540*/ 	.word	0x00010450


	//   ....[139]....
        /*0544*/ 	.word	0x00010520


	//   ....[140]....
        /*0548*/ 	.word	0x00010580


	//   ....[141]....
        /*054c*/ 	.word	0x00010660


	//   ....[142]....
        /*0550*/ 	.word	0x00010740


	//   ....[143]....
        /*0554*/ 	.word	0x000107e0


	//   ....[144]....
        /*0558*/ 	.word	0x00010840


	//   ....[145]....
        /*055c*/ 	.word	0x00010900


	//   ....[146]....
        /*0560*/ 	.word	0x000109c0


	//   ....[147]....
        /*0564*/ 	.word	0x00010a80


	//   ....[148]....
        /*0568*/ 	.word	0x00010b40


	//   ....[149]....
        /*056c*/ 	.word	0x00010c00


	//   ....[150]....
        /*0570*/ 	.word	0x00010cc0


	//   ....[151]....
        /*0574*/ 	.word	0x00010d80


	//   ....[152]....
        /*0578*/ 	.word	0x00010e40


	//   ....[153]....
        /*057c*/ 	.word	0x00010f00


	//   ....[154]....
        /*0580*/ 	.word	0x00011040


	//   ....[155]....
        /*0584*/ 	.word	0x000110e0


	//   ....[156]....
        /*0588*/ 	.word	0x000111b0


	//   ....[157]....
        /*058c*/ 	.word	0x000112a0


	//   ....[158]....
        /*0590*/ 	.word	0x00011310


	//   ....[159]....
        /*0594*/ 	.word	0x00011400


	//   ....[160]....
        /*0598*/ 	.word	0x00011470


	//   ....[161]....
        /*059c*/ 	.word	0x00011570


	//   ....[162]....
        /*05a0*/ 	.word	0x000115f0


	//   ....[163]....
        /*05a4*/ 	.word	0x000116e0


	//   ....[164]....
        /*05a8*/ 	.word	0x00011750


	//   ....[165]....
        /*05ac*/ 	.word	0x00011820


	//   ....[166]....
        /*05b0*/ 	.word	0x00011930


	//----- nvinfo : EIATTR_REG_RECONFIG
	.align		4
.L_261:
        /*05b4*/ 	.byte	0x01, 0x54
	.zero		2


	//----- nvinfo : EIATTR_SYSCALL_OFFSETS
	.align		4
        /*05b8*/ 	.byte	0x04, 0x46
        /*05ba*/ 	.short	(.L_263 - .L_262)


	//   ....[0]....
.L_262:
        /*05bc*/ 	.word	0x00001490


	//   ....[1]....
        /*05c0*/ 	.word	0x0000b530


	//   ....[2]....
        /*05c4*/ 	.word	0x0000b670


	//   ....[3]....
        /*05c8*/ 	.word	0x0000b760


	//   ....[4]....
        /*05cc*/ 	.word	0x0000c5a0


	//----- nvinfo : EIATTR_MBARRIER_INSTR_OFFSETS
	.align		4
.L_263:
        /*05d0*/ 	.byte	0x04, 0x39
        /*05d2*/ 	.short	(.L_265 - .L_264)


	//   ....[0]....
.L_264:
        /*05d4*/ 	.word	0x00000180
        /*05d8*/ 	.word	0x000000ff
        /*05dc*/ 	.word	0x00030800
        /*05e0*/ 	.short	0x0100
        /*05e2*/ 	.byte	0x08
	.zero		1


	//   ....[1]....
        /*05e4*/ 	.word	0x00000190
        /*05e8*/ 	.word	0x000000ff
        /*05ec*/ 	.word	0x00030820
        /*05f0*/ 	.short	0x0100
        /*05f2*/ 	.byte	0x08
	.zero		1


	//   ....[2]....
        /*05f4*/ 	.word	0x00000280
        /*05f8*/ 	.word	0x000000ff
        /*05fc*/ 	.word	0x00030830
        /*0600*/ 	.short	0x0100
        /*0602*/ 	.byte	0x08
	.zero		1


	//   ....[3]....
        /*0604*/ 	.word	0x00000290
        /*0608*/ 	.word	0x000000ff
        /*060c*/ 	.word	0x00030840
        /*0610*/ 	.short	0x0100
        /*0612*/ 	.byte	0x08
	.zero		1


	//   ....[4]....
        /*0614*/ 	.word	0x000002a0
        /*0618*/ 	.word	0x000000ff
        /*061c*/ 	.word	0x00030838
        /*0620*/ 	.short	0x0100
        /*0622*/ 	.byte	0x08
	.zero		1


	//   ....[5]....
        /*0624*/ 	.word	0x000002b0
        /*0628*/ 	.word	0x000000ff
        /*062c*/ 	.word	0x00030848
        /*0630*/ 	.short	0x0100
        /*0632*/ 	.byte	0x08
	.zero		1


	//   ....[6]....
        /*0634*/ 	.word	0x000003e0
        /*0638*/ 	.word	0x000000ff
        /*063c*/ 	.word	0x00030850
        /*0640*/ 	.short	0x0100
        /*0642*/ 	.byte	0x08
	.zero		1


	//   ....[7]....
        /*0644*/ 	.word	0x000003f0
        /*0648*/ 	.word	0x000000ff
        /*064c*/ 	.word	0x00030860
        /*0650*/ 	.short	0x0100
        /*0652*/ 	.byte	0x08
	.zero		1


	//   ....[8]....
        /*0654*/ 	.word	0x00000400
        /*0658*/ 	.word	0x000000ff
        /*065c*/ 	.word	0x00030858
        /*0660*/ 	.short	0x0100
        /*0662*/ 	.byte	0x08
	.zero		1


	//   ....[9]....
        /*0664*/ 	.word	0x00000410
        /*0668*/ 	.word	0x000000ff
        /*066c*/ 	.word	0x00030868
        /*0670*/ 	.short	0x0100
        /*0672*/ 	.byte	0x08
	.zero		1


	//   ....[10]....
        /*0674*/ 	.word	0x00000500
        /*0678*/ 	.word	0x000000ff
        /*067c*/ 	.word	0x00030870
        /*0680*/ 	.short	0x0100
        /*0682*/ 	.byte	0x06
	.zero		1


	//   ....[11]....
        /*0684*/ 	.word	0x00000510
        /*0688*/ 	.word	0x000000ff
        /*068c*/ 	.word	0x00030880
        /*0690*/ 	.short	0x0100
        /*0692*/ 	.byte	0x06
	.zero		1


	//   ....[12]....
        /*0694*/ 	.word	0x00000520
        /*0698*/ 	.word	0x000000ff
        /*069c*/ 	.word	0x00030878
        /*06a0*/ 	.short	0x0100
        /*06a2*/ 	.byte	0x06
	.zero		1


	//   ....[13]....
        /*06a4*/ 	.word	0x00000530
        /*06a8*/ 	.word	0x000000ff
        /*06ac*/ 	.word	0x00030888
        /*06b0*/ 	.short	0x0100
        /*06b2*/ 	.byte	0x06
	.zero		1


	//   ....[14]....
        /*06b4*/ 	.word	0x00000660
        /*06b8*/ 	.word	0x000000ff
        /*06bc*/ 	.word	0x00030890
        /*06c0*/ 	.short	0x0100
        /*06c2*/ 	.byte	0x08
	.zero		1


	//   ....[15]....
        /*06c4*/ 	.word	0x00000670
        /*06c8*/ 	.word	0x000000ff
        /*06cc*/ 	.word	0x000308a0
        /*06d0*/ 	.short	0x0100
        /*06d2*/ 	.byte	0x08
	.zero		1


	//   ....[16]....
        /*06d4*/ 	.word	0x00000680
        /*06d8*/ 	.word	0x000000ff
        /*06dc*/ 	.word	0x00030898
        /*06e0*/ 	.short	0x0100
        /*06e2*/ 	.byte	0x08
	.zero		1


	//   ....[17]....
        /*06e4*/ 	.word	0x00000690
        /*06e8*/ 	.word	0x000000ff
        /*06ec*/ 	.word	0x000308a8
        /*06f0*/ 	.short	0x0100
        /*06f2*/ 	.byte	0x08
	.zero		1


	//   ....[18]....
        /*06f4*/ 	.word	0x000007d0
        /*06f8*/ 	.word	0x000000ff
        /*06fc*/ 	.word	0x000308b0
        /*0700*/ 	.short	0x0100
        /*0702*/ 	.byte	0x08
	.zero		1


	//   ....[19]....
        /*0704*/ 	.word	0x000007e0
        /*0708*/ 	.word	0x000000ff
        /*070c*/ 	.word	0x000308c0
        /*0710*/ 	.short	0x0100
        /*0712*/ 	.byte	0x08
	.zero		1


	//   ....[20]....
        /*0714*/ 	.word	0x000007f0
        /*0718*/ 	.word	0x000000ff
        /*071c*/ 	.word	0x000308b8
        /*0720*/ 	.short	0x0100
        /*0722*/ 	.byte	0x08
	.zero		1


	//   ....[21]....
        /*0724*/ 	.word	0x00000800
        /*0728*/ 	.word	0x000000ff
        /*072c*/ 	.word	0x000308c8
        /*0730*/ 	.short	0x0100
        /*0732*/ 	.byte	0x08
	.zero		1


	//   ....[22]....
        /*0734*/ 	.word	0x000014b0
        /*0738*/ 	.word	0x000000ff
        /*073c*/ 	.word	0x00030800
        /*0740*/ 	.short	0x010a
        /*0742*/ 	.byte	0x27
	.zero		1


	//   ....[23]....
        /*0744*/ 	.word	0x00001540
        /*0748*/ 	.word	0x000000ff
        /*074c*/ 	.word	0x00030830
        /*0750*/ 	.short	0x010a
        /*0752*/ 	.byte	0x27
	.zero		1


	//   ....[24]....
        /*0754*/ 	.word	0x000015a0
        /*0758*/ 	.word	0x000000ff
        /*075c*/ 	.word	0x00030830
        /*0760*/ 	.short	0x010a
        /*0762*/ 	.byte	0x27
	.zero		1


	//   ....[25]....
        /*0764*/ 	.word	0x00001f90
        /*0768*/ 	.word	0x000000ff
        /*076c*/ 	.word	0x00000000
        /*0770*/ 	.short	0x0101
        /*0772*/ 	.byte	0x06
	.zero		1


	//   ....[26]....
        /*0774*/ 	.word	0x000039b0
        /*0778*/ 	.word	0x000000ff
        /*077c*/ 	.word	0x00030830
        /*0780*/ 	.short	0x010a
        /*0782*/ 	.byte	0x26
	.zero		1


	//   ....[27]....
        /*0784*/ 	.word	0x000039f0
        /*0788*/ 	.word	0x000000ff
        /*078c*/ 	.word	0x00030830
        /*0790*/ 	.short	0x010a
        /*0792*/ 	.byte	0x26
	.zero		1


	//   ....[28]....
        /*0794*/ 	.word	0x00004460
        /*0798*/ 	.word	0x000000ff
        /*079c*/ 	.word	0x00030850
        /*07a0*/ 	.short	0x010a
        /*07a2*/ 	.byte	0x0e
	.zero		1


	//   ....[29]....
        /*07a4*/ 	.word	0x000044a0
        /*07a8*/ 	.word	0x000000ff
        /*07ac*/ 	.word	0x00030850
        /*07b0*/ 	.short	0x010a
        /*07b2*/ 	.byte	0x0e
	.zero		1


	//   ....[30]....
        /*07b4*/ 	.word	0x00004910
        /*07b8*/ 	.word	0x000000ff
        /*07bc*/ 	.word	0x00000000
        /*07c0*/ 	.short	0x0101
        /*07c2*/ 	.byte	0x26
	.zero		1


	//   ....[31]....
        /*07c4*/ 	.word	0x00005dc0
        /*07c8*/ 	.word	0x000000ff
        /*07cc*/ 	.word	0x00000000
        /*07d0*/ 	.short	0x0101
        /*07d2*/ 	.byte	0x0e
	.zero		1


	//   ....[32]....
        /*07d4*/ 	.word	0x00005fa0
        /*07d8*/ 	.word	0x000000ff
        /*07dc*/ 	.word	0x00030830
        /*07e0*/ 	.short	0x010a
        /*07e2*/ 	.byte	0x26
	.zero		1


	//   ....[33]....
        /*07e4*/ 	.word	0x00005fe0
        /*07e8*/ 	.word	0x000000ff
        /*07ec*/ 	.word	0x00030830
        /*07f0*/ 	.short	0x010a
        /*07f2*/ 	.byte	0x26
	.zero		1


	//   ....[34]....
        /*07f4*/ 	.word	0x00006a50
        /*07f8*/ 	.word	0x000000ff
        /*07fc*/ 	.word	0x00030850
        /*0800*/ 	.short	0x010a
        /*0802*/ 	.byte	0x05
	.zero		1


	//   ....[35]....
        /*0804*/ 	.word	0x00006a90
        /*0808*/ 	.word	0x000000ff
        /*080c*/ 	.word	0x00030850
        /*0810*/ 	.short	0x010a
        /*0812*/ 	.byte	0x05
	.zero		1


	//   ....[36]....
        /*0814*/ 	.word	0x00006e40
        /*0818*/ 	.word	0x000000ff
        /*081c*/ 	.word	0x00000000
        /*0820*/ 	.short	0x0101
        /*0822*/ 	.byte	0x26
	.zero		1


	//   ....[37]....
        /*0824*/ 	.word	0x00007be0
        /*0828*/ 	.word	0x000000ff
        /*082c*/ 	.word	0x00000000
        /*0830*/ 	.short	0x0101
        /*0832*/ 	.byte	0x05
	.zero		1


	//   ....[38]....
        /*0834*/ 	.word	0x00008310
        /*0838*/ 	.word	0x000000ff
        /*083c*/ 	.word	0x00030850
        /*0840*/ 	.short	0x010a
        /*0842*/ 	.byte	0x05
	.zero		1


	//   ....[39]....
        /*0844*/ 	.word	0x00008350
        /*0848*/ 	.word	0x000000ff
        /*084c*/ 	.word	0x00030850
        /*0850*/ 	.short	0x010a
        /*0852*/ 	.byte	0x05
	.zero		1


	//   ....[40]....
        /*0854*/ 	.word	0x00008960
        /*0858*/ 	.word	0x000000ff
        /*085c*/ 	.word	0x00000000
        /*0860*/ 	.short	0x0101
        /*0862*/ 	.byte	0x04
	.zero		1


	//   ....[41]....
        /*0864*/ 	.word	0x00009660
        /*0868*/ 	.word	0x000000ff
        /*086c*/ 	.word	0x00000000
        /*0870*/ 	.short	0x0101
        /*0872*/ 	.byte	0x04
	.zero		1


	//   ....[42]....
        /*0874*/ 	.word	0x0000bd70
        /*0878*/ 	.word	0x000000ff
        /*087c*/ 	.word	0x00030840
        /*0880*/ 	.short	0x010a
        /*0882*/ 	.byte	0x2e
	.zero		1


	//   ....[43]....
        /*0884*/ 	.word	0x0000c360
        /*0888*/ 	.word	0x000000ff
        /*088c*/ 	.word	0x00030830
        /*0890*/ 	.short	0x0107
        /*0892*/ 	.byte	0x2e
	.zero		1


	//   ....[44]....
        /*0894*/ 	.word	0x0000c3d0
        /*0898*/ 	.word	0x000000ff
        /*089c*/ 	.word	0x00030830
        /*08a0*/ 	.short	0x0101
        /*08a2*/ 	.byte	0x2e
	.zero		1


	//   ....[45]....
        /*08a4*/ 	.word	0x0000cd90
        /*08a8*/ 	.word	0x000000ff
        /*08ac*/ 	.word	0x00030800
        /*08b0*/ 	.short	0x0107
        /*08b2*/ 	.byte	0x2e
	.zero		1


	//   ....[46]....
        /*08b4*/ 	.word	0x0000cdf0
        /*08b8*/ 	.word	0x000000ff
        /*08bc*/ 	.word	0x00030800
        /*08c0*/ 	.short	0x0101
        /*08c2*/ 	.byte	0x2e
	.zero		1


	//   ....[47]....
        /*08c4*/ 	.word	0x0000ce10
        /*08c8*/ 	.word	0x000000ff
        /*08cc*/ 	.word	0x00030820
        /*08d0*/ 	.short	0x010a
        /*08d2*/ 	.byte	0x2e
	.zero		1


	//   ....[48]....
        /*08d4*/ 	.word	0x0000d1f0
        /*08d8*/ 	.word	0x00000013
        /*08dc*/ 	.word	0x00030840
        /*08e0*/ 	.short	0x010a
        /*08e2*/ 	.byte	0x3f
	.zero		1


	//   ....[49]....
        /*08e4*/ 	.word	0x0000d730
        /*08e8*/ 	.word	0x00000013
        /*08ec*/ 	.word	0x00030830
        /*08f0*/ 	.short	0x0107
        /*08f2*/ 	.byte	0x3f
	.zero		1


	//   ....[50]....
        /*08f4*/ 	.word	0x0000d7e0
        /*08f8*/ 	.word	0x00000013
        /*08fc*/ 	.word	0x00030830
        /*0900*/ 	.short	0x0101
        /*0902*/ 	.byte	0x3f
	.zero		1


	//   ....[51]....
        /*0904*/ 	.word	0x0000d840
        /*0908*/ 	.word	0x00000006
        /*090c*/ 	.word	0x00030860
        /*0910*/ 	.short	0x010a
        /*0912*/ 	.byte	0x3f
	.zero		1


	//   ....[52]....
        /*0914*/ 	.word	0x0000dcf0
        /*0918*/ 	.word	0x00000006
        /*091c*/ 	.word	0x00030850
        /*0920*/ 	.short	0x0107
        /*0922*/ 	.byte	0x3f
	.zero		1


	//   ....[53]....
        /*0924*/ 	.word	0x0000de40
        /*0928*/ 	.word	0x00000006
        /*092c*/ 	.word	0x00030850
        /*0930*/ 	.short	0x0101
        /*0932*/ 	.byte	0x3f
	.zero		1


	//   ....[54]....
        /*0934*/ 	.word	0x0000dfe0
        /*0938*/ 	.word	0x00000000
        /*093c*/ 	.word	0x00030860
        /*0940*/ 	.short	0x010a
        /*0942*/ 	.byte	0x3f
	.zero		1


	//   ....[55]....
        /*0944*/ 	.word	0x0000e510
        /*0948*/ 	.word	0x00000000
        /*094c*/ 	.word	0x00030850
        /*0950*/ 	.short	0x0107
        /*0952*/ 	.byte	0x3f
	.zero		1


	//   ....[56]....
        /*0954*/ 	.word	0x0000e5c0
        /*0958*/ 	.word	0x00000000
        /*095c*/ 	.word	0x00030850
        /*0960*/ 	.short	0x0101
        /*0962*/ 	.byte	0x3f
	.zero		1


	//   ....[57]....
        /*0964*/ 	.word	0x0000e660
        /*0968*/ 	.word	0x00000007
        /*096c*/ 	.word	0x00030820
        /*0970*/ 	.short	0x010a
        /*0972*/ 	.byte	0x3f
	.zero		1


	//   ....[58]....
        /*0974*/ 	.word	0x0000e7e0
        /*0978*/ 	.word	0x00000005
        /*097c*/ 	.word	0x00030840
        /*0980*/ 	.short	0x010a
        /*0982*/ 	.byte	0x3f
	.zero		1


	//   ....[59]....
        /*0984*/ 	.word	0x0000e880
        /*0988*/ 	.word	0x00000007
        /*098c*/ 	.word	0x00030840
        /*0990*/ 	.short	0x010a
        /*0992*/ 	.byte	0x3f
	.zero		1


	//   ....[60]....
        /*0994*/ 	.word	0x0000e8c0
        /*0998*/ 	.word	0x00000005
        /*099c*/ 	.word	0x00030860
        /*09a0*/ 	.short	0x010a
        /*09a2*/ 	.byte	0x3f
	.zero		1


	//   ....[61]....
        /*09a4*/ 	.word	0x0000e900
        /*09a8*/ 	.word	0x00000007
        /*09ac*/ 	.word	0x00030860
        /*09b0*/ 	.short	0x010a
        /*09b2*/ 	.byte	0x3f
	.zero		1


	//   ....[62]....
        /*09b4*/ 	.word	0x0000e970
        /*09b8*/ 	.word	0x00000003
        /*09bc*/ 	.word	0x00030800
        /*09c0*/ 	.short	0x010a
        /*09c2*/ 	.byte	0x3f
	.zero		1


	//   ....[63]....
        /*09c4*/ 	.word	0x0000e9d0
        /*09c8*/ 	.word	0x00000003
        /*09cc*/ 	.word	0x00030830
        /*09d0*/ 	.short	0x010a
        /*09d2*/ 	.byte	0x3f
	.zero		1


	//   ....[64]....
        /*09d4*/ 	.word	0x0000ea30
        /*09d8*/ 	.word	0x00000005
        /*09dc*/ 	.word	0x00030830
        /*09e0*/ 	.short	0x010a
        /*09e2*/ 	.byte	0x3f
	.zero		1


	//   ....[65]....
        /*09e4*/ 	.word	0x0000ea90
        /*09e8*/ 	.word	0x00000003
        /*09ec*/ 	.word	0x00030850
        /*09f0*/ 	.short	0x010a
        /*09f2*/ 	.byte	0x3f
	.zero		1


	//   ....[66]....
        /*09f4*/ 	.word	0x0000eaf0
        /*09f8*/ 	.word	0x00000005
        /*09fc*/ 	.word	0x00030830
        /*0a00*/ 	.short	0x010a
        /*0a02*/ 	.byte	0x3f
	.zero		1


	//   ....[67]....
        /*0a04*/ 	.word	0x0000eb50
        /*0a08*/ 	.word	0x00000003
        /*0a0c*/ 	.word	0x00030850
        /*0a10*/ 	.short	0x010a
        /*0a12*/ 	.byte	0x3f
	.zero		1


	//   ....[68]....
        /*0a14*/ 	.word	0x0000ebb0
        /*0a18*/ 	.word	0x00000003
        /*0a1c*/ 	.word	0x00030850
        /*0a20*/ 	.short	0x010a
        /*0a22*/ 	.byte	0x3f
	.zero		1


	//   ....[69]....
        /*0a24*/ 	.word	0x0000ec90
        /*0a28*/ 	.word	0x00000003
        /*0a2c*/ 	.word	0x00030840
        /*0a30*/ 	.short	0x010a
        /*0a32*/ 	.byte	0x3f
	.zero		1


	//   ....[70]....
        /*0a34*/ 	.word	0x0000feb0
        /*0a38*/ 	.word	0x00000003
        /*0a3c*/ 	.word	0x00030820
        /*0a40*/ 	.short	0x010a
        /*0a42*/ 	.byte	0x3f
	.zero		1


	//   ....[71]....
        /*0a44*/ 	.word	0x0000ff00
        /*0a48*/ 	.word	0x00000013
        /*0a4c*/ 	.word	0x00030840
        /*0a50*/ 	.short	0x010a
        /*0a52*/ 	.byte	0x3f
	.zero		1


	//   ....[72]....
        /*0a54*/ 	.word	0x00010690
        /*0a58*/ 	.word	0x00000006
        /*0a5c*/ 	.word	0x00030860
        /*0a60*/ 	.short	0x010a
        /*0a62*/ 	.byte	0x3f
	.zero		1


	//   ....[73]....
        /*0a64*/ 	.word	0x00010f90
        /*0a68*/ 	.word	0x00000000
        /*0a6c*/ 	.word	0x00030860
        /*0a70*/ 	.short	0x010a
        /*0a72*/ 	.byte	0x3f
	.zero		1


	//   ....[74]....
        /*0a74*/ 	.word	0x00011850
        /*0a78*/ 	.word	0x00000007
        /*0a7c*/ 	.word	0x00030820
        /*0a80*/ 	.short	0x010a
        /*0a82*/ 	.byte	0x3f
	.zero		1


	//   ....[75]....
        /*0a84*/ 	.word	0x000119f0
        /*0a88*/ 	.word	0x00000005
        /*0a8c*/ 	.word	0x00030840
        /*0a90*/ 	.short	0x010a
        /*0a92*/ 	.byte	0x3f
	.zero		1


	//   ....[76]....
        /*0a94*/ 	.word	0x00011a40
        /*0a98*/ 	.word	0x00000007
        /*0a9c*/ 	.word	0x00030840
        /*0aa0*/ 	.short	0x010a
        /*0aa2*/ 	.byte	0x3f
	.zero		1


	//   ....[77]....
        /*0aa4*/ 	.word	0x00011a90
        /*0aa8*/ 	.word	0x00000005
        /*0aac*/ 	.word	0x00030860
        /*0ab0*/ 	.short	0x010a
        /*0ab2*/ 	.byte	0x3f
	.zero		1


	//----- nvinfo : EIATTR_NUM_MBARRIERS
	.align		4
.L_265:
        /*0ab4*/ 	.byte	0x03, 0x38
        /*0ab6*/ 	.short	0x0016


	//----- nvinfo : EIATTR_EXIT_INSTR_OFFSETS
	.align		4
        /*0ab8*/ 	.byte	0x04, 0x1c
        /*0aba*/ 	.short	(.L_267 - .L_266)


	//   ....[0]....
.L_266:
        /*0abc*/ 	.word	0x0000e950


	//----- nvinfo : EIATTR_MAX_THREADS
	.align		4
.L_267:
        /*0ac0*/ 	.byte	0x04, 0x05
        /*0ac2*/ 	.short	(.L_269 - .L_268)
.L_268:
        /*0ac4*/ 	.word	0x00000180
        /*0ac8*/ 	.word	0x00000001
        /*0acc*/ 	.word	0x00000001


	//----- nvinfo : EIATTR_CRS_STACK_SIZE
	.align		4
.L_269:
        /*0ad0*/ 	.byte	0x04, 0x1e
        /*0ad2*/ 	.short	(.L_271 - .L_270)
.L_270:
        /*0ad4*/ 	.word	0x00000000


	//----- nvinfo : EIATTR_CBANK_PARAM_SIZE
	.align		4
.L_271:
        /*0ad8*/ 	.byte	0x03, 0x19
        /*0ada*/ 	.short	0x0a70


	//----- nvinfo : EIATTR_PARAM_CBANK
	.align		4
        /*0adc*/ 	.byte	0x04, 0x0a
        /*0ade*/ 	.short	(.L_273 - .L_272)
	.align		4
.L_272:
        /*0ae0*/ 	.word	index@(.nv.constant0._ZN7cutlass13device_kernelIN5flash11enable_sm90INS1_16FlashAttnFwdSm90INS1_25CollectiveMainloopFwdSm90ILi2EN4cute5tupleIJNS5_1CILi1EEES8_S8_EEENS6_IJNS7_ILi128EEENS7_ILi96EEENS7_ILi192EEEEEELi192ENS_6half_tEfNS_4arch4Sm90ELb1ELb0ELb0ELb0ELb1ELb0ELb0ELb1ELb1ELb1ELb1ELb0EEENS1_21CollectiveEpilogueFwdINS6_IJSA_SC_SB_EEES9_SE_SG_Li256ELb0ELb1ELb1ELb0EEENS1_19SingleTileSchedulerILb0ELb1ELb1ELi128EEEEEEEEEvNT_6ParamsE)
        /*0ae4*/ 	.short	0x0210
        /*0ae6*/ 	.short	0x0a70


	//----- nvinfo : EIATTR_SW_WAR
	.align		4
.L_273:
        /*0ae8*/ 	.byte	0x04, 0x36
        /*0aea*/ 	.short	(.L_275 - .L_274)
.L_274:
        /*0aec*/ 	.word	0x00000008
.L_275:


//--------------------- .nv.info._ZN7cutlass13device_kernelIN5flash11enable_sm90INS1_16FlashAttnFwdSm90INS1_25CollectiveMainloopFwdSm90ILi2EN4cute5tupleIJNS5_1CILi1EEES8_S8_EEENS6_IJNS7_ILi128EEENS7_ILi96EEENS7_ILi192EEEEEELi192ENS_6half_tEfNS_4arch4Sm90ELb1ELb0ELb0ELb1ELb1ELb0ELb0ELb1ELb1ELb1ELb1ELb0EEENS1_21CollectiveEpilogueFwdINS6_IJSA_SC_SB_EEES9_SE_SG_Li256ELb1ELb1ELb1ELb0EEENS1_36VarlenDynamicPersistentTileSchedulerILi128ELi96ELi256ELi128ELb1ELb1ELb1ELb1ELb1ELb1EEEEEEEEEvNT_6ParamsE --------------------------
	.section	.nv.info._ZN7cutlass13device_kernelIN5flash11enable_sm90INS1_16FlashAttnFwdSm90INS1_25CollectiveMainloopFwdSm90ILi2EN4cute5tupleIJNS5_1CILi1EEES8_S8_EEENS6_IJNS7_ILi128EEENS7_ILi96EEENS7_ILi192EEEEEELi192ENS_6half_tEfNS_4arch4Sm90ELb1ELb0ELb0ELb1ELb1ELb0ELb0ELb1ELb1ELb1ELb1ELb0EEENS1_21CollectiveEpilogueFwdINS6_IJSA_SC_SB_EEES9_SE_SG_Li256ELb1ELb1ELb1ELb0EEENS1_36VarlenDynamicPersistentTileSchedulerILi128ELi96ELi256ELi128ELb1ELb1ELb1ELb1ELb1ELb1EEEEEEEEEvNT_6ParamsE,"",@"SHT_CUDA_INFO"
	.sectionflags	@""
	.align	4


	//----- nvinfo : EIATTR_CUDA_API_VERSION
	.align		4
        /*0000*/ 	.byte	0x04, 0x37
        /*0002*/ 	.short	(.L_277 - .L_276)
.L_276:
        /*0004*/ 	.word	0x00000082


	//----- nvinfo : EIATTR_KPARAM_INFO
	.align		4
.L_277:
        /*0008*/ 	.byte	0x04, 0x17
        /*000a*/ 	.short	(.L_279 - .L_278)
.L_278:
        /*000c*/ 	.word	0x00000000
        /*0010*/ 	.short	0x0000
        /*0012*/ 	.short	0x0070
        /*0014*/ 	.byte	0x00, 0xf0, 0x01, 0x2a


	//----- nvinfo : EIATTR_SPARSE_MMA_MASK
	.align		4
.L_279:
        /*0018*/ 	.byte	0x03, 0x50
        /*001a*/ 	.short	0x0000


	//----- nvinfo : EIATTR_MAXREG_COUNT
	.align		4
        /*001c*/ 	.byte	0x03, 0x1b
        /*001e*/ 	.short	0x00a8


	//----- nvinfo : EIATTR_NUM_BARRIERS
	.align		4
        /*0020*/ 	.byte	0x02, 0x4c
        /*0022*/ 	.byte	0x09
	.zero		1


	//----- nvinfo : EIATTR_EXTERNS
	.align		4
        /*0024*/ 	.byte	0x04, 0x0f
        /*0026*/ 	.short	(.L_281 - .L_280)


	//   ....[0]....
	.align		4
.L_280:
        /*0028*/ 	.word	index@(__assertfail)


	//----- nvinfo : EIATTR_ANNOTATIONS
	.align		4
.L_281:
        /*002c*/ 	.byte	0x04, 0x55
        /*002e*/ 	.short	(.L_283 - .L_282)


	//   ....[0]....
.L_282:
        /* <DEDUP_REMOVED lines=19> */
        /*0154*/ 	.byte	0x40, 0x36, 0x01, 0x00


	//----- nvinfo : EIATTR_MERCURY_ISA_VERSION
	.align		4
.L_283:
        /*0158*/ 	.byte	0x03, 0x5f
        /*015a*/ 	.short	0x0101


	//----- nvinfo : EIATTR_UNUSED_LOAD_BYTE_OFFSET
	.align		4
        /*015c*/ 	.byte	0x04, 0x44
        /*015e*/ 	.short	(.L_285 - .L_284)


	//   ....[0]....
.L_284:
        /*0160*/ 	.word	0x00000950
        /*0164*/ 	.word	0x0000fff0


	//   ....[1]....
        /*0168*/ 	.word	0x00009860
        /*016c*/ 	.word	0x0000fff0


	//----- nvinfo : EIATTR_INT_WARP_WIDE_INSTR_OFFSETS
	.align		4
.L_285:
        /*0170*/ 	.byte	0x04, 0x31
        /*0172*/ 	.short	(.L_287 - .L_286)


	//   ....[0]....
.L_286:
        /*0174*/ 	.word	0x000000c0


	//   ....[1]....
        /*0178*/ 	.word	0x000000d0


	//   ....[2]....
        /*017c*/ 	.word	0x00000170


	//   ....[3]....
        /*0180*/ 	.word	0x0000eeb0


	//   ....[4]....
        /*0184*/ 	.word	0x0000ef40


	//   ....[5]....
        /*0188*/ 	.word	0x00011d10


	//   ....[6]....
        /*018c*/ 	.word	0x00011da0


	//----- nvinfo : EIATTR_COOP_GROUP_MASK_REGIDS
	.align		4
.L_287:
        /*0190*/ 	.byte	0x04, 0x29
        /*0192*/ 	.short	(.L_289 - .L_288)


	//   ....[0]....
.L_288:
        /*0194*/ 	.word	0xffffffff


	//   ....[1]....
        /*0198*/ 	.word	0xffffffff


	//   ....[2]....
        /*019c*/ 	.word	0xffffffff


	//   ....[3]....
        /*01a0*/ 	.word	0xffffffff


	//   ....[4]....
        /*01a4*/ 	.word	0xffffffff


	//   ....[5]....
        /*01a8*/ 	.word	0xffffffff


	//   ....[6]....
        /*01ac*/ 	.word	0xffffffff


	//   ....[7]....
        /*01b0*/ 	.word	0xffffffff


	//   ....[8]....
        /*01b4*/ 	.word	0xffffffff


	//   ....[9]....
        /*01b8*/ 	.word	0xffffffff


	//   ....[10]....
        /*01bc*/ 	.word	0xffffffff


	//   ....[11]....
        /*01c0*/ 	.word	0xffffffff


	//   ....[12]....
        /*01c4*/ 	.word	0xffffffff


	//   ....[13]....
        /*01c8*/ 	.word	0xffffffff


	//   ....[14]....
        /*01cc*/ 	.word	0xffffffff


	//   ....[15]....
        /*01d0*/ 	.word	0xffffffff


	//   ....[16]....
        /*01d4*/ 	.word	0xffffffff


	//   ....[17]....
        /*01d8*/ 	.word	0xffffffff


	//   ....[18]....
        /*01dc*/ 	.word	0xffffffff


	//   ....[19]....
        /*01e0*/ 	.word	0xffffffff


	//   ....[20]....
        /*01e4*/ 	.word	0xffffffff


	//   ....[21]....
        /*01e8*/ 	.word	0xffffffff


	//   ....[22]....
        /*01ec*/ 	.word	0xffffffff


	//   ....[23]....
        /*01f0*/ 	.word	0xffffffff


	//   ....[24]....
        /*01f4*/ 	.word	0xffffffff


	//   ....[25]....
        /*01f8*/ 	.word	0xffffffff


	//   ....[26]....
        /*01fc*/ 	.word	0xffffffff


	//   ....[27]....
        /*0200*/ 	.word	0xffffffff


	//   ....[28]....
        /*0204*/ 	.word	0xffffffff


	//   ....[29]....
        /*0208*/ 	.word	0xffffffff


	//   ....[30]....
        /*020c*/ 	.word	0xffffffff


	//   ....[31]....
        /*0210*/ 	.word	0xffffffff


	//   ....[32]....
        /*0214*/ 	.word	0xffffffff


	//   ....[33]....
        /*0218*/ 	.word	0xffffffff


	//   ....[34]....
        /*021c*/ 	.word	0xffffffff


	//   ....[35]....
        /*0220*/ 	.word	0xffffffff


	//   ....[36]....
        /*0224*/ 	.word	0xffffffff


	//   ....[37]....
        /*0228*/ 	.word	0xffffffff


	//   ....[38]....
        /*022c*/ 	.word	0xffffffff


	//   ....[39]....
        /*0230*/ 	.word	0xffffffff


	//   ....[40]....
        /*0234*/ 	.word	0xffffffff


	//   ....[41]....
        /*0238*/ 	.word	0xffffffff


	//   ....[42]....
        /*023c*/ 	.word	0xffffffff


	//   ....[43]....
        /*0240*/ 	.word	0xffffffff


	//   ....[44]....
        /*0244*/ 	.word	0xffffffff


	//   ....[45]....
        /*0248*/ 	.word	0xffffffff


	//   ....[46]....
        /*024c*/ 	.word	0xffffffff


	//   ....[47]....
        /*0250*/ 	.word	0xffffffff


	//   ....[48]....
        /*0254*/ 	.word	0xffffffff


	//   ....[49]....
        /*0258*/ 	.word	0xffffffff


	//   ....[50]....
        /*025c*/ 	.word	0xffffffff


	//   ....[51]....
        /*0260*/ 	.word	0xffffffff


	//   ....[52]....
        /*0264*/ 	.word	0xffffffff


	//   ....[53]....
        /*0268*/ 	.word	0xffffffff


	//   ....[54]....
        /*026c*/ 	.word	0xffffffff


	//   ....[55]....
        /*0270*/ 	.word	0xffffffff


	//   ....[56]....
        /*0274*/ 	.word	0xffffffff


	//   ....[57]....
        /*0278*/ 	.word	0xffffffff


	//   ....[58]....
        /*027c*/ 	.word	0xffffffff


	//   ....[59]....
        /*0280*/ 	.word	0xffffffff


	//   ....[60]....
        /*0284*/ 	.word	0xffffffff


	//   ....[61]....
        /*0288*/ 	.word	0xffffffff


	//   ....[62]....
        /*028c*/ 	.word	0xffffffff


	//   ....[63]....
        /*0290*/ 	.word	0xffffffff


	//   ....[64]....
        /*0294*/ 	.word	0xffffffff


	//   ....[65]....
        /*0298*/ 	.word	0xffffffff


	//   ....[66]....
        /*029c*/ 	.word	0xffffffff


	//   ....[67]....
        /*02a0*/ 	.word	0xffffffff


	//   ....[68]....
        /*02a4*/ 	.word	0xffffffff


	//   ....[69]....
        /*02a8*/ 	.word	0xffffffff


	//   ....[70]....
        /*02ac*/ 	.word	0xffffffff


	//   ....[71]....
        /*02b0*/ 	.word	0xffffffff


	//   ....[72]....
        /*02b4*/ 	.word	0xffffffff


	//   ....[73]....
        /*02b8*/ 	.word	0xffffffff


	//   ....[74]....
        /*02bc*/ 	.word	0xffffffff


	//   ....[75]....
        /*02c0*/ 	.word	0xffffffff


	//   ....[76]....
        /*02c4*/ 	.word	0xffffffff


	//   ....[77]....
        /*02c8*/ 	.word	0xffffffff


	//   ....[78]....
        /*02cc*/ 	.word	0xffffffff


	//   ....[79]....
        /*02d0*/ 	.word	0xffffffff


	//   ....[80]....
        /*02d4*/ 	.word	0xffffffff


	//   ....[81]....
        /*02d8*/ 	.word	0xffffffff


	//   ....[82]....
        /*02dc*/ 	.word	0xffffffff


	//   ....[83]....
        /*02e0*/ 	.word	0xffffffff


	//   ....[84]....
        /*02e4*/ 	.word	0xffffffff


	//   ....[85]....
        /*02e8*/ 	.word	0xffffffff


	//   ....[86]....
        /*02ec*/ 	.word	0xffffffff


	//   ....[87]....
        /*02f0*/ 	.word	0xffffffff


	//   ....[88]....
        /*02f4*/ 	.word	0xffffffff


	//   ....[89]....
        /*02f8*/ 	.word	0xffffffff


	//   ....[90]....
        /*02fc*/ 	.word	0xffffffff


	//   ....[91]....
        /*0300*/ 	.word	0xffffffff


	//   ....[92]....
        /*0304*/ 	.word	0xffffffff


	//   ....[93]....
        /*0308*/ 	.word	0xffffffff


	//   ....[94]....
        /*030c*/ 	.word	0xffffffff


	//   ....[95]....
        /*0310*/ 	.word	0xffffffff


	//   ....[96]....
        /*0314*/ 	.word	0xffffffff


	//   ....[97]....
        /*0318*/ 	.word	0xffffffff


	//   ....[98]....
        /*031c*/ 	.word	0xffffffff


	//   ....[99]....
        /*0320*/ 	.word	0xffffffff


	//   ....[100]....
        /*0324*/ 	.word	0xffffffff


	//   ....[101]....
        /*0328*/ 	.word	0xffffffff


	//   ....[102]....
        /*032c*/ 	.word	0xffffffff


	//   ....[103]....
        /*0330*/ 	.word	0xffffffff


	//   ....[104]....
        /*0334*/ 	.word	0xffffffff


	//   ....[105]....
        /*0338*/ 	.word	0xffffffff


	//   ....[106]....
        /*033c*/ 	.word	0xffffffff


	//   ....[107]....
        /*0340*/ 	.word	0xffffffff


	//   ....[108]....
        /*0344*/ 	.word	0xffffffff


	//   ....[109]....
        /*0348*/ 	.word	0xffffffff


	//   ....[110]....
        /*034c*/ 	.word	0xffffffff


	//   ....[111]....
        /*0350*/ 	.word	0xffffffff


	//   ....[112]....
        /*0354*/ 	.word	0xffffffff


	//   ....[113]....
        /*0358*/ 	.word	0xffffffff


	//   ....[114]....
        /*035c*/ 	.word	0xffffffff


	//   ....[115]....
        /*0360*/ 	.word	0xffffffff


	//   ....[116]....
        /*0364*/ 	.word	0xffffffff


	//   ....[117]....
        /*0368*/ 	.word	0xffffffff


	//   ....[118]....
        /*036c*/ 	.word	0xffffffff


	//   ....[119]....
        /*0370*/ 	.word	0xffffffff


	//   ....[120]....
        /*0374*/ 	.word	0xffffffff


	//   ....[121]....
        /*0378*/ 	.word	0xffffffff


	//   ....[122]....
        /*037c*/ 	.word	0xffffffff


	//   ....[123]....
        /*0380*/ 	.word	0xffffffff


	//   ....[124]....
        /*0384*/ 	.word	0xffffffff


	//   ....[125]....
        /*0388*/ 	.word	0xffffffff


	//   ....[126]....
        /*038c*/ 	.word	0xffffffff


	//   ....[127]....
        /*0390*/ 	.word	0xffffffff


	//   ....[128]....
        /*0394*/ 	.word	0xffffffff


	//   ....[129]....
        /*0398*/ 	.word	0xffffffff


	//   ....[130]....
        /*039c*/ 	.word	0xffffffff


	//   ....[131]....
        /*03a0*/ 	.word	0xffffffff


	//   ....[132]....
        /*03a4*/ 	.word	0xffffffff


	//   ....[133]....
        /*03a8*/ 	.word	0xffffffff


	//   ....[134]....
        /*03ac*/ 	.word	0xffffffff


	//   ....[135]....
        /*03b0*/ 	.word	0xffffffff


	//   ....[136]....
        /*03b4*/ 	.word	0xffffffff


	//   ....[137]....
        /*03b8*/ 	.word	0xffffffff


	//   ....[138]....
        /*03bc*/ 	.word	0xffffffff


	//   ....[139]....
        /*03c0*/ 	.word	0xffffffff


	//   ....[140]....
        /*03c4*/ 	.word	0xffffffff


	//   ....[141]....
        /*03c8*/ 	.word	0xffffffff


	//   ....[142]....
        /*03cc*/ 	.word	0xffffffff


	//   ....[143]....
        /*03d0*/ 	.word	0xffffffff


	//   ....[144]....
        /*03d4*/ 	.word	0xffffffff


	//   ....[145]....
        /*03d8*/ 	.word	0xffffffff


	//   ....[146]....
        /*03dc*/ 	.word	0xffffffff


	//   ....[147]....
        /*03e0*/ 	.word	0xffffffff


	//   ....[148]....
        /*03e4*/ 	.word	0xffffffff


	//   ....[149]....
        /*03e8*/ 	.word	0xffffffff


	//   ....[150]....
        /*03ec*/ 	.word	0xffffffff


	//   ....[151]....
        /*03f0*/ 	.word	0x0500000f


	//   ....[152]....
        /*03f4*/ 	.word	0x0500000f


	//   ....[153]....
        /*03f8*/ 	.word	0x0500000f


	//   ....[154]....
        /*03fc*/ 	.word	0x0500000f


	//   ....[155]....
        /*0400*/ 	.word	0x0500000f


	//   ....[156]....
        /*0404*/ 	.word	0x0500000f


	//   ....[157]....
        /*0408*/ 	.word	0x0500000f


	//   ....[158]....
        /*040c*/ 	.word	0x0500000f


	//   ....[159]....
        /*0410*/ 	.word	0x0500000f


	//   ....[160]....
        /*0414*/ 	.word	0x0500000f


	//   ....[161]....
        /*0418*/ 	.word	0x0500000f


	//   ....[162]....
        /*041c*/ 	.word	0x0500000f


	//   ....[163]....
        /*0420*/ 	.word	0x0500000f


	//   ....[164]....
        /*0424*/ 	.word	0x0500000f


	//   ....[165]....
        /*0428*/ 	.word	0x0500000f


	//   ....[166]....
        /*042c*/ 	.word	0x0500000f


	//   ....[167]....
        /*0430*/ 	.word	0x0500000f


	//   ....[168]....
        /*0434*/ 	.word	0x0500000f


	//   ....[169]....
        /*0438*/ 	.word	0x0500000f


	//   ....[170]....
        /*043c*/ 	.word	0x0500000f


	//   ....[171]....
        /*0440*/ 	.word	0x0500000f


	//   ....[172]....
        /*0444*/ 	.word	0x0500000f


	//   ....[173]....
        /*0448*/ 	.word	0x0500000f


	//   ....[174]....
        /*044c*/ 	.word	0x0500000f


	//   ....[175]....
        /*0450*/ 	.word	0x0500000f


	//   ....[176]....
        /*0454*/ 	.word	0x0500000f


	//   ....[177]....
        /*0458*/ 	.word	0x0500000f


	//   ....[178]....
        /*045c*/ 	.word	0x0500000f


	//   ....[179]....
        /*0460*/ 	.word	0x0500000f


	//   ....[180]....
        /*0464*/ 	.word	0x0500000f


	//   ....[181]....
        /*0468*/ 	.word	0x0500000f


	//   ....[182]....
        /*046c*/ 	.word	0x0500000f


	//   ....[183]....
        /*0470*/ 	.word	0x0500000f


	//   ....[184]....
        /*0474*/ 	.word	0x0500000f


	//   ....[185]....
        /*0478*/ 	.word	0x0500000f


	//   ....[186]....
        /*047c*/ 	.word	0x0500000f


	//   ....[187]....
        /*0480*/ 	.word	0x0500000f


	//   ....[188]....
        /*0484*/ 	.word	0x0500000f


	//   ....[189]....
        /*0488*/ 	.word	0x0500000f


	//   ....[190]....
        /*048c*/ 	.word	0x0500000f


	//   ....[191]....
        /*0490*/ 	.word	0x0500000f


	//   ....[192]....
        /*0494*/ 	.word	0x0500000f


	//   ....[193]....
        /*0498*/ 	.word	0x0500000f


	//   ....[194]....
        /*049c*/ 	.word	0x0500000f


	//   ....[195]....
        /*04a0*/ 	.word	0x0500000f


	//   ....[196]....
        /*04a4*/ 	.word	0x0500000f


	//   ....[197]....
        /*04a8*/ 	.word	0x0500000f


	//   ....[198]....
        /*04ac*/ 	.word	0x0500000f


	//   ....[199]....
        /*04b0*/ 	.word	0x0500000f


	//   ....[200]....
        /*04b4*/ 	.word	0x0500000f


	//   ....[201]....
        /*04b8*/ 	.word	0x0500000f


	//   ....[202]....
        /*04bc*/ 	.word	0x0500000f


	//   ....[203]....
        /*04c0*/ 	.word	0x0500000f


	//   ....[204]....
        /*04c4*/ 	.word	0x0500000f


	//   ....[205]....
        /*04c8*/ 	.word	0x0500000f


	//   ....[206]....
        /*04cc*/ 	.word	0x0500000f


	//   ....[207]....
        /*04d0*/ 	.word	0x0500000f


	//   ....[208]....
        /*04d4*/ 	.word	0x0500000f


	//   ....[209]....
        /*04d8*/ 	.word	0x0500000f


	//   ....[210]....
        /*04dc*/ 	.word	0x0500000f


	//   ....[211]....
        /*04e0*/ 	.word	0x0500000f


	//   ....[212]....
        /*04e4*/ 	.word	0x0500000f


	//   ....[213]....
        /*04e8*/ 	.word	0x0500000f


	//   ....[214]....
        /*04ec*/ 	.word	0x0500000f


	//   ....[215]....
        /*04f0*/ 	.word	0x0500000f


	//   ....[216]....
        /*04f4*/ 	.word	0x0500000f


	//   ....[217]....
        /*04f8*/ 	.word	0x0500000f


	//   ....[218]....
        /*04fc*/ 	.word	0x0500000f


	//   ....[219]....
        /*0500*/ 	.word	0x0500000f


	//   ....[220]....
        /*0504*/ 	.word	0x0500000f


	//   ....[221]....
        /*0508*/ 	.word	0x0500000f


	//   ....[222]....
        /*050c*/ 	.word	0x0500000f


	//   ....[223]....
        /*0510*/ 	.word	0x0500000f


	//   ....[224]....
        /*0514*/ 	.word	0x0500000f


	//   ....[225]....
        /*0518*/ 	.word	0x0500000f


	//   ....[226]....
        /*051c*/ 	.word	0x0500000f


	//   ....[227]....
        /*0520*/ 	.word	0x0500000f


	//   ....[228]....
        /*0524*/ 	.word	0x0500000f


	//   ....[229]....
        /*0528*/ 	.word	0x0500000f


	//   ....[230]....
        /*052c*/ 	.word	0x0500000f


	//   ....[231]....
        /*0530*/ 	.word	0x0500000f


	//   ....[232]....
        /*0534*/ 	.word	0x0500000f


	//   ....[233]....
        /*0538*/ 	.word	0x0500000f


	//   ....[234]....
        /*053c*/ 	.word	0x0500000f


	//----- nvinfo : EIATTR_COOP_GROUP_INSTR_OFFSETS
	.align		4
.L_289:
        /*0540*/ 	.byte	0x04, 0x28
        /*0542*/ 	.short	(.L_291 - .L_290)


	//   ....[0]....
.L_290:
        /*0544*/ 	.word	0x00000070


	//   ....[1]....
        /*0548*/ 	.word	0x000000b0


	//   ....[2]....
        /*054c*/ 	.word	0x000002d0


	//   ....[3]....
        /*0550*/ 	.word	0x00000430


	//   ....[4]....
        /*0554*/ 	.word	0x00000550


	//   ....[5]....
        /*0558*/ 	.word	0x000006b0


	//   ....[6]....
        /*055c*/ 	.word	0x00001dc0


	//   ....[7]....
        /*0560*/ 	.word	0x00002930


	//   ....[8]....
        /*0564*/ 	.word	0x00002960


	//   ....[9]....
        /*0568*/ 	.word	0x00002f10


	//   ....[10]....
        /*056c*/ 	.word	0x00002f90


	//   ....[11]....
        /*0570*/ 	.word	0x00003700


	//   ....[12]....
        /*0574*/ 	.word	0x00003770


	//   ....[13]....
        /*0578*/ 	.word	0x00005140


	//   ....[14]....
        /*057c*/ 	.word	0x00005600


	//   ....[15]....
        /*0580*/ 	.word	0x00005620


	//   ....[16]....
        /*0584*/ 	.word	0x00005680


	//   ....[17]....
        /*0588*/ 	.word	0x00005c80


	//   ....[18]....
        /*058c*/ 	.word	0x00005d10


	//   ....[19]....
        /*0590*/ 	.word	0x00007a30


	//   ....[20]....
        /*0594*/ 	.word	0x00007a40


	//   ....[21]....
        /*0598*/ 	.word	0x00007a70


	//   ....[22]....
        /*059c*/ 	.word	0x00007a80


	//   ....[23]....
        /*05a0*/ 	.word	0x00008d80


	//   ....[24]....
        /*05a4*/ 	.word	0x00008db0


	//   ....[25]....
        /*05a8*/ 	.word	0x00008e70


	//   ....[26]....
        /*05ac*/ 	.word	0x00008e80


	//   ....[27]....
        /*05b0*/ 	.word	0x0000a700


	//   ....[28]....
        /*05b4*/ 	.word	0x0000a720


	//   ....[29]....
        /*05b8*/ 	.word	0x0000a730


	//   ....[30]....
        /*05bc*/ 	.word	0x0000a740


	//   ....[31]....
        /*05c0*/ 	.word	0x0000b020


	//   ....[32]....
        /*05c4*/ 	.word	0x0000b040


	//   ....[33]....
        /*05c8*/ 	.word	0x0000b180


	//   ....[34]....
        /*05cc*/ 	.word	0x0000b1a0


	//   ....[35]....
        /*05d0*/ 	.word	0x0000b2a0


	//   ....[36]....
        /*05d4*/ 	.word	0x0000b2c0


	//   ....[37]....
        /*05d8*/ 	.word	0x0000b3d0


	//   ....[38]....
        /*05dc*/ 	.word	0x0000b3f0


	//   ....[39]....
        /*05e0*/ 	.word	0x0000b850


	//   ....[40]....
        /*05e4*/ 	.word	0x0000b860


	//   ....[41]....
        /*05e8*/ 	.word	0x0000bf20


	//   ....[42]....
        /*05ec*/ 	.word	0x0000bf30


	//   ....[43]....
        /*05f0*/ 	.word	0x0000cfc0


	//   ....[44]....
        /*05f4*/ 	.word	0x0000cff0


	//   ....[45]....
        /*05f8*/ 	.word	0x0000d110


	//   ....[46]....
        /*05fc*/ 	.word	0x0000d130


	//   ....[47]....
        /*0600*/ 	.word	0x0000d230


	//   ....[48]....
        /*0604*/ 	.word	0x0000d250


	//   ....[49]....
        /*0608*/ 	.word	0x0000d360


	//   ....[50]....
        /*060c*/ 	.word	0x0000d380


	//   ....[51]....
        /*0610*/ 	.word	0x0000d520


	//   ....[52]....
        /*0614*/ 	.word	0x0000d710


	//   ....[53]....
        /*0618*/ 	.word	0x0000d740


	//   ....[54]....
        /*061c*/ 	.word	0x0000d770


	//   ....[55]....
        /*0620*/ 	.word	0x0000d7a0


	//   ....[56]....
        /*0624*/ 	.word	0x0000d7d0


	//   ....[57]....
        /*0628*/ 	.word	0x0000d800


	//   ....[58]....
        /*062c*/ 	.word	0x0000d970


	//   ....[59]....
        /*0630*/ 	.word	0x0000d9a0


	//   ....[60]....
        /*0634*/ 	.word	0x0000d9d0


	//   ....[61]....
        /*0638*/ 	.word	0x0000da00


	//   ....[62]....
        /*063c*/ 	.word	0x0000da30


	//   ....[63]....
        /*0640*/ 	.word	0x0000da60


	//   ....[64]....
        /*0644*/ 	.word	0x0000daf0


	//   ....[65]....
        /*0648*/ 	.word	0x0000db20


	//   ....[66]....
        /*064c*/ 	.word	0x0000db30


	//   ....[67]....
        /*0650*/ 	.word	0x0000db70


	//   ....[68]....
        /*0654*/ 	.word	0x0000fa50


	//   ....[69]....
        /*0658*/ 	.word	0x0000fa70


	//   ....[70]....
        /*065c*/ 	.word	0x0000fb20


	//   ....[71]....
        /*0660*/ 	.word	0x0000fb40


	//   ....[72]....
        /*0664*/ 	.word	0x0000fbe0


	//   ....[73]....
        /*0668*/ 	.word	0x0000fc00


	//   ....[74]....
        /*066c*/ 	.word	0x0000fca0


	//   ....[75]....
        /*0670*/ 	.word	0x0000fcc0


	//   ....[76]....
        /*0674*/ 	.word	0x0000fd60


	//   ....[77]....
        /*0678*/ 	.word	0x0000fd80


	//   ....[78]....
        /*067c*/ 	.word	0x0000fd90


	//   ....[79]....
        /*0680*/ 	.word	0x0000fe20


	//   ....[80]....
        /*0684*/ 	.word	0x00010520


	//   ....[81]....
        /*0688*/ 	.word	0x00010550


	//   ....[82]....
        /*068c*/ 	.word	0x000105b0


	//   ....[83]....
        /*0690*/ 	.word	0x00010610


	//   ....[84]....
        /*0694*/ 	.word	0x00010660


	//   ....[85]....
        /*0698*/ 	.word	0x000106c0


	//   ....[86]....
        /*069c*/ 	.word	0x00010710


	//   ....[87]....
        /*06a0*/ 	.word	0x00010770


	//   ....[88]....
        /*06a4*/ 	.word	0x000107c0


	//   ....[89]....
        /*06a8*/ 	.word	0x00010820


	//   ....[90]....
        /*06ac*/ 	.word	0x00010870


	//   ....[91]....
        /*06b0*/ 	.word	0x000108d0


	//   ....[92]....
        /*06b4*/ 	.word	0x00010920


	//   ....[93]....
        /*06b8*/ 	.word	0x00010970


	//   ....[94]....
        /*06bc*/ 	.word	0x00010990


	//   ....[95]....
        /*06c0*/ 	.word	0x000109d0


	//   ....[96]....
        /*06c4*/ 	.word	0x00011180


	//   ....[97]....
        /*06c8*/ 	.word	0x000111c0


	//   ....[98]....
        /*06cc*/ 	.word	0x000111d0


	//   ....[99]....
        /*06d0*/ 	.word	0x00011230


	//   ....[100]....
        /*06d4*/ 	.word	0x00011240


	//   ....[101]....
        /*06d8*/ 	.word	0x000112a0


	//   ....[102]....
        /*06dc*/ 	.word	0x000112d0


	//   ....[103]....
        /*06e0*/ 	.word	0x00011310


	//   ....[104]....
        /*06e4*/ 	.word	0x00011340


	//   ....[105]....
        /*06e8*/ 	.word	0x00011380


	//   ....[106]....
        /*06ec*/ 	.word	0x000113b0


	//   ....[107]....
        /*06f0*/ 	.word	0x000113f0


	//   ....[108]....
        /*06f4*/ 	.word	0x00011660


	//   ....[109]....
        /*06f8*/ 	.word	0x00011680


	//   ....[110]....
        /*06fc*/ 	.word	0x00011690


	//   ....[111]....
        /*0700*/ 	.word	0x00011720


	//   ....[112]....
        /*0704*/ 	.word	0x00011730


	//   ....[113]....
        /*0708*/ 	.word	0x000117c0


	//   ....[114]....
        /*070c*/ 	.word	0x000117d0


	//   ....[115]....
        /*0710*/ 	.word	0x00011860


	//   ....[116]....
        /*0714*/ 	.word	0x00011870


	//   ....[117]....
        /*0718*/ 	.word	0x00011900


	//   ....[118]....
        /*071c*/ 	.word	0x00011910


	//   ....[119]....
        /*0720*/ 	.word	0x00011920


	//   ....[120]....
        /*0724*/ 	.word	0x00011ee0


	//   ....[121]....
        /*0728*/ 	.word	0x00011f20


	//   ....[122]....
        /*072c*/ 	.word	0x00011f60


	//   ....[123]....
        /*0730*/ 	.word	0x00011f90


	//   ....[124]....
        /*0734*/ 	.word	0x00012020


	//   ....[125]....
        /*0738*/ 	.word	0x00012050


	//   ....[126]....
        /*073c*/ 	.word	0x000120c0


	//   ....[127]....
        /*0740*/ 	.word	0x000120f0


	//   ....[128]....
        /*0744*/ 	.word	0x00012160


	//   ....[129]....
        /*0748*/ 	.word	0x00012190


	//   ....[130]....
        /*074c*/ 	.word	0x000121c0


	//   ....[131]....
        /*0750*/ 	.word	0x00012210


	//   ....[132]....
        /*0754*/ 	.word	0x00012650


	//   ....[133]....
        /*0758*/ 	.word	0x00012660


	//   ....[134]....
        /*075c*/ 	.word	0x000126a0


	//   ....[135]....
        /*0760*/ 	.word	0x000126e0


	//   ....[136]....
        /*0764*/ 	.word	0x00012710


	//   ....[137]....
        /*0768*/ 	.word	0x00012740


	//   ....[138]....
        /*076c*/ 	.word	0x00012770


	//   ....[139]....
        /*0770*/ 	.word	0x000127a0


	//   ....[140]....
        /*0774*/ 	.word	0x00012950


	//   ....[141]....
        /*0778*/ 	.word	0x00012980


	//   ....[142]....
        /*077c*/ 	.word	0x000129b0


	//   ....[143]....
        /*0780*/ 	.word	0x000129e0


	//   ....[144]....
        /*0784*/ 	.word	0x00012a10


	//   ....[145]....
        /*0788*/ 	.word	0x00012a40


	//   ....[146]....
        /*078c*/ 	.word	0x00012b00


	//   ....[147]....
        /*0790*/ 	.word	0x00012b20


	//   ....[148]....
        /*0794*/ 	.word	0x00012b40


	//   ....[149]....
        /*0798*/ 	.word	0x00012ba0


	//   ....[150]....
        /*079c*/ 	.word	0x000135c0


	//   ....[151]....
        /*07a0*/ 	.word	0x00013b80


	//   ....[152]....
        /*07a4*/ 	.word	0x00013c70


	//   ....[153]....
        /*07a8*/ 	.word	0x00013d10


	//   ....[154]....
        /*07ac*/ 	.word	0x00013d70


	//   ....[155]....
        /*07b0*/ 	.word	0x00013e80


	//   ....[156]....
        /*07b4*/ 	.word	0x00013ef0


	//   ....[157]....
        /*07b8*/ 	.word	0x00014000


	//   ....[158]....
        /*07bc*/ 	.word	0x00014070


	//   ....[159]....
        /*07c0*/ 	.word	0x00014180


	//   ....[160]....
        /*07c4*/ 	.word	0x000141f0


	//   ....[161]....
        /*07c8*/ 	.word	0x00014300


	//   ....[162]....
        /*07cc*/ 	.word	0x00014370


	//   ....[163]....
        /*07d0*/ 	.word	0x00014410


	//   ....[164]....
        /*07d4*/ 	.word	0x00014520


	//   ....[165]....
        /*07d8*/ 	.word	0x00014590


	//   ....[166]....
        /*07dc*/ 	.word	0x00014610


	//   ....[167]....
        /*07e0*/ 	.word	0x000146e0


	//   ....[168]....
        /*07e4*/ 	.word	0x00014760


	//   ....[169]....
        /*07e8*/ 	.word	0x00014840


	//   ....[170]....
        /*07ec*/ 	.word	0x000148c0


	//   ....[171]....
        /*07f0*/ 	.word	0x000149a0


	//   ....[172]....
        /*07f4*/ 	.word	0x00014a20


	//   ....[173]....
        /*07f8*/ 	.word	0x00014b00


	//   ....[174]....
        /*07fc*/ 	.word	0x00014b80


	//   ....[175]....
        /*0800*/ 	.word	0x00014c60


	//   ....[176]....
        /*0804*/ 	.word	0x00014ce0


	//   ....[177]....
        /*0808*/ 	.word	0x00014db0


	//   ....[178]....
        /*080c*/ 	.word	0x00014e30


	//   ....[179]....
        /*0810*/ 	.word	0x00014ef0


	//   ....[180]....
        /*0814*/ 	.word	0x00015020


	//   ....[181]....
        /*0818*/ 	.word	0x000150f0


	//   ....[182]....
        /*081c*/ 	.word	0x00015160


	//   ....[183]....
        /*0820*/ 	.word	0x00015230


	//   ....[184]....
        /*0824*/ 	.word	0x00015290


	//   ....[185]....
        /*0828*/ 	.word	0x00015360


	//   ....[186]....
        /*082c*/ 	.word	0x000153c0


	//   ....[187]....
        /*0830*/ 	.word	0x00015490


	//   ....[188]....
        /*0834*/ 	.word	0x000154f0


	//   ....[189]....
        /*0838*/ 	.word	0x000155c0


	//   ....[190]....
        /*083c*/ 	.word	0x00015620


	//   ....[191]....
        /*0840*/ 	.word	0x00015700


	//   ....[192]....
        /*0844*/ 	.word	0x000157f0


	//   ....[193]....
        /*0848*/ 	.word	0x00015890


	//   ....[194]....
        /*084c*/ 	.word	0x000158f0


	//   ....[195]....
        /*0850*/ 	.word	0x000159f0


	//   ....[196]....
        /*0854*/ 	.word	0x00015a50


	//   ....[197]....
        /*0858*/ 	.word	0x00015b50


	//   ....[198]....
        /*085c*/ 	.word	0x00015bb0


	//   ....[199]....
        /*0860*/ 	.word	0x00015cb0


	//   ....[200]....
        /*0864*/ 	.word	0x00015d10


	//   ....[201]....
        /*0868*/ 	.word	0x00015e10


	//   ....[202]....
        /*086c*/ 	.word	0x00015e70


	//   ....[203]....
        /*0870*/ 	.word	0x00015f40


	//   ....[204]....
        /*0874*/ 	.word	0x00016080


	//   ....[205]....
        /*0878*/ 	.word	0x00016120


	//   ....[206]....
        /*087c*/ 	.word	0x00016200


	//   ....[207]....
        /*0880*/ 	.word	0x000162d0


	//   ....[208]....
        /*0884*/ 	.word	0x00016330


	//   ....[209]....
        /*0888*/ 	.word	0x00016420


	//   ....[210]....
        /*088c*/ 	.word	0x00016480


	//   ....[211]....
        /*0890*/ 	.word	0x00016570


	//   ....[212]....
        /*0894*/ 	.word	0x000165d0


	//   ....[213]....
        /*0898*/ 	.word	0x000166c0


	//   ....[214]....
        /*089c*/ 	.word	0x00016720


	//   ....[215]....
        /*08a0*/ 	.word	0x00016800


	//   ....[216]....
        /*08a4*/ 	.word	0x00016890


	//   ....[217]....
        /*08a8*/ 	.word	0x00016930


	//   ....[218]....
        /*08ac*/ 	.word	0x00016aa0


	//   ....[219]....
        /*08b0*/ 	.word	0x00016b10


	//   ....[220]....
        /*08b4*/ 	.word	0x00016b90


	//   ....[221]....
        /*08b8*/ 	.word	0x00016c00


	//   ....[222]....
        /*08bc*/ 	.word	0x00016c70


	//   ....[223]....
        /*08c0*/ 	.word	0x00016cf0


	//   ....[224]....
        /*08c4*/ 	.word	0x00016d70


	//   ....[225]....
        /*08c8*/ 	.word	0x00016e00


	//   ....[226]....
        /*08cc*/ 	.word	0x00016e70


	//   ....[227]....
        /*08d0*/ 	.word	0x00016ee0


	//   ....[228]....
        /*08d4*/ 	.word	0x00016f50


	//   ....[229]....
        /*08d8*/ 	.word	0x00016fd0


	//   ....[230]....
        /*08dc*/ 	.word	0x00017040


	//   ....[231]....
        /*08e0*/ 	.word	0x000170d0


	//   ....[232]....
        /*08e4*/ 	.word	0x00017130


	//   ....[233]....
        /*08e8*/ 	.word	0x000171c0


	//   ....[234]....
        /*08ec*/ 	.word	0x000172f0


	//----- nvinfo : EIATTR_REG_RECONFIG
	.align		4
.L_291:
        /*08f0*/ 	.byte	0x01, 0x54
	.zero		2


	//----- nvinfo : EIATTR_SYSCALL_OFFSETS
	.align		4
        /*08f4*/ 	.byte	0x04, 0x46
        /*08f6*/ 	.short	(.L_293 - .L_292)


	//   ....[0]....
.L_292:
        /*08f8*/ 	.word	0x00001f40


	//   ....[1]....
        /*08fc*/ 	.word	0x0000f0a0


	//   ....[2]....
        /*0900*/ 	.word	0x0000f1f0


	//   ....[3]....
        /*0904*/ 	.word	0x0000f2e0


	//   ....[4]....
        /*0908*/ 	.word	0x000101b0


	//----- nvinfo : EIATTR_MBARRIER_INSTR_OFFSETS
	.align		4
.L_293:
        /*090c*/ 	.byte	0x04, 0x39
        /*090e*/ 	.short	(.L_295 - .L_294)


	//   ....[0]....
.L_294:
        /*0910*/ 	.word	0x00000180
        /*0914*/ 	.word	0x000000ff
        /*0918*/ 	.word	0x00030800
        /*091c*/ 	.short	0x0100
        /*091e*/ 	.byte	0x08
	.zero		1


	//   ....[1]....
        /*0920*/ 	.word	0x00000190
        /*0924*/ 	.word	0x000000ff
        /*0928*/ 	.word	0x00030820
        /*092c*/ 	.short	0x0100
        /*092e*/ 	.byte	0x08
	.zero		1


	//   ....[2]....
        /*0930*/ 	.word	0x00000280
        /*0934*/ 	.word	0x000000ff
        /*0938*/ 	.word	0x00030830
        /*093c*/ 	.short	0x0100
        /*093e*/ 	.byte	0x08
	.zero		1


	//   ....[3]....
        /*0940*/ 	.word	0x00000290
        /*0944*/ 	.word	0x000000ff
        /*0948*/ 	.word	0x00030840
        /*094c*/ 	.short	0x0100
        /*094e*/ 	.byte	0x08
	.zero		1


	//   ....[4]....
        /*0950*/ 	.word	0x000002a0
        /*0954*/ 	.word	0x000000ff
        /*0958*/ 	.word	0x00030838
        /*095c*/ 	.short	0x0100
        /*095e*/ 	.byte	0x08
	.zero		1


	//   ....[5]....
        /*0960*/ 	.word	0x000002b0
        /*0964*/ 	.word	0x000000ff
        /*0968*/ 	.word	0x00030848
        /*096c*/ 	.short	0x0100
        /*096e*/ 	.byte	0x08
	.zero		1


	//   ....[6]....
        /*0970*/ 	.word	0x000003e0
        /*0974*/ 	.word	0x000000ff
        /*0978*/ 	.word	0x00030850
        /*097c*/ 	.short	0x0100
        /*097e*/ 	.byte	0x08
	.zero		1


	//   ....[7]....
        /*0980*/ 	.word	0x000003f0
        /*0984*/ 	.word	0x000000ff
        /*0988*/ 	.word	0x00030860
        /*098c*/ 	.short	0x0100
        /*098e*/ 	.byte	0x08
	.zero		1


	//   ....[8]....
        /*0990*/ 	.word	0x00000400
        /*0994*/ 	.word	0x000000ff
        /*0998*/ 	.word	0x00030858
        /*099c*/ 	.short	0x0100
        /*099e*/ 	.byte	0x08
	.zero		1


	//   ....[9]....
        /*09a0*/ 	.word	0x00000410
        /*09a4*/ 	.word	0x000000ff
        /*09a8*/ 	.word	0x00030868
        /*09ac*/ 	.short	0x0100
        /*09ae*/ 	.byte	0x08
	.zero		1


	//   ....[10]....
        /*09b0*/ 	.word	0x00000500
        /*09b4*/ 	.word	0x000000ff
        /*09b8*/ 	.word	0x00030870
        /*09bc*/ 	.short	0x0100
        /*09be*/ 	.byte	0x06
	.zero		1


	//   ....[11]....
        /*09c0*/ 	.word	0x00000510
        /*09c4*/ 	.word	0x000000ff
        /*09c8*/ 	.word	0x00030880
        /*09cc*/ 	.short	0x0100
        /*09ce*/ 	.byte	0x06
	.zero		1


	//   ....[12]....
        /*09d0*/ 	.word	0x00000520
        /*09d4*/ 	.word	0x000000ff
        /*09d8*/ 	.word	0x00030878
        /*09dc*/ 	.short	0x0100
        /*09de*/ 	.byte	0x06
	.zero		1


	//   ....[13]....
        /*09e0*/ 	.word	0x00000530
        /*09e4*/ 	.word	0x000000ff
        /*09e8*/ 	.word	0x00030888
        /*09ec*/ 	.short	0x0100
        /*09ee*/ 	.byte	0x06
	.zero		1


	//   ....[14]....
        /*09f0*/ 	.word	0x00000660
        /*09f4*/ 	.word	0x000000ff
        /*09f8*/ 	.word	0x00030890
        /*09fc*/ 	.short	0x0100
        /*09fe*/ 	.byte	0x08
	.zero		1


	//   ....[15]....
        /*0a00*/ 	.word	0x00000670
        /*0a04*/ 	.word	0x000000ff
        /*0a08*/ 	.word	0x000308a0
        /*0a0c*/ 	.short	0x0100
        /*0a0e*/ 	.byte	0x08
	.zero		1


	//   ....[16]....
        /*0a10*/ 	.word	0x00000680
        /*0a14*/ 	.word	0x000000ff
        /*0a18*/ 	.word	0x00030898
        /*0a1c*/ 	.short	0x0100
        /*0a1e*/ 	.byte	0x08
	.zero		1


	//   ....[17]....
        /*0a20*/ 	.word	0x00000690
        /*0a24*/ 	.word	0x000000ff
        /*0a28*/ 	.word	0x000308a8
        /*0a2c*/ 	.short	0x0100
        /*0a2e*/ 	.byte	0x08
	.zero		1


	//   ....[18]....
        /*0a30*/ 	.word	0x000007d0
        /*0a34*/ 	.word	0x000000ff
        /*0a38*/ 	.word	0x000308b0
        /*0a3c*/ 	.short	0x0100
        /*0a3e*/ 	.byte	0x08
	.zero		1


	//   ....[19]....
        /*0a40*/ 	.word	0x000007e0
        /*0a44*/ 	.word	0x000000ff
        /*0a48*/ 	.word	0x000308c0
        /*0a4c*/ 	.short	0x0100
        /*0a4e*/ 	.byte	0x08
	.zero		1


	//   ....[20]....
        /*0a50*/ 	.word	0x000007f0
        /*0a54*/ 	.word	0x000000ff
        /*0a58*/ 	.word	0x000308b8
        /*0a5c*/ 	.short	0x0100
        /*0a5e*/ 	.byte	0x08
	.zero		1


	//   ....[21]....
        /*0a60*/ 	.word	0x00000800
        /*0a64*/ 	.word	0x000000ff
        /*0a68*/ 	.word	0x000308c8
        /*0a6c*/ 	.short	0x0100
        /*0a6e*/ 	.byte	0x08
	.zero		1


	//   ....[22]....
        /*0a70*/ 	.word	0x00001fc0
        /*0a74*/ 	.word	0x000000ff
        /*0a78*/ 	.word	0x00030800
        /*0a7c*/ 	.short	0x010a
        /*0a7e*/ 	.byte	0x28
	.zero		1


	//   ....[23]....
        /*0a80*/ 	.word	0x00002070
        /*0a84*/ 	.word	0x00000000
        /*0a88*/ 	.word	0x00030830
        /*0a8c*/ 	.short	0x010a
        /*0a8e*/ 	.byte	0x3f
	.zero		1


	//   ....[24]....
        /*0a90*/ 	.word	0x000020b0
        /*0a94*/ 	.word	0x00000000
        /*0a98*/ 	.word	0x00030830
        /*0a9c*/ 	.short	0x010a
        /*0a9e*/ 	.byte	0x3f
	.zero		1


	//   ....[25]....
        /*0aa0*/ 	.word	0x00002a50
        /*0aa4*/ 	.word	0x000000ff
        /*0aa8*/ 	.word	0x00000000
        /*0aac*/ 	.short	0x0101
        /*0aae*/ 	.byte	0x05
	.zero		1


	//   ....[26]....
        /*0ab0*/ 	.word	0x00004210
        /*0ab4*/ 	.word	0x000000ff
        /*0ab8*/ 	.word	0x00030830
        /*0abc*/ 	.short	0x010a
        /*0abe*/ 	.byte	0x07
	.zero		1


	//   ....[27]....
        /*0ac0*/ 	.word	0x00004250
        /*0ac4*/ 	.word	0x000000ff
        /*0ac8*/ 	.word	0x00030830
        /*0acc*/ 	.short	0x010a
        /*0ace*/ 	.byte	0x07
	.zero		1


	//   ....[28]....
        /*0ad0*/ 	.word	0x00004d90
        /*0ad4*/ 	.word	0x000000ff
        /*0ad8*/ 	.word	0x00030850
        /*0adc*/ 	.short	0x010a
        /*0ade*/ 	.byte	0x0a
	.zero		1


	//   ....[29]....
        /*0ae0*/ 	.word	0x00004dd0
        /*0ae4*/ 	.word	0x000000ff
        /*0ae8*/ 	.word	0x00030850
        /*0aec*/ 	.short	0x010a
        /*0aee*/ 	.byte	0x0a
	.zero		1


	//   ....[30]....
        /*0af0*/ 	.word	0x00005130
        /*0af4*/ 	.word	0x000000ff
        /*0af8*/ 	.word	0x00000000
        /*0afc*/ 	.short	0x0101
        /*0afe*/ 	.byte	0x07
	.zero		1


	//   ....[31]....
        /*0b00*/ 	.word	0x000066b0
        /*0b04*/ 	.word	0x000000ff
        /*0b08*/ 	.word	0x00000000
        /*0b0c*/ 	.short	0x0101
        /*0b0e*/ 	.byte	0x0a
	.zero		1


	//   ....[32]....
        /*0b10*/ 	.word	0x000068a0
        /*0b14*/ 	.word	0x000000ff
        /*0b18*/ 	.word	0x00030830
        /*0b1c*/ 	.short	0x010a
        /*0b1e*/ 	.byte	0x07
	.zero		1


	//   ....[33]....
        /*0b20*/ 	.word	0x000068e0
        /*0b24*/ 	.word	0x000000ff
        /*0b28*/ 	.word	0x00030830
        /*0b2c*/ 	.short	0x010a
        /*0b2e*/ 	.byte	0x07
	.zero		1


	//   ....[34]....
        /*0b30*/ 	.word	0x00007420
        /*0b34*/ 	.word	0x000000ff
        /*0b38*/ 	.word	0x00030850
        /*0b3c*/ 	.short	0x010a
        /*0b3e*/ 	.byte	0x0f
	.zero		1


	//   ....[35]....
        /*0b40*/ 	.word	0x00007460
        /*0b44*/ 	.word	0x000000ff
        /*0b48*/ 	.word	0x00030850
        /*0b4c*/ 	.short	0x010a
        /*0b4e*/ 	.byte	0x0f
	.zero		1


	//   ....[36]....
        /*0b50*/ 	.word	0x00007850
        /*0b54*/ 	.word	0x000000ff
        /*0b58*/ 	.word	0x00000000
        /*0b5c*/ 	.short	0x0101
        /*0b5e*/ 	.byte	0x05
	.zero		1


	//   ....[37]....
        /*0b60*/ 	.word	0x000085d0
        /*0b64*/ 	.word	0x000000ff
        /*0b68*/ 	.word	0x00000000
        /*0b6c*/ 	.short	0x0101
        /*0b6e*/ 	.byte	0x0f
	.zero		1


	//   ....[38]....
        /*0b70*/ 	.word	0x00008cf0
        /*0b74*/ 	.word	0x000000ff
        /*0b78*/ 	.word	0x00030850
        /*0b7c*/ 	.short	0x010a
        /*0b7e*/ 	.byte	0x05
	.zero		1


	//   ....[39]....
        /*0b80*/ 	.word	0x00008d30
        /*0b84*/ 	.word	0x000000ff
        /*0b88*/ 	.word	0x00030850
        /*0b8c*/ 	.short	0x010a
        /*0b8e*/ 	.byte	0x05
	.zero		1


	//   ....[40]....
        /*0b90*/ 	.word	0x000094d0
        /*0b94*/ 	.word	0x000000ff
        /*0b98*/ 	.word	0x00000000
        /*0b9c*/ 	.short	0x0101
        /*0b9e*/ 	.byte	0x04
	.zero		1


	//   ....[41]....
        /*0ba0*/ 	.word	0x0000b010
        /*0ba4*/ 	.word	0x000000ff
        /*0ba8*/ 	.word	0x00000000
        /*0bac*/ 	.short	0x0101
        /*0bae*/ 	.byte	0x08
	.zero		1


	//   ....[42]....
        /*0bb0*/ 	.word	0x0000b6b0
        /*0bb4*/ 	.word	0x000000ff
        /*0bb8*/ 	.word	0x00000000
        /*0bbc*/ 	.short	0x0101
        /*0bbe*/ 	.byte	0x08
	.zero		1


	//   ....[43]....
        /*0bc0*/ 	.word	0x0000f860
        /*0bc4*/ 	.word	0x00000007
        /*0bc8*/ 	.word	0x00030840
        /*0bcc*/ 	.short	0x010a
        /*0bce*/ 	.byte	0x3f
	.zero		1


	//   ....[44]....
        /*0bd0*/ 	.word	0x0000fee0
        /*0bd4*/ 	.word	0x00000007
        /*0bd8*/ 	.word	0x00030830
        /*0bdc*/ 	.short	0x0107
        /*0bde*/ 	.byte	0x3f
	.zero		1


	//   ....[45]....
        /*0be0*/ 	.word	0x0000ffb0
        /*0be4*/ 	.word	0x00000007
        /*0be8*/ 	.word	0x00030830
        /*0bec*/ 	.short	0x0101
        /*0bee*/ 	.byte	0x3f
	.zero		1


	//   ....[46]....
        /*0bf0*/ 	.word	0x00010ae0
        /*0bf4*/ 	.word	0x00000016
        /*0bf8*/ 	.word	0x00030800
        /*0bfc*/ 	.short	0x0107
        /*0bfe*/ 	.byte	0x3f
	.zero		1


	//   ....[47]....
        /*0c00*/ 	.word	0x00010c00
        /*0c04*/ 	.word	0x00000016
        /*0c08*/ 	.word	0x00030800
        /*0c0c*/ 	.short	0x0101
        /*0c0e*/ 	.byte	0x3f
	.zero		1


	//   ....[48]....
        /*0c10*/ 	.word	0x00010c20
        /*0c14*/ 	.word	0x00000016
        /*0c18*/ 	.word	0x00030820
        /*0c1c*/ 	.short	0x010a
        /*0c1e*/ 	.byte	0x3f
	.zero		1


	//   ....[49]....
        /*0c20*/ 	.word	0x00010fe0
        /*0c24*/ 	.word	0x00000006
        /*0c28*/ 	.word	0x00030840
        /*0c2c*/ 	.short	0x010a
        /*0c2e*/ 	.byte	0x3f
	.zero		1


	//   ....[50]....
        /*0c30*/ 	.word	0x000114a0
        /*0c34*/ 	.word	0x00000006
        /*0c38*/ 	.word	0x00030830
        /*0c3c*/ 	.short	0x0107
        /*0c3e*/ 	.byte	0x3f
	.zero		1


	//   ....[51]....
        /*0c40*/ 	.word	0x00011550
        /*0c44*/ 	.word	0x00000006
        /*0c48*/ 	.word	0x00030830
        /*0c4c*/ 	.short	0x0101
        /*0c4e*/ 	.byte	0x3f
	.zero		1


	//   ....[52]....
        /*0c50*/ 	.word	0x000115c0
        /*0c54*/ 	.word	0x00000006
        /*0c58*/ 	.word	0x00030860
        /*0c5c*/ 	.short	0x010a
        /*0c5e*/ 	.byte	0x3f
	.zero		1


	//   ....[53]....
        /*0c60*/ 	.word	0x00011b10
        /*0c64*/ 	.word	0x00000006
        /*0c68*/ 	.word	0x00030850
        /*0c6c*/ 	.short	0x0107
        /*0c6e*/ 	.byte	0x3f
	.zero		1


	//   ....[54]....
        /*0c70*/ 	.word	0x00011c30
        /*0c74*/ 	.word	0x00000006
        /*0c78*/ 	.word	0x00030850
        /*0c7c*/ 	.short	0x0101
        /*0c7e*/ 	.byte	0x3f
	.zero		1


	//   ....[55]....
        /*0c80*/ 	.word	0x00011e40
        /*0c84*/ 	.word	0x00000000
        /*0c88*/ 	.word	0x00030860
        /*0c8c*/ 	.short	0x010a
        /*0c8e*/ 	.byte	0x3f
	.zero		1


	//   ....[56]....
        /*0c90*/ 	.word	0x00012340
        /*0c94*/ 	.word	0x00000000
        /*0c98*/ 	.word	0x00030850
        /*0c9c*/ 	.short	0x0107
        /*0c9e*/ 	.byte	0x3f
	.zero		1


	//   ....[57]....
        /*0ca0*/ 	.word	0x000123f0
        /*0ca4*/ 	.word	0x00000000
        /*0ca8*/ 	.word	0x00030850
        /*0cac*/ 	.short	0x0101
        /*0cae*/ 	.byte	0x3f
	.zero		1


	//   ....[58]....
        /*0cb0*/ 	.word	0x00013540
        /*0cb4*/ 	.word	0x00000004
        /*0cb8*/ 	.word	0x00030820
        /*0cbc*/ 	.short	0x010a
        /*0cbe*/ 	.byte	0x3f
	.zero		1


	//   ....[59]....
        /*0cc0*/ 	.word	0x000136e0
        /*0cc4*/ 	.word	0x00000005
        /*0cc8*/ 	.word	0x00030840
        /*0ccc*/ 	.short	0x010a
        /*0cce*/ 	.byte	0x3f
	.zero		1


	//   ....[60]....
        /*0cd0*/ 	.word	0x00013780
        /*0cd4*/ 	.word	0x0000001b
        /*0cd8*/ 	.word	0x00030840
        /*0cdc*/ 	.short	0x010a
        /*0cde*/ 	.byte	0x3f
	.zero		1


	//   ....[61]....
        /*0ce0*/ 	.word	0x000137c0
        /*0ce4*/ 	.word	0x00000005
        /*0ce8*/ 	.word	0x00030860
        /*0cec*/ 	.short	0x010a
        /*0cee*/ 	.byte	0x3f
	.zero		1


	//   ....[62]....
        /*0cf0*/ 	.word	0x00013800
        /*0cf4*/ 	.word	0x0000001b
        /*0cf8*/ 	.word	0x00030860
        /*0cfc*/ 	.short	0x010a
        /*0cfe*/ 	.byte	0x3f
	.zero		1


	//   ....[63]....
        /*0d00*/ 	.word	0x00013870
        /*0d04*/ 	.word	0x00000003
        /*0d08*/ 	.word	0x00030800
        /*0d0c*/ 	.short	0x010a
        /*0d0e*/ 	.byte	0x3f
	.zero		1


	//   ....[64]....
        /*0d10*/ 	.word	0x000138c0
        /*0d14*/ 	.word	0x00000000
        /*0d18*/ 	.word	0x00030830
        /*0d1c*/ 	.short	0x010a
        /*0d1e*/ 	.byte	0x3f
	.zero		1


	//   ....[65]....
        /*0d20*/ 	.word	0x00013920
        /*0d24*/ 	.word	0x00000004
        /*0d28*/ 	.word	0x00030830
        /*0d2c*/ 	.short	0x010a
        /*0d2e*/ 	.byte	0x3f
	.zero		1


	//   ....[66]....
        /*0d30*/ 	.word	0x00013980
        /*0d34*/ 	.word	0x00000002
        /*0d38*/ 	.word	0x00030850
        /*0d3c*/ 	.short	0x010a
        /*0d3e*/ 	.byte	0x3f
	.zero		1


	//   ....[67]....
        /*0d40*/ 	.word	0x000139e0
        /*0d44*/ 	.word	0x00000004
        /*0d48*/ 	.word	0x00030830
        /*0d4c*/ 	.short	0x010a
        /*0d4e*/ 	.byte	0x3f
	.zero		1


	//   ....[68]....
        /*0d50*/ 	.word	0x00013a40
        /*0d54*/ 	.word	0x00000002
        /*0d58*/ 	.word	0x00030850
        /*0d5c*/ 	.short	0x010a
        /*0d5e*/ 	.byte	0x3f
	.zero		1


	//   ....[69]....
        /*0d60*/ 	.word	0x00013aa0
        /*0d64*/ 	.word	0x00000007
        /*0d68*/ 	.word	0x00030850
        /*0d6c*/ 	.short	0x010a
        /*0d6e*/ 	.byte	0x3f
	.zero		1


	//   ....[70]....
        /*0d70*/ 	.word	0x00013bc0
        /*0d74*/ 	.word	0x00000007
        /*0d78*/ 	.word	0x00030840
        /*0d7c*/ 	.short	0x010a
        /*0d7e*/ 	.byte	0x3f
	.zero		1


	//   ....[71]....
        /*0d80*/ 	.word	0x00014f20
        /*0d84*/ 	.word	0x00000016
        /*0d88*/ 	.word	0x00030820
        /*0d8c*/ 	.short	0x010a
        /*0d8e*/ 	.byte	0x3f
	.zero		1


	//   ....[72]....
        /*0d90*/ 	.word	0x00014f70
        /*0d94*/ 	.word	0x00000006
        /*0d98*/ 	.word	0x00030840
        /*0d9c*/ 	.short	0x010a
        /*0d9e*/ 	.byte	0x3f
	.zero		1


	//   ....[73]....
        /*0da0*/ 	.word	0x00015740
        /*0da4*/ 	.word	0x00000006
        /*0da8*/ 	.word	0x00030860
        /*0dac*/ 	.short	0x010a
        /*0dae*/ 	.byte	0x3f
	.zero		1


	//   ....[74]....
        /*0db0*/ 	.word	0x00015fd0
        /*0db4*/ 	.word	0x00000000
        /*0db8*/ 	.word	0x00030860
        /*0dbc*/ 	.short	0x010a
        /*0dbe*/ 	.byte	0x3f
	.zero		1


	//   ....[75]....
        /*0dc0*/ 	.word	0x00017210
        /*0dc4*/ 	.word	0x00000004
        /*0dc8*/ 	.word	0x00030820
        /*0dcc*/ 	.short	0x010a
        /*0dce*/ 	.byte	0x3f
	.zero		1


	//   ....[76]....
        /*0dd0*/ 	.word	0x000173b0
        /*0dd4*/ 	.word	0x00000005
        /*0dd8*/ 	.word	0x00030840
        /*0ddc*/ 	.short	0x010a
        /*0dde*/ 	.byte	0x3f
	.zero		1


	//   ....[77]....
        /*0de0*/ 	.word	0x00017400
        /*0de4*/ 	.word	0x0000001b
        /*0de8*/ 	.word	0x00030840
        /*0dec*/ 	.short	0x010a
        /*0dee*/ 	.byte	0x3f
	.zero		1


	//   ....[78]....
        /*0df0*/ 	.word	0x00017450
        /*0df4*/ 	.word	0x00000005
        /*0df8*/ 	.word	0x00030860
        /*0dfc*/ 	.short	0x010a
        /*0dfe*/ 	.byte	0x3f
	.zero		1


	//----- nvinfo : EIATTR_NUM_MBARRIERS
	.align		4
.L_295:
        /*0e00*/ 	.byte	0x03, 0x38
        /*0e02*/ 	.short	0x0016


	//----- nvinfo : EIATTR_EXIT_INSTR_OFFSETS
	.align		4
        /*0e04*/ 	.byte	0x04, 0x1c
        /*0e06*/ 	.short	(.L_297 - .L_296)


	//   ....[0]....
.L_296:
        /*0e08*/ 	.word	0x00000990


	//   ....[1]....
        /*0e0c*/ 	.word	0x0000d4c0


	//   ....[2]....
        /*0e10*/ 	.word	0x00013850


	//----- nvinfo : EIATTR_MAX_THREADS
	.align		4
.L_297:
        /*0e14*/ 	.byte	0x04, 0x05
        /*0e16*/ 	.short	(.L_299 - .L_298)
.L_298:
        /*0e18*/ 	.word	0x00000180
        /*0e1c*/ 	.word	0x00000001
        /*0e20*/ 	.word	0x00000001


	//----- nvinfo : EIATTR_CRS_STACK_SIZE
	.align		4
.L_299:
        /*0e24*/ 	.byte	0x04, 0x1e
        /*0e26*/ 	.short	(.L_301 - .L_300)
.L_300:
        /*0e28*/ 	.word	0x00000000


	//----- nvinfo : EIATTR_CBANK_PARAM_SIZE
	.align		4
.L_301:
        /*0e2c*/ 	.byte	0x03, 0x19
        /*0e2e*/ 	.short	0x0af0


	//----- nvinfo : EIATTR_PARAM_CBANK
	.align		4
        /*0e30*/ 	.byte	0x04, 0x0a
        /*0e32*/ 	.short	(.L_303 - .L_302)
	.align		4
.L_302:
        /*0e34*/ 	.word	index@(.nv.constant0._ZN7cutlass13device_kernelIN5flash11enable_sm90INS1_16FlashAttnFwdSm90INS1_25CollectiveMainloopFwdSm90ILi2EN4cute5tupleIJNS5_1CILi1EEES8_S8_EEENS6_IJNS7_ILi128EEENS7_ILi96EEENS7_ILi192EEEEEELi192ENS_6half_tEfNS_4arch4Sm90ELb1ELb0ELb0ELb1ELb1ELb0ELb0ELb1ELb1ELb1ELb1ELb0EEENS1_21CollectiveEpilogueFwdINS6_IJSA_SC_SB_EEES9_SE_SG_Li256ELb1ELb1ELb1ELb0EEENS1_36VarlenDynamicPersistentTileSchedulerILi128ELi96ELi256ELi128ELb1ELb1ELb1ELb1ELb1ELb1EEEEEEEEEvNT_6ParamsE)
        /*0e38*/ 	.short	0x0210
        /*0e3a*/ 	.short	0x0af0


	//----- nvinfo : EIATTR_SW_WAR
	.align		4
.L_303:
        /*0e3c*/ 	.byte	0x04, 0x36
        /*0e3e*/ 	.short	(.L_305 - .L_304)
.L_304:
        /*0e40*/ 	.word	0x00000008
.L_305:


//--------------------- .nv.info._ZN7cutlass13device_kernelIN5flash11enable_sm90INS1_16FlashAttnFwdSm90INS1_25CollectiveMainloopFwdSm90ILi2EN4cute5tupleIJNS5_1CILi1EEES8_S8_EEENS6_IJNS7_ILi128EEENS7_ILi96EEENS7_ILi192EEEEEELi192ENS_6half_tEfNS_4arch4Sm90ELb1ELb0ELb0ELb1ELb1ELb1ELb0ELb1ELb1ELb1ELb1ELb0EEENS1_21CollectiveEpilogueFwdINS6_IJSA_SC_SB_EEES9_SE_SG_Li256ELb1ELb1ELb1ELb0EEENS1_36VarlenDynamicPersistentTileSchedulerILi128ELi96ELi256ELi128ELb1ELb1ELb1ELb1ELb1ELb1EEEEEEEEEvNT_6ParamsE --------------------------
	.section	.nv.info._ZN7cutlass13device_kernelIN5flash11enable_sm90INS1_16FlashAttnFwdSm90INS1_25CollectiveMainloopFwdSm90ILi2EN4cute5tupleIJNS5_1CILi1EEES8_S8_EEENS6_IJNS7_ILi128EEENS7_ILi96EEENS7_ILi192EEEEEELi192ENS_6half_tEfNS_4arch4Sm90ELb1ELb0ELb0ELb1ELb1ELb1ELb0ELb1ELb1ELb1ELb1ELb0EEENS1_21CollectiveEpilogueFwdINS6_IJSA_SC_SB_EEES9_SE_SG_Li256ELb1ELb1ELb1ELb0EEENS1_36VarlenDynamicPersistentTileSchedulerILi128ELi96ELi256ELi128ELb1ELb1ELb1ELb1ELb1ELb1EEEEEEEEEvNT_6ParamsE,"",@"SHT_CUDA_INFO"
	.sectionflags	@""
	.align	4


	//----- nvinfo : EIATTR_CUDA_API_VERSION
	.align		4
        /*0000*/ 	.byte	0x04, 0x37
        /*0002*/ 	.short	(.L_307 - .L_306)
.L_306:
        /*0004*/ 	.word	0x00000082


	//----- nvinfo : EIATTR_KPARAM_INFO
	.align		4
.L_307:
        /*0008*/ 	.byte	0x04, 0x17
        /*000a*/ 	.short	(.L_309 - .L_308)
.L_308:
        /*000c*/ 	.word	0x00000000
        /*0010*/ 	.short	0x0000
        /*0012*/ 	.short	0x0070
        /*0014*/ 	.byte	0x00, 0xf0, 0x01, 0x2a


	//----- nvinfo : EIATTR_SPARSE_MMA_MASK
	.align		4
.L_309:
        /*0018*/ 	.byte	0x03, 0x50
        /*001a*/ 	.short	0x0000


	//----- nvinfo : EIATTR_MAXREG_COUNT
	.align		4
        /*001c*/ 	.byte	0x03, 0x1b
        /*001e*/ 	.short	0x00a8


	//----- nvinfo : EIATTR_NUM_BARRIERS
	.align		4
        /*0020*/ 	.byte	0x02, 0x4c
        /*0022*/ 	.byte	0x10
	.zero		1


	//----- nvinfo : EIATTR_EXTERNS
	.align		4
        /*0024*/ 	.byte	0x04, 0x0f
        /*0026*/ 	.short	(.L_311 - .L_310)


	//   ....[0]....
	.align		4
.L_310:
        /*0028*/ 	.word	index@(__assertfail)


	//----- nvinfo : EIATTR_ANNOTATIONS
	.align		4
.L_311:
        /*002c*/ 	.byte	0x04, 0x55
        /*002e*/ 	.short	(.L_313 - .L_312)


	//   ....[0]....
.L_312:
        /* <DEDUP_REMOVED lines=42> */


	//----- nvinfo : EIATTR_MERCURY_ISA_VERSION
	.align		4
.L_313:
        /*02c0*/ 	.byte	0x03, 0x5f
        /*02c2*/ 	.short	0x0101


	//----- nvinfo : EIATTR_UNUSED_LOAD_BYTE_OFFSET
	.align		4
        /*02c4*/ 	.byte	0x04, 0x44
        /*02c6*/ 	.short	(.L_315 - .L_314)


	//   ....[0]....
.L_314:
        /*02c8*/ 	.word	0x00000a20
        /*02cc*/ 	.word	0x0000fff0


	//   ....[1]....
        /*02d0*/ 	.word	0x0001aa70
        /*02d4*/ 	.word	0x0000fff0


	//----- nvinfo : EIATTR_INT_WARP_WIDE_INSTR_OFFSETS
	.align		4
.L_315:
        /*02d8*/ 	.byte	0x04, 0x31
        /*02da*/ 	.short	(.L_317 - .L_316)


	//   ....[0]....
.L_316:
        /*02dc*/ 	.word	0x00000130


	//   ....[1]....
        /*02e0*/ 	.word	0x00000170


	//   ....[2]....
        /*02e4*/ 	.word	0x000001e0


	//   ....[3]....
        /*02e8*/ 	.word	0x00021c30


	//   ....[4]....
        /*02ec*/ 	.word	0x00021cd0


	//   ....[5]....
        /*02f0*/ 	.word	0x00024b90


	//   ....[6]....
        /*02f4*/ 	.word	0x00024c30


	//----- nvinfo : EIATTR_COOP_GROUP_MASK_REGIDS
	.align		4
.L_317:
        /*02f8*/ 	.byte	0x04, 0x29
        /*02fa*/ 	.short	(.L_319 - .L_318)


	//   ....[0]....
.L_318:
        /*02fc*/ 	.word	0xffffffff


	//   ....[1]....
        /*0300*/ 	.word	0xffffffff


	//   ....[2]....
        /*0304*/ 	.word	0xffffffff


	//   ....[3]....
        /*0308*/ 	.word	0xffffffff


	//   ....[4]....
        /*030c*/ 	.word	0xffffffff


	//   ....[5]....
        /*0310*/ 	.word	0xffffffff


	//   ....[6]....
        /*0314*/ 	.word	0xffffffff


	//   ....[7]....
        /*0318*/ 	.word	0xffffffff


	//   ....[8]....
        /*031c*/ 	.word	0xffffffff


	//   ....[9]....
        /*0320*/ 	.word	0xffffffff


	//   ....[10]....
        /*0324*/ 	.word	0xffffffff


	//   ....[11]....
        /*0328*/ 	.word	0xffffffff


	//   ....[12]....
        /*032c*/ 	.word	0xffffffff


	//   ....[13]....
        /*0330*/ 	.word	0xffffffff


	//   ....[14]....
        /*0334*/ 	.word	0xffffffff


	//   ....[15]....
        /*0338*/ 	.word	0xffffffff


	//   ....[16]....
        /*033c*/ 	.word	0xffffffff


	//   ....[17]....
        /*0340*/ 	.word	0xffffffff


	//   ....[18]....
        /*0344*/ 	.word	0xffffffff


	//   ....[19]....
        /*0348*/ 	.word	0xffffffff


	//   ....[20]....
        /*034c*/ 	.word	0xffffffff


	//   ....[21]....
        /*0350*/ 	.word	0xffffffff


	//   ....[22]....
        /*0354*/ 	.word	0xffffffff


	//   ....[23]....
        /*0358*/ 	.word	0xffffffff


	//   ....[24]....
        /*035c*/ 	.word	0xffffffff


	//   ....[25]....
        /*0360*/ 	.word	0xffffffff


	//   ....[26]....
        /*0364*/ 	.word	0xffffffff


	//   ....[27]....
        /*0368*/ 	.word	0xffffffff


	//   ....[28]....
        /*036c*/ 	.word	0xffffffff


	//   ....[29]....
        /*0370*/ 	.word	0xffffffff


	//   ....[30]....
        /*0374*/ 	.word	0xffffffff


	//   ....[31]....
        /*0378*/ 	.word	0xffffffff


	//   ....[32]....
        /*037c*/ 	.word	0xffffffff


	//   ....[33]....
        /*0380*/ 	.word	0xffffffff


	//   ....[34]....
        /*0384*/ 	.word	0xffffffff


	//   ....[35]....
        /*0388*/ 	.word	0xffffffff


	//   ....[36]....
        /*038c*/ 	.word	0xffffffff


	//   ....[37]....
        /*0390*/ 	.word	0xffffffff


	//   ....[38]....
        /*0394*/ 	.word	0xffffffff


	//   ....[39]....
        /*0398*/ 	.word	0xffffffff


	//   ....[40]....
        /*039c*/ 	.word	0xffffffff


	//   ....[41]....
        /*03a0*/ 	.word	0xffffffff


	//   ....[42]....
        /*03a4*/ 	.word	0xffffffff


	//   ....[43]....
        /*03a8*/ 	.word	0xffffffff


	//   ....[44]....
        /*03ac*/ 	.word	0xffffffff


	//   ....[45]....
        /*03b0*/ 	.word	0xffffffff


	//   ....[46]....
        /*03b4*/ 	.word	0xffffffff


	//   ....[47]....
        /*03b8*/ 	.word	0xffffffff


	//   ....[48]....
        /*03bc*/ 	.word	0xffffffff


	//   ....[49]....
        /*03c0*/ 	.word	0xffffffff


	//   ....[50]....
        /*03c4*/ 	.word	0xffffffff


	//   ....[51]....
        /*03c8*/ 	.word	0xffffffff


	//   ....[52]....
        /*03cc*/ 	.word	0xffffffff


	//   ....[53]....
        /*03d0*/ 	.word	0xffffffff


	//   ....[54]....
        /*03d4*/ 	.word	0xffffffff


	//   ....[55]....
        /*03d8*/ 	.word	0xffffffff


	//   ....[56]....
        /*03dc*/ 	.word	0xffffffff


	//   ....[57]....
        /*03e0*/ 	.word	0xffffffff


	//   ....[58]....
        /*03e4*/ 	.word	0xffffffff


	//   ....[59]....
        /*03e8*/ 	.word	0xffffffff


	//   ....[60]....
        /*03ec*/ 	.word	0xffffffff


	//   ....[61]....
        /*03f0*/ 	.word	0xffffffff


	//   ....[62]....
        /*03f4*/ 	.word	0xffffffff


	//   ....[63]....
        /*03f8*/ 	.word	0xffffffff


	//   ....[64]....
        /*03fc*/ 	.word	0xffffffff


	//   ....[65]....
        /*0400*/ 	.word	0xffffffff


	//   ....[66]....
        /*0404*/ 	.word	0xffffffff


	//   ....[67]....
        /*0408*/ 	.word	0xffffffff


	//   ....[68]....
        /*040c*/ 	.word	0xffffffff


	//   ....[69]....
        /*0410*/ 	.word	0xffffffff


	//   ....[70]....
        /*0414*/ 	.word	0xffffffff


	//   ....[71]....
        /*0418*/ 	.word	0xffffffff


	//   ....[72]....
        /*041c*/ 	.word	0xffffffff


	//   ....[73]....
        /*0420*/ 	.word	0xffffffff


	//   ....[74]....
        /*0424*/ 	.word	0xffffffff


	//   ....[75]....
        /*0428*/ 	.word	0xffffffff


	//   ....[76]....
        /*042c*/ 	.word	0xffffffff


	//   ....[77]....
        /*0430*/ 	.word	0xffffffff


	//   ....[78]....
        /*0434*/ 	.word	0xffffffff


	//   ....[79]....
        /*0438*/ 	.word	0xffffffff


	//   ....[80]....
        /*043c*/ 	.word	0xffffffff


	//   ....[81]....
        /*0440*/ 	.word	0xffffffff


	//   ....[82]....
        /*0444*/ 	.word	0xffffffff


	//   ....[83]....
        /*0448*/ 	.word	0xffffffff


	//   ....[84]....
        /*044c*/ 	.word	0xffffffff


	//   ....[85]....
        /*0450*/ 	.word	0xffffffff


	//   ....[86]....
        /*0454*/ 	.word	0xffffffff


	//   ....[87]....
        /*0458*/ 	.word	0xffffffff


	//   ....[88]....
        /*045c*/ 	.word	0xffffffff


	//   ....[89]....
        /*0460*/ 	.word	0xffffffff


	//   ....[90]....
        /*0464*/ 	.word	0xffffffff


	//   ....[91]....
        /*0468*/ 	.word	0xffffffff


	//   ....[92]....
        /*046c*/ 	.word	0xffffffff


	//   ....[93]....
        /*0470*/ 	.word	0xffffffff


	//   ....[94]....
        /*0474*/ 	.word	0xffffffff


	//   ....[95]....
        /*0478*/ 	.word	0xffffffff


	//   ....[96]....
        /*047c*/ 	.word	0xffffffff


	//   ....[97]....
        /*0480*/ 	.word	0xffffffff


	//   ....[98]....
        /*0484*/ 	.word	0xffffffff


	//   ....[99]....
        /*0488*/ 	.word	0xffffffff


	//   ....[100]....
        /*048c*/ 	.word	0xffffffff


	//   ....[101]....
        /*0490*/ 	.word	0xffffffff


	//   ....[102]....
        /*0494*/ 	.word	0xffffffff


	//   ....[103]....
        /*0498*/ 	.word	0xffffffff


	//   ....[104]....
        /*049c*/ 	.word	0xffffffff


	//   ....[105]....
        /*04a0*/ 	.word	0xffffffff


	//   ....[106]....
        /*04a4*/ 	.word	0xffffffff


	//   ....[107]....
        /*04a8*/ 	.word	0xffffffff


	//   ....[108]....
        /*04ac*/ 	.word	0xffffffff


	//   ....[109]....
        /*04b0*/ 	.word	0xffffffff


	//   ....[110]....
        /*04b4*/ 	.word	0xffffffff


	//   ....[111]....
        /*04b8*/ 	.word	0xffffffff


	//   ....[112]....
        /*04bc*/ 	.word	0xffffffff


	//   ....[113]....
        /*04c0*/ 	.word	0xffffffff


	//   ....[114]....
        /*04c4*/ 	.word	0xffffffff


	//   ....[115]....
        /*04c8*/ 	.word	0xffffffff


	//   ....[116]....
        /*04cc*/ 	.word	0xffffffff


	//   ....[117]....
        /*04d0*/ 	.word	0xffffffff


	//   ....[118]....
        /*04d4*/ 	.word	0xffffffff


	//   ....[119]....
        /*04d8*/ 	.word	0xffffffff


	//   ....[120]....
        /*04dc*/ 	.word	0xffffffff


	//   ....[121]....
        /*04e0*/ 	.word	0xffffffff


	//   ....[122]....
        /*04e4*/ 	.word	0xffffffff


	//   ....[123]....
        /*04e8*/ 	.word	0xffffffff


	//   ....[124]....
        /*04ec*/ 	.word	0xffffffff


	//   ....[125]....
        /*04f0*/ 	.word	0xffffffff


	//   ....[126]....
        /*04f4*/ 	.word	0xffffffff


	//   ....[127]....
        /*04f8*/ 	.word	0xffffffff


	//   ....[128]....
        /*04fc*/ 	.word	0xffffffff


	//   ....[129]....
        /*0500*/ 	.word	0xffffffff


	//   ....[130]....
        /*0504*/ 	.word	0xffffffff


	//   ....[131]....
        /*0508*/ 	.word	0xffffffff


	//   ....[132]....
        /*050c*/ 	.word	0xffffffff


	//   ....[133]....
        /*0510*/ 	.word	0xffffffff


	//   ....[134]....
        /*0514*/ 	.word	0xffffffff


	//   ....[135]....
        /*0518*/ 	.word	0xffffffff


	//   ....[136]....
        /*051c*/ 	.word	0xffffffff


	//   ....[137]....
        /*0520*/ 	.word	0xffffffff


	//   ....[138]....
        /*0524*/ 	.word	0xffffffff


	//   ....[139]....
        /*0528*/ 	.word	0xffffffff


	//   ....[140]....
        /*052c*/ 	.word	0xffffffff


	//   ....[141]....
        /*0530*/ 	.word	0xffffffff


	//   ....[142]....
        /*0534*/ 	.word	0xffffffff


	//   ....[143]....
        /*0538*/ 	.word	0xffffffff


	//   ....[144]....
        /*053c*/ 	.word	0xffffffff


	//   ....[145]....
        /*0540*/ 	.word	0xffffffff


	//   ....[146]....
        /*0544*/ 	.word	0xffffffff


	//   ....[147]....
        /*0548*/ 	.word	0xffffffff


	//   ....[148]....
        /*054c*/ 	.word	0xffffffff


	//   ....[149]....
        /*0550*/ 	.word	0xffffffff


	//   ....[150]....
        /*0554*/ 	.word	0xffffffff


	//   ....[151]....
        /*0558*/ 	.word	0xffffffff


	//   ....[152]....
        /*055c*/ 	.word	0xffffffff


	//   ....[153]....
        /*0560*/ 	.word	0xffffffff


	//   ....[154]....
        /*0564*/ 	.word	0xffffffff


	//   ....[155]....
        /*0568*/ 	.word	0xffffffff


	//   ....[156]....
        /*056c*/ 	.word	0xffffffff


	//   ....[157]....
        /*0570*/ 	.word	0xffffffff


	//   ....[158]....
        /*0574*/ 	.word	0xffffffff


	//   ....[159]....
        /*0578*/ 	.word	0xffffffff


	//   ....[160]....
        /*057c*/ 	.word	0xffffffff


	//   ....[161]....
        /*0580*/ 	.word	0xffffffff


	//   ....[162]....
        /*0584*/ 	.word	0xffffffff


	//   ....[163]....
        /*0588*/ 	.word	0xffffffff


	//   ....[164]....
        /*058c*/ 	.word	0xffffffff


	//   ....[165]....
        /*0590*/ 	.word	0xffffffff


	//   ....[166]....
        /*0594*/ 	.word	0xffffffff


	//   ....[167]....
        /*0598*/ 	.word	0xffffffff


	//   ....[168]....
        /*059c*/ 	.word	0xffffffff


	//   ....[169]....
        /*05a0*/ 	.word	0xffffffff


	//   ....[170]....
        /*05a4*/ 	.word	0xffffffff


	//   ....[171]....
        /*05a8*/ 	.word	0xffffffff


	//   ....[172]....
        /*05ac*/ 	.word	0xffffffff


	//   ....[173]....
        /*05b0*/ 	.word	0xffffffff


	//   ....[174]....
        /*05b4*/ 	.word	0xffffffff


	//   ....[175]....
        /*05b8*/ 	.word	0xffffffff


	//   ....[176]....
        /*05bc*/ 	.word	0xffffffff


	//   ....[177]....
        /*05c0*/ 	.word	0xffffffff


	//   ....[178]....
        /*05c4*/ 	.word	0xffffffff


	//   ....[179]....
        /*05c8*/ 	.word	0xffffffff


	//   ....[180]....
        /*05cc*/ 	.word	0xffffffff


	//   ....[181]....
        /*05d0*/ 	.word	0xffffffff


	//   ....[182]....
        /*05d4*/ 	.word	0xffffffff


	//   ....[183]....
        /*05d8*/ 	.word	0xffffffff


	//   ....[184]....
        /*05dc*/ 	.word	0xffffffff


	//   ....[185]....
        /*05e0*/ 	.word	0x0500000f


	//   ....[186]....
        /*05e4*/ 	.word	0x0500000f


	//   ....[187]....
        /*05e8*/ 	.word	0x0500000f


	//   ....[188]....
        /*05ec*/ 	.word	0x0500000f


	//   ....[189]....
        /*05f0*/ 	.word	0x0500000f


	//   ....[190]....
        /*05f4*/ 	.word	0x0500000f


	//   ....[191]....
        /*05f8*/ 	.word	0x0500000f


	//   ....[192]....
        /*05fc*/ 	.word	0x0500000f


	//   ....[193]....
        /*0600*/ 	.word	0x0500000f


	//   ....[194]....
        /*0604*/ 	.word	0x0500000f


	//   ....[195]....
        /*0608*/ 	.word	0x0500000f


	//   ....[196]....
        /*060c*/ 	.word	0x0500000f


	//   ....[197]....
        /*0610*/ 	.word	0x0500000f


	//   ....[198]....
        /*0614*/ 	.word	0x0500000f


	//   ....[199]....
        /*0618*/ 	.word	0x0500000f


	//   ....[200]....
        /*061c*/ 	.word	0x0500000f


	//   ....[201]....
        /*0620*/ 	.word	0x0500000f


	//   ....[202]....
        /*0624*/ 	.word	0x0500000f


	//   ....[203]....
        /*0628*/ 	.word	0x0500000f


	//   ....[204]....
        /*062c*/ 	.word	0x0500000f


	//   ....[205]....
        /*0630*/ 	.word	0x0500000f


	//   ....[206]....
        /*0634*/ 	.word	0x0500000f


	//   ....[207]....
        /*0638*/ 	.word	0x0500000f


	//   ....[208]....
        /*063c*/ 	.word	0x0500000f


	//   ....[209]....
        /*0640*/ 	.word	0x0500000f


	//   ....[210]....
        /*0644*/ 	.word	0x0500000f


	//   ....[211]....
        /*0648*/ 	.word	0x0500000f


	//   ....[212]....
        /*064c*/ 	.word	0x0500000f


	//   ....[213]....
        /*0650*/ 	.word	0x0500000f


	//   ....[214]....
        /*0654*/ 	.word	0x0500000f


	//   ....[215]....
        /*0658*/ 	.word	0x0500000f


	//   ....[216]....
        /*065c*/ 	.word	0x0500000f


	//   ....[217]....
        /*0660*/ 	.word	0x0500000f


	//   ....[218]....
        /*0664*/ 	.word	0x0500000f


	//   ....[219]....
        /*0668*/ 	.word	0x0500000f


	//   ....[220]....
        /*066c*/ 	.word	0x0500000f


	//   ....[221]....
        /*0670*/ 	.word	0x0500000f


	//   ....[222]....
        /*0674*/ 	.word	0x0500000f


	//   ....[223]....
        /*0678*/ 	.word	0x0500000f


	//   ....[224]....
        /*067c*/ 	.word	0x0500000f


	//   ....[225]....
        /*0680*/ 	.word	0x0500000f


	//   ....[226]....
        /*0684*/ 	.word	0x0500000f


	//   ....[227]....
        /*0688*/ 	.word	0x0500000f


	//   ....[228]....
        /*068c*/ 	.word	0x0500000f


	//   ....[229]....
        /*0690*/ 	.word	0x0500000f


	//   ....[230]....
        /*0694*/ 	.word	0x0500000f


	//   ....[231]....
        /*0698*/ 	.word	0x0500000f


	//   ....[232]....
        /*069c*/ 	.word	0x0500000f


	//   ....[233]....
        /*06a0*/ 	.word	0x0500000f


	//   ....[234]....
        /*06a4*/ 	.word	0x0500000f


	//   ....[235]....
        /*06a8*/ 	.word	0x0500000f


	//   ....[236]....
        /*06ac*/ 	.word	0x0500000f


	//   ....[237]....
        /*06b0*/ 	.word	0x0500000f


	//   ....[238]....
        /*06b4*/ 	.word	0x0500000f


	//   ....[239]....
        /*06b8*/ 	.word	0x0500000f


	//   ....[240]....
        /*06bc*/ 	.word	0x0500000f


	//   ....[241]....
        /*06c0*/ 	.word	0x0500000f


	//   ....[242]....
        /*06c4*/ 	.word	0x0500000f


	//   ....[243]....
        /*06c8*/ 	.word	0x0500000f


	//   ....[244]....
        /*06cc*/ 	.word	0x0500000f


	//   ....[245]....
        /*06d0*/ 	.word	0x0500000f


	//   ....[246]....
        /*06d4*/ 	.word	0x0500000f


	//   ....[247]....
        /*06d8*/ 	.word	0x0500000f


	//   ....[248]....
        /*06dc*/ 	.word	0x0500000f


	//   ....[249]....
        /*06e0*/ 	.word	0x0500000f


	//   ....[250]....
        /*06e4*/ 	.word	0x0500000f


	//   ....[251]....
        /*06e8*/ 	.word	0x0500000f


	//   ....[252]....
        /*06ec*/ 	.word	0x0500000f


	//   ....[253]....
        /*06f0*/ 	.word	0x0500000f


	//   ....[254]....
        /*06f4*/ 	.word	0x0500000f


	//   ....[255]....
        /*06f8*/ 	.word	0x0500000f


	//   ....[0]....
        /*06fc*/ 	.word	0x0500000f


	//   ....[1]....
        /*0700*/ 	.word	0x0500000f


	//   ....[2]....
        /*0704*/ 	.word	0x0500000f


	//   ....[3]....
        /*0708*/ 	.word	0x0500000f


	//   ....[4]....
        /*070c*/ 	.word	0x0500000f


	//   ....[5]....
        /*0710*/ 	.word	0x0500000f


	//   ....[6]....
        /*0714*/ 	.word	0x0500000f


	//   ....[7]....
        /*0718*/ 	.word	0x0500000f


	//   ....[8]....
        /*071c*/ 	.word	0x0500000f


	//   ....[9]....
        /*0720*/ 	.word	0x0500000f


	//   ....[10]....
        /*0724*/ 	.word	0x0500000f


	//   ....[11]....
        /*0728*/ 	.word	0x0500000f


	//   ....[12]....
        /*072c*/ 	.word	0x0500000f


	//   ....[13]....
        /*0730*/ 	.word	0x0500000f


	//   ....[14]....
        /*0734*/ 	.word	0x0500000f


	//   ....[15]....
        /*0738*/ 	.word	0x0500000f


	//   ....[16]....
        /*073c*/ 	.word	0x0500000f


	//   ....[17]....
        /*0740*/ 	.word	0x0500000f


	//   ....[18]....
        /*0744*/ 	.word	0x0500000f


	//   ....[19]....
        /*0748*/ 	.word	0x0500000f


	//   ....[20]....
        /*074c*/ 	.word	0x0500000f


	//   ....[21]....
        /*0750*/ 	.word	0x0500000f


	//   ....[22]....
        /*0754*/ 	.word	0x0500000f


	//   ....[23]....
        /*0758*/ 	.word	0x0500000f


	//   ....[24]....
        /*075c*/ 	.word	0x0500000f


	//   ....[25]....
        /*0760*/ 	.word	0x0500000f


	//   ....[26]....
        /*0764*/ 	.word	0x0500000f


	//   ....[27]....
        /*0768*/ 	.word	0x0500000f


	//   ....[28]....
        /*076c*/ 	.word	0x0500000f


	//   ....[29]....
        /*0770*/ 	.word	0x0500000f


	//   ....[30]....
        /*0774*/ 	.word	0x0500000f


	//   ....[31]....
        /*0778*/ 	.word	0x0500000f


	//   ....[32]....
        /*077c*/ 	.word	0x0500000f


	//   ....[33]....
        /*0780*/ 	.word	0x0500000f


	//   ....[34]....
        /*0784*/ 	.word	0x0500000f


	//   ....[35]....
        /*0788*/ 	.word	0x0500000f


	//   ....[36]....
        /*078c*/ 	.word	0x0500000f


	//   ....[37]....
        /*0790*/ 	.word	0x0500000f


	//   ....[38]....
        /*0794*/ 	.word	0x0500000f


	//   ....[39]....
        /*0798*/ 	.word	0x0500000f


	//   ....[40]....
        /*079c*/ 	.word	0x0500000f


	//   ....[41]....
        /*07a0*/ 	.word	0x0500000f


	//----- nvinfo : EIATTR_COOP_GROUP_INSTR_OFFSETS
	.align		4
.L_319:
        /*07a4*/ 	.byte	0x04, 0x28
        /*07a6*/ 	.short	(.L_321 - .L_320)


	//   ....[0]....
.L_320:
        /*07a8*/ 	.word	0x00000060


	//   ....[1]....
        /*07ac*/ 	.word	0x00000140


	//   ....[2]....
        /*07b0*/ 	.word	0x00000190


	//   ....[3]....
        /*07b4*/ 	.word	0x000003c0


	//   ....[4]....
        /*07b8*/ 	.word	0x00000520


	//   ....[5]....
        /*07bc*/ 	.word	0x00000640


	//   ....[6]....
        /*07c0*/ 	.word	0x000007a0


	//   ....[7]....
        /*07c4*/ 	.word	0x00003a90


	//   ....[8]....
        /*07c8*/ 	.word	0x00003aa0


	//   ....[9]....
        /*07cc*/ 	.word	0x000050b0


	//   ....[10]....
        /*07d0*/ 	.word	0x000050c0


	//   ....[11]....
        /*07d4*/ 	.word	0x00007160


	//   ....[12]....
        /*07d8*/ 	.word	0x00007170


	//   ....[13]....
        /*07dc*/ 	.word	0x00008890


	//   ....[14]....
        /*07e0*/ 	.word	0x000088a0


	//   ....[15]....
        /*07e4*/ 	.word	0x0000a1b0


	//   ....[16]....
        /*07e8*/ 	.word	0x0000a1c0


	//   ....[17]....
        /*07ec*/ 	.word	0x0000a460


	//   ....[18]....
        /*07f0*/ 	.word	0x0000a470


	//   ....[19]....
        /*07f4*/ 	.word	0x0000a980


	//   ....[20]....
        /*07f8*/ 	.word	0x0000a9a0


	//   ....[21]....
        /*07fc*/ 	.word	0x0000abf0


	//   ....[22]....
        /*0800*/ 	.word	0x0000ac10


	//   ....[23]....
        /*0804*/ 	.word	0x0000b6b0


	//   ....[24]....
        /*0808*/ 	.word	0x0000bdc0


	//   ....[25]....
        /*080c*/ 	.word	0x0000bdd0


	//   ....[26]....
        /*0810*/ 	.word	0x0000bde0


	//   ....[27]....
        /*0814*/ 	.word	0x0000bdf0


	//   ....[28]....
        /*0818*/ 	.word	0x0000c650


	//   ....[29]....
        /*081c*/ 	.word	0x0000c660


	//   ....[30]....
        /*0820*/ 	.word	0x0000c670


	//   ....[31]....
        /*0824*/ 	.word	0x0000c680


	//   ....[32]....
        /*0828*/ 	.word	0x0000f4a0


	//   ....[33]....
        /*082c*/ 	.word	0x0000f4b0


	//   ....[34]....
        /*0830*/ 	.word	0x0000f4c0


	//   ....[35]....
        /*0834*/ 	.word	0x0000f4d0


	//   ....[36]....
        /*0838*/ 	.word	0x0000fb00


	//   ....[37]....
        /*083c*/ 	.word	0x0000fb10


	//   ....[38]....
        /*0840*/ 	.word	0x0000fb20


	//   ....[39]....
        /*0844*/ 	.word	0x0000fb30


	//   ....[40]....
        /*0848*/ 	.word	0x00013600


	//   ....[41]....
        /*084c*/ 	.word	0x00013620


	//   ....[42]....
        /*0850*/ 	.word	0x00013af0


	//   ....[43]....
        /*0854*/ 	.word	0x00013c00


	//   ....[44]....
        /*0858*/ 	.word	0x000142a0


	//   ....[45]....
        /*085c*/ 	.word	0x00014330


	//   ....[46]....
        /*0860*/ 	.word	0x00016040


	//   ....[47]....
        /*0864*/ 	.word	0x00016060


	//   ....[48]....
        /*0868*/ 	.word	0x00016660


	//   ....[49]....
        /*086c*/ 	.word	0x00016760


	//   ....[50]....
        /*0870*/ 	.word	0x00016d10


	//   ....[51]....
        /*0874*/ 	.word	0x00016d70


	//   ....[52]....
        /*0878*/ 	.word	0x00018a10


	//   ....[53]....
        /*087c*/ 	.word	0x00018a40


	//   ....[54]....
        /*0880*/ 	.word	0x00018be0


	//   ....[55]....
        /*0884*/ 	.word	0x00018c10


	//   ....[56]....
        /*0888*/ 	.word	0x00019f40


	//   ....[57]....
        /*088c*/ 	.word	0x0001a150


	//   ....[58]....
        /*0890*/ 	.word	0x0001a1d0


	//   ....[59]....
        /*0894*/ 	.word	0x0001a1e0


	//   ....[60]....
        /*0898*/ 	.word	0x0001b830


	//   ....[61]....
        /*089c*/ 	.word	0x0001b840


	//   ....[62]....
        /*08a0*/ 	.word	0x0001b850


	//   ....[63]....
        /*08a4*/ 	.word	0x0001b860


	//   ....[64]....
        /*08a8*/ 	.word	0x0001c180


	//   ....[65]....
        /*08ac*/ 	.word	0x0001c1a0


	//   ....[66]....
        /*08b0*/ 	.word	0x0001c2d0


	//   ....[67]....
        /*08b4*/ 	.word	0x0001c2f0


	//   ....[68]....
        /*08b8*/ 	.word	0x0001c400


	//   ....[69]....
        /*08bc*/ 	.word	0x0001c420


	//   ....[70]....
        /*08c0*/ 	.word	0x0001c540


	//   ....[71]....
        /*08c4*/ 	.word	0x0001c560


	//   ....[72]....
        /*08c8*/ 	.word	0x0001ca90


	//   ....[73]....
        /*08cc*/ 	.word	0x0001cad0


	//   ....[74]....
        /*08d0*/ 	.word	0x0001d3e0


	//   ....[75]....
        /*08d4*/ 	.word	0x0001d3f0


	//   ....[76]....
        /*08d8*/ 	.word	0x0001e370


	//   ....[77]....
        /*08dc*/ 	.word	0x0001e3a0


	//   ....[78]....
        /*08e0*/ 	.word	0x0001e4c0


	//   ....[79]....
        /*08e4*/ 	.word	0x0001e4e0


	//   ....[80]....
        /*08e8*/ 	.word	0x0001e5f0


	//   ....[81]....
        /*08ec*/ 	.word	0x0001e610


	//   ....[82]....
        /*08f0*/ 	.word	0x0001e730


	//   ....[83]....
        /*08f4*/ 	.word	0x0001e750


	//   ....[84]....
        /*08f8*/ 	.word	0x0001e8f0


	//   ....[85]....
        /*08fc*/ 	.word	0x0001eaf0


	//   ....[86]....
        /*0900*/ 	.word	0x0001eb20


	//   ....[87]....
        /*0904*/ 	.word	0x0001eb50


	//   ....[88]....
        /*0908*/ 	.word	0x0001eb80


	//   ....[89]....
        /*090c*/ 	.word	0x0001ebb0


	//   ....[90]....
        /*0910*/ 	.word	0x0001ebe0


	//   ....[91]....
        /*0914*/ 	.word	0x0001ed80


	//   ....[92]....
        /*0918*/ 	.word	0x0001edb0


	//   ....[93]....
        /*091c*/ 	.word	0x0001ede0


	//   ....[94]....
        /*0920*/ 	.word	0x0001ee10


	//   ....[95]....
        /*0924*/ 	.word	0x0001ee40


	//   ....[96]....
        /*0928*/ 	.word	0x0001ee70


	//   ....[97]....
        /*092c*/ 	.word	0x0001ef00


	//   ....[98]....
        /*0930*/ 	.word	0x0001ef30


	//   ....[99]....
        /*0934*/ 	.word	0x0001ef40


	//   ....[100]....
        /*0938*/ 	.word	0x0001ef80


	//   ....[101]....
        /*093c*/ 	.word	0x000204b0


	//   ....[102]....
        /*0940*/ 	.word	0x000227e0


	//   ....[103]....
        /*0944*/ 	.word	0x00022810


	//   ....[104]....
        /*0948*/ 	.word	0x000228c0


	//   ....[105]....
        /*094c*/ 	.word	0x000228e0


	//   ....[106]....
        /*0950*/ 	.word	0x00022980


	//   ....[107]....
        /*0954*/ 	.word	0x000229a0


	//   ....[108]....
        /*0958*/ 	.word	0x00022a40


	//   ....[109]....
        /*095c*/ 	.word	0x00022a60


	//   ....[110]....
        /*0960*/ 	.word	0x00022b00


	//   ....[111]....
        /*0964*/ 	.word	0x00022b20


	//   ....[112]....
        /*0968*/ 	.word	0x00022b30


	//   ....[113]....
        /*096c*/ 	.word	0x00022bc0


	//   ....[114]....
        /*0970*/ 	.word	0x00023300


	//   ....[115]....
        /*0974*/ 	.word	0x00023340


	//   ....[116]....
        /*0978*/ 	.word	0x000233a0


	//   ....[117]....
        /*097c*/ 	.word	0x00023400


	//   ....[118]....
        /*0980*/ 	.word	0x00023450


	//   ....[119]....
        /*0984*/ 	.word	0x000234b0


	//   ....[120]....
        /*0988*/ 	.word	0x00023500


	//   ....[121]....
        /*098c*/ 	.word	0x00023560


	//   ....[122]....
        /*0990*/ 	.word	0x000235b0


	//   ....[123]....
        /*0994*/ 	.word	0x00023610


	//   ....[124]....
        /*0998*/ 	.word	0x00023660


	//   ....[125]....
        /*099c*/ 	.word	0x000236c0


	//   ....[126]....
        /*09a0*/ 	.word	0x00023710


	//   ....[127]....
        /*09a4*/ 	.word	0x00023760


	//   ....[128]....
        /*09a8*/ 	.word	0x00023780


	//   ....[129]....
        /*09ac*/ 	.word	0x000237c0


	//   ....[130]....
        /*09b0*/ 	.word	0x00023f90


	//   ....[131]....
        /*09b4*/ 	.word	0x00023fd0


	//   ....[132]....
        /*09b8*/ 	.word	0x00023ff0


	//   ....[133]....
        /*09bc*/ 	.word	0x00024050


	//   ....[134]....
        /*09c0*/ 	.word	0x00024060


	//   ....[135]....
        /*09c4*/ 	.word	0x000240c0


	//   ....[136]....
        /*09c8*/ 	.word	0x000240f0


	//   ....[137]....
        /*09cc*/ 	.word	0x00024130


	//   ....[138]....
        /*09d0*/ 	.word	0x00024160


	//   ....[139]....
        /*09d4*/ 	.word	0x000241a0


	//   ....[140]....
        /*09d8*/ 	.word	0x000241d0


	//   ....[141]....
        /*09dc*/ 	.word	0x00024210


	//   ....[142]....
        /*09e0*/ 	.word	0x000244b0


	//   ....[143]....
        /*09e4*/ 	.word	0x000244e0


	//   ....[144]....
        /*09e8*/ 	.word	0x000244f0


	//   ....[145]....
        /*09ec*/ 	.word	0x00024580


	//   ....[146]....
        /*09f0*/ 	.word	0x00024590


	//   ....[147]....
        /*09f4*/ 	.word	0x00024620


	//   ....[148]....
        /*09f8*/ 	.word	0x00024630


	//   ....[149]....
        /*09fc*/ 	.word	0x000246c0


	//   ....[150]....
        /*0a00*/ 	.word	0x000246d0


	//   ....[151]....
        /*0a04*/ 	.word	0x00024760


	//   ....[152]....
        /*0a08*/ 	.word	0x00024770


	//   ....[153]....
        /*0a0c*/ 	.word	0x00024780


	//   ....[154]....
        /*0a10*/ 	.word	0x00024d90


	//   ....[155]....
        /*0a14*/ 	.word	0x00024dd0


	//   ....[156]....
        /*0a18*/ 	.word	0x00024e20


	//   ....[157]....
        /*0a1c*/ 	.word	0x00024e50


	//   ....[158]....
        /*0a20*/ 	.word	0x00024ee0


	//   ....[159]....
        /*0a24*/ 	.word	0x00024f00


	//   ....[160]....
        /*0a28*/ 	.word	0x00024f80


	//   ....[161]....
        /*0a2c*/ 	.word	0x00024fb0


	//   ....[162]....
        /*0a30*/ 	.word	0x00025020


	//   ....[163]....
        /*0a34*/ 	.word	0x00025050


	//   ....[164]....
        /*0a38*/ 	.word	0x00025080


	//   ....[165]....
        /*0a3c*/ 	.word	0x000250d0


	//   ....[166]....
        /*0a40*/ 	.word	0x00025520


	//   ....[167]....
        /*0a44*/ 	.word	0x00025550


	//   ....[168]....
        /*0a48*/ 	.word	0x000255b0


	//   ....[169]....
        /*0a4c*/ 	.word	0x000255e0


	//   ....[170]....
        /*0a50*/ 	.word	0x00025610


	//   ....[171]....
        /*0a54*/ 	.word	0x00025640


	//   ....[172]....
        /*0a58*/ 	.word	0x00025670


	//   ....[173]....
        /*0a5c*/ 	.word	0x000256a0


	//   ....[174]....
        /*0a60*/ 	.word	0x00025850


	//   ....[175]....
        /*0a64*/ 	.word	0x00025880


	//   ....[176]....
        /*0a68*/ 	.word	0x000258b0


	//   ....[177]....
        /*0a6c*/ 	.word	0x000258e0


	//   ....[178]....
        /*0a70*/ 	.word	0x00025910


	//   ....[179]....
        /*0a74*/ 	.word	0x00025940


	//   ....[180]....
        /*0a78*/ 	.word	0x00025a00


	//   ....[181]....
        /*0a7c*/ 	.word	0x00025a20


	//   ....[182]....
        /*0a80*/ 	.word	0x00025a40


	//   ....[183]....
        /*0a84*/ 	.word	0x00025aa0


	//   ....[184]....
        /*0a88*/ 	.word	0x000264d0


	//   ....[185]....
        /*0a8c*/ 	.word	0x000267f0


	//   ....[186]....
        /*0a90*/ 	.word	0x00026880


	//   ....[187]....
        /*0a94*/ 	.word	0x00026920


	//   ....[188]....
        /*0a98*/ 	.word	0x000269b0


	//   ....[189]....
        /*0a9c*/ 	.word	0x00026aa0


	//   ....[190]....
        /*0aa0*/ 	.word	0x00026b30


	//   ....[191]....
        /*0aa4*/ 	.word	0x00026bd0


	//   ....[192]....
        /*0aa8*/ 	.word	0x00026c60


	//   ....[193]....
        /*0aac*/ 	.word	0x00026d50


	//   ....[194]....
        /*0ab0*/ 	.word	0x00026de0


	//   ....[195]....
        /*0ab4*/ 	.word	0x00026e80


	//   ....[196]....
        /*0ab8*/ 	.word	0x00026f10


	//   ....[197]....
        /*0abc*/ 	.word	0x00027000


	//   ....[198]....
        /*0ac0*/ 	.word	0x00027090


	//   ....[199]....
        /*0ac4*/ 	.word	0x000270e0


	//   ....[200]....
        /*0ac8*/ 	.word	0x00027130


	//   ....[201]....
        /*0acc*/ 	.word	0x000271d0


	//   ....[202]....
        /*0ad0*/ 	.word	0x00027260


	//   ....[203]....
        /*0ad4*/ 	.word	0x000272b0


	//   ....[204]....
        /*0ad8*/ 	.word	0x00027300


	//   ....[205]....
        /*0adc*/ 	.word	0x000273f0


	//   ....[206]....
        /*0ae0*/ 	.word	0x00027480


	//   ....[207]....
        /*0ae4*/ 	.word	0x000274d0


	//   ....[208]....
        /*0ae8*/ 	.word	0x00027520


	//   ....[209]....
        /*0aec*/ 	.word	0x000275c0


	//   ....[210]....
        /*0af0*/ 	.word	0x00027650


	//   ....[211]....
        /*0af4*/ 	.word	0x000276a0


	//   ....[212]....
        /*0af8*/ 	.word	0x000276f0


	//   ....[213]....
        /*0afc*/ 	.word	0x000279f0


	//   ....[214]....
        /*0b00*/ 	.word	0x00027cd0


	//   ....[215]....
        /*0b04*/ 	.word	0x00027dc0


	//   ....[216]....
        /*0b08*/ 	.word	0x00027e60


	//   ....[217]....
        /*0b0c*/ 	.word	0x00027f90


	//   ....[218]....
        /*0b10*/ 	.word	0x00027ff0


	//   ....[219]....
        /*0b14*/ 	.word	0x00028120


	//   ....[220]....
        /*0b18*/ 	.word	0x00028180


	//   ....[221]....
        /*0b1c*/ 	.word	0x000282b0


	//   ....[222]....
        /*0b20*/ 	.word	0x00028310


	//   ....[223]....
        /*0b24*/ 	.word	0x00028440


	//   ....[224]....
        /*0b28*/ 	.word	0x000284a0


	//   ....[225]....
        /*0b2c*/ 	.word	0x000285c0


	//   ....[226]....
        /*0b30*/ 	.word	0x00028610


	//   ....[227]....
        /*0b34*/ 	.word	0x000286c0


	//   ....[228]....
        /*0b38*/ 	.word	0x00028730


	//   ....[229]....
        /*0b3c*/ 	.word	0x00028840


	//   ....[230]....
        /*0b40*/ 	.word	0x00028890


	//   ....[231]....
        /*0b44*/ 	.word	0x000289b0


	//   ....[232]....
        /*0b48*/ 	.word	0x00028a00


	//   ....[233]....
        /*0b4c*/ 	.word	0x00028b20


	//   ....[234]....
        /*0b50*/ 	.word	0x00028b70


	//   ....[235]....
        /*0b54*/ 	.word	0x00028c90


	//   ....[236]....
        /*0b58*/ 	.word	0x00028ce0


	//   ....[237]....
        /*0b5c*/ 	.word	0x00028e00


	//   ....[238]....
        /*0b60*/ 	.word	0x00028e50


	//   ....[239]....
        /*0b64*/ 	.word	0x00028f60


	//   ....[240]....
        /*0b68*/ 	.word	0x00028fb0


	//   ....[241]....
        /*0b6c*/ 	.word	0x000290b0


	//   ....[242]....
        /*0b70*/ 	.word	0x00029100


	//   ....[243]....
        /*0b74*/ 	.word	0x00029230


	//   ....[244]....
        /*0b78*/ 	.word	0x000292f0


	//   ....[245]....
        /*0b7c*/ 	.word	0x00029400


	//   ....[246]....
        /*0b80*/ 	.word	0x00029450


	//   ....[247]....
        /*0b84*/ 	.word	0x00029540


	//   ....[248]....
        /*0b88*/ 	.word	0x00029590


	//   ....[249]....
        /*0b8c*/ 	.word	0x00029680


	//   ....[250]....
        /*0b90*/ 	.word	0x000296d0


	//   ....[251]....
        /*0b94*/ 	.word	0x000297c0


	//   ....[252]....
        /*0b98*/ 	.word	0x00029810


	//   ....[253]....
        /*0b9c*/ 	.word	0x00029910


	//   ....[254]....
        /*0ba0*/ 	.word	0x00029960


	//   ....[255]....
        /*0ba4*/ 	.word	0x00029a50


	//   ....[0]....
        /*0ba8*/ 	.word	0x00029af0


	//   ....[1]....
        /*0bac*/ 	.word	0x00029c10


	//   ....[2]....
        /*0bb0*/ 	.word	0x00029c60


	//   ....[3]....
        /*0bb4*/ 	.word	0x00029d80


	//   ....[4]....
        /*0bb8*/ 	.word	0x00029dd0


	//   ....[5]....
        /*0bbc*/ 	.word	0x00029ef0


	//   ....[6]....
        /*0bc0*/ 	.word	0x00029f40


	//   ....[7]....
        /*0bc4*/ 	.word	0x0002a060


	//   ....[8]....
        /*0bc8*/ 	.word	0x0002a0b0


	//   ....[9]....
        /*0bcc*/ 	.word	0x0002a1d0


	//   ....[10]....
        /*0bd0*/ 	.word	0x0002a220


	//   ....[11]....
        /*0bd4*/ 	.word	0x0002a300


	//   ....[12]....
        /*0bd8*/ 	.word	0x0002a3b0


	//   ....[13]....
        /*0bdc*/ 	.word	0x0002a510


	//   ....[14]....
        /*0be0*/ 	.word	0x0002a560


	//   ....[15]....
        /*0be4*/ 	.word	0x0002a670


	//   ....[16]....
        /*0be8*/ 	.word	0x0002a6c0


	//   ....[17]....
        /*0bec*/ 	.word	0x0002a7d0


	//   ....[18]....
        /*0bf0*/ 	.word	0x0002a820


	//   ....[19]....
        /*0bf4*/ 	.word	0x0002a930


	//   ....[20]....
        /*0bf8*/ 	.word	0x0002a980


	//   ....[21]....
        /*0bfc*/ 	.word	0x0002aa80


	//   ....[22]....
        /*0c00*/ 	.word	0x0002aad0


	//   ....[23]....
        /*0c04*/ 	.word	0x0002ab60


	//   ....[24]....
        /*0c08*/ 	.word	0x0002ac00


	//   ....[25]....
        /*0c0c*/ 	.word	0x0002ad90


	//   ....[26]....
        /*0c10*/ 	.word	0x0002ae00


	//   ....[27]....
        /*0c14*/ 	.word	0x0002ae70


	//   ....[28]....
        /*0c18*/ 	.word	0x0002aee0


	//   ....[29]....
        /*0c1c*/ 	.word	0x0002af50


	//   ....[30]....
        /*0c20*/ 	.word	0x0002afd0


	//   ....[31]....
        /*0c24*/ 	.word	0x0002b050


	//   ....[32]....
        /*0c28*/ 	.word	0x0002b0e0


	//   ....[33]....
        /*0c2c*/ 	.word	0x0002b150


	//   ....[34]....
        /*0c30*/ 	.word	0x0002b1c0


	//   ....[35]....
        /*0c34*/ 	.word	0x0002b230


	//   ....[36]....
        /*0c38*/ 	.word	0x0002b2b0


	//   ....[37]....
        /*0c3c*/ 	.word	0x0002b320


	//   ....[38]....
        /*0c40*/ 	.word	0x0002b3b0


	//   ....[39]....
        /*0c44*/ 	.word	0x0002b410


	//   ....[40]....
        /*0c48*/ 	.word	0x0002b4a0


	//   ....[41]....
        /*0c4c*/ 	.word	0x0002b5d0


	//----- nvinfo : EIATTR_REG_RECONFIG
	.align		4
.L_321:
        /*0c50*/ 	.byte	0x01, 0x54
	.zero		2


	//----- nvinfo : EIATTR_SYSCALL_OFFSETS
	.align		4
        /*0c54*/ 	.byte	0x04, 0x46
        /*0c56*/ 	.short	(.L_323 - .L_322)


	//   ....[0]....
.L_322:
        /*0c58*/ 	.word	0x00001e70


	//   ....[1]....
        /*0c5c*/ 	.word	0x00001fc0


	//   ....[2]....
        /*0c60*/ 	.word	0x0000b820


	//   ....[3]....
        /*0c64*/ 	.word	0x0000bb50


	//   ....[4]....
        /*0c68*/ 	.word	0x00021e30


	//   ....[5]....
        /*0c6c*/ 	.word	0x00021f80


	//   ....[6]....
        /*0c70*/ 	.word	0x00022070


	//   ....[7]....
        /*0c74*/ 	.word	0x00022f90


	//----- nvinfo : EIATTR_MBARRIER_INSTR_OFFSETS
	.align		4
.L_323:
        /*0c78*/ 	.byte	0x04, 0x39
        /*0c7a*/ 	.short	(.L_325 - .L_324)


	//   ....[0]....
.L_324:
        /*0c7c*/ 	.word	0x00000270
        /*0c80*/ 	.word	0x000000ff
        /*0c84*/ 	.word	0x00030800
        /*0c88*/ 	.short	0x0100
        /*0c8a*/ 	.byte	0x08
	.zero		1


	//   ....[1]....
        /*0c8c*/ 	.word	0x00000280
        /*0c90*/ 	.word	0x000000ff
        /*0c94*/ 	.word	0x00030820
        /*0c98*/ 	.short	0x0100
        /*0c9a*/ 	.byte	0x08
	.zero		1


	//   ....[2]....
        /*0c9c*/ 	.word	0x00000370
        /*0ca0*/ 	.word	0x000000ff
        /*0ca4*/ 	.word	0x00030830
        /*0ca8*/ 	.short	0x0100
        /*0caa*/ 	.byte	0x08
	.zero		1


	//   ....[3]....
        /*0cac*/ 	.word	0x00000380
        /*0cb0*/ 	.word	0x000000ff
        /*0cb4*/ 	.word	0x00030840
        /*0cb8*/ 	.short	0x0100
        /*0cba*/ 	.byte	0x08
	.zero		1


	//   ....[4]....
        /*0cbc*/ 	.word	0x00000390
        /*0cc0*/ 	.word	0x000000ff
        /*0cc4*/ 	.word	0x00030838
        /*0cc8*/ 	.short	0x0100
        /*0cca*/ 	.byte	0x08
	.zero		1


	//   ....[5]....
        /*0ccc*/ 	.word	0x000003a0
        /*0cd0*/ 	.word	0x000000ff
        /*0cd4*/ 	.word	0x00030848
        /*0cd8*/ 	.short	0x0100
        /*0cda*/ 	.byte	0x08
	.zero		1


	//   ....[6]....
        /*0cdc*/ 	.word	0x000004d0
        /*0ce0*/ 	.word	0x000000ff
        /*0ce4*/ 	.word	0x00030850
        /*0ce8*/ 	.short	0x0100
        /*0cea*/ 	.byte	0x08
	.zero		1


	//   ....[7]....
        /*0cec*/ 	.word	0x000004e0
        /*0cf0*/ 	.word	0x000000ff
        /*0cf4*/ 	.word	0x00030860
        /*0cf8*/ 	.short	0x0100
        /*0cfa*/ 	.byte	0x08
	.zero		1


	//   ....[8]....
        /*0cfc*/ 	.word	0x000004f0
        /*0d00*/ 	.word	0x000000ff
        /*0d04*/ 	.word	0x00030858
        /*0d08*/ 	.short	0x0100
        /*0d0a*/ 	.byte	0x08
	.zero		1


	//   ....[9]....
        /*0d0c*/ 	.word	0x00000500
        /*0d10*/ 	.word	0x000000ff
        /*0d14*/ 	.word	0x00030868
        /*0d18*/ 	.short	0x0100
        /*0d1a*/ 	.byte	0x08
	.zero		1


	//   ....[10]....
        /*0d1c*/ 	.word	0x000005f0
        /*0d20*/ 	.word	0x000000ff
        /*0d24*/ 	.word	0x00030870
        /*0d28*/ 	.short	0x0100
        /*0d2a*/ 	.byte	0x06
	.zero		1


	//   ....[11]....
        /*0d2c*/ 	.word	0x00000600
        /*0d30*/ 	.word	0x000000ff
        /*0d34*/ 	.word	0x00030880
        /*0d38*/ 	.short	0x0100
        /*0d3a*/ 	.byte	0x06
	.zero		1


	//   ....[12]....
        /*0d3c*/ 	.word	0x00000610
        /*0d40*/ 	.word	0x000000ff
        /*0d44*/ 	.word	0x00030878
        /*0d48*/ 	.short	0x0100
        /*0d4a*/ 	.byte	0x06
	.zero		1


	//   ....[13]....
        /*0d4c*/ 	.word	0x00000620
        /*0d50*/ 	.word	0x000000ff
        /*0d54*/ 	.word	0x00030888
        /*0d58*/ 	.short	0x0100
        /*0d5a*/ 	.byte	0x06
	.zero		1


	//   ....[14]....
        /*0d5c*/ 	.word	0x00000750
        /*0d60*/ 	.word	0x000000ff
        /*0d64*/ 	.word	0x00030890
        /*0d68*/ 	.short	0x0100
        /*0d6a*/ 	.byte	0x08
	.zero		1


	//   ....[15]....
        /*0d6c*/ 	.word	0x00000760
        /*0d70*/ 	.word	0x000000ff
        /*0d74*/ 	.word	0x000308a0
        /*0d78*/ 	.short	0x0100
        /*0d7a*/ 	.byte	0x08
	.zero		1


	//   ....[16]....
        /*0d7c*/ 	.word	0x00000770
        /*0d80*/ 	.word	0x000000ff
        /*0d84*/ 	.word	0x00030898
        /*0d88*/ 	.short	0x0100
        /*0d8a*/ 	.byte	0x08
	.zero		1


	//   ....[17]....
        /*0d8c*/ 	.word	0x00000780
        /*0d90*/ 	.word	0x000000ff
        /*0d94*/ 	.word	0x000308a8
        /*0d98*/ 	.short	0x0100
        /*0d9a*/ 	.byte	0x08
	.zero		1


	//   ....[18]....
        /*0d9c*/ 	.word	0x000008b0
        /*0da0*/ 	.word	0x000000ff
        /*0da4*/ 	.word	0x000308b0
        /*0da8*/ 	.short	0x0100
        /*0daa*/ 	.byte	0x08
	.zero		1


	//   ....[19]....
        /*0dac*/ 	.word	0x000008c0
        /*0db0*/ 	.word	0x000000ff
        /*0db4*/ 	.word	0x000308c0
        /*0db8*/ 	.short	0x0100
        /*0dba*/ 	.byte	0x08
	.zero		1


	//   ....[20]....
        /*0dbc*/ 	.word	0x000008d0
        /*0dc0*/ 	.word	0x000000ff
        /*0dc4*/ 	.word	0x000308b8
        /*0dc8*/ 	.short	0x0100
        /*0dca*/ 	.byte	0x08
	.zero		1


	//   ....[21]....
        /*0dcc*/ 	.word	0x000008e0
        /*0dd0*/ 	.word	0x000000ff
        /*0dd4*/ 	.word	0x000308c8
        /*0dd8*/ 	.short	0x0100
        /*0dda*/ 	.byte	0x08
	.zero		1


	//   ....[22]....
        /*0ddc*/ 	.word	0x00003a40
        /*0de0*/ 	.word	0x00000055
        /*0de4*/ 	.word	0x00030890
        /*0de8*/ 	.short	0x010a
        /*0dea*/ 	.byte	0x3f
	.zero		1


	//   ....[23]....
        /*0dec*/ 	.word	0x000070f0
        /*0df0*/ 	.word	0x00000055
        /*0df4*/ 	.word	0x00030890
        /*0df8*/ 	.short	0x010a
        /*0dfa*/ 	.byte	0x3f
	.zero		1


	//   ....[24]....
        /*0dfc*/ 	.word	0x0000a010
        /*0e00*/ 	.word	0x00000055
        /*0e04*/ 	.word	0x00030890
        /*0e08*/ 	.short	0x010a
        /*0e0a*/ 	.byte	0x3f
	.zero		1


	//   ....[25]....
        /*0e0c*/ 	.word	0x0000a7d0
        /*0e10*/ 	.word	0x0000000b
        /*0e14*/ 	.word	0x00000000
        /*0e18*/ 	.short	0x0101
        /*0e1a*/ 	.byte	0x3f
	.zero		1


	//   ....[26]....
        /*0e1c*/ 	.word	0x0000a810
        /*0e20*/ 	.word	0x00000055
        /*0e24*/ 	.word	0x000308b0
        /*0e28*/ 	.short	0x010a
        /*0e2a*/ 	.byte	0x3f
	.zero		1


	//   ....[27]....
        /*0e2c*/ 	.word	0x0000af10
        /*0e30*/ 	.word	0x00000055
        /*0e34*/ 	.word	0x00000000
        /*0e38*/ 	.short	0x0101
        /*0e3a*/ 	.byte	0x3f
	.zero		1


	//   ....[28]....
        /*0e3c*/ 	.word	0x0000b8b0
        /*0e40*/ 	.word	0x00000012
        /*0e44*/ 	.word	0x00030800
        /*0e48*/ 	.short	0x010a
        /*0e4a*/ 	.byte	0x3f
	.zero		1


	//   ....[29]....
        /*0e4c*/ 	.word	0x0000b900
        /*0e50*/ 	.word	0x00000012
        /*0e54*/ 	.word	0x00030800
        /*0e58*/ 	.short	0x010a
        /*0e5a*/ 	.byte	0x3f
	.zero		1


	//   ....[30]....
        /*0e5c*/ 	.word	0x0000cef0
        /*0e60*/ 	.word	0x00000012
        /*0e64*/ 	.word	0x00030800
        /*0e68*/ 	.short	0x010a
        /*0e6a*/ 	.byte	0x3f
	.zero		1


	//   ....[31]....
        /*0e6c*/ 	.word	0x00010060
        /*0e70*/ 	.word	0x00000012
        /*0e74*/ 	.word	0x00030800
        /*0e78*/ 	.short	0x010a
        /*0e7a*/ 	.byte	0x3f
	.zero		1


	//   ....[32]....
        /*0e7c*/ 	.word	0x00012b10
        /*0e80*/ 	.word	0x00000008
        /*0e84*/ 	.word	0x00030830
        /*0e88*/ 	.short	0x010a
        /*0e8a*/ 	.byte	0x3f
	.zero		1


	//   ....[33]....
        /*0e8c*/ 	.word	0x00012b50
        /*0e90*/ 	.word	0x00000008
        /*0e94*/ 	.word	0x00030830
        /*0e98*/ 	.short	0x010a
        /*0e9a*/ 	.byte	0x3f
	.zero		1


	//   ....[34]....
        /*0e9c*/ 	.word	0x00014590
        /*0ea0*/ 	.word	0x0000001b
        /*0ea4*/ 	.word	0x00000000
        /*0ea8*/ 	.short	0x0101
        /*0eaa*/ 	.byte	0x3f
	.zero		1


	//   ....[35]....
        /*0eac*/ 	.word	0x00014ed0
        /*0eb0*/ 	.word	0x00000000
        /*0eb4*/ 	.word	0x00030830
        /*0eb8*/ 	.short	0x010a
        /*0eba*/ 	.byte	0x3f
	.zero		1


	//   ....[36]....
        /*0ebc*/ 	.word	0x00014f50
        /*0ec0*/ 	.word	0x00000000
        /*0ec4*/ 	.word	0x00030830
        /*0ec8*/ 	.short	0x010a
        /*0eca*/ 	.byte	0x3f
	.zero		1


	//   ....[37]....
        /*0ecc*/ 	.word	0x00015bd0
        /*0ed0*/ 	.word	0x0000000b
        /*0ed4*/ 	.word	0x00030850
        /*0ed8*/ 	.short	0x010a
        /*0eda*/ 	.byte	0x3f
	.zero		1


	//   ....[38]....
        /*0edc*/ 	.word	0x00015c20
        /*0ee0*/ 	.word	0x0000000b
        /*0ee4*/ 	.word	0x00030850
        /*0ee8*/ 	.short	0x010a
        /*0eea*/ 	.byte	0x3f
	.zero		1


	//   ....[39]....
        /*0eec*/ 	.word	0x00015fb0
        /*0ef0*/ 	.word	0x00000000
        /*0ef4*/ 	.word	0x00000000
        /*0ef8*/ 	.short	0x0101
        /*0efa*/ 	.byte	0x3f
	.zero		1


	//   ....[40]....
        /*0efc*/ 	.word	0x00017520
        /*0f00*/ 	.word	0x0000000b
        /*0f04*/ 	.word	0x00000000
        /*0f08*/ 	.short	0x0101
        /*0f0a*/ 	.byte	0x3f
	.zero		1


	//   ....[41]....
        /*0f0c*/ 	.word	0x000177e0
        /*0f10*/ 	.word	0x0000000e
        /*0f14*/ 	.word	0x00030830
        /*0f18*/ 	.short	0x010a
        /*0f1a*/ 	.byte	0x3f
	.zero		1


	//   ....[42]....
        /*0f1c*/ 	.word	0x00017860
        /*0f20*/ 	.word	0x0000000e
        /*0f24*/ 	.word	0x00030830
        /*0f28*/ 	.short	0x010a
        /*0f2a*/ 	.byte	0x3f
	.zero		1


	//   ....[43]....
        /*0f2c*/ 	.word	0x000184c0
        /*0f30*/ 	.word	0x0000000b
        /*0f34*/ 	.word	0x00030850
        /*0f38*/ 	.short	0x010a
        /*0f3a*/ 	.byte	0x3f
	.zero		1


	//   ....[44]....
        /*0f3c*/ 	.word	0x00018510
        /*0f40*/ 	.word	0x0000000b
        /*0f44*/ 	.word	0x00030850
        /*0f48*/ 	.short	0x010a
        /*0f4a*/ 	.byte	0x3f
	.zero		1


	//   ....[45]....
        /*0f4c*/ 	.word	0x00018880
        /*0f50*/ 	.word	0x00000000
        /*0f54*/ 	.word	0x00000000
        /*0f58*/ 	.short	0x0101
        /*0f5a*/ 	.byte	0x3f
	.zero		1


	//   ....[46]....
        /*0f5c*/ 	.word	0x00019640
        /*0f60*/ 	.word	0x0000000b
        /*0f64*/ 	.word	0x00000000
        /*0f68*/ 	.short	0x0101
        /*0f6a*/ 	.byte	0x3f
	.zero		1


	//   ....[47]....
        /*0f6c*/ 	.word	0x00019e40
        /*0f70*/ 	.word	0x0000000a
        /*0f74*/ 	.word	0x00030850
        /*0f78*/ 	.short	0x010a
        /*0f7a*/ 	.byte	0x3f
	.zero		1


	//   ....[48]....
        /*0f7c*/ 	.word	0x00019ee0
        /*0f80*/ 	.word	0x0000000a
        /*0f84*/ 	.word	0x00030850
        /*0f88*/ 	.short	0x010a
        /*0f8a*/ 	.byte	0x3f
	.zero		1


	//   ....[49]....
        /*0f8c*/ 	.word	0x0001a3f0
        /*0f90*/ 	.word	0x00000003
        /*0f94*/ 	.word	0x00000000
        /*0f98*/ 	.short	0x0101
        /*0f9a*/ 	.byte	0x3f
	.zero		1


	//   ....[50]....
        /*0f9c*/ 	.word	0x0001c160
        /*0fa0*/ 	.word	0x00000000
        /*0fa4*/ 	.word	0x00000000
        /*0fa8*/ 	.short	0x0101
        /*0faa*/ 	.byte	0x3f
	.zero		1


	//   ....[51]....
        /*0fac*/ 	.word	0x0001c930
        /*0fb0*/ 	.word	0x00000008
        /*0fb4*/ 	.word	0x00000000
        /*0fb8*/ 	.short	0x0101
        /*0fba*/ 	.byte	0x3f
	.zero		1


	//   ....[52]....
        /*0fbc*/ 	.word	0x00020590
        /*0fc0*/ 	.word	0x00000010
        /*0fc4*/ 	.word	0x00030820
        /*0fc8*/ 	.short	0x010a
        /*0fca*/ 	.byte	0x3f
	.zero		1


	//   ....[53]....
        /*0fcc*/ 	.word	0x00020620
        /*0fd0*/ 	.word	0x0000000c
        /*0fd4*/ 	.word	0x000308a0
        /*0fd8*/ 	.short	0x010a
        /*0fda*/ 	.byte	0x3f
	.zero		1


	//   ....[54]....
        /*0fdc*/ 	.word	0x00020a70
        /*0fe0*/ 	.word	0x0000000c
        /*0fe4*/ 	.word	0x000308c0
        /*0fe8*/ 	.short	0x010a
        /*0fea*/ 	.byte	0x3f
	.zero		1


	//   ....[55]....
        /*0fec*/ 	.word	0x00020f90
        /*0ff0*/ 	.word	0x0000000b
        /*0ff4*/ 	.word	0x000308a0
        /*0ff8*/ 	.short	0x010a
        /*0ffa*/ 	.byte	0x3f
	.zero		1


	//   ....[56]....
        /*0ffc*/ 	.word	0x000213d0
        /*1000*/ 	.word	0x0000000b
        /*1004*/ 	.word	0x000308c0
        /*1008*/ 	.short	0x010a
        /*100a*/ 	.byte	0x3f
	.zero		1


	//   ....[57]....
        /*100c*/ 	.word	0x000225e0
        /*1010*/ 	.word	0x00000007
        /*1014*/ 	.word	0x00030840
        /*1018*/ 	.short	0x010a
        /*101a*/ 	.byte	0x3f
	.zero		1


	//   ....[58]....
        /*101c*/ 	.word	0x00022c90
        /*1020*/ 	.word	0x00000007
        /*1024*/ 	.word	0x00030830
        /*1028*/ 	.short	0x0107
        /*102a*/ 	.byte	0x3f
	.zero		1


	//   ....[59]....
        /*102c*/ 	.word	0x00022d60
        /*1030*/ 	.word	0x00000007
        /*1034*/ 	.word	0x00030830
        /*1038*/ 	.short	0x0101
        /*103a*/ 	.byte	0x3f
	.zero		1


	//   ....[60]....
        /*103c*/ 	.word	0x000238e0
        /*1040*/ 	.word	0x00000010
        /*1044*/ 	.word	0x00030800
        /*1048*/ 	.short	0x0107
        /*104a*/ 	.byte	0x3f
	.zero		1


	//   ....[61]....
        /*104c*/ 	.word	0x000239f0
        /*1050*/ 	.word	0x00000010
        /*1054*/ 	.word	0x00030800
        /*1058*/ 	.short	0x0101
        /*105a*/ 	.byte	0x3f
	.zero		1


	//   ....[62]....
        /*105c*/ 	.word	0x00023a10
        /*1060*/ 	.word	0x00000010
        /*1064*/ 	.word	0x00030820
        /*1068*/ 	.short	0x010a
        /*106a*/ 	.byte	0x3f
	.zero		1


	//   ....[63]....
        /*106c*/ 	.word	0x00023df0
        /*1070*/ 	.word	0x00000007
        /*1074*/ 	.word	0x00030840
        /*1078*/ 	.short	0x010a
        /*107a*/ 	.byte	0x3f
	.zero		1


	//   ....[64]....
        /*107c*/ 	.word	0x000242d0
        /*1080*/ 	.word	0x00000007
        /*1084*/ 	.word	0x00030830
        /*1088*/ 	.short	0x0107
        /*108a*/ 	.byte	0x3f
	.zero		1


	//   ....[65]....
        /*108c*/ 	.word	0x00024390
        /*1090*/ 	.word	0x00000007
        /*1094*/ 	.word	0x00030830
        /*1098*/ 	.short	0x0101
        /*109a*/ 	.byte	0x3f
	.zero		1


	//   ....[66]....
        /*109c*/ 	.word	0x000243f0
        /*10a0*/ 	.word	0x00000006
        /*10a4*/ 	.word	0x00030860
        /*10a8*/ 	.short	0x010a
        /*10aa*/ 	.byte	0x3f
	.zero		1


	//   ....[67]....
        /*10ac*/ 	.word	0x00024980
        /*10b0*/ 	.word	0x00000006
        /*10b4*/ 	.word	0x00030850
        /*10b8*/ 	.short	0x0107
        /*10ba*/ 	.byte	0x3f
	.zero		1


	//   ....[68]....
        /*10bc*/ 	.word	0x00024ab0
        /*10c0*/ 	.word	0x00000006
        /*10c4*/ 	.word	0x00030850
        /*10c8*/ 	.short	0x0101
        /*10ca*/ 	.byte	0x3f
	.zero		1


	//   ....[69]....
        /*10cc*/ 	.word	0x00024ce0
        /*10d0*/ 	.word	0x00000000
        /*10d4*/ 	.word	0x00030860
        /*10d8*/ 	.short	0x010a
        /*10da*/ 	.byte	0x3f
	.zero		1


	//   ....[70]....
        /*10dc*/ 	.word	0x00025210
        /*10e0*/ 	.word	0x00000000
        /*10e4*/ 	.word	0x00030850
        /*10e8*/ 	.short	0x0107
        /*10ea*/ 	.byte	0x3f
	.zero		1


	//   ....[71]....
        /*10ec*/ 	.word	0x000252e0
        /*10f0*/ 	.word	0x00000000
        /*10f4*/ 	.word	0x00030850
        /*10f8*/ 	.short	0x0101
        /*10fa*/ 	.byte	0x3f
	.zero		1


	//   ....[72]....
        /*10fc*/ 	.word	0x00026450
        /*1100*/ 	.word	0x00000005
        /*1104*/ 	.word	0x00030820
        /*1108*/ 	.short	0x010a
        /*110a*/ 	.byte	0x3f
	.zero		1


	//   ....[73]....
        /*110c*/ 	.word	0x000265c0
        /*1110*/ 	.word	0x00000003
        /*1114*/ 	.word	0x00030840
        /*1118*/ 	.short	0x010a
        /*111a*/ 	.byte	0x3f
	.zero		1


	//   ....[74]....
        /*111c*/ 	.word	0x00026660
        /*1120*/ 	.word	0x00000017
        /*1124*/ 	.word	0x00030840
        /*1128*/ 	.short	0x010a
        /*112a*/ 	.byte	0x3f
	.zero		1


	//   ....[75]....
        /*112c*/ 	.word	0x000266a0
        /*1130*/ 	.word	0x00000003
        /*1134*/ 	.word	0x00030860
        /*1138*/ 	.short	0x010a
        /*113a*/ 	.byte	0x3f
	.zero		1


	//   ....[76]....
        /*113c*/ 	.word	0x000266e0
        /*1140*/ 	.word	0x00000017
        /*1144*/ 	.word	0x00030860
        /*1148*/ 	.short	0x010a
        /*114a*/ 	.byte	0x3f
	.zero		1


	//   ....[77]....
        /*114c*/ 	.word	0x00026740
        /*1150*/ 	.word	0x00000055
        /*1154*/ 	.word	0x00030890
        /*1158*/ 	.short	0x010a
        /*115a*/ 	.byte	0x3f
	.zero		1


	//   ....[78]....
        /*115c*/ 	.word	0x000269f0
        /*1160*/ 	.word	0x00000055
        /*1164*/ 	.word	0x00030890
        /*1168*/ 	.short	0x010a
        /*116a*/ 	.byte	0x3f
	.zero		1


	//   ....[79]....
        /*116c*/ 	.word	0x00026ca0
        /*1170*/ 	.word	0x00000055
        /*1174*/ 	.word	0x00030890
        /*1178*/ 	.short	0x010a
        /*117a*/ 	.byte	0x3f
	.zero		1


	//   ....[80]....
        /*117c*/ 	.word	0x00026f50
        /*1180*/ 	.word	0x00000055
        /*1184*/ 	.word	0x000308b0
        /*1188*/ 	.short	0x010a
        /*118a*/ 	.byte	0x3f
	.zero		1


	//   ....[81]....
        /*118c*/ 	.word	0x00027340
        /*1190*/ 	.word	0x00000012
        /*1194*/ 	.word	0x00030800
        /*1198*/ 	.short	0x010a
        /*119a*/ 	.byte	0x3f
	.zero		1


	//   ....[82]....
        /*119c*/ 	.word	0x00027730
        /*11a0*/ 	.word	0x00000012
        /*11a4*/ 	.word	0x00030800
        /*11a8*/ 	.short	0x010a
        /*11aa*/ 	.byte	0x3f
	.zero		1


	//   ....[83]....
        /*11ac*/ 	.word	0x00027780
        /*11b0*/ 	.word	0x00000008
        /*11b4*/ 	.word	0x00030830
        /*11b8*/ 	.short	0x010a
        /*11ba*/ 	.byte	0x3f
	.zero		1


	//   ....[84]....
        /*11bc*/ 	.word	0x000277d0
        /*11c0*/ 	.word	0x00000000
        /*11c4*/ 	.word	0x00030830
        /*11c8*/ 	.short	0x010a
        /*11ca*/ 	.byte	0x3f
	.zero		1


	//   ....[85]....
        /*11cc*/ 	.word	0x00027820
        /*11d0*/ 	.word	0x0000000b
        /*11d4*/ 	.word	0x00030850
        /*11d8*/ 	.short	0x010a
        /*11da*/ 	.byte	0x3f
	.zero		1


	//   ....[86]....
        /*11dc*/ 	.word	0x00027870
        /*11e0*/ 	.word	0x0000000e
        /*11e4*/ 	.word	0x00030830
        /*11e8*/ 	.short	0x010a
        /*11ea*/ 	.byte	0x3f
	.zero		1


	//   ....[87]....
        /*11ec*/ 	.word	0x000278c0
        /*11f0*/ 	.word	0x0000000b
        /*11f4*/ 	.word	0x00030850
        /*11f8*/ 	.short	0x010a
        /*11fa*/ 	.byte	0x3f
	.zero		1


	//   ....[88]....
        /*11fc*/ 	.word	0x00027910
        /*1200*/ 	.word	0x0000000a
        /*1204*/ 	.word	0x00030850
        /*1208*/ 	.short	0x010a
        /*120a*/ 	.byte	0x3f
	.zero		1


	//   ....[89]....
        /*120c*/ 	.word	0x00027ab0
        /*1210*/ 	.word	0x00000010
        /*1214*/ 	.word	0x00030820
        /*1218*/ 	.short	0x010a
        /*121a*/ 	.byte	0x3f
	.zero		1


	//   ....[90]....
        /*121c*/ 	.word	0x00027b00
        /*1220*/ 	.word	0x0000000c
        /*1224*/ 	.word	0x000308a0
        /*1228*/ 	.short	0x010a
        /*122a*/ 	.byte	0x3f
	.zero		1


	//   ....[91]....
        /*122c*/ 	.word	0x00027b50
        /*1230*/ 	.word	0x0000000c
        /*1234*/ 	.word	0x000308c0
        /*1238*/ 	.short	0x010a
        /*123a*/ 	.byte	0x3f
	.zero		1


	//   ....[92]....
        /*123c*/ 	.word	0x00027ba0
        /*1240*/ 	.word	0x0000000b
        /*1244*/ 	.word	0x000308a0
        /*1248*/ 	.short	0x010a
        /*124a*/ 	.byte	0x3f
	.zero		1


	//   ....[93]....
        /*124c*/ 	.word	0x00027bf0
        /*1250*/ 	.word	0x0000000b
        /*1254*/ 	.word	0x000308c0
        /*1258*/ 	.short	0x010a
        /*125a*/ 	.byte	0x3f
	.zero		1


	//   ....[94]....
        /*125c*/ 	.word	0x00027d10
        /*1260*/ 	.word	0x00000007
        /*1264*/ 	.word	0x00030840
        /*1268*/ 	.short	0x010a
        /*126a*/ 	.byte	0x3f
	.zero		1


	//   ....[95]....
        /*126c*/ 	.word	0x00029130
        /*1270*/ 	.word	0x00000010
        /*1274*/ 	.word	0x00030820
        /*1278*/ 	.short	0x010a
        /*127a*/ 	.byte	0x3f
	.zero		1


	//   ....[96]....
        /*127c*/ 	.word	0x00029180
        /*1280*/ 	.word	0x00000007
        /*1284*/ 	.word	0x00030840
        /*1288*/ 	.short	0x010a
        /*128a*/ 	.byte	0x3f
	.zero		1


	//   ....[97]....
        /*128c*/ 	.word	0x000299a0
        /*1290*/ 	.word	0x00000006
        /*1294*/ 	.word	0x00030860
        /*1298*/ 	.short	0x010a
        /*129a*/ 	.byte	0x3f
	.zero		1


	//   ....[98]....
        /*129c*/ 	.word	0x0002a250
        /*12a0*/ 	.word	0x00000000
        /*12a4*/ 	.word	0x00030860
        /*12a8*/ 	.short	0x010a
        /*12aa*/ 	.byte	0x3f
	.zero		1


	//   ....[99]....
        /*12ac*/ 	.word	0x0002b4f0
        /*12b0*/ 	.word	0x00000005
        /*12b4*/ 	.word	0x00030820
        /*12b8*/ 	.short	0x010a
        /*12ba*/ 	.byte	0x3f
	.zero		1


	//   ....[100]....
        /*12bc*/ 	.word	0x0002b690
        /*12c0*/ 	.word	0x00000003
        /*12c4*/ 	.word	0x00030840
        /*12c8*/ 	.short	0x010a
        /*12ca*/ 	.byte	0x3f
	.zero		1


	//   ....[101]....
        /*12cc*/ 	.word	0x0002b6e0
        /*12d0*/ 	.word	0x00000017
        /*12d4*/ 	.word	0x00030840
        /*12d8*/ 	.short	0x010a
        /*12da*/ 	.byte	0x3f
	.zero		1


	//   ....[102]....
        /*12dc*/ 	.word	0x0002b730
        /*12e0*/ 	.word	0x00000003
        /*12e4*/ 	.word	0x00030860
        /*12e8*/ 	.short	0x010a
        /*12ea*/ 	.byte	0x3f
	.zero		1


	//----- nvinfo : EIATTR_NUM_MBARRIERS
	.align		4
.L_325:
        /*12ec*/ 	.byte	0x03, 0x38
        /*12ee*/ 	.short	0x0016


	//----- nvinfo : EIATTR_EXIT_INSTR_OFFSETS
	.align		4
        /*12f0*/ 	.byte	0x04, 0x1c
        /*12f2*/ 	.short	(.L_327 - .L_326)


	//   ....[0]....
.L_326:
        /*12f4*/ 	.word	0x00026730


	//----- nvinfo : EIATTR_MAX_THREADS
	.align		4
.L_327:
        /*12f8*/ 	.byte	0x04, 0x05
        /*12fa*/ 	.short	(.L_329 - .L_328)
.L_328:
        /*12fc*/ 	.word	0x00000180
        /*1300*/ 	.word	0x00000001
        /*1304*/ 	.word	0x00000001


	//----- nvinfo : EIATTR_CRS_STACK_SIZE
	.align		4
.L_329:
        /*1308*/ 	.byte	0x04, 0x1e
        /*130a*/ 	.short	(.L_331 - .L_330)
.L_330:
        /*130c*/ 	.word	0x00000000


	//----- nvinfo : EIATTR_CBANK_PARAM_SIZE
	.align		4
.L_331:
        /*1310*/ 	.byte	0x03, 0x19
        /*1312*/ 	.short	0x0af0


	//----- nvinfo : EIATTR_PARAM_CBANK
	.align		4
        /*1314*/ 	.byte	0x04, 0x0a
        /*1316*/ 	.short	(.L_333 - .L_332)
	.align		4
.L_332:
        /*1318*/ 	.word	index@(.nv.constant0._ZN7cutlass13device_kernelIN5flash11enable_sm90INS1_16FlashAttnFwdSm90INS1_25CollectiveMainloopFwdSm90ILi2EN4cute5tupleIJNS5_1CILi1EEES8_S8_EEENS6_IJNS7_ILi128EEENS7_ILi96EEENS7_ILi192EEEEEELi192ENS_6half_tEfNS_4arch4Sm90ELb1ELb0ELb0ELb1ELb1ELb1ELb0ELb1ELb1ELb1ELb1ELb0EEENS1_21CollectiveEpilogueFwdINS6_IJSA_SC_SB_EEES9_SE_SG_Li256ELb1ELb1ELb1ELb0EEENS1_36VarlenDynamicPersistentTileSchedulerILi128ELi96ELi256ELi128ELb1ELb1ELb1ELb1ELb1ELb1EEEEEEEEEvNT_6ParamsE)
        /*131c*/ 	.short	0x0210
        /*131e*/ 	.short	0x0af0


	//----- nvinfo : EIATTR_SW_WAR
	.align		4
.L_333:
        /*1320*/ 	.byte	0x04, 0x36
        /*1322*/ 	.short	(.L_335 - .L_334)
.L_334:
        /*1324*/ 	.word	0x00000008
.L_335:


//--------------------- .nv.callgraph             --------------------------
	.section	.nv.callgraph,"",@"SHT_CUDA_CALLGRAPH"
	.align	4
	.sectionentsize	8
	.align		4
        /*0000*/ 	.word	0x00000000
	.align		4
        /*0004*/ 	.word	0xffffffff
	.align		4
        /*0008*/ 	.word	index@(_ZN7cutlass13device_kernelIN5flash11enable_sm90INS1_16FlashAttnFwdSm90INS1_25CollectiveMainloopFwdSm90ILi2EN4cute5tupleIJNS5_1CILi1EEES8_S8_EEENS6_IJNS7_ILi128EEENS7_ILi96EEENS7_ILi192EEEEEELi192ENS_6half_tEfNS_4arch4Sm90ELb0ELb0ELb0ELb0ELb1ELb0ELb0ELb1ELb1ELb1ELb1ELb0EEENS1_21CollectiveEpilogueFwdINS6_IJSA_SC_SB_EEES9_SE_SG_Li256ELb0ELb1ELb1ELb0EEENS1_19SingleTileSchedulerILb0ELb1ELb1ELi128EEEEEEEEEvNT_6ParamsE)
	.align		4
        /*000c*/ 	.word	index@(__assertfail)
	.align		4
        /*0010*/ 	.word	index@(_ZN7cutlass13device_kernelIN5flash11enable_sm90INS1_16FlashAttnFwdSm90INS1_25CollectiveMainloopFwdSm90ILi2EN4cute5tupleIJNS5_1CILi1EEES8_S8_EEENS6_IJNS7_ILi128EEENS7_ILi96EEENS7_ILi192EEEEEELi192ENS_6half_tEfNS_4arch4Sm90ELb0ELb0ELb0ELb1ELb1ELb0ELb0ELb1ELb1ELb1ELb1ELb0EEENS1_21CollectiveEpilogueFwdINS6_IJSA_SC_SB_EEES9_SE_SG_Li256ELb1ELb1ELb1ELb0EEENS1_36VarlenDynamicPersistentTileSchedulerILi128ELi96ELi256ELi128ELb1ELb1ELb1ELb0ELb1ELb1EEEEEEEEEvNT_6ParamsE)
	.align		4
        /*0014*/ 	.word	index@(__assertfail)
	.align		4
        /*0018*/ 	.word	index@(_ZN7cutlass13device_kernelIN5flash11enable_sm90INS1_16FlashAttnFwdSm90INS1_25CollectiveMainloopFwdSm90ILi2EN4cute5tupleIJNS5_1CILi1EEES8_S8_EEENS6_IJNS7_ILi128EEENS7_ILi96EEENS7_ILi192EEEEEELi192ENS_6half_tEfNS_4arch4Sm90ELb0ELb0ELb0ELb1ELb1ELb1ELb0ELb1ELb1ELb1ELb1ELb0EEENS1_21CollectiveEpilogueFwdINS6_IJSA_SC_SB_EEES9_SE_SG_Li256ELb1ELb1ELb1ELb0EEENS1_36VarlenDynamicPersistentTileSchedulerILi128ELi96ELi256ELi128ELb1ELb1ELb1ELb0ELb1ELb1EEEEEEEEEvNT_6ParamsE)
	.align		4
        /*001c*/ 	.word	index@(__assertfail)
	.align		4
        /*0020*/ 	.word	index@(_ZN7cutlass13device_kernelIN5flash11enable_sm90INS1_16FlashAttnFwdSm90INS1_25CollectiveMainloopFwdSm90ILi2EN4cute5tupleIJNS5_1CILi1EEES8_S8_EEENS6_IJNS7_ILi128EEENS7_ILi96EEENS7_ILi192EEEEEELi192ENS_6half_tEfNS_4arch4Sm90ELb0ELb1ELb0ELb0ELb1ELb0ELb0ELb1ELb1ELb1ELb1ELb0EEENS1_21CollectiveEpilogueFwdINS6_IJSA_SC_SB_EEES9_SE_SG_Li256ELb0ELb1ELb1ELb0EEENS1_19SingleTileSchedulerILb0ELb1ELb1ELi128EEEEEEEEEvNT_6ParamsE)
	.align		4
        /*0024*/ 	.word	index@(__assertfail)
	.align		4
        /*0028*/ 	.word	index@(_ZN7cutlass13device_kernelIN5flash11enable_sm90INS1_16FlashAttnFwdSm90INS1_25CollectiveMainloopFwdSm90ILi2EN4cute5tupleIJNS5_1CILi1EEES8_S8_EEENS6_IJNS7_ILi128EEENS7_ILi96EEENS7_ILi192EEEEEELi192ENS_6half_tEfNS_4arch4Sm90ELb0ELb1ELb0ELb1ELb1ELb0ELb0ELb1ELb1ELb1ELb1ELb0EEENS1_21CollectiveEpilogueFwdINS6_IJSA_SC_SB_EEES9_SE_SG_Li256ELb1ELb1ELb1ELb0EEENS1_36VarlenDynamicPersistentTileSchedulerILi128ELi96ELi256ELi128ELb1ELb1ELb1ELb1ELb0ELb1EEEEEEEEEvNT_6ParamsE)
	.align		4
        /*002c*/ 	.word	index@(__assertfail)
	.align		4
        /*0030*/ 	.word	index@(_ZN7cutlass13device_kernelIN5flash11enable_sm90INS1_16FlashAttnFwdSm90INS1_25CollectiveMainloopFwdSm90ILi2EN4cute5tupleIJNS5_1CILi1EEES8_S8_EEENS6_IJNS7_ILi128EEENS7_ILi96EEENS7_ILi192EEEEEELi192ENS_6half_tEfNS_4arch4Sm90ELb0ELb1ELb0ELb1ELb1ELb1ELb0ELb1ELb1ELb1ELb1ELb0EEENS1_21CollectiveEpilogueFwdINS6_IJSA_SC_SB_EEES9_SE_SG_Li256ELb1ELb1ELb1ELb0EEENS1_36VarlenDynamicPersistentTileSchedulerILi128ELi96ELi256ELi128ELb1ELb1ELb1ELb1ELb0ELb1EEEEEEEEEvNT_6ParamsE)
	.align		4
        /*0034*/ 	.word	index@(__assertfail)
	.align		4
        /*0038*/ 	.word	index@(_ZN7cutlass13device_kernelIN5flash11enable_sm90INS1_16FlashAttnFwdSm90INS1_25CollectiveMainloopFwdSm90ILi2EN4cute5tupleIJNS5_1CILi1EEES8_S8_EEENS6_IJNS7_ILi128EEENS7_ILi96EEENS7_ILi192EEEEEELi192ENS_6half_tEfNS_4arch4Sm90ELb1ELb0ELb0ELb0ELb1ELb0ELb0ELb1ELb1ELb1ELb1ELb0EEENS1_21CollectiveEpilogueFwdINS6_IJSA_SC_SB_EEES9_SE_SG_Li256ELb0ELb1ELb1ELb0EEENS1_19SingleTileSchedulerILb0ELb1ELb1ELi128EEEEEEEEEvNT_6ParamsE)
	.align		4
        /*003c*/ 	.word	index@(__assertfail)
	.align		4
        /*0040*/ 	.word	index@(_ZN7cutlass13device_kernelIN5flash11enable_sm90INS1_16FlashAttnFwdSm90INS1_25CollectiveMainloopFwdSm90ILi2EN4cute5tupleIJNS5_1CILi1EEES8_S8_EEENS6_IJNS7_ILi128EEENS7_ILi96EEENS7_ILi192EEEEEELi192ENS_6half_tEfNS_4arch4Sm90ELb1ELb0ELb0ELb1ELb1ELb0ELb0ELb1ELb1ELb1ELb1ELb0EEENS1_21CollectiveEpilogueFwdINS6_IJSA_SC_SB_EEES9_SE_SG_Li256ELb1ELb1ELb1ELb0EEENS1_36VarlenDynamicPersistentTileSchedulerILi128ELi96ELi256ELi128ELb1ELb1ELb1ELb1ELb1ELb1EEEEEEEEEvNT_6ParamsE)
	.align		4
        /*0044*/ 	.word	index@(__assertfail)
	.align		4
        /*0048*/ 	.word	index@(_ZN7cutlass13device_kernelIN5flash11enable_sm90INS1_16FlashAttnFwdSm90INS1_25CollectiveMainloopFwdSm90ILi2EN4cute5tupleIJNS5_1CILi1EEES8_S8_EEENS6_IJNS7_ILi128EEENS7_ILi96EEENS7_ILi192EEEEEELi192ENS_6half_tEfNS_4arch4Sm90ELb1ELb0ELb0ELb1ELb1ELb1ELb0ELb1ELb1ELb1ELb1ELb0EEENS1_21CollectiveEpilogueFwdINS6_IJSA_SC_SB_EEES9_SE_SG_Li256ELb1ELb1ELb1ELb0EEENS1_36VarlenDynamicPersistentTileSchedulerILi128ELi96ELi256ELi128ELb1ELb1ELb1ELb1ELb1ELb1EEEEEEEEEvNT_6ParamsE)
	.align		4
        /*004c*/ 	.word	index@(__assertfail)
	.align		4
        /*0050*/ 	.word	0x00000000
	.align		4
        /*0054*/ 	.word	0xfffffffe
	.align		4
        /*0058*/ 	.word	0x00000000
	.align		4
        /*005c*/ 	.word	0xfffffffd
	.align		4
        /*0060*/ 	.word	0x00000000
	.align		4
        /*0064*/ 	.word	0xfffffffc


//--------------------- .nv.constant4             --------------------------
	.section	.nv.constant4,"a",@progbits
	.align	8
	.align		8
.nv.constant4:
        /*0000*/ 	.dword	__assertfail
	.align		8
        /*0008*/ 	.dword	__unnamed_1
	.align		8
        /*0010*/ 	.dword	__unnamed_2
	.align		8
        /*0018*/ 	.dword	__unnamed_3
	.align		8
        /*0020*/ 	.dword	__unnamed_4
	.align		8
        /*0028*/ 	.dword	__unnamed_5
	.align		8
        /*0030*/ 	.dword	_ZN78_INTERNAL_c8d79735_42_flash_fwd_hdim192_fp16_paged_split_sm90_cu_49158569_32374cuda3std3__45__cpo5beginE
	.align		8
        /*0038*/ 	.dword	_ZN78_INTERNAL_c8d79735_42_flash_fwd_hdim192_fp16_paged_split_sm90_cu_49158569_32374cuda3std3__45__cpo3endE
	.align		8
        /*0040*/ 	.dword	_ZN78_INTERNAL_c8d79735_42_flash_fwd_hdim192_fp16_paged_split_sm90_cu_49158569_32374cuda3std3__45__cpo6cbeginE
	.align		8
        /*0048*/ 	.dword	_ZN78_INTERNAL_c8d79735_42_flash_fwd_hdim192_fp16_paged_split_sm90_cu_49158569_32374cuda3std3__45__cpo4cendE
	.align		8
        /*0050*/ 	.dword	_ZN78_INTERNAL_c8d79735_42_flash_fwd_hdim192_fp16_paged_split_sm90_cu_49158569_32374cuda3std3__480_GLOBAL__N__c8d79735_42_flash_fwd_hdim192_fp16_paged_split_sm90_cu_49158569_32376ignoreE
	.align		8
        /*0058*/ 	.dword	_ZN78_INTERNAL_c8d79735_42_flash_fwd_hdim192_fp16_paged_split_sm90_cu_49158569_32374cuda3std3__419piecewise_constructE
	.align		8
        /*0060*/ 	.dword	_ZN78_INTERNAL_c8d79735_42_flash_fwd_hdim192_fp16_paged_split_sm90_cu_49158569_32374cuda3std3__48in_placeE
	.align		8
        /*0068*/ 	.dword	_ZN78_INTERNAL_c8d79735_42_flash_fwd_hdim192_fp16_paged_split_sm90_cu_49158569_32374cuda3std6ranges3__45__cpo4swapE
	.align		8
        /*0070*/ 	.dword	_ZN78_INTERNAL_c8d79735_42_flash_fwd_hdim192_fp16_paged_split_sm90_cu_49158569_32374cuda3std6ranges3__45__cpo9iter_moveE
	.align		8
        /*0078*/ 	.dword	_ZN78_INTERNAL_c8d79735_42_flash_fwd_hdim192_fp16_paged_split_sm90_cu_49158569_32374cute7productE
	.align		8
        /*0080*/ 	.dword	_ZN78_INTERNAL_c8d79735_42_flash_fwd_hdim192_fp16_paged_split_sm90_cu_49158569_32374cute1_E
	.align		8
        /*0088*/ 	.dword	$str$23
	.align		8
        /*0090*/ 	.dword	$str$24


//--------------------- .text._ZN7cutlass13device_kernelIN5flash11enable_sm90INS1_16FlashAttnFwdSm90INS1_25CollectiveMainloopFwdSm90ILi2EN4cute5tupleIJNS5_1CILi1EEES8_S8_EEENS6_IJNS7_ILi128EEENS7_ILi96EEENS7_ILi192EEEEEELi192ENS_6half_tEfNS_4arch4Sm90ELb0ELb0ELb0ELb0ELb1ELb0ELb0ELb1ELb1ELb1ELb1ELb0EEENS1_21CollectiveEpilogueFwdINS6_IJSA_SC_SB_EEES9_SE_SG_Li256ELb0ELb1ELb1ELb0EEENS1_19SingleTileSchedulerILb0ELb1ELb1ELi128EEEEEEEEEvNT_6ParamsE --------------------------
	.section	.text._ZN7cutlass13device_kernelIN5flash11enable_sm90INS1_16FlashAttnFwdSm90INS1_25CollectiveMainloopFwdSm90ILi2EN4cute5tupleIJNS5_1CILi1EEES8_S8_EEENS6_IJNS7_ILi128EEENS7_ILi96EEENS7_ILi192EEEEEELi192ENS_6half_tEfNS_4arch4Sm90ELb0ELb0ELb0ELb0ELb1ELb0ELb0ELb1ELb1ELb1ELb1ELb0EEENS1_21CollectiveEpilogueFwdINS6_IJSA_SC_SB_EEES9_SE_SG_Li256ELb0ELb1ELb1ELb0EEENS1_19SingleTileSchedulerILb0ELb1ELb1ELi128EEEEEEEEEvNT_6ParamsE,"ax",@progbits
	.align	128
.text._ZN7cutlass13device_kernelIN5flash11enable_sm90INS1_16FlashAttnFwdSm90INS1_25CollectiveMainloopFwdSm90ILi2EN4cute5tupleIJNS5_1CILi1EEES8_S8_EEENS6_IJNS7_ILi128EEENS7_ILi96EEENS7_ILi192EEEEEELi192ENS_6half_tEfNS_4arch4Sm90ELb0ELb0ELb0ELb0ELb1ELb0ELb0ELb1ELb1ELb1ELb1ELb0EEENS1_21CollectiveEpilogueFwdINS6_IJSA_SC_SB_EEES9_SE_SG_Li256ELb0ELb1ELb1ELb0EEENS1_19SingleTileSchedulerILb0ELb1ELb1ELi128EEEEEEEEEvNT_6ParamsE:
        .type           _ZN7cutlass13device_kernelIN5flash11enable_sm90INS1_16FlashAttnFwdSm90INS1_25CollectiveMainloopFwdSm90ILi2EN4cute5tupleIJNS5_1CILi1EEES8_S8_EEENS6_IJNS7_ILi128EEENS7_ILi96EEENS7_ILi192EEEEEELi192ENS_6half_tEfNS_4arch4Sm90ELb0ELb0ELb0ELb0ELb1ELb0ELb0ELb1ELb1ELb1ELb1ELb0EEENS1_21CollectiveEpilogueFwdINS6_IJSA_SC_SB_EEES9_SE_SG_Li256ELb0ELb1ELb1ELb0EEENS1_19SingleTileSchedulerILb0ELb1ELb1ELi128EEEEEEEEEvNT_6ParamsE,@function
        .size           _ZN7cutlass13device_kernelIN5flash11enable_sm90INS1_16FlashAttnFwdSm90INS1_25CollectiveMainloopFwdSm90ILi2EN4cute5tupleIJNS5_1CILi1EEES8_S8_EEENS6_IJNS7_ILi128EEENS7_ILi96EEENS7_ILi192EEEEEELi192ENS_6half_tEfNS_4arch4Sm90ELb0ELb0ELb0ELb0ELb1ELb0ELb0ELb1ELb1ELb1ELb1ELb0EEENS1_21CollectiveEpilogueFwdINS6_IJSA_SC_SB_EEES9_SE_SG_Li256ELb0ELb1ELb1ELb0EEENS1_19SingleTileSchedulerILb0ELb1ELb1ELi128EEEEEEEEEvNT_6ParamsE,(.L_x_3210 - _ZN7cutlass13device_kernelIN5flash11enable_sm90INS1_16FlashAttnFwdSm90INS1_25CollectiveMainloopFwdSm90ILi2EN4cute5tupleIJNS5_1CILi1EEES8_S8_EEENS6_IJNS7_ILi128EEENS7_ILi96EEENS7_ILi192EEEEEELi192ENS_6half_tEfNS_4arch4Sm90ELb0ELb0ELb0ELb0ELb1ELb0ELb0ELb1ELb1ELb1ELb1ELb0EEENS1_21CollectiveEpilogueFwdINS6_IJSA_SC_SB_EEES9_SE_SG_Li256ELb0ELb1ELb1ELb0EEENS1_19SingleTileSchedulerILb0ELb1ELb1ELi128EEEEEEEEEvNT_6ParamsE)
        .other          _ZN7cutlass13device_kernelIN5flash11enable_sm90INS1_16FlashAttnFwdSm90INS1_25CollectiveMainloopFwdSm90ILi2EN4cute5tupleIJNS5_1CILi1EEES8_S8_EEENS6_IJNS7_ILi128EEENS7_ILi96EEENS7_ILi192EEEEEELi192ENS_6half_tEfNS_4arch4Sm90ELb0ELb0ELb0ELb0ELb1ELb0ELb0ELb1ELb1ELb1ELb1ELb0EEENS1_21CollectiveEpilogueFwdINS6_IJSA_SC_SB_EEES9_SE_SG_Li256ELb0ELb1ELb1ELb0EEENS1_19SingleTileSchedulerILb0ELb1ELb1ELi128EEEEEEEEEvNT_6ParamsE,@"STO_CUDA_ENTRY STV_DEFAULT"
_ZN7cutlass13device_kernelIN5flash11enable_sm90INS1_16FlashAttnFwdSm90INS1_25CollectiveMainloopFwdSm90ILi2EN4cute5tupleIJNS5_1CILi1EEES8_S8_EEENS6_IJNS7_ILi128EEENS7_ILi96EEENS7_ILi192EEEEEELi192ENS_6half_tEfNS_4arch4Sm90ELb0ELb0ELb0ELb0ELb1ELb0ELb0ELb1ELb1ELb1ELb1ELb0EEENS1_21CollectiveEpilogueFwdINS6_IJSA_SC_SB_EEES9_SE_SG_Li256ELb0ELb1ELb1ELb0EEENS1_19SingleTileSchedulerILb0ELb1ELb1ELi128EEEEEEEEEvNT_6ParamsE:
[----:B------:R-:W0:Y:S02]  /*0000*/  LDC R1, c[0x0][0x28] ;  /* 0x00000a00ff017b82 */ /* 0x000e240000000800 */
[----:B0-----:R-:W-:Y:S01]  /*0010*/  VIADD R1, R1, 0xfffffff8 ;  /* 0xfffffff801017836 */ /* 0x001fe20000000000 */
[----:B------:R-:W0:Y:S01]  /*0020*/  S2R R25, SR_TID.X ;  /* 0x0000000000197919 */ /* 0x000e220000002100 */
[----:B------:R-:W-:Y:S01]  /*0030*/  ELECT P0, URZ, PT ;  /* 0x00000000003f782f */ /* 0x000fe20003800000 */
[----:B------:R-:W-:Y:S01]  /*0040*/  UMOV UR4, 0x80 ;  /* 0x0000008000047882 */ /* 0x000fe20000000000 */
[----:B------:R-:W-:Y:S01]  /*0050*/  UMOV UR7, 0x100 ;  /* 0x0000010000077882 */ /* 0x000fe20000000000 */
[----:B0-----:R-:W-:-:S05]  /*0060*/  SHF.R.U32.HI R0, RZ, 0x5, R25 ;  /* 0x00000005ff007819 */ /* 0x001fca0000011619 */
[----:B------:R-:W0:Y:S02]  /*0070*/  SHFL.IDX PT, R2, R0, RZ, 0x1f ;  /* 0x00001fff00027589 */ /* 0x000e2400000e0000 */
[C---:B0-----:R-:W-:Y:S02]  /*0080*/  ISETP.NE.OR P0, PT, R2.reuse, RZ, !P0 ;  /* 0x000000ff0200720c */ /* 0x041fe40004705670 */
[----:B------:R-:W-:Y:S02]  /*0090*/  ISETP.NE.AND P1, PT, R2, RZ, PT ;  /* 0x000000ff0200720c */ /* 0x000fe40003f25270 */
[----:B------:R-:W-:-:S06]  /*00a0*/  SHF.R.U32.HI R2, RZ, 0x7, R25 ;  /* 0x00000007ff027819 */ /* 0x000fcc0000011619 */
[----:B------:R-:W0:Y:S03]  /*00b0*/  SHFL.IDX PT, R2, R2, RZ, 0x1f ;  /* 0x00001fff02027589 */ /* 0x000e2600000e0000 */
[----:B------:R-:W-:Y:S01]  /*00c0*/  VOTEU.ALL UP0, P0 ;  /* 0x00000000003f7886 */ /* 0x000fe20000000000 */
[----:B------:R-:W-:-:S04]  /*00d0*/  VOTEU.ALL UP1, P0 ;  /* 0x00000000003f7886 */ /* 0x000fc80000020000 */
[----:B------:R-:W1:Y:S01]  /*00e0*/  @!UP0 S2UR UR8, SR_CgaCtaId ;  /* 0x00000000000889c3 */ /* 0x000e620000008800 */
[----:B------:R-:W-:Y:S01]  /*00f0*/  @!UP0 UMOV UR6, 0x400 ;  /* 0x0000040000068882 */ /* 0x000fe20000000000 */
[----:B------:R-:W-:-:S04]  /*0100*/  @!UP0 UIADD3 UR4, -UR4, 0x100000, URZ ;  /* 0x0010000004048890 */ /* 0x000fc8000fffe13f */
[----:B------:R-:W-:Y:S02]  /*0110*/  @!UP0 USHF.L.U32 UR5, UR4, 0xb, URZ ;  /* 0x0000000b04058899 */ /* 0x000fe4000800063f */
[----:B------:R-:W-:Y:S02]  /*0120*/  @!UP0 USHF.L.U32 UR4, UR4, 0x1, URZ ;  /* 0x0000000104048899 */ /* 0x000fe4000800063f */
[----:B-1----:R-:W-:Y:S02]  /*0130*/  @!UP0 ULEA UR8, UR8, UR6, 0x18 ;  /* 0x0000000608088291 */ /* 0x002fe4000f8ec03f */
[----:B------:R-:W-:-:S04]  /*0140*/  @!UP0 UIADD3 UR6, -UR7, 0x100000, URZ ;  /* 0x0010000007068890 */ /* 0x000fc8000fffe13f */
[----:B------:R-:W-:Y:S02]  /*0150*/  @!UP0 USHF.L.U32 UR7, UR6, 0xb, URZ ;  /* 0x0000000b06078899 */ /* 0x000fe4000800063f */
[----:B------:R-:W-:Y:S01]  /*0160*/  @!UP0 USHF.L.U32 UR6, UR6, 0x1, URZ ;  /* 0x0000000106068899 */ /* 0x000fe2000800063f */
[----:B------:R-:W-:-:S05]  /*0170*/  VOTEU.ALL UP0, P0 ;  /* 0x00000000003f7886 */ /* 0x000fca0000000000 */
[----:B------:R1:W2:Y:S06]  /*0180*/  @!UP0 SYNCS.EXCH.64 URZ, [UR8+0x30800], UR4 ;  /* 0x03080004083f85b2 */ /* 0x0002ac0008000100 */
[----:B------:R1:W3:Y:S02]  /*0190*/  @!UP1 SYNCS.EXCH.64 URZ, [UR8+0x30820], UR6 ;  /* 0x03082006083f95b2 */ /* 0x0002e40008000100 */
[----:B01----:R-:W-:Y:S05]  /*01a0*/  @P1 BRA `(.L_x_0) ;  /* 0x0000000000481947 */ /* 0x003fea0003800000 */
[----:B------:R-:W0:Y:S01]  /*01b0*/  S2UR UR5, SR_CgaCtaId ;  /* 0x00000000000579c3 */ /* 0x000e220000008800 */
[----:B------:R-:W-:Y:S01]  /*01c0*/  UMOV UR4, 0x400 ;  /* 0x0000040000047882 */ /* 0x000fe20000000000 */
[----:B------:R-:W-:Y:S01]  /*01d0*/  UMOV UR6, 0x80 ;  /* 0x0000008000067882 */ /* 0x000fe20000000000 */
[----:B------:R-:W-:Y:S01]  /*01e0*/  UMOV UR7, 0x100 ;  /* 0x0000010000077882 */ /* 0x000fe20000000000 */
[----:B------:R-:W-:Y:S01]  /*01f0*/  ELECT P0, URZ, PT ;  /* 0x00000000003f782f */ /* 0x000fe20003800000 */
[----:B0-----:R-:W-:Y:S02]  /*0200*/  ULEA UR8, UR5, UR4, 0x18 ;  /* 0x0000000405087291 */ /* 0x001fe4000f8ec03f */
[----:B------:R-:W-:-:S04]  /*0210*/  UIADD3 UR4, -UR6, 0x100000, URZ ;  /* 0x0010000006047890 */ /* 0x000fc8000fffe13f */
[----:B------:R-:W-:Y:S02]  /*0220*/  USHF.L.U32 UR5, UR4, 0xb, URZ ;  /* 0x0000000b04057899 */ /* 0x000fe4000800063f */
[----:B------:R-:W-:Y:S02]  /*0230*/  USHF.L.U32 UR4, UR4, 0x1, URZ ;  /* 0x0000000104047899 */ /* 0x000fe4000800063f */
[----:B------:R-:W-:-:S04]  /*0240*/  UIADD3 UR6, -UR7, 0x100000, URZ ;  /* 0x0010000007067890 */ /* 0x000fc8000fffe13f */
[----:B------:R-:W-:Y:S02]  /*0250*/  USHF.L.U32 UR7, UR6, 0xb, URZ ;  /* 0x0000000b06077899 */ /* 0x000fe4000800063f */
[----:B------:R-:W-:Y:S01]  /*0260*/  USHF.L.U32 UR6, UR6, 0x1, URZ ;  /* 0x0000000106067899 */ /* 0x000fe2000800063f */
[----:B------:R-:W0:Y:S03]  /*0270*/  FENCE.VIEW.ASYNC.S ;  /* 0x00000000000073c6 */ /* 0x000e260000000000 */
[----:B0-----:R0:W1:Y:S08]  /*0280*/  SYNCS.EXCH.64 URZ, [UR8+0x30830], UR4 ;  /* 0x03083004083f75b2 */ /* 0x0010700008000100 */
[----:B------:R0:W4:Y:S01]  /*0290*/  SYNCS.EXCH.64 URZ, [UR8+0x30840], UR6 ;  /* 0x03084006083f75b2 */ /* 0x0001220008000100 */
[----:B------:R0:W0:Y:S01]  /*02a0*/  SYNCS.EXCH.64 URZ, [UR8+0x30838], UR4 ;  /* 0x03083804083f75b2 */ /* 0x0000220008000100 */
[----:B------:R0:W0:Y:S01]  /*02b0*/  SYNCS.EXCH.64 URZ, [UR8+0x30848], UR6 ;  /* 0x03084806083f75b2 */ /* 0x0000220008000100 */
[----:B------:R-:W-:Y:S01]  /*02c0*/  NOP ;  /* 0x0000000000007918 */ /* 0x000fe20000000000 */
.L_x_0:
[----:B------:R-:W5:Y:S01]  /*02d0*/  SHFL.IDX PT, R3, R0, RZ, 0x1f ;  /* 0x00001fff00037589 */ /* 0x000f6200000e0000 */
[----:B------:R-:W-:Y:S01]  /*02e0*/  NOP ;  /* 0x0000000000007918 */ /* 0x000fe20000000000 */
[----:B-----5:R-:W-:-:S13]  /*02f0*/  ISETP.NE.AND P0, PT, R3, RZ, PT ;  /* 0x000000ff0300720c */ /* 0x020fda0003f05270 */
[----:B------:R-:W-:Y:S05]  /*0300*/  @P0 BRA `(.L_x_1) ;  /* 0x0000000000480947 */ /* 0x000fea0003800000 */
[----:B0-----:R-:W0:Y:S01]  /*0310*/  S2UR UR5, SR_CgaCtaId ;  /* 0x00000000000579c3 */ /* 0x001e220000008800 */
        /* <DEDUP_REMOVED lines=12> */
[----:B0-----:R0:W0:Y:S08]  /*03e0*/  SYNCS.EXCH.64 URZ, [UR8+0x30850], UR4 ;  /* 0x03085004083f75b2 */ /* 0x0010300008000100 */
[----:B------:R0:W0:Y:S01]  /*03f0*/  SYNCS.EXCH.64 URZ, [UR8+0x30860], UR6 ;  /* 0x03086006083f75b2 */ /* 0x0000220008000100 */
[----:B------:R0:W0:Y:S01]  /*0400*/  SYNCS.EXCH.64 URZ, [UR8+0x30858], UR4 ;  /* 0x03085804083f75b2 */ /* 0x0000220008000100 */
[----:B------:R0:W0:Y:S01]  /*0410*/  SYNCS.EXCH.64 URZ, [UR8+0x30868], UR6 ;  /* 0x03086806083f75b2 */ /* 0x0000220008000100 */
[----:B------:R-:W-:Y:S01]  /*0420*/  NOP ;  /* 0x0000000000007918 */ /* 0x000fe20000000000 */
.L_x_1:
[----:B------:R-:W5:Y:S01]  /*0430*/  SHFL.IDX PT, R3, R0, RZ, 0x1f ;  /* 0x00001fff00037589 */ /* 0x000f6200000e0000 */
[----:B------:R-:W-:Y:S01]  /*0440*/  NOP ;  /* 0x0000000000007918 */ /* 0x000fe20000000000 */
[----:B-----5:R-:W-:-:S13]  /*0450*/  ISETP.NE.AND P0, PT, R3, RZ, PT ;  /* 0x000000ff0300720c */ /* 0x020fda0003f05270 */
[----:B------:R-:W-:Y:S05]  /*0460*/  @P0 BRA `(.L_x_2) ;  /* 0x0000000000380947 */ /* 0x000fea0003800000 */
[----:B0-----:R-:W0:Y:S01]  /*0470*/  S2UR UR5, SR_CgaCtaId ;  /* 0x00000000000579c3 */ /* 0x001e220000008800 */
[----:B------:R-:W-:Y:S01]  /*0480*/  UMOV UR4, 0x400 ;  /* 0x0000040000047882 */ /* 0x000fe20000000000 */
[----:B------:R-:W-:Y:S01]  /*0490*/  UMOV UR7, 0x80 ;  /* 0x0000008000077882 */ /* 0x000fe20000000000 */
[----:B------:R-:W-:Y:S01]  /*04a0*/  ELECT P0, URZ, PT ;  /* 0x00000000003f782f */ /* 0x000fe20003800000 */
[----:B0-----:R-:W-:Y:S02]  /*04b0*/  ULEA UR6, UR5, UR4, 0x18 ;  /* 0x0000000405067291 */ /* 0x001fe4000f8ec03f */
[----:B------:R-:W-:-:S04]  /*04c0*/  UIADD3 UR4, -UR7, 0x100000, URZ ;  /* 0x0010000007047890 */ /* 0x000fc8000fffe13f */
[----:B------:R-:W-:Y:S02]  /*04d0*/  USHF.L.U32 UR5, UR4, 0xb, URZ ;  /* 0x0000000b04057899 */ /* 0x000fe4000800063f */
[----:B------:R-:W-:Y:S01]  /*04e0*/  USHF.L.U32 UR4, UR4, 0x1, URZ ;  /* 0x0000000104047899 */ /* 0x000fe2000800063f */
[----:B------:R-:W0:Y:S11]  /*04f0*/  FENCE.VIEW.ASYNC.S ;  /* 0x00000000000073c6 */ /* 0x000e360000000000 */
[----:B0-----:R0:W0:Y:S01]  /*0500*/  SYNCS.EXCH.64 URZ, [UR6+0x30870], UR4 ;  /* 0x03087004063f75b2 */ /* 0x0010220008000100 */
[----:B------:R0:W0:Y:S01]  /*0510*/  SYNCS.EXCH.64 URZ, [UR6+0x30880], UR4 ;  /* 0x03088004063f75b2 */ /* 0x0000220008000100 */
[----:B------:R0:W0:Y:S01]  /*0520*/  SYNCS.EXCH.64 URZ, [UR6+0x30878], UR4 ;  /* 0x03087804063f75b2 */ /* 0x0000220008000100 */
[----:B------:R0:W0:Y:S01]  /*0530*/  SYNCS.EXCH.64 URZ, [UR6+0x30888], UR4 ;  /* 0x03088804063f75b2 */ /* 0x0000220008000100 */
[----:B------:R-:W-:Y:S01]  /*0540*/  NOP ;  /* 0x0000000000007918 */ /* 0x000fe20000000000 */
.L_x_2:
        /* <DEDUP_REMOVED lines=22> */
.L_x_3:
[----:B------:R-:W5:Y:S01]  /*06b0*/  SHFL.IDX PT, R3, R0, RZ, 0x1f ;  /* 0x00001fff00037589 */ /* 0x000f6200000e0000 */
[----:B------:R-:W-:Y:S01]  /*06c0*/  R2UR UR9, R2 ;  /* 0x00000000020972ca */ /* 0x000fe200000e0000 */
        /* <DEDUP_REMOVED lines=21> */
.L_x_4:
[----:B------:R-:W-:Y:S01]  /*0820*/  UISETP.NE.AND UP0, UPT, UR9, URZ, UPT ;  /* 0x0000003f0900728c */ /* 0x000fe2000bf05270 */
[----:B------:R-:W-:Y:S01]  /*0830*/  NOP ;  /* 0x0000000000007918 */ /* 0x000fe20000000000 */
[----:B0-----:R-:W-:Y:S01]  /*0840*/  UMOV UR4, 0x1 ;  /* 0x0000000100047882 */ /* 0x001fe20000000000 */
[----:B------:R-:W-:Y:S01]  /*0850*/  ULDC.64 UR36, c[0x0][0x208] ;  /* 0x0000820000247ab9 */ /* 0x000fe20000000a00 */
[----:B------:R-:W-:Y:S01]  /*0860*/  USEL UR4, UR4, 0x2, !UP0 ;  /* 0x0000000204047887 */ /* 0x000fe2000c000000 */
[----:B------:R-:W-:Y:S01]  /*0870*/  BSSY B6, `(.L_x_5) ;  /* 0x0000b96000067945 */ /* 0x000fe20003800000 */
[----:B-1234-:R-:W-:Y:S01]  /*0880*/  BAR.SYNC.DEFER_BLOCKING 0x0 ;  /* 0x0000000000007b1d */ /* 0x01efe20000010000 */
[----:B------:R-:W-:-:S03]  /*0890*/  PLOP3.LUT P0, PT, PT, PT, UP0, 0x80, 0x0 ;  /* 0x000000000000781c */ /* 0x000fc60003f0f008 */
[----:B------:R-:W-:-:S05]  /*08a0*/  IMAD.U32 R2, RZ, RZ, UR4 ;  /* 0x00000004ff027e24 */ /* 0x000fca000f8e00ff */
[----:B------:R0:W-:Y:S05]  /*08b0*/  STL [R1+0x4], R2 ;  /* 0x0000040201007387 */ /* 0x0001ea0000100800 */
[----:B------:R-:W-:Y:S05]  /*08c0*/  @!P0 BRA `(.L_x_6) ;  /* 0x0000007c00608947 */ /* 0x000fea0003800000 */
.L_x_7:
[----:B------:R-:W-:-:S08]  /*08d0*/  NOP ;  /* 0x0000000000007918 */ /* 0x000fd00000000000 */
[----:B------:R-:W1:Y:S02]  /*08e0*/  USETMAXREG.TRY_ALLOC.CTAPOOL UP0, 0xe8 ;  /* 0x000000e8000079c8 */ /* 0x000e640008000600 */
[----:B-1----:R-:W-:-:S13]  /*08f0*/  PLOP3.LUT P0, PT, PT, PT, UP0, 0x80, 0x0 ;  /* 0x000000000000781c */ /* 0x002fda0003f0f008 */
[----:B------:R-:W-:Y:S05]  /*0900*/  @!P0 BRA `(.L_x_7) ;  /* 0xfffffffc00f08947 */ /* 0x000fea000383ffff */
[----:B------:R-:W1:Y:S01]  /*0910*/  S2UR UR6, SR_CTAID.Y ;  /* 0x00000000000679c3 */ /* 0x000e620000002600 */
[----:B------:R-:W-:Y:S02]  /*0920*/  ULDC UR7, c[0x0][0xc50] ;  /* 0x0003140000077ab9 */ /* 0x000fe40000000800 */
[----:B------:R-:W-:-:S05]  /*0930*/  UISETP.NE.AND UP0, UPT, UR7, 0x1, UPT ;  /* 0x000000010700788c */ /* 0x000fca000bf05270 */
[----:B------:R-:W2:Y:S06]  /*0940*/  S2UR UR8, SR_CTAID.Z ;  /* 0x00000000000879c3 */ /* 0x000eac0000002700 */
[----:B------:R-:W-:Y:S01]  /*0950*/  @UP0 ULDC UR4, c[0x0][0xc54] ;  /* 0x0003150000040ab9 */ /* 0x000fe20000000800 */
[----:B------:R-:W-:Y:S01]  /*0960*/  @UP0 ULDC UR9, c[0x0][0xc58] ;  /* 0x0003160000090ab9 */ /* 0x000fe20000000800 */
[----:B-1----:R-:W-:Y:S02]  /*0970*/  UIMAD.WIDE.U32 UR4, UR6, UR4, URZ ;  /* 0x00000004060472a5 */ /* 0x002fe4000f8e003f */
[----:B------:R-:W-:-:S02]  /*0980*/  UMOV UR10, UR6 ;  /* 0x00000006000a7c82 */ /* 0x000fc40008000000 */
[----:B------:R-:W-:Y:S01]  /*0990*/  @UP0 USHF.R.U32.HI UR10, URZ, UR9, UR5 ;  /* 0x000000093f0a0299 */ /* 0x000fe20008011605 */
[----:B------:R-:W-:Y:S06]  /*09a0*/  BAR.ARV 0x8, 0x180 ;  /* 0x0206000000007b1d */ /* 0x000fec0000002000 */
[----:B--2---:R-:W-:Y:S01]  /*09b0*/  ISETP.LE.AND P0, PT, RZ, UR8, PT ;  /* 0x00000008ff007c0c */ /* 0x004fe2000bf03270 */
[----:B------:R-:W-:Y:S02]  /*09c0*/  UIADD3 UR4, -UR10, URZ, URZ ;  /* 0x0000003f0a047290 */ /* 0x000fe4000fffe13f */
[----:B------:R-:W-:-:S02]  /*09d0*/  IMAD.U32 R16, RZ, RZ, UR10 ;  /* 0x0000000aff107e24 */ /* 0x000fc4000f8e00ff */
[----:B------:R-:W-:-:S08]  /*09e0*/  UIMAD UR7, UR7, UR4, UR6 ;  /* 0x00000004070772a4 */ /* 0x000fd0000f8e0206 */
[----:B------:R-:W-:Y:S05]  /*09f0*/  @!P0 BRA `(.L_x_8) ;  /* 0x000000b400f48947 */ /* 0x000fea0003800000 */
[----:B------:R-:W-:Y:S01]  /*0a00*/  ULDC.64 UR4, c[0x0][0x418] ;  /* 0x0001060000047ab9 */ /* 0x000fe20000000a00 */
[----:B------:R-:W-:Y:S01]  /*0a10*/  ULDC UR43, c[0x0][0x424] ;  /* 0x00010900002b7ab9 */ /* 0x000fe20000000800 */
[----:B------:R-:W-:Y:S02]  /*0a20*/  UISETP.NE.U32.AND UP0, UPT, UR4, URZ, UPT ;  /* 0x0000003f0400728c */ /* 0x000fe4000bf05070 */
[----:B------:R-:W-:Y:S02]  /*0a30*/  ULOP3.LUT UR39, UR7, 0xffff, URZ, 0xc0, !UPT ;  /* 0x0000ffff07277892 */ /* 0x000fe4000f8ec03f */
[----:B------:R-:W-:Y:S01]  /*0a40*/  UISETP.NE.AND.EX UP0, UPT, UR5, URZ, UPT, UP0 ;  /* 0x0000003f0500728c */ /* 0x000fe2000bf05300 */
[----:B------:R-:W-:-:S03]  /*0a50*/  ULDC UR4, c[0x0][0x2f0] ;  /* 0x0000bc0000047ab9 */ /* 0x000fc60000000800 */
[----:B------:R-:W-:-:S04]  /*0a60*/  USEL UR43, UR43, 0x1, UP0 ;  /* 0x000000012b2b7887 */ /* 0x000fc80008000000 */
[----:B------:R-:W-:-:S04]  /*0a70*/  UIMAD UR43, UR43, UR4, URZ ;  /* 0x000000042b2b72a4 */ /* 0x000fc8000f8e023f */
[----:B------:R-:W-:Y:S02]  /*0a80*/  UISETP.GE.AND UP0, UPT, UR43, 0x1, UPT ;  /* 0x000000012b00788c */ /* 0x000fe4000bf06270 */
[----:B------:R-:W-:-:S04]  /*0a90*/  UIADD3 UR4, UR43, 0x5f, URZ ;  /* 0x0000005f2b047890 */ /* 0x000fc8000fffe03f */
[----:B------:R-:W-:Y:S01]  /*0aa0*/  PLOP3.LUT P0, PT, PT, PT, UP0, 0x80, 0x0 ;  /* 0x000000000000781c */ /* 0x000fe20003f0f008 */
[----:B------:R-:W-:-:S04]  /*0ab0*/  UIMAD.WIDE UR4, UR4, 0x2aaaaaab, URZ ;  /* 0x2aaaaaab040478a5 */ /* 0x000fc8000f8e023f */
[----:B------:R-:W-:-:S03]  /*0ac0*/  USHF.R.U32.HI UR6, URZ, 0x1f, UR5 ;  /* 0x0000001f3f067899 */ /* 0x000fc60008011605 */
[----:B------:R-:W-:Y:S01]  /*0ad0*/  UMOV UR4, URZ ;  /* 0x0000003f00047c82 */ /* 0x000fe20008000000 */
[----:B------:R-:W-:-:S04]  /*0ae0*/  ULEA.HI.SX32 UR6, UR5, UR6, 0x1c ;  /* 0x0000000605067291 */ /* 0x000fc8000f8fe23f */
[----:B------:R-:W-:Y:S08]  /*0af0*/  @!P0 BRA `(.L_x_9) ;  /* 0x0000000000908947 */ /* 0x000ff00003800000 */
[----:B------:R-:W-:Y:S01]  /*0b00*/  USHF.R.U32.HI UR7, URZ, 0x10, UR7 ;  /* 0x000000103f077899 */ /* 0x000fe20008011607 */
[----:B------:R-:W-:-:S03]  /*0b10*/  UMOV UR4, URZ ;  /* 0x0000003f00047c82 */ /* 0x000fc60008000000 */
[----:B------:R-:W-:-:S11]  /*0b20*/  UISETP.NE.AND UP0, UPT, UR7, URZ, UPT ;  /* 0x0000003f0700728c */ /* 0x000fd6000bf05270 */
[----:B------:R-:W-:Y:S02]  /*0b30*/  @!UP0 ULDC UR7, c[0x0][0x9f0] ;  /* 0x00027c0000078ab9 */ /* 0x000fe40000000800 */
[----:B------:R-:W-:Y:S01]  /*0b40*/  MOV R3, UR7 ;  /* 0x0000000700037c02 */ /* 0x000fe20008000f00 */
[----:B------:R-:W-:-:S03]  /*0b50*/  UIADD3 UR8, UR6, -0x1, UR7 ;  /* 0xffffffff06087890 */ /* 0x000fc6000fffe007 */
[-C--:B------:R-:W-:Y:S02]  /*0b60*/  IABS R0, R3.reuse ;  /* 0x0000000300007213 */ /* 0x080fe40000000000 */
[----:B------:R-:W-:Y:S01]  /*0b70*/  IABS R5, R3 ;  /* 0x0000000300057213 */ /* 0x000fe20000000000 */
[----:B------:R-:W-:Y:S01]  /*0b80*/  IMAD.U32 R4, RZ, RZ, UR8 ;  /* 0x00000008ff047e24 */ /* 0x000fe2000f8e00ff */
[----:B------:R-:W-:Y:S01]  /*0b90*/  R2UR UR11, R0 ;  /* 0x00000000000b72ca */ /* 0x000fe200000e0000 */
[----:B------:R-:W-:-:S03]  /*0ba0*/  ULOP3.LUT UR8, UR8, UR7, URZ, 0x3c, !UPT ;  /* 0x0000000708087292 */ /* 0x000fc6000f8e3c3f */
[----:B------:R-:W-:-:S05]  /*0bb0*/  IABS R4, R4 ;  /* 0x0000000400047213 */ /* 0x000fca0000000000 */
[----:B------:R-:W-:-:S04]  /*0bc0*/  IMAD.MOV.U32 R3, RZ, RZ, R4 ;  /* 0x000000ffff037224 */ /* 0x000fc800078e0004 */
[----:B------:R-:W1:Y:S01]  /*0bd0*/  I2F.RP R0, UR11 ;  /* 0x0000000b00007d06 */ /* 0x000e620008209400 */
[----:B------:R-:W-:-:S07]  /*0be0*/  R2UR UR10, R3 ;  /* 0x00000000030a72ca */ /* 0x000fce00000e0000 */
[----:B-1----:R-:W0:Y:S02]  /*0bf0*/  MUFU.RCP R0, R0 ;  /* 0x0000000000007308 */ /* 0x002e240000001000 */
[----:B0-----:R-:W-:Y:S01]  /*0c00*/  VIADD R2, R0, 0xffffffe ;  /* 0x0ffffffe00027836 */ /* 0x001fe20000000000 */
[----:B------:R-:W-:-:S05]  /*0c10*/  IADD3 R0, RZ, -R5, RZ ;  /* 0x80000005ff007210 */ /* 0x000fca0007ffe0ff */
[----:B------:R-:W0:Y:S02]  /*0c20*/  F2I.FTZ.U32.TRUNC.NTZ R2, R2 ;  /* 0x0000000200027305 */ /* 0x000e24000021f000 */
[----:B0-----:R-:W-:-:S13]  /*0c30*/  R2UR UR5, R2 ;  /* 0x00000000020572ca */ /* 0x001fda00000e0000 */
[----:B------:R-:W-:-:S04]  /*0c40*/  UIADD3 UR9, URZ, -UR5, URZ ;  /* 0x800000053f097290 */ /* 0x000fc8000fffe03f */
[----:B------:R-:W-:-:S04]  /*0c50*/  UIMAD UR9, UR9, UR11, URZ ;  /* 0x0000000b090972a4 */ /* 0x000fc8000f8e023f */
[----:B------:R-:W-:-:S03]  /*0c60*/  UIMAD.WIDE.U32 UR4, UR5, UR9, UR4 ;  /* 0x00000009050472a5 */ /* 0x000fc6000f8e0004 */
[----:B------:R-:W-:Y:S01]  /*0c70*/  R2UR UR9, R0 ;  /* 0x00000000000972ca */ /* 0x000fe200000e0000 */
[----:B------:R-:W-:-:S12]  /*0c80*/  UIMAD.WIDE.U32 UR4, UR5, UR10, URZ ;  /* 0x0000000a050472a5 */ /* 0x000fd8000f8e003f */
[----:B------:R-:W-:-:S04]  /*0c90*/  UIMAD UR4, UR5, UR9, UR10 ;  /* 0x00000009050472a4 */ /* 0x000fc8000f8e020a */
[----:B------:R-:W-:-:S11]  /*0ca0*/  UISETP.GT.U32.AND UP0, UPT, UR11, UR4, UPT ;  /* 0x000000040b00728c */ /* 0x000fd6000bf04070 */
[----:B------:R-:W-:Y:S02]  /*0cb0*/  @!UP0 UIADD3 UR4, UR4, -UR11, URZ ;  /* 0x8000000b04048290 */ /* 0x000fe4000fffe03f */
[----:B------:R-:W-:Y:S02]  /*0cc0*/  @!UP0 UIADD3 UR5, UR5, 0x1, URZ ;  /* 0x0000000105058890 */ /* 0x000fe4000fffe03f */
[----:B------:R-:W-:Y:S02]  /*0cd0*/  UISETP.GE.U32.AND UP1, UPT, UR4, UR11, UPT ;  /* 0x0000000b0400728c */ /* 0x000fe4000bf26070 */
[----:B------:R-:W-:-:S09]  /*0ce0*/  UISETP.GE.AND UP0, UPT, UR8, URZ, UPT ;  /* 0x0000003f0800728c */ /* 0x000fd2000bf06270 */
[----:B------:R-:W-:Y:S02]  /*0cf0*/  @UP1 UIADD3 UR5, UR5, 0x1, URZ ;  /* 0x0000000105051890 */ /* 0x000fe4000fffe03f */
[----:B------:R-:W-:-:S05]  /*0d00*/  UISETP.NE.AND UP1, UPT, UR7, URZ, UPT ;  /* 0x0000003f0700728c */ /* 0x000fca000bf25270 */
[----:B------:R-:W-:Y:S02]  /*0d10*/  UMOV UR4, UR5 ;  /* 0x0000000500047c82 */ /* 0x000fe40008000000 */
[----:B------:R-:W-:-:S04]  /*0d20*/  @!UP0 UIADD3 UR4, -UR4, URZ, URZ ;  /* 0x0000003f04048290 */ /* 0x000fc8000fffe13f */
[----:B------:R-:W-:-:S12]  /*0d30*/  @!UP1 ULOP3.LUT UR4, URZ, UR7, URZ, 0x33, !UPT ;  /* 0x000000073f049292 */ /* 0x000fd8000f8e333f */
.L_x_9:
[----:B------:R-:W-:Y:S01]  /*0d40*/  UIMAD UR39, UR39, UR4, URZ ;  /* 0x00000004272772a4 */ /* 0x000fe2000f8e023f */
[----:B------:R-:W-:Y:S01]  /*0d50*/  IMAD.U32 R0, RZ, RZ, UR6 ;  /* 0x00000006ff007e24 */ /* 0x000fe2000f8e00ff */
[----:B------:R-:W-:Y:S01]  /*0d60*/  PLOP3.LUT P0, PT, PT, PT, PT, 0x80, 0x0 ;  /* 0x000000000000781c */ /* 0x000fe20003f0f070 */
[----:B------:R-:W-:Y:S01]  /*0d70*/  IMAD.U32 R3, RZ, RZ, UR4 ;  /* 0x00000004ff037e24 */ /* 0x000fe2000f8e00ff */
[----:B0-----:R-:W-:Y:S01]  /*0d80*/  MOV R2, RZ ;  /* 0x000000ff00027202 */ /* 0x001fe20000000f00 */
[----:B------:R-:W-:Y:S01]  /*0d90*/  VIADD R17, R25, 0xffffff80 ;  /* 0xffffff8019117836 */ /* 0x000fe20000000000 */
[----:B------:R-:W-:Y:S01]  /*0da0*/  CS2R R118, SRZ ;  /* 0x0000000000767805 */ /* 0x000fe2000001ff00 */
[----:B------:R-:W-:Y:S01]  /*0db0*/  IMAD.MOV.U32 R5, RZ, RZ, RZ ;  /* 0x000000ffff057224 */ /* 0x000fe200078e00ff */
[----:B------:R-:W-:Y:S02]  /*0dc0*/  VIADDMNMX R0, R3, UR39, R0, PT ;  /* 0x0000002703007c46 */ /* 0x000fe4000b800100 */
[----:B------:R-:W-:-:S02]  /*0dd0*/  CS2R R116, SRZ ;  /* 0x0000000000747805 */ /* 0x000fc4000001ff00 */
[----:B------:R-:W-:Y:S02]  /*0de0*/  CS2R R114, SRZ ;  /* 0x0000000000727805 */ /* 0x000fe4000001ff00 */
[----:B------:R-:W-:Y:S02]  /*0df0*/  CS2R R112, SRZ ;  /* 0x0000000000707805 */ /* 0x000fe4000001ff00 */
[----:B------:R-:W-:Y:S02]  /*0e00*/  R2UR UR42, R0 ;  /* 0x00000000002a72ca */ /* 0x000fe400000e0000 */
[----:B------:R-:W-:Y:S02]  /*0e10*/  CS2R R110, SRZ ;  /* 0x00000000006e7805 */ /* 0x000fe4000001ff00 */
[----:B------:R-:W-:Y:S02]  /*0e20*/  CS2R R108, SRZ ;  /* 0x00000000006c7805 */ /* 0x000fe4000001ff00 */
[----:B------:R-:W-:-:S02]  /*0e30*/  CS2R R106, SRZ ;  /* 0x00000000006a7805 */ /* 0x000fc4000001ff00 */
[----:B------:R-:W-:Y:S02]  /*0e40*/  CS2R R104, SRZ ;  /* 0x0000000000687805 */ /* 0x000fe4000001ff00 */
[----:B------:R-:W-:Y:S02]  /*0e50*/  CS2R R102, SRZ ;  /* 0x0000000000667805 */ /* 0x000fe4000001ff00 */
[----:B------:R-:W-:Y:S02]  /*0e60*/  CS2R R100, SRZ ;  /* 0x0000000000647805 */ /* 0x000fe4000001ff00 */
[----:B------:R-:W-:Y:S02]  /*0e70*/  CS2R R98, SRZ ;  /* 0x0000000000627805 */ /* 0x000fe4000001ff00 */
[----:B------:R-:W-:Y:S02]  /*0e80*/  CS2R R96, SRZ ;  /* 0x0000000000607805 */ /* 0x000fe4000001ff00 */
[----:B------:R-:W-:-:S02]  /*0e90*/  CS2R R94, SRZ ;  /* 0x00000000005e7805 */ /* 0x000fc4000001ff00 */
[----:B------:R-:W-:Y:S02]  /*0ea0*/  CS2R R92, SRZ ;  /* 0x00000000005c7805 */ /* 0x000fe4000001ff00 */
[----:B------:R-:W-:Y:S02]  /*0eb0*/  CS2R R90, SRZ ;  /* 0x00000000005a7805 */ /* 0x000fe4000001ff00 */
[----:B------:R-:W-:Y:S01]  /*0ec0*/  CS2R R88, SRZ ;  /* 0x0000000000587805 */ /* 0x000fe2000001ff00 */
[----:B------:R-:W-:Y:S01]  /*0ed0*/  UISETP.GT.AND UP0, UPT, UR42, UR39, UPT ;  /* 0x000000272a00728c */ /* 0x000fe2000bf04270 */
[----:B------:R-:W-:Y:S02]  /*0ee0*/  CS2R R86, SRZ ;  /* 0x0000000000567805 */ /* 0x000fe4000001ff00 */
[----:B------:R-:W-:Y:S02]  /*0ef0*/  CS2R R84, SRZ ;  /* 0x0000000000547805 */ /* 0x000fe4000001ff00 */
[----:B------:R-:W-:-:S02]  /*0f00*/  CS2R R82, SRZ ;  /* 0x0000000000527805 */ /* 0x000fc4000001ff00 */
[----:B------:R-:W-:Y:S02]  /*0f10*/  CS2R R80, SRZ ;  /* 0x0000000000507805 */ /* 0x000fe4000001ff00 */
[----:B------:R-:W-:Y:S02]  /*0f20*/  CS2R R78, SRZ ;  /* 0x00000000004e7805 */ /* 0x000fe4000001ff00 */
[----:B------:R-:W-:Y:S02]  /*0f30*/  PLOP3.LUT P1, PT, PT, PT, UP0, 0x80, 0x0 ;  /* 0x000000000000781c */ /* 0x000fe40003f2f008 */
        /* <DEDUP_REMOVED lines=26> */
[----:B------:R-:W-:Y:S01]  /*10e0*/  CS2R R24, SRZ ;  /* 0x0000000000187805 */ /* 0x000fe2000001ff00 */
[----:B------:R-:W-:Y:S06]  /*10f0*/  @!P1 BRA `(.L_x_10) ;  /* 0x00000054008c9947 */ /* 0x000fec0003800000 */
[----:B------:R-:W-:Y:S01]  /*1100*/  SHF.R.S32.HI R0, RZ, 0x1f, R17 ;  /* 0x0000001fff007819 */ /* 0x000fe20000011411 */
[----:B------:R-:W0:Y:S01]  /*1110*/  S2UR UR6, SR_CgaCtaId ;  /* 0x00000000000679c3 */ /* 0x000e220000008800 */
[----:B------:R-:W-:Y:S02]  /*1120*/  UMOV UR38, 0x400 ;  /* 0x0000040000267882 */ /* 0x000fe40000000000 */
[----:B------:R-:W-:-:S04]  /*1130*/  LEA.HI R18, R0, R17, RZ, 0x7 ;  /* 0x0000001100127211 */ /* 0x000fc800078f38ff */
[----:B------:R-:W-:-:S06]  /*1140*/  SHF.R.S32.HI R0, RZ, 0x7, R18 ;  /* 0x00000007ff007819 */ /* 0x000fcc0000011412 */
[----:B------:R-:W1:Y:S01]  /*1150*/  SHFL.IDX PT, R0, R0, RZ, 0x1f ;  /* 0x00001fff00007589 */ /* 0x000e6200000e0000 */
[----:B0-----:R-:W-:-:S04]  /*1160*/  ULEA UR38, UR6, UR38, 0x18 ;  /* 0x0000002606267291 */ /* 0x001fc8000f8ec03f */
[----:B------:R-:W-:-:S04]  /*1170*/  UIADD3 UR6, UR38, 0x12400, URZ ;  /* 0x0001240026067890 */ /* 0x000fc8000fffe03f */
[----:B------:R-:W-:Y:S01]  /*1180*/  ULOP3.LUT UP0, URZ, UR6, 0x1bf, URZ, 0xc0, !UPT ;  /* 0x000001bf063f7892 */ /* 0x000fe2000f80c03f */
[----:B-1----:R-:W-:-:S05]  /*1190*/  R2UR UR4, R0 ;  /* 0x00000000000472ca */ /* 0x002fca00000e0000 */
[----:B------:R-:W-:-:S08]  /*11a0*/  PLOP3.LUT P0, PT, PT, PT, UP0, 0x80, 0x0 ;  /* 0x000000000000781c */ /* 0x000fd00003f0f008 */
[----:B------:R-:W-:-:S04]  /*11b0*/  ULEA.HI UR5, UR4, UR4, URZ, 0x1 ;  /* 0x0000000404057291 */ /* 0x000fc8000f8f083f */
[----:B------:R-:W-:-:S04]  /*11c0*/  ULOP3.LUT UR5, UR5, 0x1e, URZ, 0xc0, !UPT ;  /* 0x0000001e05057892 */ /* 0x000fc8000f8ec03f */
[----:B------:R-:W-:-:S04]  /*11d0*/  UIADD3 UR5, UR4, -UR5, URZ ;  /* 0x8000000504057290 */ /* 0x000fc8000fffe03f */
[----:B------:R-:W-:-:S04]  /*11e0*/  ULEA UR5, UR5, UR6, 0xd ;  /* 0x0000000605057291 */ /* 0x000fc8000f8e683f */
[----:B------:R-:W-:-:S04]  /*11f0*/  USHF.R.U32.HI UR5, URZ, 0x4, UR5 ;  /* 0x000000043f057899 */ /* 0x000fc80008011605 */
[----:B------:R-:W-:Y:S01]  /*1200*/  ULOP3.LUT UR40, UR5, 0x3fff, URZ, 0xc0, !UPT ;  /* 0x00003fff05287892 */ /* 0x000fe2000f8ec03f */
[----:B------:R-:W-:Y:S11]  /*1210*/  @!P0 BRA `(.L_x_11) ;  /* 0x0000000000408947 */ /* 0x000ff60003800000 */
[----:B------:R-:W-:Y:S01]  /*1220*/  MOV R0, 0x0 ;  /* 0x0000000000007802 */ /* 0x000fe20000000f00 */
[----:B------:R-:W-:Y:S01]  /*1230*/  ULDC.64 UR4, c[0x4][0x88] ;  /* 0x0100220000047ab9 */ /* 0x000fe20000000a00 */
[----:B------:R-:W-:Y:S01]  /*1240*/  ULDC.64 UR6, c[0x4][0x28] ;  /* 0x01000a0000067ab9 */ /* 0x000fe20000000a00 */
[----:B------:R-:W-:Y:S01]  /*1250*/  IMAD.U32 R4, RZ, RZ, UR4 ;  /* 0x00000004ff047e24 */ /* 0x000fe2000f8e00ff */
[----:B------:R0:W1:Y:S01]  /*1260*/  LDC.64 R2, c[0x4][R0] ;  /* 0x0100000000027b82 */ /* 0x0000620000000a00 */
[----:B------:R-:W-:Y:S01]  /*1270*/  IMAD.U32 R5, RZ, RZ, UR5 ;  /* 0x00000005ff057e24 */ /* 0x000fe2000f8e00ff */
[----:B------:R-:W-:Y:S01]  /*1280*/  ULDC.64 UR4, c[0x4][0x90] ;  /* 0x0100240000047ab9 */ /* 0x000fe20000000a00 */
[----:B------:R-:W-:Y:S01]  /*1290*/  IMAD.U32 R10, RZ, RZ, UR6 ;  /* 0x00000006ff0a7e24 */ /* 0x000fe2000f8e00ff */
[----:B------:R-:W-:Y:S01]  /*12a0*/  MOV R6, UR4 ;  /* 0x0000000400067c02 */ /* 0x000fe20008000f00 */
[----:B------:R-:W-:Y:S01]  /*12b0*/  IMAD.U32 R7, RZ, RZ, UR5 ;  /* 0x00000005ff077e24 */ /* 0x000fe2000f8e00ff */
[----:B------:R-:W-:Y:S01]  /*12c0*/  MOV R8, 0x70 ;  /* 0x0000007000087802 */ /* 0x000fe20000000f00 */
[----:B------:R-:W-:-:S02]  /*12d0*/  IMAD.U32 R11, RZ, RZ, UR7 ;  /* 0x00000007ff0b7e24 */ /* 0x000fc4000f8e00ff */
[----:B------:R-:W-:Y:S02]  /*12e0*/  IMAD.MOV.U32 R12, RZ, RZ, 0x1 ;  /* 0x00000001ff0c7424 */ /* 0x000fe400078e00ff */
[----:B0-----:R-:W-:-:S07]  /*12f0*/  IMAD.MOV.U32 R13, RZ, RZ, RZ ;  /* 0x000000ffff0d7224 */ /* 0x001fce00078e00ff */
[----:B------:R-:W-:-:S07]  /*1300*/  LEPC R20, `(.L_x_11) ;  /* 0x000000001014794e */ /* 0x000fce0000000000 */
[----:B-1----:R-:W-:Y:S05]  /*1310*/  CALL.ABS.NOINC R2 ;  /* 0x0000000002007343 */ /* 0x002fea0003c00000 */
.L_x_11:
[----:B------:R-:W-:-:S04]  /*1320*/  SHF.L.U32 R0, RZ, 0x1f, RZ ;  /* 0x0000001fff007819 */ /* 0x000fc800000006ff */
[----:B------:R-:W0:Y:S02]  /*1330*/  SYNCS.PHASECHK.TRANS64.TRYWAIT P0, [UR38+0x30800], R0 ;  /* 0x03080000ff0075a7 */ /* 0x000e240008000166 */
[----:B0-----:R-:W-:Y:S05]  /*1340*/  @!P0 BRA `(.L_x_12) ;  /* 0x000000ac00a88947 */ /* 0x001fea0003800000 */
.L_x_85:
[----:B------:R-:W2:Y:S02]  /*1350*/  LDL R2, [R1+0x4] ;  /* 0x0000040001027983 */ /* 0x000ea40000100800 */
[----:B--2---:R-:W-:-:S13]  /*1360*/  R2UR UR4, R2 ;  /* 0x00000000020472ca */ /* 0x004fda00000e0000 */
[----:B------:R-:W-:-:S06]  /*1370*/  ULOP3.LUT UR4, UR4, 0x1, URZ, 0xfc, !UPT ;  /* 0x0000000104047892 */ /* 0x000fcc000f8efc3f */
[----:B------:R-:W-:-:S05]  /*1380*/  IMAD.U32 R2, RZ, RZ, UR4 ;  /* 0x00000004ff027e24 */ /* 0x000fca000f8e00ff */
[----:B------:R-:W-:-:S13]  /*1390*/  ISETP.NE.AND P0, PT, R2, 0x3, PT ;  /* 0x000000030200780c */ /* 0x000fda0003f05270 */
[----:B------:R-:W-:Y:S05]  /*13a0*/  @!P0 BRA `(.L_x_13) ;  /* 0x0000000000048947 */ /* 0x000fea0003800000 */
[----:B------:R-:W-:Y:S01]  /*13b0*/  BPT.TRAP 0x1 ;  /* 0x000000040000795c */ /* 0x000fe20000300000 */
.L_x_13:
[----:B------:R1:W2:Y:S01]  /*13c0*/  SYNCS.PHASECHK.TRANS64.TRYWAIT P1, [UR38+0x30830], R0 ;  /* 0x03083000ff0075a7 */ /* 0x0002a20008020166 */
[----:B------:R-:W-:Y:S05]  /*13d0*/  @!P0 BRA `(.L_x_14) ;  /* 0x0000000000048947 */ /* 0x000fea0003800000 */
[----:B------:R-:W-:Y:S01]  /*13e0*/  BPT.TRAP 0x1 ;  /* 0x000000040000795c */ /* 0x000fe20000300000 */
.L_x_14:
[----:B------:R-:W-:Y:S01]  /*13f0*/  MOV R6, UR40 ;  /* 0x0000002800067c02 */ /* 0x000fe20008000f00 */
[----:B------:R-:W-:Y:S01]  /*1400*/  IMAD.MOV.U32 R5, RZ, RZ, RZ ;  /* 0x000000ffff057224 */ /* 0x000fe200078e00ff */
[----:B--2---:R-:W-:Y:S06]  /*1410*/  @P1 BRA `(.L_x_15) ;  /* 0x0000000000081947 */ /* 0x004fec0003800000 */
[----:B------:R-:W2:Y:S02]  /*1420*/  SYNCS.PHASECHK.TRANS64.TRYWAIT P1, [UR38+0x30830], R0 ;  /* 0x03083000ff0075a7 */ /* 0x000ea40008020166 */
[----:B--2---:R-:W-:Y:S05]  /*1430*/  @!P1 BRA `(.L_x_16) ;  /* 0x000000ac00849947 */ /* 0x004fea0003800000 */
.L_x_15:
[----:B------:R-:W-:Y:S05]  /*1440*/  WARPSYNC.ALL ;  /* 0x0000000000007948 */ /* 0x000fea0003800000 */
[----:B------:R-:W-:Y:S01]  /*1450*/  IMAD.MOV.U32 R119, RZ, RZ, RZ ;  /* 0x000000ffff777224 */ /* 0x000fe200078e00ff */
[----:B------:R-:W-:Y:S01]  /*1460*/  LOP3.LUT R6, R6, 0x10000, RZ, 0xfc, !PT ;  /* 0x0001000006067812 */ /* 0x000fe200078efcff */
[----:B------:R-:W-:Y:S01]  /*1470*/  IMAD.MOV.U32 R7, RZ, RZ, 0x40000040 ;  /* 0x40000040ff077424 */ /* 0x000fe200078e00ff */
[----:B------:R-:W-:Y:S02]  /*1480*/  UIADD3 UR4, UR38, 0x1e400, URZ ;  /* 0x0001e40026047890 */ /* 0x000fe4000fffe03f */
[----:B------:R-:W-:Y:S01]  /*1490*/  R2UR UR8, R6 ;  /* 0x00000000060872ca */ /* 0x000fe200000e0000 */
[----:B------:R-:W-:Y:S01]  /*14a0*/  WARPGROUP.ARRIVE ;  /* 0x00000000000079c5 */ /* 0x000fe20000000000 */
[----:B------:R-:W-:Y:S01]  /*14b0*/  R2UR UR9, R7 ;  /* 0x00000000070972ca */ /* 0x000fe200000e0000 */
[----:B------:R-:W-:Y:S01]  /*14c0*/  USHF.R.U32.HI UR4, URZ, 0x4, UR4 ;  /* 0x000000043f047899 */ /* 0x000fe20008011604 */
[----:B------:R-:W-:Y:S01]  /*14d0*/  UMOV UR11, 0x40000040 ;  /* 0x40000040000b7882 */ /* 0x000fe20000000000 */
[----:B------:R-:W-:-:S02]  /*14e0*/  UMOV UR7, 0x40000040 ;  /* 0x4000004000077882 */ /* 0x000fc40000000000 */
[----:B------:R-:W-:Y:S01]  /*14f0*/  ULOP3.LUT UR4, UR4, 0x3fff, URZ, 0xc0, !UPT ;  /* 0x00003fff04047892 */ /* 0x000fe2000f8ec03f */
[----:B------:R-:W-:Y:S01]  /*1500*/  UMOV UR13, 0x40000040 ;  /* 0x40000040000d7882 */ /* 0x000fe20000000000 */
[----:B------:R-:W-:Y:S02]  /*1510*/  UMOV UR15, 0x40000040 ;  /* 0x40000040000f7882 */ /* 0x000fe40000000000 */
[----:B------:R-:W-:Y:S01]  /*1520*/  ULOP3.LUT UR57, UR4, 0x10000, URZ, 0xfc, !UPT ;  /* 0x0001000004397892 */ /* 0x000fe2000f8efc3f */
[----:B------:R-:W-:Y:S01]  /*1530*/  UMOV UR17, 0x40000040 ;  /* 0x4000004000117882 */ /* 0x000fe20000000000 */
[----:B------:R-:W-:Y:S02]  /*1540*/  UMOV UR19, 0x40000040 ;  /* 0x4000004000137882 */ /* 0x000fe40000000000 */
[----:B------:R-:W-:Y:S02]  /*1550*/  UIADD3 UR6, UR57, 0x2, URZ ;  /* 0x0000000239067890 */ /* 0x000fe4000fffe03f */
[----:B------:R-:W-:-:S02]  /*1560*/  UIADD3 UR14, UR57, 0x4, URZ ;  /* 0x00000004390e7890 */ /* 0x000fc4000fffe03f */
[----:B------:R-:W-:Y:S01]  /*1570*/  UMOV UR10, UR57 ;  /* 0x00000039000a7c82 */ /* 0x000fe20008000000 */
[----:B------:R-:W-:Y:S01]  /*1580*/  UIADD3 UR18, UR57, 0x6, URZ ;  /* 0x0000000639127890 */ /* 0x000fe2000fffe03f */
[----:B------:R-:W-:Y:S01]  /*1590*/  HGMMA.64x96x16.F32 R24, gdesc[UR8], RZ, !UPT, gsb0 ;  /* 0x01600000081879f0 */ /* 0x000fe2000c0008ff */
[----:B------:R-:W-:Y:S01]  /*15a0*/  R2UR UR10, R6 ;  /* 0x00000000060a72ca */ /* 0x000fe200000e0000 */
[----:B------:R-:W-:Y:S01]  /*15b0*/  UMOV UR9, 0x40000040 ;  /* 0x4000004000097882 */ /* 0x000fe20000000000 */
[----:B------:R-:W-:Y:S01]  /*15c0*/  UIADD3 UR22, UR57, 0x300, URZ ;  /* 0x0000030039167890 */ /* 0x000fe2000fffe03f */
[----:B------:R-:W-:Y:S01]  /*15d0*/  UMOV UR5, UR9 ;  /* 0x0000000900057c82 */ /* 0x000fe20008000000 */
[----:B------:R-:W-:Y:S01]  /*15e0*/  UMOV UR21, 0x40000040 ;  /* 0x4000004000157882 */ /* 0x000fe20000000000 */
[----:B------:R-:W-:Y:S01]  /*15f0*/  UMOV UR23, 0x40000040 ;  /* 0x4000004000177882 */ /* 0x000fe20000000000 */
[----:B------:R-:W-:Y:S01]  /*1600*/  UIADD3 UR26, UR57, 0x302, URZ ;  /* 0x00000302391a7890 */ /* 0x000fe2000fffe03f */
[----:B------:R-:W-:Y:S01]  /*1610*/  UMOV UR25, 0x40000040 ;  /* 0x4000004000197882 */ /* 0x000fe20000000000 */
[----:B------:R-:W-:Y:S01]  /*1620*/  UMOV UR27, 0x40000040 ;  /* 0x40000040001b7882 */ /* 0x000fe20000000000 */
[----:B------:R-:W-:-:S04]  /*1630*/  UIADD3 UR30, UR57, 0x304, URZ ;  /* 0x00000304391e7890 */ /* 0x000fc8000fffe03f */
[----:B------:R-:W-:Y:S02]  /*1640*/  UIADD3 UR8, UR10, 0x2, URZ ;  /* 0x000000020a087890 */ /* 0x000fe4000fffe03f */
[----:B------:R-:W-:Y:S02]  /*1650*/  UIADD3 UR12, UR10, 0x4, URZ ;  /* 0x000000040a0c7890 */ /* 0x000fe4000fffe03f */
[----:B------:R-:W-:Y:S02]  /*1660*/  UIADD3 UR16, UR10, 0x6, URZ ;  /* 0x000000060a107890 */ /* 0x000fe4000fffe03f */
[----:B------:R-:W-:Y:S01]  /*1670*/  UIADD3 UR20, UR10, 0x400, URZ ;  /* 0x000004000a147890 */ /* 0x000fe2000fffe03f */
[----:B------:R-:W-:Y:S01]  /*1680*/  UMOV UR4, UR8 ;  /* 0x0000000800047c82 */ /* 0x000fe20008000000 */
[----:B------:R-:W-:Y:S02]  /*1690*/  UIADD3 UR24, UR10, 0x402, URZ ;  /* 0x000004020a187890 */ /* 0x000fe4000fffe03f */
[----:B------:R-:W-:Y:S01]  /*16a0*/  UIADD3 UR28, UR10, 0x404, URZ ;  /* 0x000004040a1c7890 */ /* 0x000fe2000fffe03f */
[----:B------:R-:W-:Y:S01]  /*16b0*/  UMOV UR29, 0x40000040 ;  /* 0x40000040001d7882 */ /* 0x000fe20000000000 */
[----:B------:R-:W-:Y:S01]  /*16c0*/  UMOV UR31, 0x40000040 ;  /* 0x40000040001f7882 */ /* 0x000fe20000000000 */
[----:B------:R-:W-:Y:S01]  /*16d0*/  UIADD3 UR32, UR10, 0x406, URZ ;  /* 0x000004060a207890 */ /* 0x000fe2000fffe03f */
        /* <DEDUP_REMOVED lines=9> */
[----:B------:R-:W-:-:S02]  /*1770*/  WARPGROUP.DEPBAR.LE gsb0, 0x0 ;  /* 0x00008000000079c5 */ /* 0x000fc40000010000 */
[----:B------:R-:W-:-:S06]  /*1780*/  WARPGROUP.ARRIVE ;  /* 0x00000000000079c5 */ /* 0x000fcc0000000000 */
[----:B------:R-:W-:Y:S01]  /*1790*/  HGMMA.64x96x16.F32 R24, gdesc[UR4], R24, gsb0 ;  /* 0x01600000041879f0 */ /* 0x000fe20008000818 */
[----:B------:R-:W-:Y:S01]  /*17a0*/  UIADD3 UR6, UR57, 0x306, URZ ;  /* 0x0000030639067890 */ /* 0x000fe2000fffe03f */
[----:B------:R-:W-:Y:S01]  /*17b0*/  UMOV UR4, UR32 ;  /* 0x0000002000047c82 */ /* 0x000fe20008000000 */
[----:B------:R-:W-:Y:S01]  /*17c0*/  UMOV UR5, UR33 ;  /* 0x0000002100057c82 */ /* 0x000fe20008000000 */
[----:B------:R-:W-:Y:S01]  /*17d0*/  UMOV UR7, 0x40000040 ;  /* 0x4000004000077882 */ /* 0x000fe20000000000 */
[----:B------:R-:W-:Y:S02]  /*17e0*/  WARPGROUP.DEPBAR.LE gsb0, 0x0 ;  /* 0x00008000000079c5 */ /* 0x000fe40000010000 */
[----:B------:R-:W-:-:S06]  /*17f0*/  WARPGROUP.ARRIVE ;  /* 0x00000000000079c5 */ /* 0x000fcc0000000000 */
[----:B------:R-:W-:Y:S03]  /*1800*/  HGMMA.64x96x16.F32 R24, gdesc[UR12], R24, gsb0 ;  /* 0x016000000c1879f0 */ /* 0x000fe60008000818 */
        /* <DEDUP_REMOVED lines=44> */
[----:B------:R-:W-:Y:S05]  /*1ad0*/  @!P0 BRA `(.L_x_17) ;  /* 0x0000000000048947 */ /* 0x000fea0003800000 */
[----:B------:R-:W-:Y:S01]  /*1ae0*/  BPT.TRAP 0x1 ;  /* 0x000000040000795c */ /* 0x000fe20000300000 */
.L_x_17:
[----:B------:R-:W-:Y:S01]  /*1af0*/  LOP3.LUT R18, R18, 0xffffff80, RZ, 0xc0, !PT ;  /* 0xffffff8012127812 */ /* 0x000fe200078ec0ff */
[----:B01----:R-:W-:Y:S01]  /*1b00*/  IMAD.MOV.U32 R0, RZ, RZ, -0x2 ;  /* 0xfffffffeff007424 */ /* 0x003fe200078e00ff */
[----:B------:R-:W-:Y:S01]  /*1b10*/  ULDC UR4, c[0x0][0x988] ;  /* 0x0002620000047ab9 */ /* 0x000fe20000000800 */
[----:B------:R-:W-:Y:S01]  /*1b20*/  P2R R12, PR, RZ, 0x1 ;  /* 0x00000001ff0c7803 */ /* 0x000fe20000000000 */
[----:B------:R-:W0:Y:S01]  /*1b30*/  S2UR UR5, SR_CgaCtaId ;  /* 0x00000000000579c3 */ /* 0x000e220000008800 */
[----:B------:R-:W-:Y:S01]  /*1b40*/  IADD3 R18, R17, -R18, RZ ;  /* 0x8000001211127210 */ /* 0x000fe20007ffe0ff */
[----:B------:R-:W-:Y:S01]  /*1b50*/  UIADD3 UR60, UR42, -0x2, URZ ;  /* 0xfffffffe2a3c7890 */ /* 0x000fe2000fffe03f */
[-C--:B------:R-:W-:Y:S01]  /*1b60*/  MOV R118, R119.reuse ;  /* 0x0000007700767202 */ /* 0x080fe20000000f00 */
[----:B------:R-:W-:Y:S01]  /*1b70*/  UMOV UR56, URZ ;  /* 0x0000003f00387c82 */ /* 0x000fe20008000000 */
[----:B------:R-:W-:Y:S01]  /*1b80*/  SHF.R.S32.HI R3, RZ, 0x1f, R18 ;  /* 0x0000001fff037819 */ /* 0x000fe20000011412 */
[----:B------:R-:W-:Y:S01]  /*1b90*/  UISETP.GE.AND UP0, UPT, UR60, UR39, UPT ;  /* 0x000000273c00728c */ /* 0x000fe2000bf06270 */
[--C-:B------:R-:W-:Y:S01]  /*1ba0*/  IMAD.MOV.U32 R117, RZ, RZ, R119.reuse ;  /* 0x000000ffff757224 */ /* 0x100fe200078e0077 */
[-C--:B------:R-:W-:Y:S01]  /*1bb0*/  MOV R114, R119.reuse ;  /* 0x0000007700727202 */ /* 0x080fe20000000f00 */
[--C-:B------:R-:W-:Y:S01]  /*1bc0*/  IMAD.MOV.U32 R116, RZ, RZ, R119.reuse ;  /* 0x000000ffff747224 */ /* 0x100fe200078e0077 */
[----:B------:R-:W-:Y:S01]  /*1bd0*/  LEA.HI R3, R3, R18, RZ, 0x2 ;  /* 0x0000001203037211 */ /* 0x000fe200078f10ff */
[--C-:B------:R-:W-:Y:S01]  /*1be0*/  IMAD.MOV.U32 R115, RZ, RZ, R119.reuse ;  /* 0x000000ffff737224 */ /* 0x100fe200078e0077 */
[-C--:B------:R-:W-:Y:S01]  /*1bf0*/  MOV R110, R119.reuse ;  /* 0x00000077006e7202 */ /* 0x080fe20000000f00 */
[--C-:B------:R-:W-:Y:S01]  /*1c00*/  IMAD.MOV.U32 R113, RZ, RZ, R119.reuse ;  /* 0x000000ffff717224 */ /* 0x100fe200078e0077 */
[----:B------:R-:W-:Y:S01]  /*1c10*/  LOP3.LUT R3, R3, 0x7ffffffc, RZ, 0xc0, !PT ;  /* 0x7ffffffc03037812 */ /* 0x000fe200078ec0ff */
[--C-:B------:R-:W-:Y:S01]  /*1c20*/  IMAD.MOV.U32 R112, RZ, RZ, R119.reuse ;  /* 0x000000ffff707224 */ /* 0x100fe200078e0077 */
[-C--:B------:R-:W-:Y:S01]  /*1c30*/  MOV R106, R119.reuse ;  /* 0x00000077006a7202 */ /* 0x080fe20000000f00 */
[----:B------:R-:W-:Y:S01]  /*1c40*/  IMAD.MOV.U32 R111, RZ, RZ, R119 ;  /* 0x000000ffff6f7224 */ /* 0x000fe200078e0077 */
[-C--:B------:R-:W-:Y:S01]  /*1c50*/  MOV R102, R119.reuse ;  /* 0x0000007700667202 */ /* 0x080fe20000000f00 */
[----:B------:R-:W-:Y:S01]  /*1c60*/  IMAD.IADD R3, R18, 0x1, -R3 ;  /* 0x0000000112037824 */ /* 0x000fe200078e0a03 */
[-C--:B------:R-:W-:Y:S01]  /*1c70*/  MOV R98, R119.reuse ;  /* 0x0000007700627202 */ /* 0x080fe20000000f00 */
[--C-:B------:R-:W-:Y:S01]  /*1c80*/  IMAD.MOV.U32 R109, RZ, RZ, R119.reuse ;  /* 0x000000ffff6d7224 */ /* 0x100fe200078e0077 */
[-C--:B------:R-:W-:Y:S01]  /*1c90*/  MOV R94, R119.reuse ;  /* 0x00000077005e7202 */ /* 0x080fe20000000f00 */
[----:B------:R-:W-:Y:S01]  /*1ca0*/  IMAD R3, R3, R0, 0x60 ;  /* 0x0000006003037424 */ /* 0x000fe200078e0200 */
[-C--:B------:R-:W-:Y:S01]  /*1cb0*/  MOV R90, R119.reuse ;  /* 0x00000077005a7202 */ /* 0x080fe20000000f00 */
[----:B------:R-:W-:Y:S01]  /*1cc0*/  IMAD.U32 R0, RZ, RZ, UR42 ;  /* 0x0000002aff007e24 */ /* 0x000fe2000f8e00ff */
[-C--:B------:R-:W-:Y:S01]  /*1cd0*/  MOV R86, R119.reuse ;  /* 0x0000007700567202 */ /* 0x080fe20000000f00 */
[--C-:B------:R-:W-:Y:S01]  /*1ce0*/  IMAD.MOV.U32 R108, RZ, RZ, R119.reuse ;  /* 0x000000ffff6c7224 */ /* 0x100fe200078e0077 */
[----:B------:R-:W-:Y:S01]  /*1cf0*/  IADD3 R3, R3, UR43, RZ ;  /* 0x0000002b03037c10 */ /* 0x000fe2000fffe0ff */
[--C-:B------:R-:W-:Y:S01]  /*1d00*/  IMAD.MOV.U32 R107, RZ, RZ, R119.reuse ;  /* 0x000000ffff6b7224 */ /* 0x100fe200078e0077 */
[-C--:B------:R-:W-:Y:S01]  /*1d10*/  MOV R82, R119.reuse ;  /* 0x0000007700527202 */ /* 0x080fe20000000f00 */
[----:B------:R-:W-:Y:S01]  /*1d20*/  IMAD.MOV.U32 R105, RZ, RZ, R119 ;  /* 0x000000ffff697224 */ /* 0x000fe200078e0077 */
[-C--:B------:R-:W-:Y:S01]  /*1d30*/  MOV R78, R119.reuse ;  /* 0x00000077004e7202 */ /* 0x080fe20000000f00 */
[----:B------:R-:W-:Y:S01]  /*1d40*/  IMAD R3, R0, -0x60, R3 ;  /* 0xffffffa000037824 */ /* 0x000fe200078e0203 */
[----:B------:R-:W-:Y:S01]  /*1d50*/  MOV R74, R119 ;  /* 0x00000077004a7202 */ /* 0x000fe20000000f00 */
[----:B------:R-:W-:-:S02]  /*1d60*/  IMAD.MOV.U32 R104, RZ, RZ, R119 ;  /* 0x000000ffff687224 */ /* 0x000fc400078e0077 */
[--C-:B------:R-:W-:Y:S01]  /*1d70*/  IMAD.MOV.U32 R103, RZ, RZ, R119.reuse ;  /* 0x000000ffff677224 */ /* 0x100fe200078e0077 */
[C---:B------:R-:W-:Y:S01]  /*1d80*/  ISETP.GT.AND P6, PT, R3.reuse, RZ, PT ;  /* 0x000000ff0300720c */ /* 0x040fe20003fc4270 */
[--C-:B------:R-:W-:Y:S01]  /*1d90*/  IMAD.MOV.U32 R101, RZ, RZ, R119.reuse ;  /* 0x000000ffff657224 */ /* 0x100fe200078e0077 */
[C---:B------:R-:W-:Y:S01]  /*1da0*/  ISETP.GT.AND P5, PT, R3.reuse, 0x1, PT ;  /* 0x000000010300780c */ /* 0x040fe20003fa4270 */
[--C-:B------:R-:W-:Y:S01]  /*1db0*/  IMAD.MOV.U32 R100, RZ, RZ, R119.reuse ;  /* 0x000000ffff647224 */ /* 0x100fe200078e0077 */
[----:B------:R-:W-:Y:S01]  /*1dc0*/  ISETP.GT.AND P4, PT, R3, 0x8, PT ;  /* 0x000000080300780c */ /* 0x000fe20003f84270 */
[--C-:B------:R-:W-:Y:S01]  /*1dd0*/  IMAD.MOV.U32 R96, RZ, RZ, R119.reuse ;  /* 0x000000ffff607224 */ /* 0x100fe200078e0077 */
[----:B------:R-:W-:Y:S01]  /*1de0*/  FSEL R9, R26, -INF , P6 ;  /* 0xff8000001a097808 */ /* 0x000fe20003000000 */
[--C-:B------:R-:W-:Y:S01]  /*1df0*/  IMAD.MOV.U32 R92, RZ, RZ, R119.reuse ;  /* 0x000000ffff5c7224 */ /* 0x100fe200078e0077 */
[----:B------:R-:W-:Y:S01]  /*1e00*/  FSEL R27, R27, -INF , P5 ;  /* 0xff8000001b1b7808 */ /* 0x000fe20002800000 */
[--C-:B------:R-:W-:Y:S01]  /*1e10*/  IMAD.MOV.U32 R88, RZ, RZ, R119.reuse ;  /* 0x000000ffff587224 */ /* 0x100fe200078e0077 */
[----:B------:R-:W-:Y:S01]  /*1e20*/  ISETP.GT.AND P3, PT, R3, 0x9, PT ;  /* 0x000000090300780c */ /* 0x000fe20003f64270 */
[--C-:B------:R-:W-:Y:S01]  /*1e30*/  IMAD.MOV.U32 R84, RZ, RZ, R119.reuse ;  /* 0x000000ffff547224 */ /* 0x100fe200078e0077 */
[----:B------:R-:W-:Y:S01]  /*1e40*/  FSEL R13, R30, -INF , P4 ;  /* 0xff8000001e0d7808 */ /* 0x000fe20002000000 */
[--C-:B------:R-:W-:Y:S01]  /*1e50*/  IMAD.MOV.U32 R80, RZ, RZ, R119.reuse ;  /* 0x000000ffff507224 */ /* 0x100fe200078e0077 */
[----:B------:R-:W-:Y:S01]  /*1e60*/  FMNMX.FTZ R0, R9, R27, !PT ;  /* 0x0000001b09007209 */ /* 0x000fe20007810000 */
[--C-:B------:R-:W-:Y:S01]  /*1e70*/  IMAD.MOV.U32 R76, RZ, RZ, R119.reuse ;  /* 0x000000ffff4c7224 */ /* 0x100fe200078e0077 */
[----:B------:R-:W-:Y:S01]  /*1e80*/  ISETP.GT.AND P2, PT, R3, 0x10, PT ;  /* 0x000000100300780c */ /* 0x000fe20003f44270 */
[----:B------:R-:W-:Y:S01]  /*1e90*/  IMAD.MOV.U32 R72, RZ, RZ, R119 ;  /* 0x000000ffff487224 */ /* 0x000fe200078e0077 */
[----:B------:R-:W-:-:S02]  /*1ea0*/  FSEL R31, R31, -INF , P3 ;  /* 0xff8000001f1f7808 */ /* 0x000fc40001800000 */
[----:B------:R-:W-:Y:S02]  /*1eb0*/  FMNMX.FTZ R0, R13, R0, !PT ;  /* 0x000000000d007209 */ /* 0x000fe40007810000 */
[----:B------:R-:W-:Y:S02]  /*1ec0*/  ISETP.GT.AND P1, PT, R3, 0x11, PT ;  /* 0x000000110300780c */ /* 0x000fe40003f24270 */
[----:B------:R-:W-:Y:S02]  /*1ed0*/  FSEL R19, R34, -INF , P2 ;  /* 0xff80000022137808 */ /* 0x000fe40001000000 */
[----:B------:R-:W-:Y:S02]  /*1ee0*/  FMNMX.FTZ R0, R31, R0, !PT ;  /* 0x000000001f007209 */ /* 0x000fe40007810000 */
[----:B------:R-:W-:Y:S02]  /*1ef0*/  FSEL R11, R24, -INF , P6 ;  /* 0xff800000180b7808 */ /* 0x000fe40003000000 */
[----:B------:R-:W-:-:S02]  /*1f00*/  ISETP.GT.AND P6, PT, R3, 0x18, PT ;  /* 0x000000180300780c */ /* 0x000fc40003fc4270 */
[----:B------:R-:W-:Y:S02]  /*1f10*/  FSEL R35, R35, -INF , P1 ;  /* 0xff80000023237808 */ /* 0x000fe40000800000 */
[----:B------:R-:W-:Y:S02]  /*1f20*/  FMNMX.FTZ R0, R19, R0, !PT ;  /* 0x0000000013007209 */ /* 0x000fe40007810000 */
[----:B------:R-:W-:Y:S02]  /*1f30*/  FSEL R25, R25, -INF , P5 ;  /* 0xff80000019197808 */ /* 0x000fe40002800000 */
[----:B------:R-:W-:Y:S02]  /*1f40*/  ISETP.GT.AND P5, PT, R3, 0x19, PT ;  /* 0x000000190300780c */ /* 0x000fe40003fa4270 */
[----:B------:R-:W-:Y:S02]  /*1f50*/  FSEL R23, R38, -INF , P6 ;  /* 0xff80000026177808 */ /* 0x000fe40003000000 */
[----:B------:R-:W-:-:S02]  /*1f60*/  FMNMX.FTZ R0, R35, R0, !PT ;  /* 0x0000000023007209 */ /* 0x000fc40007810000 */
[----:B------:R-:W-:Y:S02]  /*1f70*/  FSEL R15, R28, -INF , P4 ;  /* 0xff8000001c0f7808 */ /* 0x000fe40002000000 */
[----:B------:R-:W-:Y:S02]  /*1f80*/  ISETP.GT.AND P4, PT, R3, 0x20, PT ;  /* 0x000000200300780c */ /* 0x000fe40003f84270 */
[----:B------:R-:W-:Y:S02]  /*1f90*/  FSEL R39, R39, -INF , P5 ;  /* 0xff80000027277808 */ /* 0x000fe40002800000 */
[----:B------:R-:W-:Y:S02]  /*1fa0*/  FMNMX.FTZ R0, R23, R0, !PT ;  /* 0x0000000017007209 */ /* 0x000fe40007810000 */
[----:B------:R-:W-:Y:S02]  /*1fb0*/  FSEL R29, R29, -INF , P3 ;  /* 0xff8000001d1d7808 */ /* 0x000fe40001800000 */
[----:B------:R-:W-:-:S02]  /*1fc0*/  ISETP.GT.AND P3, PT, R3, 0x21, PT ;  /* 0x000000210300780c */ /* 0x000fc40003f64270 */
[----:B------:R-:W-:Y:S01]  /*1fd0*/  FSEL R73, R42, -INF , P4 ;  /* 0xff8000002a497808 */ /* 0x000fe20002000000 */
[----:B------:R-:W-:Y:S01]  /*1fe0*/  IMAD.MOV.U32 R42, RZ, RZ, R119 ;  /* 0x000000ffff2a7224 */ /* 0x000fe200078e0077 */
[----:B------:R-:W-:Y:S02]  /*1ff0*/  FMNMX.FTZ R0, R39, R0, !PT ;  /* 0x0000000027007209 */ /* 0x000fe40007810000 */
[----:B------:R-:W-:Y:S02]  /*2000*/  FSEL R17, R32, -INF , P2 ;  /* 0xff80000020117808 */ /* 0x000fe40001000000 */
[----:B------:R-:W-:Y:S02]  /*2010*/  ISETP.GT.AND P2, PT, R3, 0x28, PT ;  /* 0x000000280300780c */ /* 0x000fe40003f44270 */
[----:B------:R-:W-:Y:S02]  /*2020*/  FSEL R75, R43, -INF , P3 ;  /* 0xff8000002b4b7808 */ /* 0x000fe40001800000 */
[----:B------:R-:W-:-:S02]  /*2030*/  FMNMX.FTZ R0, R73, R0, !PT ;  /* 0x0000000049007209 */ /* 0x000fc40007810000 */
[----:B------:R-:W-:Y:S02]  /*2040*/  FSEL R33, R33, -INF , P1 ;  /* 0xff80000021217808 */ /* 0x000fe40000800000 */
[----:B------:R-:W-:Y:S02]  /*2050*/  ISETP.GT.AND P1, PT, R3, 0x29, PT ;  /* 0x000000290300780c */ /* 0x000fe40003f24270 */
[----:B------:R-:W-:Y:S01]  /*2060*/  FSEL R77, R46, -INF , P2 ;  /* 0xff8000002e4d7808 */ /* 0x000fe20001000000 */
[----:B------:R-:W-:Y:S01]  /*2070*/  IMAD.MOV.U32 R46, RZ, RZ, R119 ;  /* 0x000000ffff2e7224 */ /* 0x000fe200078e0077 */
        /* <DEDUP_REMOVED lines=9> */
[----:B------:R-:W-:Y:S01]  /*2110*/  FSEL R43, R40, -INF , P4 ;  /* 0xff800000282b7808 */ /* 0x000fe20002000000 */
[----:B------:R-:W-:Y:S01]  /*2120*/  IMAD.MOV.U32 R40, RZ, RZ, R119 ;  /* 0x000000ffff287224 */ /* 0x000fe200078e0077 */
        /* <DEDUP_REMOVED lines=15> */
[--C-:B------:R-:W-:Y:S01]  /*2220*/  IMAD.MOV.U32 R58, RZ, RZ, R119.reuse ;  /* 0x000000ffff3a7224 */ /* 0x100fe200078e0077 */
[----:B------:R-:W-:Y:S02]  /*2230*/  FMNMX.FTZ R0, R87, R0, !PT ;  /* 0x0000000057007209 */ /* 0x000fe40007810000 */
[----:B------:R-:W-:Y:S01]  /*2240*/  FSEL R51, R48, -INF , P6 ;  /* 0xff80000030337808 */ /* 0x000fe20003000000 */
[----:B------:R-:W-:Y:S01]  /*2250*/  IMAD.MOV.U32 R48, RZ, RZ, R119 ;  /* 0x000000ffff307224 */ /* 0x000fe200078e0077 */
        /* <DEDUP_REMOVED lines=27> */
[----:B------:R-:W-:-:S02]  /*2410*/  FMNMX.FTZ R0, R97, R0, !PT ;  /* 0x0000000061007209 */ /* 0x000fc40007810000 */
[----:B------:R-:W-:Y:S02]  /*2420*/  FSEL R61, R61, -INF , P5 ;  /* 0xff8000003d3d7808 */ /* 0x000fe40002800000 */
[----:B------:R-:W-:Y:S02]  /*2430*/  FMNMX.FTZ R3, R71, R0, !PT ;  /* 0x0000000047037209 */ /* 0x000fe40007810000 */
[----:B------:R-:W-:Y:S02]  /*2440*/  FSEL R65, R65, -INF , P3 ;  /* 0xff80000041417808 */ /* 0x000fe40001800000 */
[----:B------:R-:W-:Y:S01]  /*2450*/  FSEL R69, R69, -INF , P1 ;  /* 0xff80000045457808 */ /* 0x000fe20000800000 */
[----:B------:R-:W1:Y:S01]  /*2460*/  SHFL.BFLY PT, R0, R3, 0x2, 0x1f ;  /* 0x0c401f0003007f89 */ /* 0x000e6200000e0000 */
[-C--:B------:R-:W-:Y:S02]  /*2470*/  MOV R62, R119.reuse ;  /* 0x00000077003e7202 */ /* 0x080fe40000000f00 */
[----:B------:R-:W-:-:S02]  /*2480*/  MOV R56, R119 ;  /* 0x0000007700387202 */ /* 0x000fc40000000f00 */
[-C--:B------:R-:W-:Y:S02]  /*2490*/  MOV R50, R119.reuse ;  /* 0x0000007700327202 */ /* 0x080fe40000000f00 */
[-C--:B------:R-:W-:Y:S02]  /*24a0*/  MOV R44, R119.reuse ;  /* 0x00000077002c7202 */ /* 0x080fe40000000f00 */
[----:B------:R-:W-:Y:S02]  /*24b0*/  MOV R38, R119 ;  /* 0x0000007700267202 */ /* 0x000fe40000000f00 */
[----:B-1----:R-:W-:Y:S01]  /*24c0*/  FMNMX.FTZ R8, R3, R0, !PT ;  /* 0x0000000003087209 */ /* 0x002fe20007810000 */
[----:B------:R-:W-:Y:S01]  /*24d0*/  IMAD.U32 R0, RZ, RZ, UR4 ;  /* 0x00000004ff007e24 */ /* 0x000fe2000f8e00ff */
[----:B------:R-:W-:-:S03]  /*24e0*/  UIADD3 UR4, UR38, 0x30840, URZ ;  /* 0x0003084026047890 */ /* 0x000fc6000fffe03f */
[----:B------:R-:W1:Y:S01]  /*24f0*/  SHFL.BFLY PT, R99, R8, 0x1, 0x1f ;  /* 0x0c201f0008637f89 */ /* 0x000e6200000e0000 */
[----:B0-----:R-:W-:-:S09]  /*2500*/  UPRMT UR4, UR5, 0x654, UR4 ;  /* 0x0000065405047896 */ /* 0x001fd20008000004 */
[----:B------:R-:W-:Y:S01]  /*2510*/  SYNCS.ARRIVE.TRANS64.RED.A1T0 RZ, [UR4], RZ ;  /* 0x000000ffffff79a7 */ /* 0x000fe20008100404 */
[----:B-1----:R-:W-:Y:S01]  /*2520*/  FMNMX.FTZ R4, R8, R99, !PT ;  /* 0x0000006308047209 */ /* 0x002fe20007810000 */
[----:B------:R-:W-:-:S03]  /*2530*/  IMAD.MOV.U32 R99, RZ, RZ, R119 ;  /* 0x000000ffff637224 */ /* 0x000fc600078e0077 */
[C---:B------:R-:W-:Y:S01]  /*2540*/  FSETP.NEU.FTZ.AND P0, PT, R4.reuse, -INF , PT ;  /* 0xff8000000400780b */ /* 0x040fe20003f1d000 */
[----:B------:R-:W-:-:S05]  /*2550*/  FMUL.FTZ R2, R4, R0 ;  /* 0x0000000004027220 */ /* 0x000fca0000410000 */
[----:B------:R-:W-:Y:S02]  /*2560*/  FSEL R10, R2, RZ, P0 ;  /* 0x000000ff020a7208 */ /* 0x000fe40000000000 */
[----:B------:R-:W-:Y:S02]  /*2570*/  FMNMX.FTZ R2, R11, R25, !PT ;  /* 0x000000190b027209 */ /* 0x000fe40007810000 */
[----:B------:R-:W-:Y:S01]  /*2580*/  ISETP.NE.AND P0, PT, R12, RZ, PT ;  /* 0x000000ff0c00720c */ /* 0x000fe20003f05270 */
[--C-:B------:R-:W-:Y:S01]  /*2590*/  FFMA.FTZ R9, R9, R0, -R10.reuse ;  /* 0x0000000009097223 */ /* 0x100fe2000001080a */
[----:B------:R-:W-:Y:S01]  /*25a0*/  FMNMX.FTZ R2, R15, R2, !PT ;  /* 0x000000020f027209 */ /* 0x000fe20007810000 */
[-CC-:B------:R-:W-:Y:S01]  /*25b0*/  FFMA.FTZ R13, R13, R0.reuse, -R10.reuse ;  /* 0x000000000d0d7223 */ /* 0x180fe2000001080a */
[--C-:B------:R-:W-:Y:S01]  /*25c0*/  FFMA.FTZ R19, R19, R0, -R10.reuse ;  /* 0x0000000013137223 */ /* 0x100fe2000001080a */
[----:B------:R0:W-:Y:S01]  /*25d0*/  MUFU.EX2 R189, R9 ;  /* 0x0000000900bd7308 */ /* 0x0001e20000000800 */
[----:B------:R-:W-:Y:S01]  /*25e0*/  FMNMX.FTZ R2, R29, R2, !PT ;  /* 0x000000021d027209 */ /* 0x000fe20007810000 */
[-CC-:B------:R-:W-:Y:S01]  /*25f0*/  FFMA.FTZ R27, R27, R0.reuse, -R10.reuse ;  /* 0x000000001b1b7223 */ /* 0x180fe2000001080a */
[-CC-:B------:R-:W-:Y:S01]  /*2600*/  FFMA.FTZ R31, R31, R0.reuse, -R10.reuse ;  /* 0x000000001f1f7223 */ /* 0x180fe2000001080a */
[--C-:B------:R-:W-:Y:S01]  /*2610*/  FFMA.FTZ R35, R35, R0, -R10.reuse ;  /* 0x0000000023237223 */ /* 0x100fe2000001080a */
[----:B------:R-:W-:Y:S01]  /*2620*/  FMNMX.FTZ R2, R17, R2, !PT ;  /* 0x0000000211027209 */ /* 0x000fe20007810000 */
[-CC-:B------:R-:W-:Y:S01]  /*2630*/  FFMA.FTZ R23, R23, R0.reuse, -R10.reuse ;  /* 0x0000000017177223 */ /* 0x180fe2000001080a */
[--C-:B------:R-:W-:Y:S01]  /*2640*/  FFMA.FTZ R39, R39, R0, -R10.reuse ;  /* 0x0000000027277223 */ /* 0x100fe2000001080a */
[----:B------:R1:W-:Y:S01]  /*2650*/  MUFU.EX2 R191, R13 ;  /* 0x0000000d00bf7308 */ /* 0x0003e20000000800 */
[----:B------:R-:W-:Y:S01]  /*2660*/  FMNMX.FTZ R2, R33, R2, !PT ;  /* 0x0000000221027209 */ /* 0x000fe20007810000 */
[-CC-:B------:R-:W-:Y:S01]  /*2670*/  FFMA.FTZ R73, R73, R0.reuse, -R10.reuse ;  /* 0x0000000049497223 */ /* 0x180fe2000001080a */
[----:B0-----:R-:W-:Y:S01]  /*2680*/  FSEL R9, R60, -INF , P6 ;  /* 0xff8000003c097808 */ /* 0x001fe20003000000 */
[--C-:B------:R-:W-:Y:S01]  /*2690*/  FFMA.FTZ R75, R75, R0, -R10.reuse ;  /* 0x000000004b4b7223 */ /* 0x100fe2000001080a */
[----:B------:R-:W-:Y:S01]  /*26a0*/  FMNMX.FTZ R2, R21, R2, !PT ;  /* 0x0000000215027209 */ /* 0x000fe20007810000 */
[-CC-:B------:R-:W-:Y:S01]  /*26b0*/  FFMA.FTZ R77, R77, R0.reuse, -R10.reuse ;  /* 0x000000004d4d7223 */ /* 0x180fe2000001080a */
[--C-:B------:R-:W-:Y:S01]  /*26c0*/  FFMA.FTZ R79, R79, R0, -R10.reuse ;  /* 0x000000004f4f7223 */ /* 0x100fe2000001080a */
[----:B------:R0:W-:Y:S01]  /*26d0*/  MUFU.EX2 R185, R19 ;  /* 0x0000001300b97308 */ /* 0x0001e20000000800 */
[----:B------:R-:W-:Y:S01]  /*26e0*/  FMNMX.FTZ R2, R37, R2, !PT ;  /* 0x0000000225027209 */ /* 0x000fe20007810000 */
[-CC-:B------:R-:W-:Y:S01]  /*26f0*/  FFMA.FTZ R81, R81, R0.reuse, -R10.reuse ;  /* 0x0000000051517223 */ /* 0x180fe2000001080a */
[----:B-1----:R-:W-:Y:S01]  /*2700*/  FSEL R13, R64, -INF , P4 ;  /* 0xff800000400d7808 */ /* 0x002fe20002000000 */
[--C-:B------:R-:W-:Y:S01]  /*2710*/  FFMA.FTZ R83, R83, R0, -R10.reuse ;  /* 0x0000000053537223 */ /* 0x100fe2000001080a */
[----:B------:R-:W-:Y:S01]  /*2720*/  FMNMX.FTZ R2, R43, R2, !PT ;  /* 0x000000022b027209 */ /* 0x000fe20007810000 */
[-CC-:B------:R-:W-:Y:S01]  /*2730*/  FFMA.FTZ R85, R85, R0.reuse, -R10.reuse ;  /* 0x0000000055557223 */ /* 0x180fe2000001080a */
[--C-:B------:R-:W-:Y:S01]  /*2740*/  FFMA.FTZ R87, R87, R0, -R10.reuse ;  /* 0x0000000057577223 */ /* 0x100fe2000001080a */
[----:B------:R-:W1:Y:S01]  /*2750*/  MUFU.EX2 R12, R27 ;  /* 0x0000001b000c7308 */ /* 0x000e620000000800 */
        /* <DEDUP_REMOVED lines=13> */
[----:B------:R-:W-:Y:S01]  /*2830*/  FFMA.FTZ R10, R71, R0, -R10 ;  /* 0x00000000470a7223 */ /* 0x000fe2000001080a */
[----:B------:R-:W-:Y:S01]  /*2840*/  MOV R71, R119 ;  /* 0x0000007700477202 */ /* 0x000fe20000000f00 */
[----:B------:R2:W-:Y:S01]  /*2850*/  MUFU.EX2 R18, R35 ;  /* 0x0000002300127308 */ /* 0x0005e20000000800 */
[----:B------:R-:W-:Y:S01]  /*2860*/  FMNMX.FTZ R2, R49, R2, !PT ;  /* 0x0000000231027209 */ /* 0x000fe20007810000 */
[----:B-1----:R-:W-:Y:S01]  /*2870*/  FADD.FTZ R34, R189, R12 ;  /* 0x0000000cbd227221 */ /* 0x002fe20000010000 */
[----:B------:R-:W-:Y:S01]  /*2880*/  F2FP.F16.F32.PACK_AB R189, R12, R189 ;  /* 0x000000bd0cbd723e */ /* 0x000fe200000000ff */
[--C-:B------:R-:W-:Y:S01]  /*2890*/  IMAD.MOV.U32 R64, RZ, RZ, R119.reuse ;  /* 0x000000ffff407224 */ /* 0x100fe200078e0077 */
[----:B------:R-:W-:Y:S01]  /*28a0*/  FMNMX.FTZ R2, R55, R2, !PT ;  /* 0x0000000237027209 */ /* 0x000fe20007810000 */
[--C-:B------:R-:W-:Y:S01]  /*28b0*/  IMAD.MOV.U32 R60, RZ, RZ, R119.reuse ;  /* 0x000000ffff3c7224 */ /* 0x100fe200078e0077 */
[-C--:B------:R-:W-:Y:S01]  /*28c0*/  MOV R68, R119.reuse ;  /* 0x0000007700447202 */ /* 0x080fe20000000f00 */
[----:B------:R-:W-:Y:S01]  /*28d0*/  MUFU.EX2 R23, R23 ;  /* 0x0000001700177308 */ /* 0x000fe20000000800 */
[----:B------:R-:W-:Y:S01]  /*28e0*/  FMNMX.FTZ R2, R53, R2, !PT ;  /* 0x0000000235027209 */ /* 0x000fe20007810000 */
[----:B0-----:R-:W-:Y:S01]  /*28f0*/  IMAD.MOV.U32 R31, RZ, RZ, R119 ;  /* 0x000000ffff1f7224 */ /* 0x001fe200078e0077 */
[----:B--2---:R-:W-:-:S02]  /*2900*/  MOV R35, R119 ;  /* 0x0000007700237202 */ /* 0x004fc40000000f00 */
[----:B------:R-:W-:-:S03]  /*2910*/  FMNMX.FTZ R2, R59, R2, !PT ;  /* 0x000000023b027209 */ /* 0x000fc60007810000 */
[----:B------:R0:W1:Y:S01]  /*2920*/  MUFU.EX2 R20, R39 ;  /* 0x0000002700147308 */ /* 0x0000620000000800 */
[----:B------:R-:W-:-:S04]  /*2930*/  FMNMX.FTZ R2, R57, R2, !PT ;  /* 0x0000000239027209 */ /* 0x000fc80007810000 */
[----:B------:R-:W-:-:S03]  /*2940*/  FMNMX.FTZ R2, R9, R2, !PT ;  /* 0x0000000209027209 */ /* 0x000fc60007810000 */
[----:B------:R-:W-:Y:S01]  /*2950*/  MUFU.EX2 R73, R73 ;  /* 0x0000004900497308 */ /* 0x000fe20000000800 */
[----:B------:R-:W-:Y:S01]  /*2960*/  FMNMX.FTZ R2, R61, R2, !PT ;  /* 0x000000023d027209 */ /* 0x000fe20007810000 */
[----:B0-----:R-:W-:-:S03]  /*2970*/  IMAD.MOV.U32 R39, RZ, RZ, R119 ;  /* 0x000000ffff277224 */ /* 0x001fc600078e0077 */
[----:B------:R-:W-:-:S03]  /*2980*/  FMNMX.FTZ R2, R13, R2, !PT ;  /* 0x000000020d027209 */ /* 0x000fc60007810000 */
[----:B------:R0:W2:Y:S01]  /*2990*/  MUFU.EX2 R22, R75 ;  /* 0x0000004b00167308 */ /* 0x0000a20000000800 */
[----:B------:R-:W-:Y:S02]  /*29a0*/  FMNMX.FTZ R2, R65, R2, !PT ;  /* 0x0000000241027209 */ /* 0x000fe40007810000 */
[----:B-1----:R-:W-:Y:S02]  /*29b0*/  F2FP.F16.F32.PACK_AB R187, R20, R23 ;  /* 0x0000001714bb723e */ /* 0x002fe400000000ff */
[----:B------:R-:W-:-:S03]  /*29c0*/  FMNMX.FTZ R2, R19, R2, !PT ;  /* 0x0000000213027209 */ /* 0x000fc60007810000 */
[----:B------:R-:W-:Y:S01]  /*29d0*/  MUFU.EX2 R77, R77 ;  /* 0x0000004d004d7308 */ /* 0x000fe20000000800 */
[----:B------:R-:W-:Y:S01]  /*29e0*/  FMNMX.FTZ R2, R69, R2, !PT ;  /* 0x0000000245027209 */ /* 0x000fe20007810000 */
[----:B0-----:R-:W-:-:S04]  /*29f0*/  IMAD.MOV.U32 R75, RZ, RZ, R119 ;  /* 0x000000ffff4b7224 */ /* 0x001fc800078e0077 */
[----:B------:R-:W0:Y:S02]  /*2a00*/  SHFL.BFLY PT, R3, R2, 0x2, 0x1f ;  /* 0x0c401f0002037f89 */ /* 0x000e2400000e0000 */
[----:B------:R1:W3:Y:S01]  /*2a10*/  MUFU.EX2 R24, R79 ;  /* 0x0000004f00187308 */ /* 0x0002e20000000800 */
[----:B--2---:R-:W-:-:S07]  /*2a20*/  F2FP.F16.F32.PACK_AB R181, R22, R73 ;  /* 0x0000004916b5723e */ /* 0x004fce00000000ff */
[----:B------:R-:W-:Y:S01]  /*2a30*/  MUFU.EX2 R81, R81 ;  /* 0x0000005100517308 */ /* 0x000fe20000000800 */
[----:B-1----:R-:W-:-:S07]  /*2a40*/  IMAD.MOV.U32 R79, RZ, RZ, R119 ;  /* 0x000000ffff4f7224 */ /* 0x002fce00078e0077 */
[----:B------:R1:W2:Y:S01]  /*2a50*/  MUFU.EX2 R26, R83 ;  /* 0x00000053001a7308 */ /* 0x0002a20000000800 */
[----:B---3--:R-:W-:Y:S02]  /*2a60*/  F2FP.F16.F32.PACK_AB R183, R24, R77 ;  /* 0x0000004d18b7723e */ /* 0x008fe400000000ff */
[----:B0-----:R-:W-:-:S05]  /*2a70*/  FMNMX.FTZ R8, R2, R3, !PT ;  /* 0x0000000302087209 */ /* 0x001fca0007810000 */
[----:B------:R-:W-:Y:S01]  /*2a80*/  MUFU.EX2 R85, R85 ;  /* 0x0000005500557308 */ /* 0x000fe20000000800 */
[----:B-1----:R-:W-:Y:S01]  /*2a90*/  IMAD.MOV.U32 R83, RZ, RZ, R119 ;  /* 0x000000ffff537224 */ /* 0x002fe200078e0077 */
[----:B------:R-:W0:Y:S06]  /*2aa0*/  SHFL.BFLY PT, R3, R8, 0x1, 0x1f ;  /* 0x0c201f0008037f89 */ /* 0x000e2c00000e0000 */
[----:B------:R1:W3:Y:S01]  /*2ab0*/  MUFU.EX2 R28, R87 ;  /* 0x00000057001c7308 */ /* 0x0002e20000000800 */
[----:B--2---:R-:W-:-:S07]  /*2ac0*/  F2FP.F16.F32.PACK_AB R177, R26, R81 ;  /* 0x000000511ab1723e */ /* 0x004fce00000000ff */
[----:B------:R-:W-:Y:S01]  /*2ad0*/  MUFU.EX2 R89, R89 ;  /* 0x0000005900597308 */ /* 0x000fe20000000800 */
[----:B-1----:R-:W-:-:S07]  /*2ae0*/  IMAD.MOV.U32 R87, RZ, RZ, R119 ;  /* 0x000000ffff577224 */ /* 0x002fce00078e0077 */
[----:B------:R1:W2:Y:S01]  /*2af0*/  MUFU.EX2 R30, R91 ;  /* 0x0000005b001e7308 */ /* 0x0002a20000000800 */
[----:B---3--:R-:W-:Y:S02]  /*2b00*/  F2FP.F16.F32.PACK_AB R179, R28, R85 ;  /* 0x000000551cb3723e */ /* 0x008fe400000000ff */
[----:B0-----:R-:W-:-:S04]  /*2b10*/  FMNMX.FTZ R3, R8, R3, !PT ;  /* 0x0000000308037209 */ /* 0x001fc80007810000 */
[C---:B------:R-:W-:Y:S01]  /*2b20*/  FSETP.NEU.FTZ.AND P1, PT, R3.reuse, -INF , PT ;  /* 0xff8000000300780b */ /* 0x040fe20003f3d000 */
[----:B------:R-:W-:Y:S01]  /*2b30*/  FMUL.FTZ R2, R3, R0 ;  /* 0x0000000003027220 */ /* 0x000fe20000410000 */
[----:B------:R-:W-:Y:S01]  /*2b40*/  MUFU.EX2 R93, R93 ;  /* 0x0000005d005d7308 */ /* 0x000fe20000000800 */
[----:B-1----:R-:W-:-:S03]  /*2b50*/  IMAD.MOV.U32 R91, RZ, RZ, R119 ;  /* 0x000000ffff5b7224 */ /* 0x002fc600078e0077 */
[----:B------:R-:W-:Y:S02]  /*2b60*/  FSEL R2, R2, RZ, P1 ;  /* 0x000000ff02027208 */ /* 0x000fe40000800000 */
[----:B------:R-:W-:Y:S02]  /*2b70*/  PLOP3.LUT P1, PT, PT, PT, UP0, 0x80, 0x0 ;  /* 0x000000000000781c */ /* 0x000fe40003f2f008 */
[----:B------:R-:W-:Y:S01]  /*2b80*/  MUFU.EX2 R32, R63 ;  /* 0x0000003f00207308 */ /* 0x000fe20000000800 */
[-CC-:B------:R-:W-:Y:S01]  /*2b90*/  FFMA.FTZ R11, R11, R0.reuse, -R2.reuse ;  /* 0x000000000b0b7223 */ /* 0x180fe20000010802 */
[-CC-:B------:R-:W-:Y:S01]  /*2ba0*/  FFMA.FTZ R25, R25, R0.reuse, -R2.reuse ;  /* 0x0000000019197223 */ /* 0x180fe20000010802 */
[-CC-:B------:R-:W-:Y:S01]  /*2bb0*/  FFMA.FTZ R15, R15, R0.reuse, -R2.reuse ;  /* 0x000000000f0f7223 */ /* 0x180fe20000010802 */
[-CC-:B------:R-:W-:Y:S01]  /*2bc0*/  FFMA.FTZ R29, R29, R0.reuse, -R2.reuse ;  /* 0x000000001d1d7223 */ /* 0x180fe20000010802 */
[-CC-:B------:R-:W-:Y:S01]  /*2bd0*/  FFMA.FTZ R17, R17, R0.reuse, -R2.reuse ;  /* 0x0000000011117223 */ /* 0x180fe20000010802 */
[-CC-:B------:R-:W-:Y:S01]  /*2be0*/  FFMA.FTZ R33, R33, R0.reuse, -R2.reuse ;  /* 0x0000000021217223 */ /* 0x180fe20000010802 */
[-CC-:B------:R-:W-:Y:S01]  /*2bf0*/  FFMA.FTZ R21, R21, R0.reuse, -R2.reuse ;  /* 0x0000000015157223 */ /* 0x180fe20000010802 */
        /* <DEDUP_REMOVED lines=8> */
[----:B------:R0:W1:Y:S01]  /*2c80*/  MUFU.EX2 R188, R25 ;  /* 0x0000001900bc7308 */ /* 0x0000620000000800 */
[-CC-:B------:R-:W-:Y:S01]  /*2c90*/  FFMA.FTZ R55, R55, R0.reuse, -R2.reuse ;  /* 0x0000000037377223 */ /* 0x180fe20000010802 */
[-CC-:B------:R-:W-:Y:S01]  /*2ca0*/  FFMA.FTZ R53, R53, R0.reuse, -R2.reuse ;  /* 0x0000000035357223 */ /* 0x180fe20000010802 */
[-CC-:B------:R-:W-:Y:S01]  /*2cb0*/  FFMA.FTZ R59, R59, R0.reuse, -R2.reuse ;  /* 0x000000003b3b7223 */ /* 0x180fe20000010802 */
[-CC-:B------:R-:W-:Y:S01]  /*2cc0*/  FFMA.FTZ R57, R57, R0.reuse, -R2.reuse ;  /* 0x0000000039397223 */ /* 0x180fe20000010802 */
[-CC-:B------:R-:W-:Y:S01]  /*2cd0*/  FFMA.FTZ R9, R9, R0.reuse, -R2.reuse ;  /* 0x0000000009097223 */ /* 0x180fe20000010802 */
[-CC-:B------:R-:W-:Y:S01]  /*2ce0*/  FFMA.FTZ R61, R61, R0.reuse, -R2.reuse ;  /* 0x000000003d3d7223 */ /* 0x180fe20000010802 */
[-C--:B------:R-:W-:Y:S01]  /*2cf0*/  FFMA.FTZ R13, R13, R0.reuse, -R2 ;  /* 0x000000000d0d7223 */ /* 0x080fe20000010802 */
[----:B------:R-:W3:Y:S01]  /*2d00*/  MUFU.EX2 R15, R15 ;  /* 0x0000000f000f7308 */ /* 0x000ee20000000800 */
[----:B0-----:R-:W-:Y:S01]  /*2d10*/  FADD.FTZ R25, R191, R34 ;  /* 0x00000022bf197221 */ /* 0x001fe20000010000 */
[C---:B------:R-:W-:Y:S01]  /*2d20*/  F2FP.F16.F32.PACK_AB R191, R14.reuse, R191 ;  /* 0x000000bf0ebf723e */ /* 0x040fe200000000ff */
[-CC-:B------:R-:W-:Y:S01]  /*2d30*/  FFMA.FTZ R65, R65, R0.reuse, -R2.reuse ;  /* 0x0000000041417223 */ /* 0x180fe20000010802 */
[-CC-:B------:R-:W-:Y:S01]  /*2d40*/  FFMA.FTZ R19, R19, R0.reuse, -R2.reuse ;  /* 0x0000000013137223 */ /* 0x180fe20000010802 */
[----:B------:R-:W-:Y:S01]  /*2d50*/  FADD.FTZ R34, R14, R25 ;  /* 0x000000190e227221 */ /* 0x000fe20000010000 */
[----:B------:R-:W-:Y:S01]  /*2d60*/  FFMA.FTZ R2, R69, R0, -R2 ;  /* 0x0000000045027223 */ /* 0x000fe20000010802 */
[----:B--2---:R-:W-:Y:S01]  /*2d70*/  F2FP.F16.F32.PACK_AB R173, R30, R89 ;  /* 0x000000591ead723e */ /* 0x004fe200000000ff */
[----:B------:R0:W2:Y:S01]  /*2d80*/  MUFU.EX2 R190, R29 ;  /* 0x0000001d00be7308 */ /* 0x0000a20000000800 */
[----:B------:R-:W-:Y:S01]  /*2d90*/  FADD.FTZ R25, R185, R34 ;  /* 0x00000022b9197221 */ /* 0x000fe20000010000 */
[----:B-1----:R-:W-:Y:S01]  /*2da0*/  FADD.FTZ R34, R11, R188 ;  /* 0x000000bc0b227221 */ /* 0x002fe20000010000 */
[----:B------:R-:W-:Y:S01]  /*2db0*/  F2FP.F16.F32.PACK_AB R188, R188, R11 ;  /* 0x0000000bbcbc723e */ /* 0x000fe200000000ff */
[----:B------:R-:W-:-:S02]  /*2dc0*/  IMAD.MOV.U32 R69, RZ, RZ, R119 ;  /* 0x000000ffff457224 */ /* 0x000fc400078e0077 */
[----:B------:R-:W-:Y:S01]  /*2dd0*/  FADD.FTZ R36, R18, R25 ;  /* 0x0000001912247221 */ /* 0x000fe20000010000 */
[----:B------:R-:W-:Y:S01]  /*2de0*/  F2FP.F16.F32.PACK_AB R175, R32, R93 ;  /* 0x0000005d20af723e */ /* 0x000fe200000000ff */
[----:B------:R-:W-:Y:S01]  /*2df0*/  IMAD.MOV.U32 R63, RZ, RZ, R119 ;  /* 0x000000ffff3f7224 */ /* 0x000fe200078e0077 */
[----:B------:R-:W1:Y:S01]  /*2e00*/  MUFU.EX2 R17, R17 ;  /* 0x0000001100117308 */ /* 0x000e620000000800 */
[----:B------:R-:W-:Y:S01]  /*2e10*/  FADD.FTZ R27, R23, R36 ;  /* 0x00000024171b7221 */ /* 0x000fe20000010000 */
[----:B---3--:R-:W-:Y:S01]  /*2e20*/  FADD.FTZ R25, R15, R34 ;  /* 0x000000220f197221 */ /* 0x008fe20000010000 */
[----:B------:R-:W-:Y:S02]  /*2e30*/  F2FP.F16.F32.PACK_AB R185, R18, R185 ;  /* 0x000000b912b9723e */ /* 0x000fe400000000ff */
[----:B------:R-:W-:Y:S01]  /*2e40*/  FADD.FTZ R36, R20, R27 ;  /* 0x0000001b14247221 */ /* 0x000fe20000010000 */
[----:B0-----:R-:W-:Y:S02]  /*2e50*/  MOV R29, R119 ;  /* 0x00000077001d7202 */ /* 0x001fe40000000f00 */
[----:B------:R0:W3:Y:S01]  /*2e60*/  MUFU.EX2 R184, R33 ;  /* 0x0000002100b87308 */ /* 0x0000e20000000800 */
[C---:B--2---:R-:W-:Y:S01]  /*2e70*/  FADD.FTZ R34, R190.reuse, R25 ;  /* 0x00000019be227221 */ /* 0x044fe20000010000 */
[----:B------:R-:W-:Y:S01]  /*2e80*/  FADD.FTZ R27, R73, R36 ;  /* 0x00000024491b7221 */ /* 0x000fe20000010000 */
[----:B------:R-:W-:Y:S01]  /*2e90*/  F2FP.F16.F32.PACK_AB R190, R190, R15 ;  /* 0x0000000fbebe723e */ /* 0x000fe200000000ff */
[----:B------:R-:W-:-:S02]  /*2ea0*/  IMAD.MOV.U32 R73, RZ, RZ, R119 ;  /* 0x000000ffff497224 */ /* 0x000fc400078e0077 */
[----:B------:R-:W-:Y:S02]  /*2eb0*/  FADD.FTZ R36, R22, R27 ;  /* 0x0000001b16247221 */ /* 0x000fe40000010000 */
[----:B------:R-:W2:Y:S01]  /*2ec0*/  MUFU.EX2 R21, R21 ;  /* 0x0000001500157308 */ /* 0x000ea20000000800 */
[----:B-1----:R-:W-:Y:S01]  /*2ed0*/  FADD.FTZ R25, R17, R34 ;  /* 0x0000002211197221 */ /* 0x002fe20000010000 */
[----:B------:R-:W-:Y:S01]  /*2ee0*/  FADD.FTZ R27, R77, R36 ;  /* 0x000000244d1b7221 */ /* 0x000fe20000010000 */
[--C-:B------:R-:W-:Y:S02]  /*2ef0*/  IMAD.MOV.U32 R77, RZ, RZ, R119.reuse ;  /* 0x000000ffff4d7224 */ /* 0x100fe400078e0077 */
[----:B0-----:R-:W-:Y:S02]  /*2f00*/  IMAD.MOV.U32 R33, RZ, RZ, R119 ;  /* 0x000000ffff217224 */ /* 0x001fe400078e0077 */
[----:B------:R-:W-:Y:S01]  /*2f10*/  FADD.FTZ R36, R24, R27 ;  /* 0x0000001b18247221 */ /* 0x000fe20000010000 */
[----:B------:R-:W-:Y:S01]  /*2f20*/  IMAD.MOV.U32 R24, RZ, RZ, R119 ;  /* 0x000000ffff187224 */ /* 0x000fe200078e0077 */
[----:B------:R0:W1:Y:S01]  /*2f30*/  MUFU.EX2 R186, R37 ;  /* 0x0000002500ba7308 */ /* 0x0000620000000800 */
[C---:B---3--:R-:W-:Y:S01]  /*2f40*/  FADD.FTZ R34, R184.reuse, R25 ;  /* 0x00000019b8227221 */ /* 0x048fe20000010000 */
[----:B------:R-:W-:Y:S01]  /*2f50*/  FADD.FTZ R27, R81, R36 ;  /* 0x00000024511b7221 */ /* 0x000fe20000010000 */
[----:B------:R-:W-:Y:S01]  /*2f60*/  F2FP.F16.F32.PACK_AB R184, R184, R17 ;  /* 0x00000011b8b8723e */ /* 0x000fe200000000ff */
[----:B------:R-:W-:-:S02]  /*2f70*/  IMAD.MOV.U32 R81, RZ, RZ, R119 ;  /* 0x000000ffff517224 */ /* 0x000fc400078e0077 */
[----:B------:R-:W-:Y:S01]  /*2f80*/  FADD.FTZ R36, R26, R27 ;  /* 0x0000001b1a247221 */ /* 0x000fe20000010000 */
[----:B------:R-:W-:Y:S01]  /*2f90*/  MOV R26, R119 ;  /* 0x00000077001a7202 */ /* 0x000fe20000000f00 */
[----:B------:R-:W3:Y:S01]  /*2fa0*/  MUFU.EX2 R43, R43 ;  /* 0x0000002b002b7308 */ /* 0x000ee20000000800 */
[----:B--2---:R-:W-:Y:S01]  /*2fb0*/  FADD.FTZ R25, R21, R34 ;  /* 0x0000002215197221 */ /* 0x004fe20000010000 */
[----:B------:R-:W-:Y:S01]  /*2fc0*/  FADD.FTZ R27, R85, R36 ;  /* 0x00000024551b7221 */ /* 0x000fe20000010000 */
[--C-:B------:R-:W-:Y:S02]  /*2fd0*/  IMAD.MOV.U32 R85, RZ, RZ, R119.reuse ;  /* 0x000000ffff557224 */ /* 0x100fe400078e0077 */
[----:B0-----:R-:W-:Y:S02]  /*2fe0*/  IMAD.MOV.U32 R37, RZ, RZ, R119 ;  /* 0x000000ffff257224 */ /* 0x001fe400078e0077 */
[----:B------:R-:W-:Y:S01]  /*2ff0*/  FADD.FTZ R36, R28, R27 ;  /* 0x0000001b1c247221 */ /* 0x000fe20000010000 */
[----:B------:R-:W-:Y:S01]  /*3000*/  IMAD.MOV.U32 R28, RZ, RZ, R119 ;  /* 0x000000ffff1c7224 */ /* 0x000fe200078e0077 */
[----:B------:R0:W2:Y:S01]  /*3010*/  MUFU.EX2 R180, R41 ;  /* 0x0000002900b47308 */ /* 0x0000a20000000800 */
[C---:B-1----:R-:W-:Y:S01]  /*3020*/  FADD.FTZ R34, R186.reuse, R25 ;  /* 0x00000019ba227221 */ /* 0x042fe20000010000 */
[----:B------:R-:W-:Y:S01]  /*3030*/  FADD.FTZ R27, R89, R36 ;  /* 0x00000024591b7221 */ /* 0x000fe20000010000 */
[----:B------:R-:W-:Y:S01]  /*3040*/  F2FP.F16.F32.PACK_AB R186, R186, R21 ;  /* 0x00000015baba723e */ /* 0x000fe200000000ff */
[----:B------:R-:W-:-:S02]  /*3050*/  IMAD.MOV.U32 R89, RZ, RZ, R119 ;  /* 0x000000ffff597224 */ /* 0x000fc400078e0077 */
[----:B------:R-:W-:Y:S01]  /*3060*/  FADD.FTZ R14, R30, R27 ;  /* 0x0000001b1e0e7221 */ /* 0x000fe20000010000 */
[--C-:B------:R-:W-:Y:S01]  /*3070*/  IMAD.MOV.U32 R36, RZ, RZ, R119.reuse ;  /* 0x000000ffff247224 */ /* 0x100fe200078e0077 */
[----:B------:R-:W1:Y:S01]  /*3080*/  MUFU.EX2 R47, R47 ;  /* 0x0000002f002f7308 */ /* 0x000e620000000800 */
[----:B---3--:R-:W-:Y:S01]  /*3090*/  FADD.FTZ R25, R43, R34 ;  /* 0x000000222b197221 */ /* 0x008fe20000010000 */
[----:B0-----:R-:W-:Y:S01]  /*30a0*/  MOV R41, R119 ;  /* 0x0000007700297202 */ /* 0x001fe20000000f00 */
[--C-:B------:R-:W-:Y:S02]  /*30b0*/  IMAD.MOV.U32 R30, RZ, RZ, R119.reuse ;  /* 0x000000ffff1e7224 */ /* 0x100fe400078e0077 */
[----:B------:R-:W-:-:S03]  /*30c0*/  IMAD.MOV.U32 R27, RZ, RZ, R119 ;  /* 0x000000ffff1b7224 */ /* 0x000fc600078e0077 */
[----:B------:R0:W3:Y:S01]  /*30d0*/  MUFU.EX2 R182, R45 ;  /* 0x0000002d00b67308 */ /* 0x0000e20000000800 */
[C---:B--2---:R-:W-:Y:S01]  /*30e0*/  FADD.FTZ R34, R180.reuse, R25 ;  /* 0x00000019b4227221 */ /* 0x044fe20000010000 */
[----:B------:R-:W-:Y:S01]  /*30f0*/  F2FP.F16.F32.PACK_AB R180, R180, R43 ;  /* 0x0000002bb4b4723e */ /* 0x000fe200000000ff */
[----:B------:R-:W-:-:S05]  /*3100*/  IMAD.MOV.U32 R43, RZ, RZ, R119 ;  /* 0x000000ffff2b7224 */ /* 0x000fca00078e0077 */
[----:B------:R-:W2:Y:S01]  /*3110*/  MUFU.EX2 R51, R51 ;  /* 0x0000003300337308 */ /* 0x000ea20000000800 */
[----:B-1----:R-:W-:Y:S01]  /*3120*/  FADD.FTZ R25, R47, R34 ;  /* 0x000000222f197221 */ /* 0x002fe20000010000 */
[----:B0-----:R-:W-:-:S06]  /*3130*/  IMAD.MOV.U32 R45, RZ, RZ, R119 ;  /* 0x000000ffff2d7224 */ /* 0x001fcc00078e0077 */
[----:B------:R0:W1:Y:S01]  /*3140*/  MUFU.EX2 R176, R49 ;  /* 0x0000003100b07308 */ /* 0x0000620000000800 */
[C---:B---3--:R-:W-:Y:S01]  /*3150*/  FADD.FTZ R34, R182.reuse, R25 ;  /* 0x00000019b6227221 */ /* 0x048fe20000010000 */
[----:B------:R-:W-:Y:S02]  /*3160*/  F2FP.F16.F32.PACK_AB R182, R182, R47 ;  /* 0x0000002fb6b6723e */ /* 0x000fe400000000ff */
[----:B------:R-:W-:-:S04]  /*3170*/  MOV R47, R119 ;  /* 0x00000077002f7202 */ /* 0x000fc80000000f00 */
[----:B------:R-:W3:Y:S01]  /*3180*/  MUFU.EX2 R55, R55 ;  /* 0x0000003700377308 */ /* 0x000ee20000000800 */
[----:B--2---:R-:W-:Y:S01]  /*3190*/  FADD.FTZ R25, R51, R34 ;  /* 0x0000002233197221 */ /* 0x004fe20000010000 */
[--C-:B0-----:R-:W-:Y:S02]  /*31a0*/  IMAD.MOV.U32 R49, RZ, RZ, R119.reuse ;  /* 0x000000ffff317224 */ /* 0x101fe400078e0077 */
[----:B------:R-:W-:-:S04]  /*31b0*/  IMAD.MOV.U32 R34, RZ, RZ, R119 ;  /* 0x000000ffff227224 */ /* 0x000fc800078e0077 */
[----:B------:R0:W2:Y:S01]  /*31c0*/  MUFU.EX2 R178, R53 ;  /* 0x0000003500b27308 */ /* 0x0000a20000000800 */
[C---:B-1----:R-:W-:Y:S01]  /*31d0*/  FADD.FTZ R12, R176.reuse, R25 ;  /* 0x00000019b00c7221 */ /* 0x042fe20000010000 */
[----:B------:R-:W-:Y:S01]  /*31e0*/  FADD.FTZ R25, R93, R14 ;  /* 0x0000000e5d197221 */ /* 0x000fe20000010000 */
[----:B------:R-:W-:Y:S01]  /*31f0*/  F2FP.F16.F32.PACK_AB R176, R176, R51 ;  /* 0x00000033b0b0723e */ /* 0x000fe200000000ff */
[----:B------:R-:W-:Y:S02]  /*3200*/  IMAD.MOV.U32 R93, RZ, RZ, R119 ;  /* 0x000000ffff5d7224 */ /* 0x000fe400078e0077 */
[----:B------:R-:W-:Y:S01]  /*3210*/  FADD.FTZ R14, R32, R25 ;  /* 0x00000019200e7221 */ /* 0x000fe20000010000 */
[----:B------:R-:W-:Y:S01]  /*3220*/  IMAD.MOV.U32 R51, RZ, RZ, R119 ;  /* 0x000000ffff337224 */ /* 0x000fe200078e0077 */
[----:B------:R-:W1:Y:S01]  /*3230*/  MUFU.EX2 R95, R95 ;  /* 0x0000005f005f7308 */ /* 0x000e620000000800 */
[----:B---3--:R-:W-:Y:S01]  /*3240*/  FADD.FTZ R23, R55, R12 ;  /* 0x0000000c37177221 */ /* 0x008fe20000010000 */
[----:B0-----:R-:W-:-:S02]  /*3250*/  MOV R53, R119 ;  /* 0x0000007700357202 */ /* 0x001fc40000000f00 */
[----:B------:R-:W-:-:S04]  /*3260*/  MOV R32, R119 ;  /* 0x0000007700207202 */ /* 0x000fc80000000f00 */
[----:B------:R-:W0:Y:S01]  /*3270*/  MUFU.EX2 R59, R59 ;  /* 0x0000003b003b7308 */ /* 0x000e220000000800 */
[C---:B--2---:R-:W-:Y:S01]  /*3280*/  FADD.FTZ R12, R178.reuse, R23 ;  /* 0x00000017b20c7221 */ /* 0x044fe20000010000 */
[----:B------:R-:W-:Y:S01]  /*3290*/  F2FP.F16.F32.PACK_AB R178, R178, R55 ;  /* 0x00000037b2b2723e */ /* 0x000fe200000000ff */
[----:B------:R-:W-:-:S05]  /*32a0*/  IMAD.MOV.U32 R55, RZ, RZ, R119 ;  /* 0x000000ffff377224 */ /* 0x000fca00078e0077 */
[----:B------:R2:W3:Y:S01]  /*32b0*/  MUFU.EX2 R8, R67 ;  /* 0x0000004300087308 */ /* 0x0004e20000000800 */
[----:B-1----:R-:W-:-:S07]  /*32c0*/  FADD.FTZ R25, R95, R14 ;  /* 0x0000000e5f197221 */ /* 0x002fce0000010000 */
[----:B------:R1:W4:Y:S01]  /*32d0*/  MUFU.EX2 R172, R57 ;  /* 0x0000003900ac7308 */ /* 0x0003220000000800 */
[----:B0-----:R-:W-:Y:S01]  /*32e0*/  FADD.FTZ R23, R59, R12 ;  /* 0x0000000c3b177221 */ /* 0x001fe20000010000 */
[----:B--2---:R-:W-:-:S06]  /*32f0*/  IMAD.MOV.U32 R67, RZ, RZ, R119 ;  /* 0x000000ffff437224 */ /* 0x004fcc00078e0077 */
[----:B------:R-:W0:Y:S01]  /*3300*/  MUFU.EX2 R97, R97 ;  /* 0x0000006100617308 */ /* 0x000e220000000800 */
[C---:B---3--:R-:W-:Y:S01]  /*3310*/  FADD.FTZ R14, R8.reuse, R25 ;  /* 0x00000019080e7221 */ /* 0x048fe20000010000 */
[----:B------:R-:W-:Y:S01]  /*3320*/  F2FP.F16.F32.PACK_AB R169, R8, R95 ;  /* 0x0000005f08a9723e */ /* 0x000fe200000000ff */
[--C-:B------:R-:W-:Y:S02]  /*3330*/  IMAD.MOV.U32 R95, RZ, RZ, R119.reuse ;  /* 0x000000ffff5f7224 */ /* 0x100fe400078e0077 */
[----:B-1----:R-:W-:-:S03]  /*3340*/  IMAD.MOV.U32 R57, RZ, RZ, R119 ;  /* 0x000000ffff397224 */ /* 0x002fc600078e0077 */
[----:B------:R-:W1:Y:S01]  /*3350*/  MUFU.EX2 R9, R9 ;  /* 0x0000000900097308 */ /* 0x000e620000000800 */
[C---:B----4-:R-:W-:Y:S01]  /*3360*/  FADD.FTZ R12, R172.reuse, R23 ;  /* 0x00000017ac0c7221 */ /* 0x050fe20000010000 */
[----:B------:R-:W-:Y:S02]  /*3370*/  F2FP.F16.F32.PACK_AB R172, R172, R59 ;  /* 0x0000003bacac723e */ /* 0x000fe400000000ff */
[----:B------:R-:W-:-:S04]  /*3380*/  MOV R59, R119 ;  /* 0x00000077003b7202 */ /* 0x000fc80000000f00 */
[----:B------:R-:W2:Y:S01]  /*3390*/  MUFU.EX2 R10, R10 ;  /* 0x0000000a000a7308 */ /* 0x000ea20000000800 */
[----:B0-----:R-:W-:-:S07]  /*33a0*/  FADD.FTZ R25, R97, R14 ;  /* 0x0000000e61197221 */ /* 0x001fce0000010000 */
[----:B------:R0:W3:Y:S01]  /*33b0*/  MUFU.EX2 R174, R61 ;  /* 0x0000003d00ae7308 */ /* 0x0000e20000000800 */
[----:B-1----:R-:W-:-:S07]  /*33c0*/  FADD.FTZ R23, R9, R12 ;  /* 0x0000000c09177221 */ /* 0x002fce0000010000 */
[----:B------:R-:W1:Y:S01]  /*33d0*/  MUFU.EX2 R13, R13 ;  /* 0x0000000d000d7308 */ /* 0x000e620000000800 */
[C---:B--2---:R-:W-:Y:S01]  /*33e0*/  FADD.FTZ R8, R10.reuse, R25 ;  /* 0x000000190a087221 */ /* 0x044fe20000010000 */
[----:B------:R-:W-:Y:S01]  /*33f0*/  F2FP.F16.F32.PACK_AB R171, R10, R97 ;  /* 0x000000610aab723e */ /* 0x000fe200000000ff */
[--C-:B------:R-:W-:Y:S02]  /*3400*/  IMAD.MOV.U32 R97, RZ, RZ, R119.reuse ;  /* 0x000000ffff617224 */ /* 0x100fe400078e0077 */
[--C-:B0-----:R-:W-:Y:S02]  /*3410*/  IMAD.MOV.U32 R61, RZ, RZ, R119.reuse ;  /* 0x000000ffff3d7224 */ /* 0x101fe400078e0077 */
[----:B------:R-:W-:Y:S01]  /*3420*/  IMAD.MOV.U32 R25, RZ, RZ, R119 ;  /* 0x000000ffff197224 */ /* 0x000fe200078e0077 */
[----:B------:R0:W2:Y:S01]  /*3430*/  MUFU.EX2 R168, R65 ;  /* 0x0000004100a87308 */ /* 0x0000a20000000800 */
[C---:B---3--:R-:W-:Y:S01]  /*3440*/  FADD.FTZ R10, R174.reuse, R23 ;  /* 0x00000017ae0a7221 */ /* 0x048fe20000010000 */
[----:B------:R-:W-:-:S06]  /*3450*/  F2FP.F16.F32.PACK_AB R174, R174, R9 ;  /* 0x00000009aeae723e */ /* 0x000fcc00000000ff */
[----:B------:R-:W3:Y:S01]  /*3460*/  MUFU.EX2 R19, R19 ;  /* 0x0000001300137308 */ /* 0x000ee20000000800 */
[----:B-1----:R-:W-:Y:S01]  /*3470*/  FADD.FTZ R11, R13, R10 ;  /* 0x0000000a0d0b7221 */ /* 0x002fe20000010000 */
[----:B0-----:R-:W-:-:S06]  /*3480*/  MOV R65, R119 ;  /* 0x0000007700417202 */ /* 0x001fcc0000000f00 */
[----:B------:R-:W0:Y:S01]  /*3490*/  MUFU.EX2 R2, R2 ;  /* 0x0000000200027308 */ /* 0x000e220000000800 */
[C---:B--2---:R-:W-:Y:S01]  /*34a0*/  FADD.FTZ R10, R168.reuse, R11 ;  /* 0x0000000ba80a7221 */ /* 0x044fe20000010000 */
[----:B------:R-:W-:-:S03]  /*34b0*/  F2FP.F16.F32.PACK_AB R168, R168, R13 ;  /* 0x0000000da8a8723e */ /* 0x000fc600000000ff */
[----:B---3--:R-:W-:Y:S01]  /*34c0*/  FADD.FTZ R11, R19, R10 ;  /* 0x0000000a130b7221 */ /* 0x008fe20000010000 */
[----:B------:R-:W-:-:S03]  /*34d0*/  IMAD.MOV.U32 R10, RZ, RZ, 0x3f800000 ;  /* 0x3f800000ff0a7424 */ /* 0x000fc600078e00ff */
[C---:B0-----:R-:W-:Y:S01]  /*34e0*/  FADD.FTZ R9, R2.reuse, R11 ;  /* 0x0000000b02097221 */ /* 0x041fe20000010000 */
[----:B------:R-:W-:Y:S01]  /*34f0*/  F2FP.F16.F32.PACK_AB R170, R2, R19 ;  /* 0x0000001302aa723e */ /* 0x000fe200000000ff */
[----:B------:R-:W-:Y:S01]  /*3500*/  IMAD.MOV.U32 R2, RZ, RZ, 0x3f800000 ;  /* 0x3f800000ff027424 */ /* 0x000fe200078e00ff */
[----:B------:R-:W-:Y:S06]  /*3510*/  @!P1 BRA `(.L_x_18) ;  /* 0x0000002000409947 */ /* 0x000fec0003800000 */
[----:B------:R-:W-:Y:S01]  /*3520*/  MOV R13, R4 ;  /* 0x00000004000d7202 */ /* 0x000fe20000000f00 */
[----:B------:R-:W-:Y:S01]  /*3530*/  IMAD.MOV.U32 R11, RZ, RZ, R3 ;  /* 0x000000ffff0b7224 */ /* 0x000fe200078e0003 */
[----:B------:R-:W-:Y:S01]  /*3540*/  CS2R R118, SRZ ;  /* 0x0000000000767805 */ /* 0x000fe2000001ff00 */
[----:B------:R-:W-:Y:S01]  /*3550*/  IMAD.MOV.U32 R2, RZ, RZ, 0x3f800000 ;  /* 0x3f800000ff027424 */ /* 0x000fe200078e00ff */
        /* <DEDUP_REMOVED lines=46> */
[----:B------:R-:W-:Y:S01]  /*3840*/  CS2R R24, SRZ ;  /* 0x0000000000187805 */ /* 0x000fe2000001ff00 */
[----:B------:R-:W-:Y:S01]  /*3850*/  UMOV UR58, URZ ;  /* 0x0000003f003a7c82 */ /* 0x000fe20008000000 */
[----:B------:R-:W-:-:S05]  /*3860*/  UMOV UR59, URZ ;  /* 0x0000003f003b7c82 */ /* 0x000fca0008000000 */
.L_x_29:
[----:B------:R-:W-:-:S04]  /*3870*/  UISETP.NE.AND UP0, UPT, UR59, 0x1, UPT ;  /* 0x000000013b00788c */ /* 0x000fc8000bf05270 */
[----:B------:R-:W-:-:S04]  /*3880*/  USEL UR56, URZ, 0x1, UP0 ;  /* 0x000000013f387887 */ /* 0x000fc80008000000 */
[----:B------:R-:W-:Y:S01]  /*3890*/  ULOP3.LUT UR56, UR58, UR56, URZ, 0x3c, !UPT ;  /* 0x000000383a387292 */ /* 0x000fe2000f8e3c3f */
[----:B------:R-:W-:Y:S11]  /*38a0*/  @!P0 BRA `(.L_x_19) ;  /* 0x0000000000048947 */ /* 0x000ff60003800000 */
[----:B------:R-:W-:Y:S01]  /*38b0*/  BPT.TRAP 0x1 ;  /* 0x000000040000795c */ /* 0x000fe20000300000 */
.L_x_19:
[----:B------:R-:W-:Y:S01]  /*38c0*/  UIADD3 UR4, UR59, 0x1, URZ ;  /* 0x000000013b047890 */ /* 0x000fe2000fffe03f */
[----:B------:R-:W-:-:S03]  /*38d0*/  MOV R0, UR56 ;  /* 0x0000003800007c02 */ /* 0x000fc60008000f00 */
[----:B------:R-:W-:Y:S01]  /*38e0*/  UISETP.NE.AND UP0, UPT, UR4, 0x2, UPT ;  /* 0x000000020400788c */ /* 0x000fe2000bf05270 */
[----:B------:R-:W-:-:S03]  /*38f0*/  SHF.L.U32 R0, R0, 0x1f, RZ ;  /* 0x0000001f00007819 */ /* 0x000fc600000006ff */
[----:B------:R-:W-:-:S04]  /*3900*/  USEL UR4, UR4, URZ, UP0 ;  /* 0x0000003f04047287 */ /* 0x000fc80008000000 */
[----:B------:R-:W-:Y:S02]  /*3910*/  ULEA UR61, UR4, UR38, 0x3 ;  /* 0x00000026043d7291 */ /* 0x000fe4000f8e183f */
[----:B------:R-:W-:-:S07]  /*3920*/  IMAD.U32 R5, RZ, RZ, UR4 ;  /* 0x00000004ff057e24 */ /* 0x000fce000f8e00ff */
[----:B------:R0:W1:Y:S01]  /*3930*/  SYNCS.PHASECHK.TRANS64.TRYWAIT P1, [UR61+0x30830], R0 ;  /* 0x03083000ff0075a7 */ /* 0x000062000802017d */
[----:B------:R-:W-:Y:S05]  /*3940*/  @!P0 BRA `(.L_x_20) ;  /* 0x0000000000048947 */ /* 0x000fea0003800000 */
[----:B------:R-:W-:Y:S01]  /*3950*/  BPT.TRAP 0x1 ;  /* 0x000000040000795c */ /* 0x000fe20000300000 */
.L_x_20:
[----:B-1----:R-:W-:Y:S05]  /*3960*/  @P1 BRA `(.L_x_21) ;  /* 0x0000000000081947 */ /* 0x002fea0003800000 */
[----:B------:R-:W1:Y:S02]  /*3970*/  SYNCS.PHASECHK.TRANS64.TRYWAIT P1, [UR61+0x30830], R0 ;  /* 0x03083000ff0075a7 */ /* 0x000e64000802017d */
[----:B-1----:R-:W-:Y:S05]  /*3980*/  @!P1 BRA `(.L_x_22) ;  /* 0x0000008800489947 */ /* 0x002fea0003800000 */
.L_x_21:
[----:B------:R-:W-:Y:S01]  /*3990*/  R2UR UR6, R5 ;  /* 0x00000000050672ca */ /* 0x000fe200000e0000 */
[----:B------:R-:W-:Y:S01]  /*39a0*/  WARPGROUP.ARRIVE ;  /* 0x00000000000079c5 */ /* 0x000fe20000000000 */
[----:B------:R-:W-:Y:S01]  /*39b0*/  R2UR UR4, R6 ;  /* 0x00000000060472ca */ /* 0x000fe200000e0000 */
[----:B------:R-:W-:Y:S01]  /*39c0*/  UMOV UR7, 0x40000040 ;  /* 0x4000004000077882 */ /* 0x000fe20000000000 */
[----:B------:R-:W-:Y:S01]  /*39d0*/  R2UR UR5, R7 ;  /* 0x00000000070572ca */ /* 0x000fe200000e0000 */
[----:B------:R-:W-:Y:S01]  /*39e0*/  UMOV UR11, 0x40000040 ;  /* 0x40000040000b7882 */ /* 0x000fe20000000000 */
[----:B------:R-:W-:Y:S01]  /*39f0*/  UMOV UR15, 0x40000040 ;  /* 0x40000040000f7882 */ /* 0x000fe20000000000 */
[----:B------:R-:W-:Y:S01]  /*3a00*/  UMOV UR19, 0x40000040 ;  /* 0x4000004000137882 */ /* 0x000fe20000000000 */
[----:B------:R-:W-:Y:S01]  /*3a10*/  UMOV UR23, 0x40000040 ;  /* 0x4000004000177882 */ /* 0x000fe20000000000 */
[----:B------:R-:W-:Y:S01]  /*3a20*/  UMOV UR27, 0x40000040 ;  /* 0x40000040001b7882 */ /* 0x000fe20000000000 */
[----:B------:R-:W-:Y:S01]  /*3a30*/  UMOV UR31, 0x40000040 ;  /* 0x40000040001f7882 */ /* 0x000fe20000000000 */
[----:B------:R-:W-:Y:S01]  /*3a40*/  UMOV UR35, 0x40000040 ;  /* 0x4000004000237882 */ /* 0x000fe20000000000 */
[----:B------:R-:W-:Y:S01]  /*3a50*/  UMOV UR43, 0x40000040 ;  /* 0x40000040002b7882 */ /* 0x000fe20000000000 */
[----:B------:R-:W-:Y:S01]  /*3a60*/  UIMAD UR6, UR6, 0x900, UR57 ;  /* 0x00000900060678a4 */ /* 0x000fe2000f8e0239 */
[-C--:B------:R-:W-:Y:S01]  /*3a70*/  FMUL.FTZ R24, R24, R10.reuse ;  /* 0x0000000a18187220 */ /* 0x080fe20000410000 */
[----:B------:R-:W-:Y:S01]  /*3a80*/  UMOV UR47, 0x40000040 ;  /* 0x40000040002f7882 */ /* 0x000fe20000000000 */
[----:B------:R-:W-:Y:S01]  /*3a90*/  UMOV UR51, 0x40000040 ;  /* 0x4000004000337882 */ /* 0x000fe20000000000 */
[----:B------:R-:W-:Y:S01]  /*3aa0*/  UIADD3 UR10, UR6, 0x2, URZ ;  /* 0x00000002060a7890 */ /* 0x000fe2000fffe03f */
[-C--:B------:R-:W-:Y:S01]  /*3ab0*/  FMUL.FTZ R25, R25, R10.reuse ;  /* 0x0000000a19197220 */ /* 0x080fe20000410000 */
[----:B------:R-:W-:Y:S01]  /*3ac0*/  UIADD3 UR14, UR6, 0x4, URZ ;  /* 0x00000004060e7890 */ /* 0x000fe2000fffe03f */
[----:B------:R-:W-:Y:S01]  /*3ad0*/  FMUL.FTZ R28, R28, R10 ;  /* 0x0000000a1c1c7220 */ /* 0x000fe20000410000 */
[----:B------:R-:W-:-:S02]  /*3ae0*/  UIADD3 UR18, UR6, 0x6, URZ ;  /* 0x0000000606127890 */ /* 0x000fc4000fffe03f */
[----:B------:R-:W-:Y:S01]  /*3af0*/  HGMMA.64x96x16.F32 R120, gdesc[UR4], RZ, !UPT, gsb0 ;  /* 0x01600000047879f0 */ /* 0x000fe2000c0008ff */
[----:B------:R-:W-:Y:S01]  /*3b00*/  UIADD3 UR22, UR6, 0x300, URZ ;  /* 0x0000030006167890 */ /* 0x000fe2000fffe03f */
[-C--:B------:R-:W-:Y:S01]  /*3b10*/  FMUL.FTZ R29, R29, R10.reuse ;  /* 0x0000000a1d1d7220 */ /* 0x080fe20000410000 */
        /* <DEDUP_REMOVED lines=14> */
[----:B------:R-:W-:Y:S01]  /*3c00*/  UMOV UR55, 0x40000040 ;  /* 0x4000004000377882 */ /* 0x000fe20000000000 */
[-C--:B------:R-:W-:Y:S01]  /*3c10*/  FMUL.FTZ R45, R45, R10.reuse ;  /* 0x0000000a2d2d7220 */ /* 0x080fe20000410000 */
        /* <DEDUP_REMOVED lines=35> */
[----:B------:R-:W-:Y:S01]  /*3e50*/  FMUL.FTZ R117, R117, R10 ;  /* 0x0000000a75757220 */ /* 0x000fe20000410000 */
        /* <DEDUP_REMOVED lines=47> */
[----:B------:R-:W-:-:S02]  /*4150*/  WARPGROUP.DEPBAR.LE gsb0, 0x0 ;  /* 0x00008000000079c5 */ /* 0x000fc40000010000 */
[----:B------:R-:W-:Y:S01]  /*4160*/  WARPGROUP.ARRIVE ;  /* 0x00000000000079c5 */ /* 0x000fe20000000000 */
[----:B------:R-:W-:-:S05]  /*4170*/  FMUL.FTZ R119, R119, R2 ;  /* 0x0000000277777220 */ /* 0x000fca0000410000 */
        /* <DEDUP_REMOVED lines=32> */
[----:B------:R-:W-:Y:S05]  /*4380*/  @!P0 BRA `(.L_x_23) ;  /* 0x0000000000048947 */ /* 0x000fea0003800000 */
[----:B------:R-:W-:Y:S01]  /*4390*/  BPT.TRAP 0x1 ;  /* 0x000000040000795c */ /* 0x000fe20000300000 */
.L_x_23:
[----:B------:R-:W-:Y:S01]  /*43a0*/  ULEA UR4, UR59, UR38, 0x3 ;  /* 0x000000263b047291 */ /* 0x000fe2000f8e183f */
[----:B01----:R-:W-:-:S05]  /*43b0*/  IMAD.U32 R0, RZ, RZ, UR58 ;  /* 0x0000003aff007e24 */ /* 0x003fca000f8e00ff */
[----:B------:R-:W-:-:S04]  /*43c0*/  SHF.L.U32 R0, R0, 0x1f, RZ ;  /* 0x0000001f00007819 */ /* 0x000fc800000006ff */
[----:B------:R0:W1:Y:S01]  /*43d0*/  SYNCS.PHASECHK.TRANS64.TRYWAIT P1, [UR4+0x30850], R0 ;  /* 0x03085000ff0075a7 */ /* 0x0000620008020144 */
[----:B------:R-:W-:Y:S05]  /*43e0*/  @!P0 BRA `(.L_x_24) ;  /* 0x0000000000048947 */ /* 0x000fea0003800000 */
[----:B------:R-:W-:Y:S01]  /*43f0*/  BPT.TRAP 0x1 ;  /* 0x000000040000795c */ /* 0x000fe20000300000 */
.L_x_24:
[----:B-1----:R-:W-:Y:S05]  /*4400*/  @P1 BRA `(.L_x_25) ;  /* 0x0000000000081947 */ /* 0x002fea0003800000 */
[----:B------:R-:W1:Y:S02]  /*4410*/  SYNCS.PHASECHK.TRANS64.TRYWAIT P1, [UR4+0x30850], R0 ;  /* 0x03085000ff0075a7 */ /* 0x000e640008020144 */
[----:B-1----:R-:W-:Y:S05]  /*4420*/  @!P1 BRA `(.L_x_26) ;  /* 0x0000007c00b89947 */ /* 0x002fea0003800000 */
.L_x_25:
[----:B------:R-:W-:Y:S01]  /*4430*/  UIADD3 UR5, UR38, 0x400, URZ ;  /* 0x0000040026057890 */ /* 0x000fe2000fffe03f */
[----:B------:R-:W-:Y:S01]  /*4440*/  WARPGROUP.ARRIVE ;  /* 0x00000000000079c5 */ /* 0x000fe20000000000 */
[----:B------:R-:W-:Y:S01]  /*4450*/  UMOV UR7, 0x40000040 ;  /* 0x4000004000077882 */ /* 0x000fe20000000000 */
[----:B------:R-:W-:Y:S01]  /*4460*/  UMOV UR11, 0x40000040 ;  /* 0x40000040000b7882 */ /* 0x000fe20000000000 */
[----:B------:R-:W-:-:S04]  /*4470*/  USHF.R.U32.HI UR5, URZ, 0x4, UR5 ;  /* 0x000000043f057899 */ /* 0x000fc80008011605 */
[----:B------:R-:W-:-:S04]  /*4480*/  ULOP3.LUT UR5, UR5, 0x3fff, URZ, 0xc0, !UPT ;  /* 0x00003fff05057892 */ /* 0x000fc8000f8ec03f */
[----:B------:R-:W-:-:S04]  /*4490*/  ULOP3.LUT UR5, UR5, 0x3000000, URZ, 0xfc, !UPT ;  /* 0x0300000005057892 */ /* 0x000fc8000f8efc3f */
[----:B------:R-:W-:-:S04]  /*44a0*/  UIMAD UR6, UR59, 0x900, UR5 ;  /* 0x000009003b0678a4 */ /* 0x000fc8000f8e0205 */
[----:B------:R-:W-:-:S05]  /*44b0*/  UIADD3 UR10, UR6, 0x80, URZ ;  /* 0x00000080060a7890 */ /* 0x000fca000fffe03f */
[----:B------:R-:W-:Y:S01]  /*44c0*/  HGMMA.64x192x16.F32 R24, R188, gdesc[UR4].tnspB, R24, gsb0 ;  /* 0x42e00004bc187df0 */ /* 0x000fe20008000818 */
[----:B------:R-:W-:Y:S02]  /*44d0*/  UMOV UR7, 0x40000040 ;  /* 0x4000004000077882 */ /* 0x000fe40000000000 */
[----:B------:R-:W-:Y:S02]  /*44e0*/  WARPGROUP.DEPBAR.LE gsb0, 0x0 ;  /* 0x00008000000079c5 */ /* 0x000fe40000010000 */
[----:B------:R-:W-:-:S15]  /*44f0*/  WARPGROUP.ARRIVE ;  /* 0x00000000000079c5 */ /* 0x000fde0000000000 */
[----:B------:R-:W-:Y:S01]  /*4500*/  HGMMA.64x192x16.F32 R24, R184, gdesc[UR8].tnspB, R24, gsb0 ;  /* 0x42e00008b8187df0 */ /* 0x000fe20008000818 */
[----:B------:R-:W-:Y:S01]  /*4510*/  UIADD3 UR10, UR6, 0x100, URZ ;  /* 0x00000100060a7890 */ /* 0x000fe2000fffe03f */
[----:B------:R-:W-:Y:S01]  /*4520*/  UMOV UR11, 0x40000040 ;  /* 0x40000040000b7882 */ /* 0x000fe20000000000 */
        /* <DEDUP_REMOVED lines=10> */
[----:B------:R-:W-:Y:S01]  /*45d0*/  UIADD3 UR6, UR6, 0x280, URZ ;  /* 0x0000028006067890 */ /* 0x000fe2000fffe03f */
[----:B------:R-:W-:Y:S02]  /*45e0*/  WARPGROUP.DEPBAR.LE gsb0, 0x0 ;  /* 0x00008000000079c5 */ /* 0x000fe40000010000 */
[----:B------:R-:W-:-:S14]  /*45f0*/  WARPGROUP.ARRIVE ;  /* 0x00000000000079c5 */ /* 0x000fdc0000000000 */
[----:B------:R-:W-:Y:S03]  /*4600*/  HGMMA.64x192x16.F32 R24, R172, gdesc[UR8].tnspB, R24, gsb0 ;  /* 0x42e00008ac187df0 */ /* 0x000fe60008000818 */
[----:B------:R-:W-:Y:S02]  /*4610*/  WARPGROUP.DEPBAR.LE gsb0, 0x0 ;  /* 0x00008000000079c5 */ /* 0x000fe40000010000 */
[----:B------:R-:W-:-:S15]  /*4620*/  WARPGROUP.ARRIVE ;  /* 0x00000000000079c5 */ /* 0x000fde0000000000 */
[----:B------:R-:W-:Y:S03]  /*4630*/  HGMMA.64x192x16.F32 R24, R168, gdesc[UR4].tnspB, R24, gsb0 ;  /* 0x42e00004a8187df0 */ /* 0x000fe60008000818 */
[----:B------:R-:W-:Y:S02]  /*4640*/  WARPGROUP.DEPBAR.LE gsb0, 0x0 ;  /* 0x00008000000079c5 */ /* 0x000fe40000010000 */
[----:B------:R-:W-:Y:S05]  /*4650*/  @!P0 BRA `(.L_x_27) ;  /* 0x0000000000048947 */ /* 0x000fea0003800000 */
[----:B------:R-:W-:Y:S01]  /*4660*/  BPT.TRAP 0x1 ;  /* 0x000000040000795c */ /* 0x000fe20000300000 */
.L_x_27:
[----:B01----:R-:W-:Y:S01]  /*4670*/  FMNMX.FTZ R0, R120, R11, !PT ;  /* 0x0000000b78007209 */ /* 0x003fe20007810000 */
[----:B------:R-:W0:Y:S01]  /*4680*/  S2UR UR5, SR_CgaCtaId ;  /* 0x00000000000579c3 */ /* 0x000e220000008800 */
[----:B------:R-:W-:Y:S01]  /*4690*/  FMNMX.FTZ R2, R122, R13, !PT ;  /* 0x0000000d7a027209 */ /* 0x000fe20007810000 */
[----:B------:R-:W-:Y:S01]  /*46a0*/  UIADD3 UR61, UR61, 0x30840, URZ ;  /* 0x000308403d3d7890 */ /* 0x000fe2000fffe03f */
[----:B------:R-:W-:Y:S02]  /*46b0*/  FMNMX.FTZ R3, R121, R0, !PT ;  /* 0x0000000079037209 */ /* 0x000fe40007810000 */
[----:B------:R-:W-:Y:S02]  /*46c0*/  FMNMX.FTZ R15, R123, R2, !PT ;  /* 0x000000027b0f7209 */ /* 0x000fe40007810000 */
[----:B------:R-:W-:Y:S02]  /*46d0*/  FMNMX.FTZ R0, R124, R3, !PT ;  /* 0x000000037c007209 */ /* 0x000fe40007810000 */
[----:B------:R-:W-:-:S02]  /*46e0*/  FMNMX.FTZ R2, R126, R15, !PT ;  /* 0x0000000f7e027209 */ /* 0x000fc40007810000 */
[----:B------:R-:W-:Y:S02]  /*46f0*/  FMNMX.FTZ R3, R125, R0, !PT ;  /* 0x000000007d037209 */ /* 0x000fe40007810000 */
[----:B------:R-:W-:Y:S02]  /*4700*/  FMNMX.FTZ R15, R127, R2, !PT ;  /* 0x000000027f0f7209 */ /* 0x000fe40007810000 */
[----:B------:R-:W-:Y:S02]  /*4710*/  FMNMX.FTZ R0, R128, R3, !PT ;  /* 0x0000000380007209 */ /* 0x000fe40007810000 */
[----:B------:R-:W-:Y:S02]  /*4720*/  FMNMX.FTZ R2, R130, R15, !PT ;  /* 0x0000000f82027209 */ /* 0x000fe40007810000 */
[----:B------:R-:W-:Y:S02]  /*4730*/  FMNMX.FTZ R3, R129, R0, !PT ;  /* 0x0000000081037209 */ /* 0x000fe40007810000 */
[----:B------:R-:W-:-:S02]  /*4740*/  FMNMX.FTZ R15, R131, R2, !PT ;  /* 0x00000002830f7209 */ /* 0x000fc40007810000 */
[----:B------:R-:W-:Y:S01]  /*4750*/  FMNMX.FTZ R0, R132, R3, !PT ;  /* 0x0000000384007209 */ /* 0x000fe20007810000 */
[----:B0-----:R-:W-:Y:S01]  /*4760*/  UPRMT UR61, UR5, 0x654, UR61 ;  /* 0x00000654053d7896 */ /* 0x001fe2000800003d */
[----:B------:R-:W-:Y:S02]  /*4770*/  FMNMX.FTZ R2, R134, R15, !PT ;  /* 0x0000000f86027209 */ /* 0x000fe40007810000 */
[----:B------:R-:W-:Y:S02]  /*4780*/  FMNMX.FTZ R3, R133, R0, !PT ;  /* 0x0000000085037209 */ /* 0x000fe40007810000 */
[----:B------:R-:W-:Y:S02]  /*4790*/  FMNMX.FTZ R15, R135, R2, !PT ;  /* 0x00000002870f7209 */ /* 0x000fe40007810000 */
[----:B------:R-:W-:Y:S02]  /*47a0*/  FMNMX.FTZ R0, R136, R3, !PT ;  /* 0x0000000388007209 */ /* 0x000fe40007810000 */
[----:B------:R-:W-:Y:S01]  /*47b0*/  FMNMX.FTZ R2, R138, R15, !PT ;  /* 0x0000000f8a027209 */ /* 0x000fe20007810000 */
[----:B------:R-:W-:Y:S01]  /*47c0*/  SYNCS.ARRIVE.TRANS64.RED.A1T0 RZ, [UR61], RZ ;  /* 0x000000ffffff79a7 */ /* 0x000fe2000810043d */
[----:B------:R-:W-:-:S02]  /*47d0*/  FMNMX.FTZ R3, R137, R0, !PT ;  /* 0x0000000089037209 */ /* 0x000fc40007810000 */
[----:B------:R-:W-:Y:S02]  /*47e0*/  FMNMX.FTZ R15, R139, R2, !PT ;  /* 0x000000028b0f7209 */ /* 0x000fe40007810000 */
[----:B------:R-:W-:Y:S02]  /*47f0*/  FMNMX.FTZ R0, R140, R3, !PT ;  /* 0x000000038c007209 */ /* 0x000fe40007810000 */
        /* <DEDUP_REMOVED lines=26> */
[----:B------:R-:W-:Y:S01]  /*49a0*/  FMNMX.FTZ R2, R167, R2, !PT ;  /* 0x00000002a7027209 */ /* 0x000fe20007810000 */
[----:B------:R-:W0:Y:S02]  /*49b0*/  LDC R0, c[0x0][0x988] ;  /* 0x00026200ff007b82 */ /* 0x000e240000000800 */
[----:B------:R-:W1:Y:S04]  /*49c0*/  SHFL.BFLY PT, R3, R10, 0x2, 0x1f ;  /* 0x0c401f000a037f89 */ /* 0x000e6800000e0000 */
[----:B------:R-:W2:Y:S01]  /*49d0*/  SHFL.BFLY PT, R15, R2, 0x2, 0x1f ;  /* 0x0c401f00020f7f89 */ /* 0x000ea200000e0000 */
[----:B-1----:R-:W-:-:S02]  /*49e0*/  FMNMX.FTZ R12, R10, R3, !PT ;  /* 0x000000030a0c7209 */ /* 0x002fc40007810000 */
[----:B--2---:R-:W-:-:S03]  /*49f0*/  FMNMX.FTZ R15, R2, R15, !PT ;  /* 0x0000000f020f7209 */ /* 0x004fc60007810000 */
[----:B------:R-:W1:Y:S04]  /*4a00*/  SHFL.BFLY PT, R3, R12, 0x1, 0x1f ;  /* 0x0c201f000c037f89 */ /* 0x000e6800000e0000 */
[----:B------:R-:W2:Y:S01]  /*4a10*/  SHFL.BFLY PT, R4, R15, 0x1, 0x1f ;  /* 0x0c201f000f047f89 */ /* 0x000ea200000e0000 */
[----:B-1----:R-:W-:Y:S02]  /*4a20*/  FMNMX.FTZ R3, R12, R3, !PT ;  /* 0x000000030c037209 */ /* 0x002fe40007810000 */
[----:B--2---:R-:W-:-:S03]  /*4a30*/  FMNMX.FTZ R4, R15, R4, !PT ;  /* 0x000000040f047209 */ /* 0x004fc60007810000 */
[C---:B------:R-:W-:Y:S01]  /*4a40*/  FADD.FTZ R11, -R3.reuse, R11 ;  /* 0x0000000b030b7221 */ /* 0x040fe20000010100 */
[----:B0-----:R-:W-:-:S03]  /*4a50*/  FMUL.FTZ R169, R3, R0 ;  /* 0x0000000003a97220 */ /* 0x001fc60000410000 */
[-C--:B------:R-:W-:Y:S01]  /*4a60*/  FMUL.FTZ R14, R11, R0.reuse ;  /* 0x000000000b0e7220 */ /* 0x080fe20000410000 */
[C---:B------:R-:W-:Y:S01]  /*4a70*/  FADD.FTZ R11, -R4.reuse, R13 ;  /* 0x0000000d040b7221 */ /* 0x040fe20000010100 */
[-CC-:B------:R-:W-:Y:S01]  /*4a80*/  FFMA.FTZ R21, R141, R0.reuse, -R169.reuse ;  /* 0x000000008d157223 */ /* 0x180fe200000108a9 */
[-C--:B------:R-:W-:Y:S01]  /*4a90*/  FMUL.FTZ R141, R4, R0.reuse ;  /* 0x00000000048d7220 */ /* 0x080fe20000410000 */
[-CC-:B------:R-:W-:Y:S01]  /*4aa0*/  FFMA.FTZ R188, R121, R0.reuse, -R169.reuse ;  /* 0x0000000079bc7223 */ /* 0x180fe200000108a9 */
[-C--:B------:R-:W-:Y:S01]  /*4ab0*/  FMUL.FTZ R2, R11, R0.reuse ;  /* 0x000000000b027220 */ /* 0x080fe20000410000 */
[-C--:B------:R-:W-:Y:S01]  /*4ac0*/  FFMA.FTZ R11, R120, R0.reuse, -R169 ;  /* 0x00000000780b7223 */ /* 0x080fe200000108a9 */
[-CC-:B------:R-:W-:Y:S01]  /*4ad0*/  FFMA.FTZ R189, R122, R0.reuse, -R141.reuse ;  /* 0x000000007abd7223 */ /* 0x180fe2000001088d */
[-C--:B------:R-:W-:Y:S01]  /*4ae0*/  FFMA.FTZ R12, R123, R0.reuse, -R141 ;  /* 0x000000007b0c7223 */ /* 0x080fe2000001088d */
[----:B------:R0:W-:Y:S01]  /*4af0*/  MUFU.EX2 R10, R14 ;  /* 0x0000000e000a7308 */ /* 0x0001e20000000800 */
[-C--:B------:R-:W-:Y:S01]  /*4b00*/  FFMA.FTZ R190, R124, R0.reuse, -R169 ;  /* 0x000000007cbe7223 */ /* 0x080fe200000108a9 */
[-C--:B------:R-:W-:Y:S01]  /*4b10*/  FFMA.FTZ R191, R126, R0.reuse, -R141 ;  /* 0x000000007ebf7223 */ /* 0x080fe2000001088d */
[-CC-:B------:R-:W-:Y:S01]  /*4b20*/  FFMA.FTZ R13, R125, R0.reuse, -R169.reuse ;  /* 0x000000007d0d7223 */ /* 0x180fe200000108a9 */
[-C--:B------:R-:W-:Y:S01]  /*4b30*/  FFMA.FTZ R184, R128, R0.reuse, -R169 ;  /* 0x0000000080b87223 */ /* 0x080fe200000108a9 */
[-C--:B------:R-:W-:Y:S01]  /*4b40*/  FFMA.FTZ R185, R130, R0.reuse, -R141 ;  /* 0x0000000082b97223 */ /* 0x080fe2000001088d */
[-C--:B------:R-:W-:Y:S01]  /*4b50*/  FFMA.FTZ R15, R129, R0.reuse, -R169 ;  /* 0x00000000810f7223 */ /* 0x080fe200000108a9 */
[-CC-:B------:R-:W-:Y:S01]  /*4b60*/  FFMA.FTZ R18, R131, R0.reuse, -R141.reuse ;  /* 0x0000000083127223 */ /* 0x180fe2000001088d */
[----:B------:R-:W1:Y:S01]  /*4b70*/  MUFU.EX2 R11, R11 ;  /* 0x0000000b000b7308 */ /* 0x000e620000000800 */
[-C--:B0-----:R-:W-:Y:S01]  /*4b80*/  FFMA.FTZ R14, R127, R0.reuse, -R141 ;  /* 0x000000007f0e7223 */ /* 0x081fe2000001088d */
[-C--:B------:R-:W-:Y:S01]  /*4b90*/  FFMA.FTZ R186, R132, R0.reuse, -R169 ;  /* 0x0000000084ba7223 */ /* 0x080fe200000108a9 */
[-C--:B------:R-:W-:Y:S01]  /*4ba0*/  FFMA.FTZ R187, R134, R0.reuse, -R141 ;  /* 0x0000000086bb7223 */ /* 0x080fe2000001088d */
[-C--:B------:R-:W-:Y:S01]  /*4bb0*/  FFMA.FTZ R17, R133, R0.reuse, -R169 ;  /* 0x0000000085117223 */ /* 0x080fe200000108a9 */
[-C--:B------:R-:W-:Y:S01]  /*4bc0*/  FFMA.FTZ R20, R135, R0.reuse, -R141 ;  /* 0x0000000087147223 */ /* 0x080fe2000001088d */
[-C--:B------:R-:W-:Y:S01]  /*4bd0*/  FFMA.FTZ R180, R136, R0.reuse, -R169 ;  /* 0x0000000088b47223 */ /* 0x080fe200000108a9 */
[-C--:B------:R-:W-:Y:S01]  /*4be0*/  FFMA.FTZ R181, R138, R0.reuse, -R141 ;  /* 0x000000008ab57223 */ /* 0x080fe2000001088d */
[----:B------:R-:W-:Y:S01]  /*4bf0*/  MUFU.EX2 R2, R2 ;  /* 0x0000000200027308 */ /* 0x000fe20000000800 */
[-C--:B------:R-:W-:Y:S01]  /*4c00*/  FFMA.FTZ R19, R137, R0.reuse, -R169 ;  /* 0x0000000089137223 */ /* 0x080fe200000108a9 */
[-C--:B------:R-:W-:Y:S01]  /*4c10*/  FFMA.FTZ R22, R139, R0.reuse, -R141 ;  /* 0x000000008b167223 */ /* 0x080fe2000001088d */
[-C--:B------:R-:W-:Y:S01]  /*4c20*/  FFMA.FTZ R182, R140, R0.reuse, -R169 ;  /* 0x000000008cb67223 */ /* 0x080fe200000108a9 */
[-CC-:B------:R-:W-:Y:S01]  /*4c30*/  FFMA.FTZ R183, R142, R0.reuse, -R141.reuse ;  /* 0x000000008eb77223 */ /* 0x180fe2000001088d */
[-C--:B------:R-:W-:Y:S01]  /*4c40*/  FFMA.FTZ R120, R143, R0.reuse, -R141 ;  /* 0x000000008f787223 */ /* 0x080fe2000001088d */
[-C--:B------:R-:W-:Y:S01]  /*4c50*/  FFMA.FTZ R176, R144, R0.reuse, -R169 ;  /* 0x0000000090b07223 */ /* 0x080fe200000108a9 */
[-C--:B------:R-:W-:Y:S01]  /*4c60*/  FFMA.FTZ R177, R146, R0.reuse, -R141 ;  /* 0x0000000092b17223 */ /* 0x080fe2000001088d */
[----:B------:R-:W0:Y:S01]  /*4c70*/  MUFU.EX2 R189, R189 ;  /* 0x000000bd00bd7308 */ /* 0x000e220000000800 */
[----:B-1----:R-:W-:Y:S01]  /*4c80*/  FFMA.FTZ R9, R10, R9, R11 ;  /* 0x000000090a097223 */ /* 0x002fe2000001000b */
[-C--:B------:R-:W-:Y:S01]  /*4c90*/  FFMA.FTZ R23, R145, R0.reuse, -R169 ;  /* 0x0000000091177223 */ /* 0x080fe200000108a9 */
[-C--:B------:R-:W-:Y:S01]  /*4ca0*/  FFMA.FTZ R122, R147, R0.reuse, -R141 ;  /* 0x00000000937a7223 */ /* 0x080fe2000001088d */
[-C--:B------:R-:W-:Y:S01]  /*4cb0*/  FFMA.FTZ R178, R148, R0.reuse, -R169 ;  /* 0x0000000094b27223 */ /* 0x080fe200000108a9 */
[-C--:B------:R-:W-:Y:S01]  /*4cc0*/  FFMA.FTZ R179, R150, R0.reuse, -R141 ;  /* 0x0000000096b37223 */ /* 0x080fe2000001088d */
[-C--:B------:R-:W-:Y:S01]  /*4cd0*/  FFMA.FTZ R121, R149, R0.reuse, -R169 ;  /* 0x0000000095797223 */ /* 0x080fe200000108a9 */
[-C--:B------:R-:W-:Y:S01]  /*4ce0*/  FFMA.FTZ R124, R151, R0.reuse, -R141 ;  /* 0x00000000977c7223 */ /* 0x080fe2000001088d */
[----:B------:R-:W1:Y:S01]  /*4cf0*/  MUFU.EX2 R188, R188 ;  /* 0x000000bc00bc7308 */ /* 0x000e620000000800 */
[-C--:B------:R-:W-:Y:S01]  /*4d00*/  FFMA.FTZ R172, R152, R0.reuse, -R169 ;  /* 0x0000000098ac7223 */ /* 0x080fe200000108a9 */
[-C--:B------:R-:W-:Y:S01]  /*4d10*/  FFMA.FTZ R154, R154, R0.reuse, -R141 ;  /* 0x000000009a9a7223 */ /* 0x080fe2000001088d */
[-C--:B------:R-:W-:Y:S01]  /*4d20*/  FFMA.FTZ R125, R153, R0.reuse, -R169 ;  /* 0x00000000997d7223 */ /* 0x080fe200000108a9 */
[-C--:B------:R-:W-:Y:S01]  /*4d30*/  FFMA.FTZ R155, R155, R0.reuse, -R141 ;  /* 0x000000009b9b7223 */ /* 0x080fe2000001088d */
[-C--:B------:R-:W-:Y:S01]  /*4d40*/  FFMA.FTZ R174, R156, R0.reuse, -R169 ;  /* 0x000000009cae7223 */ /* 0x080fe200000108a9 */
[-C--:B------:R-:W-:Y:S01]  /*4d50*/  FFMA.FTZ R158, R158, R0.reuse, -R141 ;  /* 0x000000009e9e7223 */ /* 0x080fe2000001088d */
[----:B------:R-:W-:Y:S01]  /*4d60*/  FFMA.FTZ R129, R157, R0, -R169 ;  /* 0x000000009d817223 */ /* 0x000fe200000108a9 */
[----:B------:R-:W2:Y:S01]  /*4d70*/  MUFU.EX2 R12, R12 ;  /* 0x0000000c000c7308 */ /* 0x000ea20000000800 */
[----:B0-----:R-:W-:Y:S01]  /*4d80*/  FFMA.FTZ R123, R2, R8, R189 ;  /* 0x00000008027b7223 */ /* 0x001fe200000100bd */
[-C--:B------:R-:W-:Y:S01]  /*4d90*/  FFMA.FTZ R159, R159, R0.reuse, -R141 ;  /* 0x000000009f9f7223 */ /* 0x080fe2000001088d */
[-C--:B------:R-:W-:Y:S01]  /*4da0*/  FFMA.FTZ R168, R160, R0.reuse, -R169 ;  /* 0x00000000a0a87223 */ /* 0x080fe200000108a9 */
[-C--:B------:R-:W-:Y:S01]  /*4db0*/  FFMA.FTZ R162, R162, R0.reuse, -R141 ;  /* 0x00000000a2a27223 */ /* 0x080fe2000001088d */
[-C--:B------:R-:W-:Y:S01]  /*4dc0*/  FFMA.FTZ R133, R161, R0.reuse, -R169 ;  /* 0x00000000a1857223 */ /* 0x080fe200000108a9 */
[-C--:B------:R-:W-:Y:S01]  /*4dd0*/  FFMA.FTZ R163, R163, R0.reuse, -R141 ;  /* 0x00000000a3a37223 */ /* 0x080fe2000001088d */
[-C--:B------:R-:W-:Y:S01]  /*4de0*/  FFMA.FTZ R170, R164, R0.reuse, -R169 ;  /* 0x00000000a4aa7223 */ /* 0x080fe200000108a9 */
[----:B------:R-:W0:Y:S01]  /*4df0*/  MUFU.EX2 R190, R190 ;  /* 0x000000be00be7308 */ /* 0x000e220000000800 */
[----:B-1----:R-:W-:Y:S01]  /*4e00*/  FADD.FTZ R9, R188, R9 ;  /* 0x00000009bc097221 */ /* 0x002fe20000010000 */
[-C--:B------:R-:W-:Y:S01]  /*4e10*/  FFMA.FTZ R166, R166, R0.reuse, -R141 ;  /* 0x00000000a6a67223 */ /* 0x080fe2000001088d */
[-C--:B------:R-:W-:Y:S01]  /*4e20*/  FFMA.FTZ R137, R165, R0.reuse, -R169 ;  /* 0x00000000a5897223 */ /* 0x080fe200000108a9 */
[----:B------:R-:W-:-:S04]  /*4e30*/  FFMA.FTZ R141, R167, R0, -R141 ;  /* 0x00000000a78d7223 */ /* 0x000fc8000001088d */
[----:B------:R-:W1:Y:S01]  /*4e40*/  MUFU.EX2 R191, R191 ;  /* 0x000000bf00bf7308 */ /* 0x000e620000000800 */
[----:B--2---:R-:W-:-:S07]  /*4e50*/  FADD.FTZ R8, R12, R123 ;  /* 0x0000007b0c087221 */ /* 0x004fce0000010000 */
[----:B------:R-:W2:Y:S01]  /*4e60*/  MUFU.EX2 R13, R13 ;  /* 0x0000000d000d7308 */ /* 0x000ea20000000800 */
[----:B0-----:R-:W-:-:S07]  /*4e70*/  FADD.FTZ R126, R190, R9 ;  /* 0x00000009be7e7221 */ /* 0x001fce0000010000 */
[----:B------:R-:W0:Y:S01]  /*4e80*/  MUFU.EX2 R14, R14 ;  /* 0x0000000e000e7308 */ /* 0x000e220000000800 */
[----:B-1----:R-:W-:-:S07]  /*4e90*/  FADD.FTZ R9, R191, R8 ;  /* 0x00000008bf097221 */ /* 0x002fce0000010000 */
        /* <DEDUP_REMOVED lines=79> */
[----:B--2---:R-:W-:Y:S01]  /*5390*/  FADD.FTZ R123, R166, R9 ;  /* 0x00000009a67b7221 */ /* 0x004fe20000010000 */
[----:B0-----:R-:W-:-:S03]  /*53a0*/  FADD.FTZ R9, R137, R8 ;  /* 0x0000000889097221 */ /* 0x001fc60000010000 */
[----:B-1----:R-:W-:Y:S01]  /*53b0*/  FADD.FTZ R8, R141, R123 ;  /* 0x0000007b8d087221 */ /* 0x002fe20000010000 */
[----:B------:R-:W-:Y:S06]  /*53c0*/  @!P0 BRA `(.L_x_28) ;  /* 0x0000000000048947 */ /* 0x000fec0003800000 */
[----:B------:R-:W-:Y:S01]  /*53d0*/  BPT.TRAP 0x1 ;  /* 0x000000040000795c */ /* 0x000fe20000300000 */
.L_x_28:
[----:B------:R-:W0:Y:S01]  /*53e0*/  S2UR UR5, SR_CgaCtaId ;  /* 0x00000000000579c3 */ /* 0x000e220000008800 */
[----:B------:R-:W-:Y:S01]  /*53f0*/  UISETP.GT.AND UP0, UPT, UR60, UR39, UPT ;  /* 0x000000273c00728c */ /* 0x000fe2000bf04270 */
[----:B------:R-:W-:Y:S01]  /*5400*/  R2UR UR59, R5 ;  /* 0x00000000053b72ca */ /* 0x000fe200000e0000 */
[----:B------:R-:W-:Y:S01]  /*5410*/  UIADD3 UR4, UR4, 0x30860, URZ ;  /* 0x0003086004047890 */ /* 0x000fe2000fffe03f */
[----:B------:R-:W-:Y:S01]  /*5420*/  F2FP.F16.F32.PACK_AB R188, R188, R11 ;  /* 0x0000000bbcbc723e */ /* 0x000fe200000000ff */
[----:B------:R-:W-:Y:S01]  /*5430*/  UIADD3 UR60, UR60, -0x1, URZ ;  /* 0xffffffff3c3c7890 */ /* 0x000fe2000fffe03f */
[----:B------:R-:W-:Y:S01]  /*5440*/  F2FP.F16.F32.PACK_AB R190, R13, R190 ;  /* 0x000000be0dbe723e */ /* 0x000fe200000000ff */
[----:B------:R-:W-:Y:S01]  /*5450*/  UMOV UR58, UR56 ;  /* 0x00000038003a7c82 */ /* 0x000fe20008000000 */
[----:B------:R-:W-:Y:S01]  /*5460*/  PLOP3.LUT P1, PT, PT, PT, UP0, 0x80, 0x0 ;  /* 0x000000000000781c */ /* 0x000fe20003f2f008 */
[----:B------:R-:W-:Y:S01]  /*5470*/  IMAD.MOV.U32 R11, RZ, RZ, R3 ;  /* 0x000000ffff0b7224 */ /* 0x000fe200078e0003 */
[----:B------:R-:W-:-:S02]  /*5480*/  F2FP.F16.F32.PACK_AB R189, R12, R189 ;  /* 0x000000bd0cbd723e */ /* 0x000fc400000000ff */
[----:B------:R-:W-:Y:S02]  /*5490*/  F2FP.F16.F32.PACK_AB R191, R14, R191 ;  /* 0x000000bf0ebf723e */ /* 0x000fe400000000ff */
[----:B------:R-:W-:Y:S02]  /*54a0*/  F2FP.F16.F32.PACK_AB R184, R15, R184 ;  /* 0x000000b80fb8723e */ /* 0x000fe400000000ff */
[----:B------:R-:W-:Y:S02]  /*54b0*/  F2FP.F16.F32.PACK_AB R185, R18, R185 ;  /* 0x000000b912b9723e */ /* 0x000fe400000000ff */
[----:B------:R-:W-:Y:S02]  /*54c0*/  F2FP.F16.F32.PACK_AB R186, R17, R186 ;  /* 0x000000ba11ba723e */ /* 0x000fe400000000ff */
[----:B------:R-:W-:Y:S02]  /*54d0*/  F2FP.F16.F32.PACK_AB R187, R20, R187 ;  /* 0x000000bb14bb723e */ /* 0x000fe400000000ff */
[----:B------:R-:W-:Y:S01]  /*54e0*/  F2FP.F16.F32.PACK_AB R180, R19, R180 ;  /* 0x000000b413b4723e */ /* 0x000fe200000000ff */
[----:B0-----:R-:W-:Y:S01]  /*54f0*/  UPRMT UR4, UR5, 0x654, UR4 ;  /* 0x0000065405047896 */ /* 0x001fe20008000004 */
[----:B------:R-:W-:-:S02]  /*5500*/  F2FP.F16.F32.PACK_AB R181, R22, R181 ;  /* 0x000000b516b5723e */ /* 0x000fc400000000ff */
[----:B------:R-:W-:Y:S02]  /*5510*/  F2FP.F16.F32.PACK_AB R182, R21, R182 ;  /* 0x000000b615b6723e */ /* 0x000fe400000000ff */
[----:B------:R-:W-:Y:S02]  /*5520*/  F2FP.F16.F32.PACK_AB R183, R120, R183 ;  /* 0x000000b778b7723e */ /* 0x000fe400000000ff */
[----:B------:R-:W-:Y:S02]  /*5530*/  F2FP.F16.F32.PACK_AB R176, R23, R176 ;  /* 0x000000b017b0723e */ /* 0x000fe400000000ff */
[----:B------:R-:W-:Y:S01]  /*5540*/  SYNCS.ARRIVE.TRANS64.RED.A1T0 RZ, [UR4], RZ ;  /* 0x000000ffffff79a7 */ /* 0x000fe20008100404 */
[----:B------:R-:W-:Y:S02]  /*5550*/  F2FP.F16.F32.PACK_AB R177, R122, R177 ;  /* 0x000000b17ab1723e */ /* 0x000fe400000000ff */
[----:B------:R-:W-:Y:S02]  /*5560*/  F2FP.F16.F32.PACK_AB R178, R121, R178 ;  /* 0x000000b279b2723e */ /* 0x000fe400000000ff */
[----:B------:R-:W-:-:S02]  /*5570*/  F2FP.F16.F32.PACK_AB R179, R124, R179 ;  /* 0x000000b37cb3723e */ /* 0x000fc400000000ff */
[----:B------:R-:W-:Y:S02]  /*5580*/  F2FP.F16.F32.PACK_AB R172, R125, R172 ;  /* 0x000000ac7dac723e */ /* 0x000fe400000000ff */
[----:B------:R-:W-:Y:S02]  /*5590*/  F2FP.F16.F32.PACK_AB R173, R155, R154 ;  /* 0x0000009a9bad723e */ /* 0x000fe400000000ff */
[----:B------:R-:W-:Y:S02]  /*55a0*/  F2FP.F16.F32.PACK_AB R174, R129, R174 ;  /* 0x000000ae81ae723e */ /* 0x000fe400000000ff */
[----:B------:R-:W-:Y:S02]  /*55b0*/  F2FP.F16.F32.PACK_AB R175, R159, R158 ;  /* 0x0000009e9faf723e */ /* 0x000fe400000000ff */
[----:B------:R-:W-:Y:S02]  /*55c0*/  F2FP.F16.F32.PACK_AB R168, R133, R168 ;  /* 0x000000a885a8723e */ /* 0x000fe400000000ff */
[----:B------:R-:W-:-:S02]  /*55d0*/  F2FP.F16.F32.PACK_AB R169, R163, R162 ;  /* 0x000000a2a3a9723e */ /* 0x000fc400000000ff */
[----:B------:R-:W-:Y:S02]  /*55e0*/  F2FP.F16.F32.PACK_AB R170, R137, R170 ;  /* 0x000000aa89aa723e */ /* 0x000fe400000000ff */
[----:B------:R-:W-:Y:S02]  /*55f0*/  F2FP.F16.F32.PACK_AB R171, R141, R166 ;  /* 0x000000a68dab723e */ /* 0x000fe400000000ff */
[----:B------:R-:W-:Y:S01]  /*5600*/  MOV R13, R4 ;  /* 0x00000004000d7202 */ /* 0x000fe20000000f00 */
[----:B------:R-:W-:Y:S06]  /*5610*/  @P1 BRA `(.L_x_29) ;  /* 0xffffffe000941947 */ /* 0x000fec000383ffff */
.L_x_18:
[----:B------:R-:W-:Y:S06]  /*5620*/  BAR.ARV 0x8, 0x180 ;  /* 0x0206000000007b1d */ /* 0x000fec0000002000 */
        /* <DEDUP_REMOVED lines=96> */
[----:B------:R-:W-:Y:S06]  /*5c30*/  @!P0 BRA `(.L_x_30) ;  /* 0x0000000000048947 */ /* 0x000fec0003800000 */
[----:B------:R-:W-:Y:S01]  /*5c40*/  BPT.TRAP 0x1 ;  /* 0x000000040000795c */ /* 0x000fe20000300000 */
.L_x_30:
[----:B------:R-:W-:Y:S01]  /*5c50*/  R2UR UR5, R5 ;  /* 0x00000000050572ca */ /* 0x000fe200000e0000 */
[----:B------:R-:W-:-:S05]  /*5c60*/  IMAD.U32 R2, RZ, RZ, UR56 ;  /* 0x00000038ff027e24 */ /* 0x000fca000f8e00ff */
[----:B------:R-:W-:-:S07]  /*5c70*/  SHF.L.U32 R2, R2, 0x1f, RZ ;  /* 0x0000001f02027819 */ /* 0x000fce00000006ff */
[----:B------:R-:W-:-:S09]  /*5c80*/  ULEA UR5, UR5, UR38, 0x3 ;  /* 0x0000002605057291 */ /* 0x000fd2000f8e183f */
[----:B------:R0:W1:Y:S01]  /*5c90*/  SYNCS.PHASECHK.TRANS64.TRYWAIT P1, [UR5+0x30850], R2 ;  /* 0x03085002ff0075a7 */ /* 0x0000620008020145 */
[----:B------:R-:W-:Y:S05]  /*5ca0*/  @!P0 BRA `(.L_x_31) ;  /* 0x0000000000048947 */ /* 0x000fea0003800000 */
[----:B------:R-:W-:Y:S01]  /*5cb0*/  BPT.TRAP 0x1 ;  /* 0x000000040000795c */ /* 0x000fe20000300000 */
.L_x_31:
[----:B-1----:R-:W-:Y:S05]  /*5cc0*/  @P1 BRA `(.L_x_32) ;  /* 0x0000000000081947 */ /* 0x002fea0003800000 */
[----:B------:R-:W1:Y:S02]  /*5cd0*/  SYNCS.PHASECHK.TRANS64.TRYWAIT P1, [UR5+0x30850], R2 ;  /* 0x03085002ff0075a7 */ /* 0x000e640008020145 */
[----:B-1----:R-:W-:Y:S05]  /*5ce0*/  @!P1 BRA `(.L_x_33) ;  /* 0x0000006400a09947 */ /* 0x002fea0003800000 */
.L_x_32:
[----:B------:R-:W-:Y:S01]  /*5cf0*/  UIADD3 UR38, UR38, 0x400, URZ ;  /* 0x0000040026267890 */ /* 0x000fe2000fffe03f */
[----:B------:R-:W-:Y:S01]  /*5d00*/  R2UR UR6, R5 ;  /* 0x00000000050672ca */ /* 0x000fe200000e0000 */
[----:B------:R-:W-:Y:S01]  /*5d10*/  WARPGROUP.ARRIVE ;  /* 0x00000000000079c5 */ /* 0x000fe20000000000 */
[----:B------:R-:W-:Y:S01]  /*5d20*/  UMOV UR7, 0x40000040 ;  /* 0x4000004000077882 */ /* 0x000fe20000000000 */
[----:B------:R-:W-:Y:S01]  /*5d30*/  USHF.R.U32.HI UR38, URZ, 0x4, UR38 ;  /* 0x000000043f267899 */ /* 0x000fe20008011626 */
[----:B01----:R-:W0:Y:S03]  /*5d40*/  SHFL.BFLY PT, R2, R9, 0x2, 0x1f ;  /* 0x0c401f0009027f89 */ /* 0x003e2600000e0000 */
[----:B------:R-:W-:Y:S01]  /*5d50*/  ULOP3.LUT UR38, UR38, 0x3fff, URZ, 0xc0, !UPT ;  /* 0x00003fff26267892 */ /* 0x000fe2000f8ec03f */
[----:B------:R-:W1:Y:S03]  /*5d60*/  SHFL.BFLY PT, R5, R8, 0x2, 0x1f ;  /* 0x0c401f0008057f89 */ /* 0x000e6600000e0000 */
[----:B------:R-:W-:-:S04]  /*5d70*/  ULOP3.LUT UR4, UR38, 0x3000000, URZ, 0xfc, !UPT ;  /* 0x0300000026047892 */ /* 0x000fc8000f8efc3f */
[----:B------:R-:W-:-:S07]  /*5d80*/  UIMAD UR4, UR6, 0x900, UR4 ;  /* 0x00000900060478a4 */ /* 0x000fce000f8e0204 */
[----:B------:R-:W-:Y:S02]  /*5d90*/  UMOV UR6, UR4 ;  /* 0x0000000400067c82 */ /* 0x000fe40008000000 */
[----:B------:R-:W-:Y:S01]  /*5da0*/  HGMMA.64x192x16.F32 R24, R188, gdesc[UR4].tnspB, R24, gsb0 ;  /* 0x42e00004bc187df0 */ /* 0x000fe20008000818 */
[----:B------:R-:W-:Y:S01]  /*5db0*/  UIADD3 UR6, UR4, 0x80, URZ ;  /* 0x0000008004067890 */ /* 0x000fe2000fffe03f */
[----:B------:R-:W-:Y:S01]  /*5dc0*/  UMOV UR7, 0x40000040 ;  /* 0x4000004000077882 */ /* 0x000fe20000000000 */
[----:B0-----:R-:W-:Y:S01]  /*5dd0*/  FADD.FTZ R2, R2, R9 ;  /* 0x0000000902027221 */ /* 0x001fe20000010000 */
[----:B-1----:R-:W-:Y:S01]  /*5de0*/  FADD.FTZ R6, R5, R8 ;  /* 0x0000000805067221 */ /* 0x002fe20000010000 */
[----:B------:R-:W-:-:S03]  /*5df0*/  IMAD.MOV.U32 R8, RZ, RZ, RZ ;  /* 0x000000ffff087224 */ /* 0x000fc600078e00ff */
[----:B------:R-:W0:Y:S04]  /*5e00*/  SHFL.BFLY PT, R5, R2, 0x1, 0x1f ;  /* 0x0c201f0002057f89 */ /* 0x000e2800000e0000 */
[----:B------:R-:W1:Y:S01]  /*5e10*/  SHFL.BFLY PT, R7, R6, 0x1, 0x1f ;  /* 0x0c201f0006077f89 */ /* 0x000e6200000e0000 */
[----:B0-----:R-:W-:Y:S01]  /*5e20*/  FADD.FTZ R12, R2, R5 ;  /* 0x00000005020c7221 */ /* 0x001fe20000010000 */
[----:B------:R-:W-:Y:S01]  /*5e30*/  IMAD.MOV.U32 R5, RZ, RZ, -0x800000 ;  /* 0xff800000ff057424 */ /* 0x000fe200078e00ff */
[----:B------:R-:W-:Y:S01]  /*5e40*/  MOV R2, 0xff800000 ;  /* 0xff80000000027802 */ /* 0x000fe20000000f00 */
[----:B-1----:R-:W-:Y:S02]  /*5e50*/  FADD.FTZ R13, R6, R7 ;  /* 0x00000007060d7221 */ /* 0x002fe40000010000 */
[----:B------:R-:W-:-:S02]  /*5e60*/  FSETP.NE.FTZ.AND P1, PT, R12, RZ, PT ;  /* 0x000000ff0c00720b */ /* 0x000fc40003f35000 */
[----:B------:R-:W-:Y:S02]  /*5e70*/  MOV R7, RZ ;  /* 0x000000ff00077202 */ /* 0x000fe40000000f00 */
[----:B------:R-:W-:-:S09]  /*5e80*/  FSETP.NE.FTZ.AND P2, PT, R13, RZ, PT ;  /* 0x000000ff0d00720b */ /* 0x000fd20003f55000 */
[----:B------:R-:W0:Y:S01]  /*5e90*/  @P1 MUFU.LG2 R10, R12 ;  /* 0x0000000c000a1308 */ /* 0x000e220000000c00 */
[----:B------:R-:W-:-:S03]  /*5ea0*/  @P1 FMUL.FTZ R6, R0, 0.69314718246459960938 ;  /* 0x3f31721800061820 */ /* 0x000fc60000410000 */
[----:B------:R-:W-:-:S04]  /*5eb0*/  @P2 FMUL.FTZ R0, R0, 0.69314718246459960938 ;  /* 0x3f31721800002820 */ /* 0x000fc80000410000 */
[----:B------:R-:W1:Y:S08]  /*5ec0*/  @P2 MUFU.LG2 R11, R13 ;  /* 0x0000000d000b2308 */ /* 0x000e700000000c00 */
[----:B------:R2:W3:Y:S01]  /*5ed0*/  @P1 MUFU.RCP R7, R12 ;  /* 0x0000000c00071308 */ /* 0x0004e20000001000 */
[----:B0-----:R-:W-:-:S04]  /*5ee0*/  @P1 FMUL.FTZ R9, R10, 0.69314718246459960938 ;  /* 0x3f3172180a091820 */ /* 0x001fc80000410000 */
[----:B------:R-:W-:-:S03]  /*5ef0*/  @P1 FFMA.FTZ R5, R6, R3, R9 ;  /* 0x0000000306051223 */ /* 0x000fc60000010009 */
[----:B------:R2:W0:Y:S01]  /*5f00*/  @P2 MUFU.RCP R8, R13 ;  /* 0x0000000d00082308 */ /* 0x0004220000001000 */
[----:B-1----:R-:W-:-:S04]  /*5f10*/  @P2 FMUL.FTZ R11, R11, 0.69314718246459960938 ;  /* 0x3f3172180b0b2820 */ /* 0x002fc80000410000 */
[----:B------:R-:W-:Y:S01]  /*5f20*/  @P2 FFMA.FTZ R2, R0, R4, R11 ;  /* 0x0000000400022223 */ /* 0x000fe2000001000b */
[----:B------:R-:W-:Y:S02]  /*5f30*/  WARPGROUP.DEPBAR.LE gsb0, 0x0 ;  /* 0x00008000000079c5 */ /* 0x000fe40000010000 */
[----:B------:R-:W-:-:S06]  /*5f40*/  WARPGROUP.ARRIVE ;  /* 0x00000000000079c5 */ /* 0x000fcc0000000000 */
        /* <DEDUP_REMOVED lines=16> */
[----:B------:R-:W-:Y:S01]  /*6050*/  HGMMA.64x192x16.F32 R24, R172, gdesc[UR4].tnspB, R24, gsb0 ;  /* 0x42e00004ac187df0 */ /* 0x000fe20008000818 */
[----:B------:R-:W-:Y:S01]  /*6060*/  UMOV UR6, UR4 ;  /* 0x0000000400067c82 */ /* 0x000fe20008000000 */
[----:B------:R-:W-:Y:S01]  /*6070*/  UMOV UR7, 0x40000040 ;  /* 0x4000004000077882 */ /* 0x000fe20000000000 */
[----:B------:R-:W-:Y:S02]  /*6080*/  WARPGROUP.DEPBAR.LE gsb0, 0x0 ;  /* 0x00008000000079c5 */ /* 0x000fe40000010000 */
[----:B------:R-:W-:-:S15]  /*6090*/  WARPGROUP.ARRIVE ;  /* 0x00000000000079c5 */ /* 0x000fde0000000000 */
[----:B------:R-:W-:Y:S03]  /*60a0*/  HGMMA.64x192x16.F32 R24, R168, gdesc[UR4].tnspB, R24, gsb0 ;  /* 0x42e00004a8187df0 */ /* 0x000fe60008000818 */
[----:B------:R-:W-:Y:S02]  /*60b0*/  WARPGROUP.DEPBAR.LE gsb0, 0x0 ;  /* 0x00008000000079c5 */ /* 0x000fe40000010000 */
[----:B0-23--:R-:W-:Y:S05]  /*60c0*/  @!P0 BRA `(.L_x_34) ;  /* 0x0000000000048947 */ /* 0x00dfea0003800000 */
[----:B------:R-:W-:Y:S01]  /*60d0*/  BPT.TRAP 0x1 ;  /* 0x000000040000795c */ /* 0x000fe20000300000 */
.L_x_34:
[----:B------:R-:W0:Y:S01]  /*60e0*/  S2UR UR6, SR_CgaCtaId ;  /* 0x00000000000679c3 */ /* 0x000e220000008800 */
[----:B------:R-:W-:Y:S01]  /*60f0*/  UIADD3 UR4, UR5, 0x30860, URZ ;  /* 0x0003086005047890 */ /* 0x000fe2000fffe03f */
        /* <DEDUP_REMOVED lines=22> */
[----:B0-----:R-:W-:Y:S01]  /*6260*/  UPRMT UR4, UR6, 0x654, UR4 ;  /* 0x0000065406047896 */ /* 0x001fe20008000004 */
        /* <DEDUP_REMOVED lines=8> */
[----:B------:R-:W-:Y:S01]  /*62f0*/  SYNCS.ARRIVE.TRANS64.RED.A1T0 RZ, [UR4], RZ ;  /* 0x000000ffffff79a7 */ /* 0x000fe20008100404 */
        /* <DEDUP_REMOVED lines=18> */
[----:B------:R-:W-:Y:S01]  /*6420*/  PLOP3.LUT P0, PT, PT, PT, PT, 0x8, 0x0 ;  /* 0x000000000000781c */ /* 0x000fe20003f0e170 */
        /* <DEDUP_REMOVED lines=47> */
[----:B------:R-:W-:-:S07]  /*6720*/  FMUL.FTZ R119, R119, R8 ;  /* 0x0000000877777220 */ /* 0x000fce0000410000 */
.L_x_10:
[----:B------:R-:W-:Y:S05]  /*6730*/  @P0 BRA `(.L_x_35) ;  /* 0x0000001800d00947 */ /* 0x000fea0003800000 */
[----:B------:R-:W0:Y:S01]  /*6740*/  S2R R0, SR_TID.X ;  /* 0x0000000000007919 */ /* 0x000e220000002100 */
[----:B------:R-:W1:Y:S01]  /*6750*/  LDC R14, c[0x0][0xbe8] ;  /* 0x0002fa00ff0e7b82 */ /* 0x000e620000000800 */
[----:B------:R-:W-:Y:S01]  /*6760*/  R2UR UR13, R16 ;  /* 0x00000000100d72ca */ /* 0x000fe200000e0000 */
[----:B------:R-:W-:Y:S01]  /*6770*/  ULDC.64 UR8, c[0x0][0xbd0] ;  /* 0x0002f40000087ab9 */ /* 0x000fe20000000a00 */
[----:B------:R-:W2:Y:S01]  /*6780*/  S2R R15, SR_CTAID.X ;  /* 0x00000000000f7919 */ /* 0x000ea20000002500 */
[----:B------:R-:W-:Y:S04]  /*6790*/  BSSY B0, `(.L_x_36) ;  /* 0x000011a000007945 */ /* 0x000fe80003800000 */
[----:B------:R-:W3:Y:S06]  /*67a0*/  S2UR UR12, SR_CTAID.Z ;  /* 0x00000000000c79c3 */ /* 0x000eec0000002700 */
[----:B------:R-:W-:-:S02]  /*67b0*/  USHF.R.S32.HI UR7, URZ, 0x1f, UR13 ;  /* 0x0000001f3f077899 */ /* 0x000fc4000801140d */
[----:B------:R-:W4:Y:S01]  /*67c0*/  LDC.64 R12, c[0x0][0xbd8] ;  /* 0x0002f600ff0c7b82 */ /* 0x000f220000000a00 */
[----:B------:R-:W-:Y:S02]  /*67d0*/  UIMAD.WIDE.U32 UR4, UR13, UR8, URZ ;  /* 0x000000080d0472a5 */ /* 0x000fe4000f8e003f */
[----:B------:R-:W-:-:S04]  /*67e0*/  UIMAD UR6, UR7, UR8, URZ ;  /* 0x00000008070672a4 */ /* 0x000fc8000f8e023f */
[----:B------:R-:W-:Y:S01]  /*67f0*/  UIMAD UR6, UR13, UR9, UR6 ;  /* 0x000000090d0672a4 */ /* 0x000fe2000f8e0206 */
[----:B-1----:R-:W-:Y:S01]  /*6800*/  ISETP.NE.AND P0, PT, R14, 0x1, PT ;  /* 0x000000010e00780c */ /* 0x002fe20003f05270 */
[----:B------:R-:W1:Y:S01]  /*6810*/  S2UR UR11, SR_CTAID.Y ;  /* 0x00000000000b79c3 */ /* 0x000e620000002600 */
[----:B------:R-:W-:Y:S01]  /*6820*/  ULDC.64 UR8, c[0x0][0xb38] ;  /* 0x0002ce0000087ab9 */ /* 0x000fe20000000a00 */
[----:B------:R-:W-:Y:S02]  /*6830*/  UIADD3 UR6, UR5, UR6, URZ ;  /* 0x0000000605067290 */ /* 0x000fe4000fffe03f */
[----:B------:R-:W-:Y:S01]  /*6840*/  UIMAD UR7, UR7, UR8, URZ ;  /* 0x00000008070772a4 */ /* 0x000fe2000f8e023f */
[----:B0-----:R-:W-:Y:S01]  /*6850*/  VIADD R7, R0, 0xffffff80 ;  /* 0xffffff8000077836 */ /* 0x001fe20000000000 */
[----:B---3--:R-:W-:Y:S02]  /*6860*/  USHF.R.S32.HI UR10, URZ, 0x1f, UR12 ;  /* 0x0000001f3f0a7899 */ /* 0x008fe4000801140c */
[----:B------:R-:W1:Y:S02]  /*6870*/  LDC R21, c[0x0][0xc50] ;  /* 0x00031400ff157b82 */ /* 0x000e640000000800 */
[----:B------:R-:W-:-:S04]  /*6880*/  SHF.R.S32.HI R6, RZ, 0x1f, R7 ;  /* 0x0000001fff067819 */ /* 0x000fc80000011407 */
[CC--:B------:R-:W-:Y:S02]  /*6890*/  LEA.HI R0, R6.reuse, R7.reuse, RZ, 0x7 ;  /* 0x0000000706007211 */ /* 0x0c0fe400078f38ff */
[----:B------:R-:W0:Y:S01]  /*68a0*/  @P0 LDC R10, c[0x0][0xbec] ;  /* 0x0002fb00ff0a0b82 */ /* 0x000e220000000800 */
[----:B------:R-:W-:Y:S02]  /*68b0*/  LEA.HI R6, R6, R7, RZ, 0x2 ;  /* 0x0000000706067211 */ /* 0x000fe400078f10ff */
[----:B------:R-:W-:Y:S02]  /*68c0*/  LOP3.LUT R4, R0, 0xffffff80, RZ, 0xc0, !PT ;  /* 0xffffff8000047812 */ /* 0x000fe400078ec0ff */
[----:B------:R-:W-:Y:S02]  /*68d0*/  SHF.R.S32.HI R9, RZ, 0x7, R0 ;  /* 0x00000007ff097819 */ /* 0x000fe40000011400 */
[----:B------:R-:W-:Y:S01]  /*68e0*/  LOP3.LUT R6, R6, 0xfffffffc, RZ, 0xc0, !PT ;  /* 0xfffffffc06067812 */ /* 0x000fe200078ec0ff */
[C---:B------:R-:W-:Y:S01]  /*68f0*/  IMAD.IADD R20, R7.reuse, 0x1, -R4 ;  /* 0x0000000107147824 */ /* 0x040fe200078e0a04 */
[----:B------:R-:W-:Y:S01]  /*6900*/  LEA.HI R0, R0, R9, RZ, 0x1 ;  /* 0x0000000900007211 */ /* 0x000fe200078f08ff */
[----:B------:R-:W3:Y:S01]  /*6910*/  LDC.64 R18, c[0x0][0xb40] ;  /* 0x0002d000ff127b82 */ /* 0x000ee20000000a00 */
[----:B------:R-:W-:-:S02]  /*6920*/  IADD3 R6, R7, -R6, RZ ;  /* 0x8000000607067210 */ /* 0x000fc40007ffe0ff */
[----:B------:R-:W-:Y:S02]  /*6930*/  SHF.R.S32.HI R11, RZ, 0x1f, R20 ;  /* 0x0000001fff0b7819 */ /* 0x000fe40000011414 */
[----:B------:R-:W-:Y:S02]  /*6940*/  LOP3.LUT R0, R0, 0x3fffffe, RZ, 0xc0, !PT ;  /* 0x03fffffe00007812 */ /* 0x000fe400078ec0ff */
[----:B------:R-:W-:Y:S01]  /*6950*/  LEA.HI R22, R11, R20, RZ, 0x2 ;  /* 0x000000140b167211 */ /* 0x000fe200078f10ff */
[----:B------:R-:W5:Y:S01]  /*6960*/  @P0 LDC R120, c[0x0][0xbec] ;  /* 0x0002fb00ff780b82 */ /* 0x000f620000000800 */
[----:B------:R-:W-:Y:S01]  /*6970*/  LEA.HI R7, R6, R6, RZ, 0x1 ;  /* 0x0000000606077211 */ /* 0x000fe200078f08ff */
[----:B------:R-:W-:Y:S01]  /*6980*/  IMAD.IADD R0, R9, 0x1, -R0 ;  /* 0x0000000109007824 */ /* 0x000fe200078e0a00 */
[--C-:B------:R-:W-:Y:S02]  /*6990*/  SHF.R.S32.HI R3, RZ, 0x2, R22.reuse ;  /* 0x00000002ff037819 */ /* 0x100fe40000011416 */
[----:B------:R-:W-:-:S02]  /*69a0*/  SHF.R.S32.HI R4, RZ, 0x1f, R22 ;  /* 0x0000001fff047819 */ /* 0x000fc40000011416 */
[----:B------:R-:W-:Y:S01]  /*69b0*/  LOP3.LUT R7, R7, 0x1ffffffe, RZ, 0xc0, !PT ;  /* 0x1ffffffe07077812 */ /* 0x000fe200078ec0ff */
[----:B------:R-:W5:Y:S01]  /*69c0*/  @P0 LDC R17, c[0x0][0xbf0] ;  /* 0x0002fc00ff110b82 */ /* 0x000f620000000800 */
[----:B------:R-:W-:Y:S02]  /*69d0*/  LEA.HI R4, R4, R3, RZ, 0x3 ;  /* 0x0000000304047211 */ /* 0x000fe400078f18ff */
[----:B------:R-:W-:Y:S01]  /*69e0*/  IADD3 R9, R6, -R7, RZ ;  /* 0x8000000706097210 */ /* 0x000fe20007ffe0ff */
[----:B------:R-:W-:Y:S01]  /*69f0*/  IMAD.U32 R6, RZ, RZ, UR4 ;  /* 0x00000004ff067e24 */ /* 0x000fe2000f8e00ff */
[----:B------:R-:W-:Y:S02]  /*6a00*/  LOP3.LUT R4, R4, 0xfffffff8, RZ, 0xc0, !PT ;  /* 0xfffffff804047812 */ /* 0x000fe400078ec0ff */
[----:B------:R-:W-:Y:S01]  /*6a10*/  MOV R7, UR5 ;  /* 0x0000000500077c02 */ /* 0x000fe20008000f00 */
[----:B------:R-:W5:Y:S01]  /*6a20*/  @P0 LDC R23, c[0x0][0xbf0] ;  /* 0x0002fc00ff170b82 */ /* 0x000f620000000800 */
[----:B------:R-:W-:Y:S01]  /*6a30*/  IMAD.U32 R7, RZ, RZ, UR6 ;  /* 0x00000006ff077e24 */ /* 0x000fe2000f8e00ff */
[----:B------:R-:W-:Y:S01]  /*6a40*/  UIMAD.WIDE.U32 UR4, UR13, UR8, URZ ;  /* 0x000000080d0472a5 */ /* 0x000fe2000f8e003f */
[----:B------:R-:W-:Y:S01]  /*6a50*/  IMAD.IADD R4, R3, 0x1, -R4 ;  /* 0x0000000103047824 */ /* 0x000fe200078e0a04 */
[----:B------:R-:W-:Y:S01]  /*6a60*/  LEA.HI R3, R11, R20, RZ, 0x5 ;  /* 0x000000140b037211 */ /* 0x000fe200078f28ff */
[----:B------:R-:W-:Y:S01]  /*6a70*/  UIMAD UR6, UR13, UR9, UR7 ;  /* 0x000000090d0672a4 */ /* 0x000fe2000f8e0207 */
[----:B----4-:R-:W-:-:S02]  /*6a80*/  IMAD.WIDE.U32 R6, R12, UR12, R6 ;  /* 0x0000000c0c067c25 */ /* 0x010fc4000f8e0006 */
[----:B------:R-:W-:Y:S01]  /*6a90*/  SHF.R.S32.HI R3, RZ, 0x5, R3 ;  /* 0x00000005ff037819 */ /* 0x000fe20000011403 */
[----:B------:R-:W-:Y:S01]  /*6aa0*/  UIADD3 UR6, UR5, UR6, URZ ;  /* 0x0000000605067290 */ /* 0x000fe2000fffe03f */
[----:B------:R-:W-:Y:S01]  /*6ab0*/  IMAD.U32 R8, RZ, RZ, UR4 ;  /* 0x00000004ff087e24 */ /* 0x000fe2000f8e00ff */
[----:B------:R-:W-:Y:S02]  /*6ac0*/  ULDC.64 UR8, c[0x0][0xb28] ;  /* 0x0002ca0000087ab9 */ /* 0x000fe40000000a00 */
[----:B------:R-:W-:Y:S02]  /*6ad0*/  IMAD R3, R3, 0x10, R4 ;  /* 0x0000001003037824 */ /* 0x000fe400078e0204 */
[----:B------:R-:W-:Y:S02]  /*6ae0*/  IMAD R4, R12, UR10, RZ ;  /* 0x0000000a0c047c24 */ /* 0x000fe4000f8e02ff */
[----:B------:R-:W-:Y:S02]  /*6af0*/  IMAD R0, R0, 0x40, R3 ;  /* 0x0000004000007824 */ /* 0x000fe400078e0203 */
[----:B------:R-:W-:-:S02]  /*6b00*/  IMAD R12, RZ, RZ, -UR13 ;  /* 0x8000000dff0c7e24 */ /* 0x000fc4000f8e02ff */
[----:B------:R-:W-:Y:S01]  /*6b10*/  IMAD R13, R13, UR12, R4 ;  /* 0x0000000c0d0d7c24 */ /* 0x000fe2000f8e0204 */
[----:B------:R-:W-:Y:S01]  /*6b20*/  LEA R9, R9, R0, 0x3 ;  /* 0x0000000009097211 */ /* 0x000fe200078e18ff */
[----:B-1----:R-:W-:Y:S02]  /*6b30*/  IMAD R21, R21, R12, UR11 ;  /* 0x0000000b15157e24 */ /* 0x002fe4000f8e020c */
[----:B------:R-:W-:Y:S02]  /*6b40*/  IMAD.IADD R7, R7, 0x1, R13 ;  /* 0x0000000107077824 */ /* 0x000fe400078e020d */
[----:B--2---:R-:W-:Y:S01]  /*6b50*/  IMAD R3, R15, 0x80, R9 ;  /* 0x000000800f037824 */ /* 0x004fe200078e0209 */
[----:B------:R-:W-:Y:S01]  /*6b60*/  MOV R9, UR5 ;  /* 0x0000000500097c02 */ /* 0x000fe20008000f00 */
[----:B------:R-:W-:Y:S01]  /*6b70*/  IMAD.U32 R9, RZ, RZ, UR6 ;  /* 0x00000006ff097e24 */ /* 0x000fe2000f8e00ff */
[----:B------:R-:W-:Y:S01]  /*6b80*/  SHF.R.S32.HI R12, RZ, 0x1f, R21 ;  /* 0x0000001fff0c7819 */ /* 0x000fe20000011415 */
[C---:B0-----:R-:W-:Y:S01]  /*6b90*/  @P0 IMAD.HI.U32 R4, R3.reuse, R10, RZ ;  /* 0x0000000a03040227 */ /* 0x041fe200078e00ff */
[----:B------:R-:W-:Y:S01]  /*6ba0*/  MOV R11, R3 ;  /* 0x00000003000b7202 */ /* 0x000fe20000000f00 */
[----:B------:R-:W-:Y:S01]  /*6bb0*/  ULDC.64 UR4, c[0x0][0xbe0] ;  /* 0x0002f80000047ab9 */ /* 0x000fe20000000a00 */
[----:B------:R-:W-:Y:S01]  /*6bc0*/  ULDC.64 UR6, c[0x0][0xb48] ;  /* 0x0002d20000067ab9 */ /* 0x000fe20000000a00 */
[----:B---3--:R-:W-:Y:S01]  /*6bd0*/  IMAD R10, R18, UR10, RZ ;  /* 0x0000000a120a7c24 */ /* 0x008fe2000f8e02ff */
[----:B-----5:R-:W-:Y:S01]  /*6be0*/  @P0 SHF.R.U32.HI R11, RZ, R17, R4 ;  /* 0x00000011ff0b0219 */ /* 0x020fe20000011604 */
[----:B------:R-:W-:-:S04]  /*6bf0*/  @P0 IMAD.HI.U32 R120, R3, R120, RZ ;  /* 0x0000007803780227 */ /* 0x000fc800078e00ff */
[----:B------:R-:W-:Y:S02]  /*6c00*/  IMAD R17, R19, UR12, R10 ;  /* 0x0000000c13117c24 */ /* 0x000fe4000f8e020a */
[----:B------:R-:W-:-:S04]  /*6c10*/  IMAD.WIDE.U32 R8, R18, UR12, R8 ;  /* 0x0000000c12087c25 */ /* 0x000fc8000f8e0008 */
[----:B------:R-:W-:Y:S01]  /*6c20*/  IMAD.MOV.U32 R13, RZ, RZ, R3 ;  /* 0x000000ffff0d7224 */ /* 0x000fe200078e0003 */
[----:B------:R-:W-:Y:S01]  /*6c30*/  @P0 SHF.R.U32.HI R13, RZ, R23, R120 ;  /* 0x00000017ff0d0219 */ /* 0x000fe20000011678 */
[----:B------:R-:W-:Y:S01]  /*6c40*/  IMAD R4, R12, UR4, RZ ;  /* 0x000000040c047c24 */ /* 0x000fe2000f8e02ff */
[----:B------:R-:W-:Y:S01]  /*6c50*/  IADD3 R9, R9, R17, RZ ;  /* 0x0000001109097210 */ /* 0x000fe20007ffe0ff */
[----:B------:R-:W-:Y:S01]  /*6c60*/  IMAD.WIDE.U32 R6, R21, UR4, R6 ;  /* 0x0000000415067c25 */ /* 0x000fe2000f8e0006 */
[----:B------:R-:W-:-:S03]  /*6c70*/  SHF.R.S32.HI R17, RZ, 0x1f, R11 ;  /* 0x0000001fff117819 */ /* 0x000fc6000001140b */
[----:B------:R-:W-:Y:S01]  /*6c80*/  IMAD R12, R12, UR6, RZ ;  /* 0x000000060c0c7c24 */ /* 0x000fe2000f8e02ff */
[----:B------:R-:W-:Y:S01]  /*6c90*/  BAR.SYNC.DEFER_BLOCKING 0x1, 0x100 ;  /* 0x0044000000007b1d */ /* 0x000fe20000010000 */
[----:B------:R-:W-:Y:S01]  /*6ca0*/  IMAD R10, R21, UR5, R4 ;  /* 0x00000005150a7c24 */ /* 0x000fe2000f8e0204 */
[----:B------:R-:W-:Y:S01]  /*6cb0*/  IADD3 R6, P0, R11, R6, RZ ;  /* 0x000000060b067210 */ /* 0x000fe20007f1e0ff */
[----:B------:R-:W-:Y:S01]  /*6cc0*/  IMAD.MOV R11, RZ, RZ, -R11 ;  /* 0x000000ffff0b7224 */ /* 0x000fe200078e0a0b */
[----:B------:R-:W-:Y:S01]  /*6cd0*/  SHF.R.S32.HI R4, RZ, 0x1f, R13 ;  /* 0x0000001fff047819 */ /* 0x000fe2000001140d */
[C---:B------:R-:W-:Y:S01]  /*6ce0*/  IMAD R19, R21.reuse, UR7, R12 ;  /* 0x0000000715137c24 */ /* 0x040fe2000f8e020c */
[----:B------:R-:W-:Y:S01]  /*6cf0*/  ULDC.64 UR4, c[0x0][0xb30] ;  /* 0x0002cc0000047ab9 */ /* 0x000fe20000000a00 */
[----:B------:R-:W-:Y:S01]  /*6d00*/  IMAD.WIDE.U32 R8, R21, UR6, R8 ;  /* 0x0000000615087c25 */ /* 0x000fe2000f8e0008 */
[----:B------:R-:W-:Y:S01]  /*6d10*/  IADD3.X R7, R17, R7, R10, P0, !PT ;  /* 0x0000000711077210 */ /* 0x000fe200007fe40a */
[----:B------:R-:W-:-:S02]  /*6d20*/  ULDC.64 UR6, c[0x0][0xbc8] ;  /* 0x0002f20000067ab9 */ /* 0x000fc40000000a00 */
[----:B------:R-:W-:Y:S01]  /*6d30*/  IMAD.MOV R12, RZ, RZ, -R13 ;  /* 0x000000ffff0c7224 */ /* 0x000fe200078e0a0d */
[----:B------:R-:W-:Y:S01]  /*6d40*/  IADD3 R9, R9, R19, RZ ;  /* 0x0000001309097210 */ /* 0x000fe20007ffe0ff */
[----:B------:R-:W-:Y:S02]  /*6d50*/  IMAD R4, R4, UR4, RZ ;  /* 0x0000000404047c24 */ /* 0x000fe4000f8e02ff */
[C-C-:B------:R-:W-:Y:S02]  /*6d60*/  IMAD R11, R14.reuse, R11, R3.reuse ;  /* 0x0000000b0e0b7224 */ /* 0x140fe400078e0203 */
[----:B------:R-:W-:Y:S02]  /*6d70*/  IMAD R3, R14, R12, R3 ;  /* 0x0000000c0e037224 */ /* 0x000fe400078e0203 */
[C---:B------:R-:W-:Y:S01]  /*6d80*/  IMAD R17, R13.reuse, UR5, R4 ;  /* 0x000000050d117c24 */ /* 0x040fe2000f8e0204 */
[----:B------:R-:W-:Y:S01]  /*6d90*/  SHF.R.S32.HI R4, RZ, 0x1f, R11 ;  /* 0x0000001fff047819 */ /* 0x000fe2000001140b */
[----:B------:R-:W-:Y:S01]  /*6da0*/  IMAD.WIDE.U32 R8, R13, UR4, R8 ;  /* 0x000000040d087c25 */ /* 0x000fe2000f8e0008 */
[----:B------:R-:W-:Y:S01]  /*6db0*/  SHF.R.S32.HI R10, RZ, 0x1f, R3 ;  /* 0x0000001fff0a7819 */ /* 0x000fe20000011403 */
[----:B------:R-:W0:Y:S01]  /*6dc0*/  S2UR UR5, SR_CgaCtaId ;  /* 0x00000000000579c3 */ /* 0x000e220000008800 */
[----:B------:R-:W-:Y:S01]  /*6dd0*/  UMOV UR4, 0x400 ;  /* 0x0000040000047882 */ /* 0x000fe20000000000 */
[----:B------:R-:W-:-:S02]  /*6de0*/  IMAD R4, R4, UR6, RZ ;  /* 0x0000000604047c24 */ /* 0x000fc4000f8e02ff */
[----:B------:R-:W-:Y:S02]  /*6df0*/  IMAD.IADD R9, R9, 0x1, R17 ;  /* 0x0000000109097824 */ /* 0x000fe400078e0211 */
[----:B------:R-:W-:Y:S02]  /*6e00*/  IMAD R10, R10, UR8, RZ ;  /* 0x000000080a0a7c24 */ /* 0x000fe4000f8e02ff */
[C---:B------:R-:W-:Y:S02]  /*6e10*/  IMAD R13, R11.reuse, UR7, R4 ;  /* 0x000000070b0d7c24 */ /* 0x040fe4000f8e0204 */
[----:B------:R-:W-:Y:S01]  /*6e20*/  IMAD.WIDE.U32 R6, R11, UR6, R6 ;  /* 0x000000060b067c25 */ /* 0x000fe2000f8e0006 */
[----:B------:R-:W-:-:S03]  /*6e30*/  ULDC.64 UR6, c[0x0][0xba8] ;  /* 0x0002ea0000067ab9 */ /* 0x000fc60000000a00 */
[C---:B------:R-:W-:Y:S01]  /*6e40*/  IMAD R17, R3.reuse, UR9, R10 ;  /* 0x0000000903117c24 */ /* 0x040fe2000f8e020a */
[----:B------:R-:W-:Y:S01]  /*6e50*/  LEA R18, P0, R6, UR6, 0x2 ;  /* 0x0000000606127c11 */ /* 0x000fe2000f8010ff */
[----:B------:R-:W-:Y:S01]  /*6e60*/  IMAD.WIDE.U32 R8, R3, UR8, R8 ;  /* 0x0000000803087c25 */ /* 0x000fe2000f8e0008 */
[----:B------:R-:W-:Y:S01]  /*6e70*/  ULDC.64 UR8, c[0x0][0xb00] ;  /* 0x0002c00000087ab9 */ /* 0x000fe20000000a00 */
[----:B------:R-:W-:Y:S02]  /*6e80*/  ULDC UR6, c[0x0][0xa88] ;  /* 0x0002a20000067ab9 */ /* 0x000fe40000000800 */
[----:B------:R-:W-:Y:S01]  /*6e90*/  IMAD.IADD R11, R7, 0x1, R13 ;  /* 0x00000001070b7824 */ /* 0x000fe200078e020d */
[----:B------:R-:W-:Y:S01]  /*6ea0*/  IADD3 R7, R9, R17, RZ ;  /* 0x0000001109077210 */ /* 0x000fe20007ffe0ff */
[----:B------:R-:W-:Y:S01]  /*6eb0*/  SHFL.IDX PT, R10, R18, RZ, 0x1c1f ;  /* 0x001c1fff120a7589 */ /* 0x000fe200000e0000 */
[----:B------:R-:W-:Y:S01]  /*6ec0*/  IMAD R15, R15, 0x80, R0 ;  /* 0x000000800f0f7824 */ /* 0x000fe200078e0200 */
[----:B------:R-:W-:Y:S01]  /*6ed0*/  LEA R3, P1, R8, UR8, 0x2 ;  /* 0x0000000808037c11 */ /* 0x000fe2000f8210ff */
[----:B0-----:R-:W-:Y:S01]  /*6ee0*/  ULEA UR4, UR5, UR4, 0x18 ;  /* 0x0000000405047291 */ /* 0x001fe2000f8ec03f */
[----:B------:R-:W-:Y:S01]  /*6ef0*/  LEA.HI.X R17, R6, UR7, R11, 0x2, P0 ;  /* 0x0000000706117c11 */ /* 0x000fe200080f140b */
[----:B------:R-:W-:Y:S01]  /*6f00*/  SHFL.IDX PT, R12, R18, 0x1, 0x1c1f ;  /* 0x003c1f00120c7f89 */ /* 0x000fe200000e0000 */
[----:B------:R-:W-:Y:S01]  /*6f10*/  IMAD R4, R14, UR6, RZ ;  /* 0x000000060e047c24 */ /* 0x000fe2000f8e02ff */
[----:B------:R-:W-:Y:S01]  /*6f20*/  LOP3.LUT P0, RZ, R20, 0x3, RZ, 0xc0, !PT ;  /* 0x0000000314ff7812 */ /* 0x000fe2000780c0ff */
[C---:B------:R-:W-:Y:S01]  /*6f30*/  VIADD R9, R15.reuse, 0x8 ;  /* 0x000000080f097836 */ /* 0x040fe20000000000 */
[----:B------:R-:W0:Y:S01]  /*6f40*/  SHFL.IDX PT, R11, R17, RZ, 0x1c1f ;  /* 0x001c1fff110b7589 */ /* 0x000e2200000e0000 */
[----:B------:R-:W-:Y:S01]  /*6f50*/  LEA.HI.X R8, R8, UR9, R7, 0x2, P1 ;  /* 0x0000000908087c11 */ /* 0x000fe200088f1407 */
[----:B------:R-:W-:Y:S01]  /*6f60*/  UIADD3 UR4, UR4, 0x30820, URZ ;  /* 0x0003082004047890 */ /* 0x000fe2000fffe03f */
[-C--:B------:R-:W-:Y:S01]  /*6f70*/  ISETP.GE.OR P1, PT, R15, R4.reuse, P0 ;  /* 0x000000040f00720c */ /* 0x080fe20000726670 */
[----:B------:R1:W2:Y:S01]  /*6f80*/  SHFL.IDX PT, R13, R17, 0x1, 0x1c1f ;  /* 0x003c1f00110d7f89 */ /* 0x0002a200000e0000 */
[-C--:B------:R-:W-:Y:S01]  /*6f90*/  ISETP.GE.OR P0, PT, R9, R4.reuse, P0 ;  /* 0x000000040900720c */ /* 0x080fe20000706670 */
[----:B------:R-:W-:Y:S01]  /*6fa0*/  UPRMT UR4, URZ, 0x654, UR4 ;  /* 0x000006543f047896 */ /* 0x000fe20008000004 */
[----:B------:R-:W-:Y:S01]  /*6fb0*/  ISETP.GE.AND P2, PT, R15, R4, PT ;  /* 0x000000040f00720c */ /* 0x000fe20003f46270 */
[----:B------:R3:W4:Y:S01]  /*6fc0*/  SHFL.IDX PT, R6, R3, RZ, 0x1c1f ;  /* 0x001c1fff03067589 */ /* 0x00072200000e0000 */
[----:B-1----:R-:W-:-:S03]  /*6fd0*/  LOP3.LUT R17, R22, 0x7ffffffc, RZ, 0xc0, !PT ;  /* 0x7ffffffc16117812 */ /* 0x002fc600078ec0ff */
[----:B------:R3:W1:Y:S03]  /*6fe0*/  SHFL.IDX PT, R7, R8, RZ, 0x1c1f ;  /* 0x001c1fff08077589 */ /* 0x00066600000e0000 */
[----:B------:R-:W-:Y:S01]  /*6ff0*/  SYNCS.ARRIVE.TRANS64.RED.A1T0 RZ, [UR4], RZ ;  /* 0x000000ffffff79a7 */ /* 0x000fe20008100404 */
[----:B------:R-:W-:-:S05]  /*7000*/  IADD3 R0, R20, -R17, RZ ;  /* 0x8000001114007210 */ /* 0x000fca0007ffe0ff */
[----:B------:R-:W-:Y:S01]  /*7010*/  IMAD.SHL.U32 R0, R0, 0x2, RZ ;  /* 0x0000000200007824 */ /* 0x000fe200078e00ff */
[----:B0-----:R3:W-:Y:S04]  /*7020*/  @!P1 ST.E desc[UR36][R10.64], R5 ;  /* 0x000000050a009985 */ /* 0x0017e8000c101924 */
[----:B--2---:R3:W-:Y:S01]  /*7030*/  @!P0 ST.E desc[UR36][R12.64], R2 ;  /* 0x000000020c008985 */ /* 0x0047e2000c101924 */
[----:B------:R-:W-:Y:S05]  /*7040*/  @P2 BRA `(.L_x_37) ;  /* 0x0000000800382947 */ /* 0x000fea0003800000 */
[C---:B---3--:R-:W-:Y:S01]  /*7050*/  VIADD R2, R0.reuse, 0x8 ;  /* 0x0000000800027836 */ /* 0x048fe20000000000 */
[C---:B------:R-:W-:Y:S01]  /*7060*/  IADD3 R5, R0.reuse, 0x10, RZ ;  /* 0x0000001000057810 */ /* 0x040fe20007ffe0ff */
[----:B------:R-:W-:Y:S01]  /*7070*/  ULDC UR4, c[0x0][0xac8] ;  /* 0x0002b20000047ab9 */ /* 0x000fe20000000800 */
[C---:B------:R-:W-:Y:S01]  /*7080*/  VIADD R17, R0.reuse, 0x18 ;  /* 0x0000001800117836 */ /* 0x040fe20000000000 */
[C---:B------:R-:W-:Y:S01]  /*7090*/  ISETP.GE.AND P0, PT, R0.reuse, UR4, PT ;  /* 0x0000000400007c0c */ /* 0x040fe2000bf06270 */
[C---:B------:R-:W-:Y:S01]  /*70a0*/  VIADD R18, R0.reuse, 0x20 ;  /* 0x0000002000127836 */ /* 0x040fe20000000000 */
[----:B------:R-:W-:Y:S01]  /*70b0*/  ISETP.GE.AND P2, PT, R5, UR4, PT ;  /* 0x0000000405007c0c */ /* 0x000fe2000bf46270 */
[----:B------:R-:W-:Y:S01]  /*70c0*/  VIADD R19, R0, 0x38 ;  /* 0x0000003800137836 */ /* 0x000fe20000000000 */
[----:B------:R-:W-:Y:S01]  /*70d0*/  ISETP.GE.AND P1, PT, R2, UR4, PT ;  /* 0x0000000402007c0c */ /* 0x000fe2000bf26270 */
[C---:B------:R-:W-:Y:S01]  /*70e0*/  VIADD R21, R0.reuse, 0x48 ;  /* 0x0000004800157836 */ /* 0x040fe20000000000 */
[----:B------:R-:W-:Y:S01]  /*70f0*/  ISETP.GE.AND P5, PT, R17, UR4, PT ;  /* 0x0000000411007c0c */ /* 0x000fe2000bfa6270 */
[----:B------:R-:W-:Y:S01]  /*7100*/  VIADD R22, R0, 0x50 ;  /* 0x0000005000167836 */ /* 0x000fe20000000000 */
[----:B------:R-:W-:-:S02]  /*7110*/  ISETP.GE.AND P6, PT, R18, UR4, PT ;  /* 0x0000000412007c0c */ /* 0x000fc4000bfc6270 */
[C---:B------:R-:W-:Y:S02]  /*7120*/  IADD3 R20, R0.reuse, 0x40, RZ ;  /* 0x0000004000147810 */ /* 0x040fe40007ffe0ff */
[----:B------:R-:W-:Y:S01]  /*7130*/  ISETP.GE.AND P3, PT, R19, UR4, PT ;  /* 0x0000000413007c0c */ /* 0x000fe2000bf66270 */
[C---:B-1--4-:R-:W-:Y:S01]  /*7140*/  @!P0 IMAD.WIDE R10, R0.reuse, 0x4, R6 ;  /* 0x00000004000a8825 */ /* 0x052fe200078e0206 */
[----:B------:R-:W-:Y:S02]  /*7150*/  IADD3 R23, R0, 0x58, RZ ;  /* 0x0000005800177810 */ /* 0x000fe40007ffe0ff */
[----:B------:R-:W-:Y:S02]  /*7160*/  @!P2 LEA.HI R5, R5, R5, RZ, 0x1 ;  /* 0x000000050505a211 */ /* 0x000fe400078f08ff */
[----:B------:R-:W-:Y:S01]  /*7170*/  @!P1 LEA.HI R2, R2, R2, RZ, 0x1 ;  /* 0x0000000202029211 */ /* 0x000fe200078f08ff */
[----:B------:R0:W-:Y:S01]  /*7180*/  @!P0 ST.E.64 desc[UR36][R10.64], R24 ;  /* 0x000000180a008985 */ /* 0x0001e2000c101b24 */
[----:B------:R-:W-:-:S02]  /*7190*/  @!P2 LOP3.LUT R5, R5, 0xfffffffe, RZ, 0xc0, !PT ;  /* 0xfffffffe0505a812 */ /* 0x000fc400078ec0ff */
[----:B------:R-:W-:Y:S02]  /*71a0*/  @!P1 LOP3.LUT R13, R2, 0xfffffffe, RZ, 0xc0, !PT ;  /* 0xfffffffe020d9812 */ /* 0x000fe400078ec0ff */
[----:B------:R-:W-:Y:S01]  /*71b0*/  IADD3 R2, R0, 0x28, RZ ;  /* 0x0000002800027810 */ /* 0x000fe20007ffe0ff */
[--C-:B------:R-:W-:Y:S01]  /*71c0*/  @!P2 IMAD.WIDE R14, R5, 0x4, R6.reuse ;  /* 0x00000004050ea825 */ /* 0x100fe200078e0206 */
[----:B------:R-:W-:Y:S02]  /*71d0*/  @!P5 LEA.HI R17, R17, R17, RZ, 0x1 ;  /* 0x000000111111d211 */ /* 0x000fe400078f08ff */
[----:B------:R-:W-:Y:S01]  /*71e0*/  ISETP.GE.AND P0, PT, R2, UR4, PT ;  /* 0x0000000402007c0c */ /* 0x000fe2000bf06270 */
[--C-:B------:R-:W-:Y:S01]  /*71f0*/  @!P1 IMAD.WIDE R12, R13, 0x4, R6.reuse ;  /* 0x000000040d0c9825 */ /* 0x100fe200078e0206 */
[----:B------:R-:W-:Y:S02]  /*7200*/  @!P6 LEA.HI R18, R18, R18, RZ, 0x1 ;  /* 0x000000121212e211 */ /* 0x000fe400078f08ff */
[----:B------:R-:W-:Y:S01]  /*7210*/  @!P3 LEA.HI R19, R19, R19, RZ, 0x1 ;  /* 0x000000131313b211 */ /* 0x000fe200078f08ff */
[C---:B------:R-:W-:Y:S01]  /*7220*/  VIADD R5, R0.reuse, 0x30 ;  /* 0x0000003000057836 */ /* 0x040fe20000000000 */
[----:B------:R1:W-:Y:S01]  /*7230*/  @!P1 ST.E.64 desc[UR36][R12.64], R28 ;  /* 0x0000001c0c009985 */ /* 0x0003e2000c101b24 */
[----:B------:R-:W-:Y:S01]  /*7240*/  ISETP.GE.AND P1, PT, R21, UR4, PT ;  /* 0x0000000415007c0c */ /* 0x000fe2000bf26270 */
[C---:B0-----:R-:W-:Y:S01]  /*7250*/  VIADD R24, R0.reuse, 0x78 ;  /* 0x0000007800187836 */ /* 0x041fe20000000000 */
[----:B------:R-:W-:Y:S01]  /*7260*/  @!P5 LOP3.LUT R11, R17, 0xfffffffe, RZ, 0xc0, !PT ;  /* 0xfffffffe110bd812 */ /* 0x000fe200078ec0ff */
[----:B------:R0:W-:Y:S01]  /*7270*/  @!P2 ST.E.64 desc[UR36][R14.64], R32 ;  /* 0x000000200e00a985 */ /* 0x0001e2000c101b24 */
[----:B------:R-:W-:Y:S01]  /*7280*/  ISETP.GE.AND P4, PT, R5, UR4, PT ;  /* 0x0000000405007c0c */ /* 0x000fe2000bf86270 */
[----:B------:R-:W-:Y:S01]  /*7290*/  VIADD R25, R0, 0x80 ;  /* 0x0000008000197836 */ /* 0x000fe20000000000 */
[----:B------:R-:W-:Y:S01]  /*72a0*/  ISETP.GE.AND P2, PT, R20, UR4, PT ;  /* 0x0000000414007c0c */ /* 0x000fe2000bf46270 */
[----:B------:R-:W-:Y:S01]  /*72b0*/  @!P5 IMAD.WIDE R10, R11, 0x4, R6 ;  /* 0x000000040b0ad825 */ /* 0x000fe200078e0206 */
[----:B------:R-:W-:-:S02]  /*72c0*/  @!P0 LEA.HI R2, R2, R2, RZ, 0x1 ;  /* 0x0000000202028211 */ /* 0x000fc400078f08ff */
[----:B------:R-:W-:Y:S02]  /*72d0*/  @!P3 LOP3.LUT R19, R19, 0xfffffffe, RZ, 0xc0, !PT ;  /* 0xfffffffe1313b812 */ /* 0x000fe400078ec0ff */
[----:B------:R2:W-:Y:S01]  /*72e0*/  @!P5 ST.E.64 desc[UR36][R10.64], R36 ;  /* 0x000000240a00d985 */ /* 0x0005e2000c101b24 */
[----:B-1----:R-:W-:Y:S02]  /*72f0*/  @!P6 LOP3.LUT R13, R18, 0xfffffffe, RZ, 0xc0, !PT ;  /* 0xfffffffe120de812 */ /* 0x002fe400078ec0ff */
[----:B------:R-:W-:Y:S02]  /*7300*/  @!P1 LEA.HI R21, R21, R21, RZ, 0x1 ;  /* 0x0000001515159211 */ /* 0x000fe400078f08ff */
[----:B0-----:R-:W-:Y:S01]  /*7310*/  @!P4 LEA.HI R14, R5, R5, RZ, 0x1 ;  /* 0x00000005050ec211 */ /* 0x001fe200078f08ff */
[--C-:B------:R-:W-:Y:S01]  /*7320*/  @!P6 IMAD.WIDE R12, R13, 0x4, R6.reuse ;  /* 0x000000040d0ce825 */ /* 0x100fe200078e0206 */
[----:B------:R-:W-:Y:S02]  /*7330*/  @!P2 LEA.HI R20, R20, R20, RZ, 0x1 ;  /* 0x000000141414a211 */ /* 0x000fe400078f08ff */
[----:B------:R-:W-:Y:S01]  /*7340*/  @!P0 LOP3.LUT R5, R2, 0xfffffffe, RZ, 0xc0, !PT ;  /* 0xfffffffe02058812 */ /* 0x000fe200078ec0ff */
[----:B------:R-:W-:Y:S01]  /*7350*/  VIADD R2, R0, 0x60 ;  /* 0x0000006000027836 */ /* 0x000fe20000000000 */
[----:B------:R-:W-:Y:S01]  /*7360*/  @!P4 LOP3.LUT R15, R14, 0xfffffffe, RZ, 0xc0, !PT ;  /* 0xfffffffe0e0fc812 */ /* 0x000fe200078ec0ff */
[----:B------:R0:W-:Y:S01]  /*7370*/  @!P6 ST.E.64 desc[UR36][R12.64], R40 ;  /* 0x000000280c00e985 */ /* 0x0001e2000c101b24 */
[----:B------:R-:W-:Y:S01]  /*7380*/  @!P2 LOP3.LUT R17, R20, 0xfffffffe, RZ, 0xc0, !PT ;  /* 0xfffffffe1411a812 */ /* 0x000fe200078ec0ff */
[----:B--2---:R-:W-:Y:S01]  /*7390*/  @!P0 IMAD.WIDE R10, R5, 0x4, R6 ;  /* 0x00000004050a8825 */ /* 0x004fe200078e0206 */
[----:B------:R-:W-:-:S02]  /*73a0*/  @!P1 LOP3.LUT R21, R21, 0xfffffffe, RZ, 0xc0, !PT ;  /* 0xfffffffe15159812 */ /* 0x000fc400078ec0ff */
[----:B------:R-:W-:Y:S01]  /*73b0*/  ISETP.GE.AND P5, PT, R22, UR4, PT ;  /* 0x0000000416007c0c */ /* 0x000fe2000bfa6270 */
[----:B------:R-:W-:Y:S01]  /*73c0*/  VIADD R5, R0, 0x68 ;  /* 0x0000006800057836 */ /* 0x000fe20000000000 */
[----:B------:R1:W-:Y:S01]  /*73d0*/  @!P0 ST.E.64 desc[UR36][R10.64], R44 ;  /* 0x0000002c0a008985 */ /* 0x0003e2000c101b24 */
[--C-:B------:R-:W-:Y:S01]  /*73e0*/  @!P1 IMAD.WIDE R20, R21, 0x4, R6.reuse ;  /* 0x0000000415149825 */ /* 0x100fe200078e0206 */
[----:B------:R-:W-:Y:S02]  /*73f0*/  ISETP.GE.AND P6, PT, R23, UR4, PT ;  /* 0x0000000417007c0c */ /* 0x000fe4000bfc6270 */
[----:B------:R-:W-:Y:S01]  /*7400*/  ISETP.GE.AND P0, PT, R2, UR4, PT ;  /* 0x0000000402007c0c */ /* 0x000fe2000bf06270 */
[----:B0-----:R-:W-:-:S04]  /*7410*/  @!P4 IMAD.WIDE R12, R15, 0x4, R6 ;  /* 0x000000040f0cc825 */ /* 0x001fc800078e0206 */
[--C-:B------:R-:W-:Y:S01]  /*7420*/  @!P3 IMAD.WIDE R14, R19, 0x4, R6.reuse ;  /* 0x00000004130eb825 */ /* 0x100fe200078e0206 */
[----:B------:R0:W-:Y:S01]  /*7430*/  @!P4 ST.E.64 desc[UR36][R12.64], R48 ;  /* 0x000000300c00c985 */ /* 0x0001e2000c101b24 */
[----:B------:R-:W-:Y:S02]  /*7440*/  ISETP.GE.AND P4, PT, R25, UR4, PT ;  /* 0x0000000419007c0c */ /* 0x000fe4000bf86270 */
[----:B------:R-:W-:Y:S01]  /*7450*/  @!P2 IMAD.WIDE R18, R17, 0x4, R6 ;  /* 0x000000041112a825 */ /* 0x000fe200078e0206 */
[----:B------:R2:W-:Y:S01]  /*7460*/  @!P3 ST.E.64 desc[UR36][R14.64], R52 ;  /* 0x000000340e00b985 */ /* 0x0005e2000c101b24 */
[----:B------:R-:W-:Y:S02]  /*7470*/  IADD3 R17, R0, 0x70, RZ ;  /* 0x0000007000117810 */ /* 0x000fe40007ffe0ff */
[----:B------:R-:W-:Y:S01]  /*7480*/  ISETP.GE.AND P3, PT, R24, UR4, PT ;  /* 0x0000000418007c0c */ /* 0x000fe2000bf66270 */
[----:B------:R3:W-:Y:S01]  /*7490*/  @!P2 ST.E.64 desc[UR36][R18.64], R56 ;  /* 0x000000381200a985 */ /* 0x0007e2000c101b24 */
[----:B------:R-:W-:-:S02]  /*74a0*/  ISETP.GE.AND P2, PT, R17, UR4, PT ;  /* 0x0000000411007c0c */ /* 0x000fc4000bf46270 */
[----:B------:R-:W-:Y:S01]  /*74b0*/  @!P5 LEA.HI R22, R22, R22, RZ, 0x1 ;  /* 0x000000161616d211 */ /* 0x000fe200078f08ff */
[----:B------:R4:W-:Y:S01]  /*74c0*/  @!P1 ST.E.64 desc[UR36][R20.64], R60 ;  /* 0x0000003c14009985 */ /* 0x0009e2000c101b24 */
[----:B------:R-:W-:Y:S02]  /*74d0*/  ISETP.GE.AND P1, PT, R5, UR4, PT ;  /* 0x0000000405007c0c */ /* 0x000fe4000bf26270 */
[----:B------:R-:W-:Y:S02]  /*74e0*/  @!P6 LEA.HI R23, R23, R23, RZ, 0x1 ;  /* 0x000000171717e211 */ /* 0x000fe400078f08ff */
[----:B-1----:R-:W-:Y:S02]  /*74f0*/  @!P5 LOP3.LUT R11, R22, 0xfffffffe, RZ, 0xc0, !PT ;  /* 0xfffffffe160bd812 */ /* 0x002fe400078ec0ff */
[----:B------:R-:W-:Y:S02]  /*7500*/  @!P0 LEA.HI R2, R2, R2, RZ, 0x1 ;  /* 0x0000000202028211 */ /* 0x000fe400078f08ff */
[----:B0-----:R-:W-:Y:S01]  /*7510*/  @!P6 LOP3.LUT R13, R23, 0xfffffffe, RZ, 0xc0, !PT ;  /* 0xfffffffe170de812 */ /* 0x001fe200078ec0ff */
[----:B------:R-:W-:Y:S01]  /*7520*/  @!P5 IMAD.WIDE R10, R11, 0x4, R6 ;  /* 0x000000040b0ad825 */ /* 0x000fe200078e0206 */
[----:B------:R-:W-:-:S02]  /*7530*/  @!P2 LEA.HI R17, R17, R17, RZ, 0x1 ;  /* 0x000000111111a211 */ /* 0x000fc400078f08ff */
[----:B--2---:R-:W-:Y:S01]  /*7540*/  @!P0 LOP3.LUT R15, R2, 0xfffffffe, RZ, 0xc0, !PT ;  /* 0xfffffffe020f8812 */ /* 0x004fe200078ec0ff */
[--C-:B------:R-:W-:Y:S01]  /*7550*/  @!P6 IMAD.WIDE R12, R13, 0x4, R6.reuse ;  /* 0x000000040d0ce825 */ /* 0x100fe200078e0206 */
[----:B------:R-:W-:Y:S01]  /*7560*/  @!P1 LEA.HI R5, R5, R5, RZ, 0x1 ;  /* 0x0000000505059211 */ /* 0x000fe200078f08ff */
[----:B------:R0:W-:Y:S01]  /*7570*/  @!P5 ST.E.64 desc[UR36][R10.64], R64 ;  /* 0x000000400a00d985 */ /* 0x0001e2000c101b24 */
[----:B------:R-:W-:Y:S01]  /*7580*/  @!P3 LEA.HI R24, R24, R24, RZ, 0x1 ;  /* 0x000000181818b211 */ /* 0x000fe200078f08ff */
[----:B------:R-:W-:Y:S01]  /*7590*/  @!P0 IMAD.WIDE R14, R15, 0x4, R6 ;  /* 0x000000040f0e8825 */ /* 0x000fe200078e0206 */
[----:B------:R-:W-:Y:S01]  /*75a0*/  @!P1 LOP3.LUT R5, R5, 0xfffffffe, RZ, 0xc0, !PT ;  /* 0xfffffffe05059812 */ /* 0x000fe200078ec0ff */
[----:B------:R1:W-:Y:S01]  /*75b0*/  @!P6 ST.E.64 desc[UR36][R12.64], R68 ;  /* 0x000000440c00e985 */ /* 0x0003e2000c101b24 */
[----:B------:R-:W-:Y:S02]  /*75c0*/  @!P4 LEA.HI R25, R25, R25, RZ, 0x1 ;  /* 0x000000191919c211 */ /* 0x000fe400078f08ff */
[----:B------:R-:W-:Y:S01]  /*75d0*/  @!P2 LOP3.LUT R17, R17, 0xfffffffe, RZ, 0xc0, !PT ;  /* 0xfffffffe1111a812 */ /* 0x000fe200078ec0ff */
[----:B------:R-:W-:Y:S01]  /*75e0*/  @!P0 ST.E.64 desc[UR36][R14.64], R72 ;  /* 0x000000480e008985 */ /* 0x000fe2000c101b24 */
[----:B---3--:R-:W-:-:S02]  /*75f0*/  @!P3 LOP3.LUT R19, R24, 0xfffffffe, RZ, 0xc0, !PT ;  /* 0xfffffffe1813b812 */ /* 0x008fc400078ec0ff */
[----:B----4-:R-:W-:Y:S02]  /*7600*/  @!P4 LOP3.LUT R21, R25, 0xfffffffe, RZ, 0xc0, !PT ;  /* 0xfffffffe1915c812 */ /* 0x010fe400078ec0ff */
[C---:B------:R-:W-:Y:S01]  /*7610*/  IADD3 R2, R0.reuse, 0x88, RZ ;  /* 0x0000008800027810 */ /* 0x040fe20007ffe0ff */
[--C-:B0-----:R-:W-:Y:S01]  /*7620*/  @!P1 IMAD.WIDE R10, R5, 0x4, R6.reuse ;  /* 0x00000004050a9825 */ /* 0x101fe200078e0206 */
[----:B------:R-:W-:Y:S02]  /*7630*/  IADD3 R22, R0, 0xa0, RZ ;  /* 0x000000a000167810 */ /* 0x000fe40007ffe0ff */
[----:B------:R-:W-:Y:S01]  /*7640*/  ISETP.GE.AND P0, PT, R2, UR4, PT ;  /* 0x0000000402007c0c */ /* 0x000fe2000bf06270 */
[--C-:B-1----:R-:W-:Y:S01]  /*7650*/  @!P2 IMAD.WIDE R12, R17, 0x4, R6.reuse ;  /* 0x00000004110ca825 */ /* 0x102fe200078e0206 */
[----:B------:R0:W-:Y:S03]  /*7660*/  @!P1 ST.E.64 desc[UR36][R10.64], R76 ;  /* 0x0000004c0a009985 */ /* 0x0001e6000c101b24 */
[----:B------:R-:W-:Y:S01]  /*7670*/  VIADD R5, R0, 0x90 ;  /* 0x0000009000057836 */ /* 0x000fe20000000000 */
[----:B------:R1:W-:Y:S01]  /*7680*/  @!P2 ST.E.64 desc[UR36][R12.64], R80 ;  /* 0x000000500c00a985 */ /* 0x0003e2000c101b24 */
[----:B------:R-:W-:-:S03]  /*7690*/  @!P3 IMAD.WIDE R18, R19, 0x4, R6 ;  /* 0x000000041312b825 */ /* 0x000fc600078e0206 */
[----:B------:R-:W-:Y:S01]  /*76a0*/  ISETP.GE.AND P1, PT, R5, UR4, PT ;  /* 0x0000000405007c0c */ /* 0x000fe2000bf26270 */
[----:B------:R-:W-:Y:S01]  /*76b0*/  VIADD R17, R0, 0x98 ;  /* 0x0000009800117836 */ /* 0x000fe20000000000 */
[----:B------:R2:W-:Y:S01]  /*76c0*/  @!P3 ST.E.64 desc[UR36][R18.64], R84 ;  /* 0x000000541200b985 */ /* 0x0005e2000c101b24 */
[----:B------:R-:W-:Y:S01]  /*76d0*/  @!P4 IMAD.WIDE R20, R21, 0x4, R6 ;  /* 0x000000041514c825 */ /* 0x000fe200078e0206 */
[----:B------:R-:W-:Y:S02]  /*76e0*/  ISETP.GE.AND P3, PT, R22, UR4, PT ;  /* 0x0000000416007c0c */ /* 0x000fe4000bf66270 */
[C---:B0-----:R-:W-:Y:S01]  /*76f0*/  IADD3 R11, R0.reuse, 0xb8, RZ ;  /* 0x000000b8000b7810 */ /* 0x041fe20007ffe0ff */
[C---:B------:R-:W-:Y:S01]  /*7700*/  VIADD R14, R0.reuse, 0xa8 ;  /* 0x000000a8000e7836 */ /* 0x040fe20000000000 */
[----:B------:R-:W-:Y:S01]  /*7710*/  ISETP.GE.AND P2, PT, R17, UR4, PT ;  /* 0x0000000411007c0c */ /* 0x000fe2000bf46270 */
[----:B------:R-:W-:Y:S01]  /*7720*/  VIADD R15, R0, 0xb0 ;  /* 0x000000b0000f7836 */ /* 0x000fe20000000000 */
[----:B------:R0:W-:Y:S01]  /*7730*/  @!P4 ST.E.64 desc[UR36][R20.64], R88 ;  /* 0x000000581400c985 */ /* 0x0001e2000c101b24 */
[----:B------:R-:W-:-:S02]  /*7740*/  ISETP.GE.AND P6, PT, R11, UR4, PT ;  /* 0x000000040b007c0c */ /* 0x000fc4000bfc6270 */
[----:B------:R-:W-:Y:S02]  /*7750*/  ISETP.GE.AND P4, PT, R14, UR4, PT ;  /* 0x000000040e007c0c */ /* 0x000fe4000bf86270 */
[----:B------:R-:W-:Y:S02]  /*7760*/  ISETP.GE.AND P5, PT, R15, UR4, PT ;  /* 0x000000040f007c0c */ /* 0x000fe4000bfa6270 */
[----:B------:R-:W-:Y:S02]  /*7770*/  @!P0 LEA.HI R2, R2, R2, RZ, 0x1 ;  /* 0x0000000202028211 */ /* 0x000fe400078f08ff */
[----:B------:R-:W-:Y:S02]  /*7780*/  @!P1 LEA.HI R5, R5, R5, RZ, 0x1 ;  /* 0x0000000505059211 */ /* 0x000fe400078f08ff */
[----:B------:R-:W-:Y:S02]  /*7790*/  @!P2 LEA.HI R17, R17, R17, RZ, 0x1 ;  /* 0x000000111111a211 */ /* 0x000fe400078f08ff */
[----:B------:R-:W-:-:S02]  /*77a0*/  @!P3 LEA.HI R22, R22, R22, RZ, 0x1 ;  /* 0x000000161616b211 */ /* 0x000fc400078f08ff */
[----:B-1----:R-:W-:Y:S02]  /*77b0*/  @!P6 LEA.HI R12, R11, R11, RZ, 0x1 ;  /* 0x0000000b0b0ce211 */ /* 0x002fe400078f08ff */
[----:B------:R-:W-:Y:S02]  /*77c0*/  @!P4 LEA.HI R14, R14, R14, RZ, 0x1 ;  /* 0x0000000e0e0ec211 */ /* 0x000fe400078f08ff */
[----:B------:R-:W-:Y:S02]  /*77d0*/  @!P5 LEA.HI R10, R15, R15, RZ, 0x1 ;  /* 0x0000000f0f0ad211 */ /* 0x000fe400078f08ff */
[----:B------:R-:W-:Y:S02]  /*77e0*/  @!P0 LOP3.LUT R11, R2, 0xfffffffe, RZ, 0xc0, !PT ;  /* 0xfffffffe020b8812 */ /* 0x000fe400078ec0ff */
[----:B------:R-:W-:Y:S02]  /*77f0*/  @!P1 LOP3.LUT R5, R5, 0xfffffffe, RZ, 0xc0, !PT ;  /* 0xfffffffe05059812 */ /* 0x000fe400078ec0ff */
[----:B------:R-:W-:-:S02]  /*7800*/  @!P2 LOP3.LUT R15, R17, 0xfffffffe, RZ, 0xc0, !PT ;  /* 0xfffffffe110fa812 */ /* 0x000fc400078ec0ff */
[----:B--2---:R-:W-:Y:S02]  /*7810*/  @!P3 LOP3.LUT R19, R22, 0xfffffffe, RZ, 0xc0, !PT ;  /* 0xfffffffe1613b812 */ /* 0x004fe400078ec0ff */
[----:B0-----:R-:W-:Y:S01]  /*7820*/  @!P4 LOP3.LUT R21, R14, 0xfffffffe, RZ, 0xc0, !PT ;  /* 0xfffffffe0e15c812 */ /* 0x001fe200078ec0ff */
[--C-:B------:R-:W-:Y:S01]  /*7830*/  @!P2 IMAD.WIDE R14, R15, 0x4, R6.reuse ;  /* 0x000000040f0ea825 */ /* 0x100fe200078e0206 */
[----:B------:R-:W-:Y:S02]  /*7840*/  @!P5 LOP3.LUT R23, R10, 0xfffffffe, RZ, 0xc0, !PT ;  /* 0xfffffffe0a17d812 */ /* 0x000fe400078ec0ff */
[----:B------:R-:W-:Y:S01]  /*7850*/  @!P6 LOP3.LUT R17, R12, 0xfffffffe, RZ, 0xc0, !PT ;  /* 0xfffffffe0c11e812 */ /* 0x000fe200078ec0ff */
[----:B------:R-:W-:-:S04]  /*7860*/  @!P0 IMAD.WIDE R10, R11, 0x4, R6 ;  /* 0x000000040b0a8825 */ /* 0x000fc800078e0206 */
[--C-:B------:R-:W-:Y:S01]  /*7870*/  @!P1 IMAD.WIDE R12, R5, 0x4, R6.reuse ;  /* 0x00000004050c9825 */ /* 0x100fe200078e0206 */
[----:B------:R0:W-:Y:S03]  /*7880*/  @!P0 ST.E.64 desc[UR36][R10.64], R92 ;  /* 0x0000005c0a008985 */ /* 0x0001e6000c101b24 */
[--C-:B------:R-:W-:Y:S01]  /*7890*/  @!P3 IMAD.WIDE R18, R19, 0x4, R6.reuse ;  /* 0x000000041312b825 */ /* 0x100fe200078e0206 */
[----:B------:R0:W-:Y:S03]  /*78a0*/  @!P1 ST.E.64 desc[UR36][R12.64], R96 ;  /* 0x000000600c009985 */ /* 0x0001e6000c101b24 */
[--C-:B------:R-:W-:Y:S01]  /*78b0*/  @!P4 IMAD.WIDE R20, R21, 0x4, R6.reuse ;  /* 0x000000041514c825 */ /* 0x100fe200078e0206 */
[----:B------:R0:W-:Y:S03]  /*78c0*/  @!P2 ST.E.64 desc[UR36][R14.64], R100 ;  /* 0x000000640e00a985 */ /* 0x0001e6000c101b24 */
[--C-:B------:R-:W-:Y:S01]  /*78d0*/  @!P5 IMAD.WIDE R22, R23, 0x4, R6.reuse ;  /* 0x000000041716d825 */ /* 0x100fe200078e0206 */
[----:B------:R0:W-:Y:S03]  /*78e0*/  @!P3 ST.E.64 desc[UR36][R18.64], R104 ;  /* 0x000000681200b985 */ /* 0x0001e6000c101b24 */
[----:B------:R-:W-:Y:S01]  /*78f0*/  @!P6 IMAD.WIDE R6, R17, 0x4, R6 ;  /* 0x000000041106e825 */ /* 0x000fe200078e0206 */
[----:B------:R0:W-:Y:S04]  /*7900*/  @!P4 ST.E.64 desc[UR36][R20.64], R108 ;  /* 0x0000006c1400c985 */ /* 0x0001e8000c101b24 */
[----:B------:R0:W-:Y:S04]  /*7910*/  @!P5 ST.E.64 desc[UR36][R22.64], R112 ;  /* 0x000000701600d985 */ /* 0x0001e8000c101b24 */
[----:B------:R0:W-:Y:S02]  /*7920*/  @!P6 ST.E.64 desc[UR36][R6.64], R116 ;  /* 0x000000740600e985 */ /* 0x0001e4000c101b24 */
.L_x_37:
[----:B------:R-:W-:Y:S05]  /*7930*/  BSYNC B0 ;  /* 0x0000000000007941 */ /* 0x000fea0003800000 */
.L_x_36:
[----:B------:R-:W-:Y:S01]  /*7940*/  ISETP.GE.AND P0, PT, R9, R4, PT ;  /* 0x000000040900720c */ /* 0x000fe20003f06270 */
[----:B01----:R0:W1:Y:S04]  /*7950*/  SHFL.IDX PT, R7, R8, 0x1, 0x1c1f ;  /* 0x003c1f0008077f89 */ /* 0x00306800000e0000 */
[----:B----4-:R0:W4:Y:S08]  /*7960*/  SHFL.IDX PT, R6, R3, 0x1, 0x1c1f ;  /* 0x003c1f0003067f89 */ /* 0x01013000000e0000 */
[----:B0-----:R-:W-:Y:S05]  /*7970*/  @P0 BRA `(.L_x_8) ;  /* 0x0000004800140947 */ /* 0x001fea0003800000 */
[C---:B---3--:R-:W-:Y:S01]  /*7980*/  VIADD R2, R0.reuse, 0x8 ;  /* 0x0000000800027836 */ /* 0x048fe20000000000 */
[----:B------:R-:W-:Y:S01]  /*7990*/  ULDC UR4, c[0x0][0xac8] ;  /* 0x0002b20000047ab9 */ /* 0x000fe20000000800 */
[C---:B------:R-:W-:Y:S01]  /*79a0*/  VIADD R8, R0.reuse, 0x10 ;  /* 0x0000001000087836 */ /* 0x040fe20000000000 */
[C---:B------:R-:W-:Y:S01]  /*79b0*/  ISETP.GE.AND P2, PT, R0.reuse, UR4, PT ;  /* 0x0000000400007c0c */ /* 0x040fe2000bf46270 */
[----:B------:R-:W-:Y:S01]  /*79c0*/  VIADD R10, R0, 0x20 ;  /* 0x00000020000a7836 */ /* 0x000fe20000000000 */
[----:B------:R-:W-:Y:S01]  /*79d0*/  ISETP.GE.AND P3, PT, R2, UR4, PT ;  /* 0x0000000402007c0c */ /* 0x000fe2000bf66270 */
[C---:B------:R-:W-:Y:S01]  /*79e0*/  VIADD R11, R0.reuse, 0x28 ;  /* 0x00000028000b7836 */ /* 0x040fe20000000000 */
[C---:B------:R-:W-:Y:S01]  /*79f0*/  IADD3 R9, R0.reuse, 0x18, RZ ;  /* 0x0000001800097810 */ /* 0x040fe20007ffe0ff */
[----:B------:R-:W-:Y:S01]  /*7a00*/  VIADD R13, R0, 0x38 ;  /* 0x00000038000d7836 */ /* 0x000fe20000000000 */
[----:B------:R-:W-:Y:S01]  /*7a10*/  ISETP.GE.AND P0, PT, R8, UR4, PT ;  /* 0x0000000408007c0c */ /* 0x000fe2000bf06270 */
[C---:B------:R-:W-:Y:S01]  /*7a20*/  VIADD R14, R0.reuse, 0x40 ;  /* 0x00000040000e7836 */ /* 0x040fe20000000000 */
[----:B------:R-:W-:Y:S01]  /*7a30*/  ISETP.GE.AND P1, PT, R9, UR4, PT ;  /* 0x0000000409007c0c */ /* 0x000fe2000bf26270 */
[C---:B------:R-:W-:Y:S01]  /*7a40*/  VIADD R19, R0.reuse, 0x50 ;  /* 0x0000005000137836 */ /* 0x040fe20000000000 */
[C---:B------:R-:W-:Y:S01]  /*7a50*/  IADD3 R12, R0.reuse, 0x30, RZ ;  /* 0x00000030000c7810 */ /* 0x040fe20007ffe0ff */
[----:B------:R-:W-:Y:S01]  /*7a60*/  VIADD R20, R0, 0x70 ;  /* 0x0000007000147836 */ /* 0x000fe20000000000 */
[----:B------:R-:W-:-:S02]  /*7a70*/  ISETP.GE.AND P5, PT, R13, UR4, PT ;  /* 0x000000040d007c0c */ /* 0x000fc4000bfa6270 */
[----:B------:R-:W-:Y:S02]  /*7a80*/  ISETP.GE.AND P4, PT, R12, UR4, PT ;  /* 0x000000040c007c0c */ /* 0x000fe4000bf86270 */
[----:B------:R-:W-:Y:S02]  /*7a90*/  @!P3 LEA.HI R2, R2, R2, RZ, 0x1 ;  /* 0x000000020202b211 */ /* 0x000fe400078f08ff */
[----:B------:R-:W-:Y:S02]  /*7aa0*/  ISETP.GE.AND P6, PT, R14, UR4, PT ;  /* 0x000000040e007c0c */ /* 0x000fe4000bfc6270 */
[----:B------:R-:W-:Y:S01]  /*7ab0*/  @!P3 LOP3.LUT R5, R2, 0xfffffffe, RZ, 0xc0, !PT ;  /* 0xfffffffe0205b812 */ /* 0x000fe200078ec0ff */
[--C-:B-1--4-:R-:W-:Y:S01]  /*7ac0*/  @!P2 IMAD.WIDE R2, R0, 0x4, R6.reuse ;  /* 0x000000040002a825 */ /* 0x112fe200078e0206 */
[----:B------:R-:W-:Y:S02]  /*7ad0*/  @!P0 LEA.HI R8, R8, R8, RZ, 0x1 ;  /* 0x0000000808088211 */ /* 0x000fe400078f08ff */
[----:B------:R-:W-:Y:S01]  /*7ae0*/  @!P1 LEA.HI R9, R9, R9, RZ, 0x1 ;  /* 0x0000000909099211 */ /* 0x000fe200078f08ff */
[----:B------:R-:W-:Y:S01]  /*7af0*/  @!P3 IMAD.WIDE R4, R5, 0x4, R6 ;  /* 0x000000040504b825 */ /* 0x000fe200078e0206 */
[----:B------:R0:W-:Y:S01]  /*7b00*/  @!P2 ST.E.64 desc[UR36][R2.64], R26 ;  /* 0x0000001a0200a985 */ /* 0x0001e2000c101b24 */
[----:B------:R-:W-:-:S02]  /*7b10*/  ISETP.GE.AND P2, PT, R10, UR4, PT ;  /* 0x000000040a007c0c */ /* 0x000fc4000bf46270 */
[----:B------:R-:W-:Y:S01]  /*7b20*/  @!P4 LEA.HI R12, R12, R12, RZ, 0x1 ;  /* 0x0000000c0c0cc211 */ /* 0x000fe200078f08ff */
[----:B------:R1:W-:Y:S01]  /*7b30*/  @!P3 ST.E.64 desc[UR36][R4.64], R30 ;  /* 0x0000001e0400b985 */ /* 0x0003e2000c101b24 */
[----:B------:R-:W-:Y:S02]  /*7b40*/  ISETP.GE.AND P3, PT, R11, UR4, PT ;  /* 0x000000040b007c0c */ /* 0x000fe4000bf66270 */
[----:B------:R-:W-:Y:S02]  /*7b50*/  @!P6 LEA.HI R14, R14, R14, RZ, 0x1 ;  /* 0x0000000e0e0ee211 */ /* 0x000fe400078f08ff */
[----:B------:R-:W-:Y:S02]  /*7b60*/  IADD3 R18, R0, 0x48, RZ ;  /* 0x0000004800127810 */ /* 0x000fe40007ffe0ff */
[----:B------:R-:W-:Y:S01]  /*7b70*/  @!P6 LOP3.LUT R17, R14, 0xfffffffe, RZ, 0xc0, !PT ;  /* 0xfffffffe0e11e812 */ /* 0x000fe200078ec0ff */
[C---:B------:R-:W-:Y:S01]  /*7b80*/  VIADD R14, R0.reuse, 0x58 ;  /* 0x00000058000e7836 */ /* 0x040fe20000000000 */
[----:B------:R-:W-:-:S02]  /*7b90*/  IADD3 R21, R0, 0x78, RZ ;  /* 0x0000007800157810 */ /* 0x000fc40007ffe0ff */
[----:B0-----:R-:W-:Y:S02]  /*7ba0*/  @!P0 LOP3.LUT R3, R8, 0xfffffffe, RZ, 0xc0, !PT ;  /* 0xfffffffe08038812 */ /* 0x001fe400078ec0ff */
[----:B------:R-:W-:Y:S02]  /*7bb0*/  @!P2 LEA.HI R10, R10, R10, RZ, 0x1 ;  /* 0x0000000a0a0aa211 */ /* 0x000fe400078f08ff */
[----:B-1----:R-:W-:Y:S01]  /*7bc0*/  @!P1 LOP3.LUT R5, R9, 0xfffffffe, RZ, 0xc0, !PT ;  /* 0xfffffffe09059812 */ /* 0x002fe200078ec0ff */
[--C-:B------:R-:W-:Y:S01]  /*7bd0*/  @!P0 IMAD.WIDE R2, R3, 0x4, R6.reuse ;  /* 0x0000000403028825 */ /* 0x100fe200078e0206 */
[----:B------:R-:W-:Y:S02]  /*7be0*/  @!P3 LEA.HI R11, R11, R11, RZ, 0x1 ;  /* 0x0000000b0b0bb211 */ /* 0x000fe400078f08ff */
[----:B------:R-:W-:Y:S01]  /*7bf0*/  @!P5 LEA.HI R8, R13, R13, RZ, 0x1 ;  /* 0x0000000d0d08d211 */ /* 0x000fe200078f08ff */
[----:B------:R-:W-:Y:S01]  /*7c00*/  @!P1 IMAD.WIDE R4, R5, 0x4, R6 ;  /* 0x0000000405049825 */ /* 0x000fe200078e0206 */
[----:B------:R-:W-:Y:S01]  /*7c10*/  @!P2 LOP3.LUT R9, R10, 0xfffffffe, RZ, 0xc0, !PT ;  /* 0xfffffffe0a09a812 */ /* 0x000fe200078ec0ff */
[----:B------:R0:W-:Y:S01]  /*7c20*/  @!P0 ST.E.64 desc[UR36][R2.64], R34 ;  /* 0x0000002202008985 */ /* 0x0001e2000c101b24 */
[----:B------:R-:W-:-:S02]  /*7c30*/  @!P3 LOP3.LUT R11, R11, 0xfffffffe, RZ, 0xc0, !PT ;  /* 0xfffffffe0b0bb812 */ /* 0x000fc400078ec0ff */
[----:B------:R-:W-:Y:S01]  /*7c40*/  @!P4 LOP3.LUT R13, R12, 0xfffffffe, RZ, 0xc0, !PT ;  /* 0xfffffffe0c0dc812 */ /* 0x000fe200078ec0ff */
[----:B------:R1:W-:Y:S01]  /*7c50*/  @!P1 ST.E.64 desc[UR36][R4.64], R38 ;  /* 0x0000002604009985 */ /* 0x0003e2000c101b24 */
[----:B------:R-:W-:Y:S02]  /*7c60*/  @!P5 LOP3.LUT R15, R8, 0xfffffffe, RZ, 0xc0, !PT ;  /* 0xfffffffe080fd812 */ /* 0x000fe400078ec0ff */
[----:B------:R-:W-:Y:S02]  /*7c70*/  ISETP.GE.AND P1, PT, R18, UR4, PT ;  /* 0x0000000412007c0c */ /* 0x000fe4000bf26270 */
[----:B------:R-:W-:Y:S01]  /*7c80*/  ISETP.GE.AND P0, PT, R19, UR4, PT ;  /* 0x0000000413007c0c */ /* 0x000fe2000bf06270 */
[----:B0-----:R-:W-:-:S04]  /*7c90*/  @!P2 IMAD.WIDE R2, R9, 0x4, R6 ;  /* 0x000000040902a825 */ /* 0x001fc800078e0206 */
[--C-:B-1----:R-:W-:Y:S01]  /*7ca0*/  @!P3 IMAD.WIDE R4, R11, 0x4, R6.reuse ;  /* 0x000000040b04b825 */ /* 0x102fe200078e0206 */
[----:B------:R0:W-:Y:S01]  /*7cb0*/  @!P2 ST.E.64 desc[UR36][R2.64], R42 ;  /* 0x0000002a0200a985 */ /* 0x0001e2000c101b24 */
[----:B------:R-:W-:Y:S02]  /*7cc0*/  ISETP.GE.AND P2, PT, R14, UR4, PT ;  /* 0x000000040e007c0c */ /* 0x000fe4000bf46270 */
[--C-:B------:R-:W-:Y:S01]  /*7cd0*/  @!P4 IMAD.WIDE R8, R13, 0x4, R6.reuse ;  /* 0x000000040d08c825 */ /* 0x100fe200078e0206 */
[----:B------:R1:W-:Y:S01]  /*7ce0*/  @!P3 ST.E.64 desc[UR36][R4.64], R46 ;  /* 0x0000002e0400b985 */ /* 0x0003e2000c101b24 */
[----:B------:R-:W-:Y:S02]  /*7cf0*/  ISETP.GE.AND P3, PT, R21, UR4, PT ;  /* 0x0000000415007c0c */ /* 0x000fe4000bf66270 */
[--C-:B------:R-:W-:Y:S01]  /*7d00*/  @!P5 IMAD.WIDE R10, R15, 0x4, R6.reuse ;  /* 0x000000040f0ad825 */ /* 0x100fe200078e0206 */
[----:B------:R-:W-:Y:S01]  /*7d10*/  IADD3 R15, R0, 0x60, RZ ;  /* 0x00000060000f7810 */ /* 0x000fe20007ffe0ff */
[----:B------:R2:W-:Y:S01]  /*7d20*/  @!P4 ST.E.64 desc[UR36][R8.64], R50 ;  /* 0x000000320800c985 */ /* 0x0005e2000c101b24 */
[----:B------:R-:W-:Y:S01]  /*7d30*/  ISETP.GE.AND P4, PT, R20, UR4, PT ;  /* 0x0000000414007c0c */ /* 0x000fe2000bf86270 */
[--C-:B------:R-:W-:Y:S01]  /*7d40*/  @!P6 IMAD.WIDE R12, R17, 0x4, R6.reuse ;  /* 0x00000004110ce825 */ /* 0x100fe200078e0206 */
[----:B------:R-:W-:Y:S01]  /*7d50*/  @!P1 LEA.HI R18, R18, R18, RZ, 0x1 ;  /* 0x0000001212129211 */ /* 0x000fe200078f08ff */
[----:B------:R3:W-:Y:S01]  /*7d60*/  @!P5 ST.E.64 desc[UR36][R10.64], R54 ;  /* 0x000000360a00d985 */ /* 0x0007e2000c101b24 */
[----:B------:R-:W-:Y:S01]  /*7d70*/  @!P0 LEA.HI R19, R19, R19, RZ, 0x1 ;  /* 0x0000001313138211 */ /* 0x000fe200078f08ff */
[----:B------:R-:W-:Y:S01]  /*7d80*/  VIADD R17, R0, 0x68 ;  /* 0x0000006800117836 */ /* 0x000fe20000000000 */
[----:B0-----:R-:W-:Y:S01]  /*7d90*/  @!P1 LOP3.LUT R3, R18, 0xfffffffe, RZ, 0xc0, !PT ;  /* 0xfffffffe12039812 */ /* 0x001fe200078ec0ff */
[----:B------:R0:W-:Y:S01]  /*7da0*/  @!P6 ST.E.64 desc[UR36][R12.64], R58 ;  /* 0x0000003a0c00e985 */ /* 0x0001e2000c101b24 */
[----:B------:R-:W-:Y:S01]  /*7db0*/  ISETP.GE.AND P6, PT, R15, UR4, PT ;  /* 0x000000040f007c0c */ /* 0x000fe2000bfc6270 */
[----:B------:R-:W-:Y:S01]  /*7dc0*/  VIADD R18, R0, 0x80 ;  /* 0x0000008000127836 */ /* 0x000fe20000000000 */
[----:B------:R-:W-:Y:S01]  /*7dd0*/  ISETP.GE.AND P5, PT, R17, UR4, PT ;  /* 0x0000000411007c0c */ /* 0x000fe2000bfa6270 */
[----:B------:R-:W-:Y:S01]  /*7de0*/  @!P1 IMAD.WIDE R2, R3, 0x4, R6 ;  /* 0x0000000403029825 */ /* 0x000fe200078e0206 */
[----:B-1----:R-:W-:-:S02]  /*7df0*/  @!P0 LOP3.LUT R5, R19, 0xfffffffe, RZ, 0xc0, !PT ;  /* 0xfffffffe13058812 */ /* 0x002fc400078ec0ff */
[----:B------:R-:W-:Y:S01]  /*7e00*/  @!P2 LEA.HI R14, R14, R14, RZ, 0x1 ;  /* 0x0000000e0e0ea211 */ /* 0x000fe200078f08ff */
[----:B------:R-:W-:Y:S01]  /*7e10*/  VIADD R19, R0, 0x88 ;  /* 0x0000008800137836 */ /* 0x000fe20000000000 */
[----:B------:R-:W-:Y:S01]  /*7e20*/  @!P4 LEA.HI R20, R20, R20, RZ, 0x1 ;  /* 0x000000141414c211 */ /* 0x000fe200078f08ff */
[----:B------:R-:W-:Y:S01]  /*7e30*/  @!P0 IMAD.WIDE R4, R5, 0x4, R6 ;  /* 0x0000000405048825 */ /* 0x000fe200078e0206 */
[----:B------:R-:W-:Y:S01]  /*7e40*/  @!P3 LEA.HI R21, R21, R21, RZ, 0x1 ;  /* 0x000000151515b211 */ /* 0x000fe200078f08ff */
[----:B------:R1:W-:Y:S01]  /*7e50*/  @!P1 ST.E.64 desc[UR36][R2.64], R62 ;  /* 0x0000003e02009985 */ /* 0x0003e2000c101b24 */
[----:B--2---:R-:W-:Y:S02]  /*7e60*/  @!P2 LOP3.LUT R9, R14, 0xfffffffe, RZ, 0xc0, !PT ;  /* 0xfffffffe0e09a812 */ /* 0x004fe400078ec0ff */
[----:B------:R-:W-:Y:S01]  /*7e70*/  @!P6 LEA.HI R15, R15, R15, RZ, 0x1 ;  /* 0x0000000f0f0fe211 */ /* 0x000fe200078f08ff */
[----:B------:R2:W-:Y:S01]  /*7e80*/  @!P0 ST.E.64 desc[UR36][R4.64], R66 ;  /* 0x0000004204008985 */ /* 0x0005e2000c101b24 */
[----:B------:R-:W-:-:S02]  /*7e90*/  @!P5 LEA.HI R17, R17, R17, RZ, 0x1 ;  /* 0x000000111111d211 */ /* 0x000fc400078f08ff */
[----:B------:R-:W-:Y:S02]  /*7ea0*/  @!P6 LOP3.LUT R15, R15, 0xfffffffe, RZ, 0xc0, !PT ;  /* 0xfffffffe0f0fe812 */ /* 0x000fe400078ec0ff */
[----:B------:R-:W-:Y:S02]  /*7eb0*/  @!P5 LOP3.LUT R17, R17, 0xfffffffe, RZ, 0xc0, !PT ;  /* 0xfffffffe1111d812 */ /* 0x000fe400078ec0ff */
[----:B---3--:R-:W-:Y:S02]  /*7ec0*/  @!P4 LOP3.LUT R11, R20, 0xfffffffe, RZ, 0xc0, !PT ;  /* 0xfffffffe140bc812 */ /* 0x008fe400078ec0ff */
[----:B0-----:R-:W-:Y:S01]  /*7ed0*/  @!P3 LOP3.LUT R13, R21, 0xfffffffe, RZ, 0xc0, !PT ;  /* 0xfffffffe150db812 */ /* 0x001fe200078ec0ff */
[--C-:B-1----:R-:W-:Y:S01]  /*7ee0*/  @!P2 IMAD.WIDE R2, R9, 0x4, R6.reuse ;  /* 0x000000040902a825 */ /* 0x102fe200078e0206 */
[----:B------:R-:W-:Y:S02]  /*7ef0*/  ISETP.GE.AND P0, PT, R18, UR4, PT ;  /* 0x0000000412007c0c */ /* 0x000fe4000bf06270 */
[----:B------:R-:W-:Y:S01]  /*7f00*/  ISETP.GE.AND P1, PT, R19, UR4, PT ;  /* 0x0000000413007c0c */ /* 0x000fe2000bf26270 */
[----:B--2---:R-:W-:Y:S01]  /*7f10*/  @!P6 IMAD.WIDE R4, R15, 0x4, R6 ;  /* 0x000000040f04e825 */ /* 0x004fe200078e0206 */
[----:B------:R0:W-:Y:S01]  /*7f20*/  @!P2 ST.E.64 desc[UR36][R2.64], R70 ;  /* 0x000000460200a985 */ /* 0x0001e2000c101b24 */
[----:B------:R-:W-:-:S02]  /*7f30*/  IADD3 R14, R0, 0x90, RZ ;  /* 0x00000090000e7810 */ /* 0x000fc40007ffe0ff */
[--C-:B------:R-:W-:Y:S01]  /*7f40*/  @!P5 IMAD.WIDE R8, R17, 0x4, R6.reuse ;  /* 0x000000041108d825 */ /* 0x100fe200078e0206 */
[----:B------:R1:W-:Y:S01]  /*7f50*/  @!P6 ST.E.64 desc[UR36][R4.64], R74 ;  /* 0x0000004a0400e985 */ /* 0x0003e2000c101b24 */
[----:B------:R-:W-:Y:S02]  /*7f60*/  IADD3 R20, R0, 0xa8, RZ ;  /* 0x000000a800147810 */ /* 0x000fe40007ffe0ff */
[--C-:B------:R-:W-:Y:S01]  /*7f70*/  @!P4 IMAD.WIDE R10, R11, 0x4, R6.reuse ;  /* 0x000000040b0ac825 */ /* 0x100fe200078e0206 */
[----:B------:R2:W-:Y:S01]  /*7f80*/  @!P5 ST.E.64 desc[UR36][R8.64], R78 ;  /* 0x0000004e0800d985 */ /* 0x0005e2000c101b24 */
[----:B------:R-:W-:Y:S02]  /*7f90*/  ISETP.GE.AND P2, PT, R14, UR4, PT ;  /* 0x000000040e007c0c */ /* 0x000fe4000bf46270 */
[----:B------:R-:W-:Y:S01]  /*7fa0*/  @!P3 IMAD.WIDE R12, R13, 0x4, R6 ;  /* 0x000000040d0cb825 */ /* 0x000fe200078e0206 */
[----:B------:R3:W-:Y:S01]  /*7fb0*/  @!P4 ST.E.64 desc[UR36][R10.64], R82 ;  /* 0x000000520a00c985 */ /* 0x0007e2000c101b24 */
[----:B------:R-:W-:-:S02]  /*7fc0*/  ISETP.GE.AND P5, PT, R20, UR4, PT ;  /* 0x0000000414007c0c */ /* 0x000fc4000bfa6270 */
[C---:B------:R-:W-:Y:S01]  /*7fd0*/  VIADD R15, R0.reuse, 0x98 ;  /* 0x00000098000f7836 */ /* 0x040fe20000000000 */
[----:B------:R4:W-:Y:S01]  /*7fe0*/  @!P3 ST.E.64 desc[UR36][R12.64], R86 ;  /* 0x000000560c00b985 */ /* 0x0009e2000c101b24 */
[----:B------:R-:W-:Y:S01]  /*7ff0*/  VIADD R17, R0, 0xa0 ;  /* 0x000000a000117836 */ /* 0x000fe20000000000 */
[----:B------:R-:W-:Y:S01]  /*8000*/  @!P0 LEA.HI R18, R18, R18, RZ, 0x1 ;  /* 0x0000001212128211 */ /* 0x000fe200078f08ff */
[C---:B------:R-:W-:Y:S01]  /*8010*/  VIADD R21, R0.reuse, 0xb0 ;  /* 0x000000b000157836 */ /* 0x040fe20000000000 */
[----:B------:R-:W-:Y:S01]  /*8020*/  ISETP.GE.AND P3, PT, R15, UR4, PT ;  /* 0x000000040f007c0c */ /* 0x000fe2000bf66270 */
[----:B------:R-:W-:Y:S01]  /*8030*/  VIADD R0, R0, 0xb8 ;  /* 0x000000b800007836 */ /* 0x000fe20000000000 */
[----:B------:R-:W-:Y:S02]  /*8040*/  ISETP.GE.AND P4, PT, R17, UR4, PT ;  /* 0x0000000411007c0c */ /* 0x000fe4000bf86270 */
[----:B------:R-:W-:Y:S02]  /*8050*/  ISETP.GE.AND P6, PT, R21, UR4, PT ;  /* 0x0000000415007c0c */ /* 0x000fe4000bfc6270 */
[----:B------:R-:W-:-:S02]  /*8060*/  @!P1 LEA.HI R19, R19, R19, RZ, 0x1 ;  /* 0x0000001313139211 */ /* 0x000fc400078f08ff */
[----:B0-----:R-:W-:Y:S02]  /*8070*/  @!P0 LOP3.LUT R3, R18, 0xfffffffe, RZ, 0xc0, !PT ;  /* 0xfffffffe12038812 */ /* 0x001fe400078ec0ff */
[----:B-1----:R-:W-:Y:S02]  /*8080*/  @!P1 LOP3.LUT R5, R19, 0xfffffffe, RZ, 0xc0, !PT ;  /* 0xfffffffe13059812 */ /* 0x002fe400078ec0ff */
[----:B------:R-:W-:Y:S01]  /*8090*/  @!P2 LEA.HI R14, R14, R14, RZ, 0x1 ;  /* 0x0000000e0e0ea211 */ /* 0x000fe200078f08ff */
[--C-:B------:R-:W-:Y:S01]  /*80a0*/  @!P0 IMAD.WIDE R2, R3, 0x4, R6.reuse ;  /* 0x0000000403028825 */ /* 0x100fe200078e0206 */
[----:B------:R-:W-:Y:S02]  /*80b0*/  @!P3 LEA.HI R15, R15, R15, RZ, 0x1 ;  /* 0x0000000f0f0fb211 */ /* 0x000fe400078f08ff */
[----:B------:R-:W-:Y:S01]  /*80c0*/  @!P4 LEA.HI R17, R17, R17, RZ, 0x1 ;  /* 0x000000111111c211 */ /* 0x000fe200078f08ff */
[----:B------:R-:W-:Y:S01]  /*80d0*/  @!P1 IMAD.WIDE R4, R5, 0x4, R6 ;  /* 0x0000000405049825 */ /* 0x000fe200078e0206 */
[----:B------:R-:W-:Y:S01]  /*80e0*/  @!P5 LEA.HI R20, R20, R20, RZ, 0x1 ;  /* 0x000000141414d211 */ /* 0x000fe200078f08ff */
[----:B------:R0:W-:Y:S01]  /*80f0*/  @!P0 ST.E.64 desc[UR36][R2.64], R90 ;  /* 0x0000005a02008985 */ /* 0x0001e2000c101b24 */
[----:B------:R-:W-:-:S02]  /*8100*/  @!P6 LEA.HI R21, R21, R21, RZ, 0x1 ;  /* 0x000000151515e211 */ /* 0x000fc400078f08ff */
[----:B--2---:R-:W-:Y:S01]  /*8110*/  @!P2 LOP3.LUT R9, R14, 0xfffffffe, RZ, 0xc0, !PT ;  /* 0xfffffffe0e09a812 */ /* 0x004fe200078ec0ff */
[----:B------:R1:W-:Y:S01]  /*8120*/  @!P1 ST.E.64 desc[UR36][R4.64], R94 ;  /* 0x0000005e04009985 */ /* 0x0003e2000c101b24 */
[----:B------:R-:W-:Y:S02]  /*8130*/  @!P3 LOP3.LUT R15, R15, 0xfffffffe, RZ, 0xc0, !PT ;  /* 0xfffffffe0f0fb812 */ /* 0x000fe400078ec0ff */
[----:B------:R-:W-:Y:S02]  /*8140*/  @!P4 LOP3.LUT R17, R17, 0xfffffffe, RZ, 0xc0, !PT ;  /* 0xfffffffe1111c812 */ /* 0x000fe400078ec0ff */
[----:B---3--:R-:W-:Y:S02]  /*8150*/  @!P5 LOP3.LUT R11, R20, 0xfffffffe, RZ, 0xc0, !PT ;  /* 0xfffffffe140bd812 */ /* 0x008fe400078ec0ff */
[----:B----4-:R-:W-:Y:S02]  /*8160*/  @!P6 LOP3.LUT R13, R21, 0xfffffffe, RZ, 0xc0, !PT ;  /* 0xfffffffe150de812 */ /* 0x010fe400078ec0ff */
[----:B------:R-:W-:Y:S01]  /*8170*/  ISETP.GE.AND P0, PT, R0, UR4, PT ;  /* 0x0000000400007c0c */ /* 0x000fe2000bf06270 */
[----:B0-----:R-:W-:-:S04]  /*8180*/  @!P2 IMAD.WIDE R2, R9, 0x4, R6 ;  /* 0x000000040902a825 */ /* 0x001fc800078e0206 */
[--C-:B-1----:R-:W-:Y:S01]  /*8190*/  @!P3 IMAD.WIDE R4, R15, 0x4, R6.reuse ;  /* 0x000000040f04b825 */ /* 0x102fe200078e0206 */
[----:B------:R0:W-:Y:S03]  /*81a0*/  @!P2 ST.E.64 desc[UR36][R2.64], R98 ;  /* 0x000000620200a985 */ /* 0x0001e6000c101b24 */
[--C-:B------:R-:W-:Y:S01]  /*81b0*/  @!P4 IMAD.WIDE R8, R17, 0x4, R6.reuse ;  /* 0x000000041108c825 */ /* 0x100fe200078e0206 */
[----:B------:R0:W-:Y:S03]  /*81c0*/  @!P3 ST.E.64 desc[UR36][R4.64], R102 ;  /* 0x000000660400b985 */ /* 0x0001e6000c101b24 */
[--C-:B------:R-:W-:Y:S01]  /*81d0*/  @!P5 IMAD.WIDE R10, R11, 0x4, R6.reuse ;  /* 0x000000040b0ad825 */ /* 0x100fe200078e0206 */
[----:B------:R0:W-:Y:S03]  /*81e0*/  @!P4 ST.E.64 desc[UR36][R8.64], R106 ;  /* 0x0000006a0800c985 */ /* 0x0001e6000c101b24 */
[----:B------:R-:W-:Y:S01]  /*81f0*/  @!P6 IMAD.WIDE R12, R13, 0x4, R6 ;  /* 0x000000040d0ce825 */ /* 0x000fe200078e0206 */
[----:B------:R0:W-:Y:S04]  /*8200*/  @!P5 ST.E.64 desc[UR36][R10.64], R110 ;  /* 0x0000006e0a00d985 */ /* 0x0001e8000c101b24 */
[----:B------:R0:W-:Y:S01]  /*8210*/  @!P6 ST.E.64 desc[UR36][R12.64], R114 ;  /* 0x000000720c00e985 */ /* 0x0001e2000c101b24 */
[----:B------:R-:W-:Y:S05]  /*8220*/  @P0 BRA `(.L_x_8) ;  /* 0x0000003c00e80947 */ /* 0x000fea0003800000 */
[----:B------:R-:W-:-:S04]  /*8230*/  LEA.HI R0, R0, R0, RZ, 0x1 ;  /* 0x0000000000007211 */ /* 0x000fc800078f08ff */
[----:B0-----:R-:W-:-:S05]  /*8240*/  LOP3.LUT R3, R0, 0xfffffffe, RZ, 0xc0, !PT ;  /* 0xfffffffe00037812 */ /* 0x001fca00078ec0ff */
[----:B------:R-:W-:-:S05]  /*8250*/  IMAD.WIDE R6, R3, 0x4, R6 ;  /* 0x0000000403067825 */ /* 0x000fca00078e0206 */
[----:B------:R0:W-:Y:S01]  /*8260*/  ST.E.64 desc[UR36][R6.64], R118 ;  /* 0x0000007606007985 */ /* 0x0001e2000c101b24 */
[----:B------:R-:W-:Y:S05]  /*8270*/  BRA `(.L_x_8) ;  /* 0x0000003c00d47947 */ /* 0x000fea0003800000 */
.L_x_35:
[----:B------:R-:W0:Y:S02]  /*8280*/  S2R R0, SR_TID.X ;  /* 0x0000000000007919 */ /* 0x000e240000002100 */
[----:B0-----:R-:W-:-:S04]  /*8290*/  IADD3 R2, R0, -0x80, RZ ;  /* 0xffffff8000027810 */ /* 0x001fc80007ffe0ff */
[----:B------:R-:W-:-:S13]  /*82a0*/  ISETP.GT.AND P0, PT, R2, 0x7f, PT ;  /* 0x0000007f0200780c */ /* 0x000fda0003f04270 */
[----:B------:R-:W-:Y:S05]  /*82b0*/  @P0 BRA `(.L_x_8) ;  /* 0x0000003c00c40947 */ /* 0x000fea0003800000 */
[----:B------:R-:W0:Y:S01]  /*82c0*/  S2R R3, SR_CTAID.X ;  /* 0x0000000000037919 */ /* 0x000e220000002500 */
[----:B------:R-:W1:Y:S01]  /*82d0*/  LDC R6, c[0x0][0xbe8] ;  /* 0x0002fa00ff067b82 */ /* 0x000e620000000800 */
[----:B------:R-:W-:Y:S01]  /*82e0*/  ULDC UR4, c[0x0][0xa88] ;  /* 0x0002a20000047ab9 */ /* 0x000fe20000000800 */
[----:B0-----:R-:W-:Y:S02]  /*82f0*/  IMAD R0, R3, 0x80, R0 ;  /* 0x0000008003007824 */ /* 0x001fe400078e0200 */
[----:B-1----:R-:W-:Y:S02]  /*8300*/  IMAD R3, R6, UR4, RZ ;  /* 0x0000000406037c24 */ /* 0x002fe4000f8e02ff */
[----:B------:R-:W-:-:S05]  /*8310*/  VIADD R0, R0, 0xffffff80 ;  /* 0xffffff8000007836 */ /* 0x000fca0000000000 */
[----:B------:R-:W-:-:S13]  /*8320*/  ISETP.GE.AND P0, PT, R0, R3, PT ;  /* 0x000000030000720c */ /* 0x000fda0003f06270 */
[----:B------:R-:W-:Y:S05]  /*8330*/  @P0 BRA `(.L_x_8) ;  /* 0x0000003c00a40947 */ /* 0x000fea0003800000 */
[----:B------:R-:W-:Y:S01]  /*8340*/  ISETP.NE.AND P0, PT, R6, 0x1, PT ;  /* 0x000000010600780c */ /* 0x000fe20003f05270 */
[----:B------:R-:W0:Y:S01]  /*8350*/  S2UR UR7, SR_CTAID.Z ;  /* 0x00000000000779c3 */ /* 0x000e220000002700 */
[----:B------:R-:W-:Y:S01]  /*8360*/  R2UR UR11, R16 ;  /* 0x00000000100b72ca */ /* 0x000fe200000e0000 */
[----:B------:R-:W-:Y:S01]  /*8370*/  ULDC.64 UR8, c[0x0][0xbd0] ;  /* 0x0002f40000087ab9 */ /* 0x000fe20000000a00 */
[----:B------:R-:W-:-:S05]  /*8380*/  MOV R5, R0 ;  /* 0x0000000000057202 */ /* 0x000fca0000000f00 */
[----:B------:R-:W1:Y:S06]  /*8390*/  LDC.64 R10, c[0x0][0xbd8] ;  /* 0x0002f600ff0a7b82 */ /* 0x000e6c0000000a00 */
[----:B------:R-:W-:Y:S02]  /*83a0*/  USHF.R.S32.HI UR6, URZ, 0x1f, UR11 ;  /* 0x0000001f3f067899 */ /* 0x000fe4000801140b */
[----:B------:R-:W2:Y:S01]  /*83b0*/  @P0 LDC R7, c[0x0][0xbec] ;  /* 0x0002fb00ff070b82 */ /* 0x000ea20000000800 */
[----:B------:R-:W-:Y:S02]  /*83c0*/  UIMAD.WIDE.U32 UR4, UR11, UR8, URZ ;  /* 0x000000080b0472a5 */ /* 0x000fe4000f8e003f */
[----:B------:R-:W-:-:S04]  /*83d0*/  UIMAD UR6, UR6, UR8, URZ ;  /* 0x00000008060672a4 */ /* 0x000fc8000f8e023f */
[----:B------:R-:W-:Y:S01]  /*83e0*/  UIMAD UR6, UR11, UR9, UR6 ;  /* 0x000000090b0672a4 */ /* 0x000fe2000f8e0206 */
[----:B------:R-:W3:Y:S01]  /*83f0*/  @P0 LDC R9, c[0x0][0xbf0] ;  /* 0x0002fc00ff090b82 */ /* 0x000ee20000000800 */
[----:B0-----:R-:W-:Y:S01]  /*8400*/  USHF.R.S32.HI UR8, URZ, 0x1f, UR7 ;  /* 0x0000001f3f087899 */ /* 0x001fe20008011407 */
[----:B------:R-:W-:Y:S01]  /*8410*/  IMAD.U32 R3, RZ, RZ, UR5 ;  /* 0x00000005ff037e24 */ /* 0x000fe2000f8e00ff */
[----:B------:R-:W-:Y:S01]  /*8420*/  UIADD3 UR6, UR5, UR6, URZ ;  /* 0x0000000605067290 */ /* 0x000fe2000fffe03f */
[----:B------:R-:W-:Y:S02]  /*8430*/  IMAD.U32 R2, RZ, RZ, UR4 ;  /* 0x00000004ff027e24 */ /* 0x000fe4000f8e00ff */
[----:B------:R-:W-:Y:S02]  /*8440*/  ULDC.64 UR4, c[0x0][0xbe0] ;  /* 0x0002f80000047ab9 */ /* 0x000fe40000000a00 */
[----:B------:R-:W0:Y:S01]  /*8450*/  S2UR UR10, SR_CTAID.Y ;  /* 0x00000000000a79c3 */ /* 0x000e220000002600 */
[----:B------:R-:W-:Y:S01]  /*8460*/  MOV R3, UR6 ;  /* 0x0000000600037c02 */ /* 0x000fe20008000f00 */
[----:B-1----:R-:W-:-:S04]  /*8470*/  IMAD R12, R10, UR8, RZ ;  /* 0x000000080a0c7c24 */ /* 0x002fc8000f8e02ff */
[----:B------:R-:W-:Y:S02]  /*8480*/  IMAD R11, R11, UR7, R12 ;  /* 0x000000070b0b7c24 */ /* 0x000fe4000f8e020c */
[----:B------:R-:W0:Y:S01]  /*8490*/  LDC R8, c[0x0][0xc50] ;  /* 0x00031400ff087b82 */ /* 0x000e220000000800 */
[----:B--2---:R-:W-:-:S04]  /*84a0*/  @P0 IMAD.HI.U32 R4, R0, R7, RZ ;  /* 0x0000000700040227 */ /* 0x004fc800078e00ff */
[----:B------:R-:W-:Y:S02]  /*84b0*/  IMAD R7, RZ, RZ, -UR11 ;  /* 0x8000000bff077e24 */ /* 0x000fe4000f8e02ff */
[----:B------:R-:W-:Y:S01]  /*84c0*/  IMAD.WIDE.U32 R2, R10, UR7, R2 ;  /* 0x000000070a027c25 */ /* 0x000fe2000f8e0002 */
[----:B---3--:R-:W-:-:S04]  /*84d0*/  @P0 SHF.R.U32.HI R5, RZ, R9, R4 ;  /* 0x00000009ff050219 */ /* 0x008fc80000011604 */
[----:B------:R-:W-:Y:S01]  /*84e0*/  IADD3 R3, R11, R3, RZ ;  /* 0x000000030b037210 */ /* 0x000fe20007ffe0ff */
[----:B0-----:R-:W-:Y:S02]  /*84f0*/  IMAD R9, R8, R7, UR10 ;  /* 0x0000000a08097e24 */ /* 0x001fe4000f8e0207 */
[----:B------:R-:W-:Y:S02]  /*8500*/  IMAD.MOV R7, RZ, RZ, -R5 ;  /* 0x000000ffff077224 */ /* 0x000fe400078e0a05 */
[----:B------:R-:W-:Y:S01]  /*8510*/  IMAD.WIDE.U32 R2, R9, UR4, R2 ;  /* 0x0000000409027c25 */ /* 0x000fe2000f8e0002 */
[----:B------:R-:W-:-:S03]  /*8520*/  SHF.R.S32.HI R4, RZ, 0x1f, R9 ;  /* 0x0000001fff047819 */ /* 0x000fc60000011409 */
[----:B------:R-:W-:Y:S01]  /*8530*/  IMAD R7, R6, R7, R0 ;  /* 0x0000000706077224 */ /* 0x000fe200078e0200 */
[----:B------:R-:W-:Y:S01]  /*8540*/  IADD3 R2, P0, R5, R2, RZ ;  /* 0x0000000205027210 */ /* 0x000fe20007f1e0ff */
[----:B------:R-:W-:-:S03]  /*8550*/  IMAD R4, R4, UR4, RZ ;  /* 0x0000000404047c24 */ /* 0x000fc6000f8e02ff */
[----:B------:R-:W-:Y:S01]  /*8560*/  SHF.R.S32.HI R0, RZ, 0x1f, R7 ;  /* 0x0000001fff007819 */ /* 0x000fe20000011407 */
[----:B------:R-:W-:Y:S01]  /*8570*/  IMAD R4, R9, UR5, R4 ;  /* 0x0000000509047c24 */ /* 0x000fe2000f8e0204 */
[----:B------:R-:W-:Y:S01]  /*8580*/  SHF.R.S32.HI R9, RZ, 0x1f, R5 ;  /* 0x0000001fff097819 */ /* 0x000fe20000011405 */
[----:B------:R-:W-:Y:S02]  /*8590*/  ULDC.64 UR4, c[0x0][0xbc8] ;  /* 0x0002f20000047ab9 */ /* 0x000fe40000000a00 */
[----:B------:R-:W-:Y:S01]  /*85a0*/  IMAD R0, R0, UR4, RZ ;  /* 0x0000000400007c24 */ /* 0x000fe2000f8e02ff */
[----:B------:R-:W-:-:S03]  /*85b0*/  IADD3.X R3, R9, R3, R4, P0, !PT ;  /* 0x0000000309037210 */ /* 0x000fc600007fe404 */
[C---:B------:R-:W-:Y:S02]  /*85c0*/  IMAD R5, R7.reuse, UR5, R0 ;  /* 0x0000000507057c24 */ /* 0x040fe4000f8e0200 */
[----:B------:R-:W-:Y:S01]  /*85d0*/  IMAD.WIDE.U32 R2, R7, UR4, R2 ;  /* 0x0000000407027c25 */ /* 0x000fe2000f8e0002 */
[----:B------:R-:W-:-:S03]  /*85e0*/  ULDC.64 UR4, c[0x0][0xba8] ;  /* 0x0002ea0000047ab9 */ /* 0x000fc60000000a00 */
[----:B------:R-:W-:Y:S01]  /*85f0*/  IMAD.IADD R3, R3, 0x1, R5 ;  /* 0x0000000103037824 */ /* 0x000fe200078e0205 */
[----:B------:R-:W-:-:S04]  /*8600*/  LEA R4, P0, R2, UR4, 0x2 ;  /* 0x0000000402047c11 */ /* 0x000fc8000f8010ff */
[----:B------:R-:W-:Y:S01]  /*8610*/  LEA.HI.X R5, R2, UR5, R3, 0x2, P0 ;  /* 0x0000000502057c11 */ /* 0x000fe200080f1403 */
[----:B------:R-:W-:-:S05]  /*8620*/  IMAD.MOV.U32 R3, RZ, RZ, -0x800000 ;  /* 0xff800000ff037424 */ /* 0x000fca00078e00ff */
[----:B------:R0:W-:Y:S01]  /*8630*/  STG.E desc[UR36][R4.64], R3 ;  /* 0x0000000304007986 */ /* 0x0001e2000c101924 */
[----:B------:R-:W-:Y:S05]  /*8640*/  BRA `(.L_x_8) ;  /* 0x0000003800e07947 */ /* 0x000fea0003800000 */
.L_x_6:
[----:B------:R-:W-:-:S08]  /*8650*/  NOP ;  /* 0x0000000000007918 */ /* 0x000fd00000000000 */
[----:B0-----:R-:W0:-:S00]  /*8660*/  USETMAXREG.DEALLOC.CTAPOOL 0x28 ;  /* 0x00000028000079c8 */ /* 0x001e0000080e0500 */
[----:B0-----:R-:W-:Y:S01]  /*8670*/  LOP3.LUT R18, R0, 0x3, RZ, 0xc0, !PT ;  /* 0x0000000300127812 */ /* 0x001fe200078ec0ff */
[----:B------:R-:W0:Y:S05]  /*8680*/  S2R R26, SR_CTAID.Z ;  /* 0x00000000001a7919 */ /* 0x000e2a0000002700 */
[----:B------:R-:W1:Y:S01]  /*8690*/  S2UR UR6, SR_CTAID.Y ;  /* 0x00000000000679c3 */ /* 0x000e620000002600 */
[----:B------:R-:W2:Y:S02]  /*86a0*/  SHFL.IDX PT, R0, R18, RZ, 0x1f ;  /* 0x00001fff12007589 */ /* 0x000ea400000e0000 */
[----:B--2---:R-:W-:-:S13]  /*86b0*/  ISETP.NE.AND P0, PT, R0, RZ, PT ;  /* 0x000000ff0000720c */ /* 0x004fda0003f05270 */
[----:B01----:R-:W-:Y:S05]  /*86c0*/  @!P0 BRA `(.L_x_38) ;  /* 0x0000000000288947 */ /* 0x003fea0003800000 */
[----:B------:R-:W-:Y:S01]  /*86d0*/  ULDC UR7, c[0x0][0xc50] ;  /* 0x0003140000077ab9 */ /* 0x000fe20000000800 */
[----:B------:R-:W-:Y:S01]  /*86e0*/  UMOV UR41, UR6 ;  /* 0x0000000600297c82 */ /* 0x000fe20008000000 */
[----:B------:R-:W-:-:S06]  /*86f0*/  UISETP.NE.AND UP0, UPT, UR7, 0x1, UPT ;  /* 0x000000010700788c */ /* 0x000fcc000bf05270 */
[----:B------:R-:W-:-:S13]  /*8700*/  PLOP3.LUT P0, PT, PT, PT, UP0, 0x80, 0x0 ;  /* 0x000000000000781c */ /* 0x000fda0003f0f008 */
[----:B------:R-:W-:Y:S05]  /*8710*/  @!P0 BRA `(.L_x_39) ;  /* 0x0000000000308947 */ /* 0x000fea0003800000 */
[----:B------:R-:W-:Y:S01]  /*8720*/  ULDC UR4, c[0x0][0xc54] ;  /* 0x0003150000047ab9 */ /* 0x000fe20000000800 */
[----:B------:R-:W-:Y:S01]  /*8730*/  ULDC UR41, c[0x0][0xc58] ;  /* 0x0003160000297ab9 */ /* 0x000fe20000000800 */
[----:B------:R-:W-:-:S04]  /*8740*/  UIMAD.WIDE.U32 UR4, UR6, UR4, URZ ;  /* 0x00000004060472a5 */ /* 0x000fc8000f8e003f */
[----:B------:R-:W-:Y:S01]  /*8750*/  USHF.R.U32.HI UR41, URZ, UR41, UR5 ;  /* 0x000000293f297299 */ /* 0x000fe20008011605 */
[----:B------:R-:W-:Y:S11]  /*8760*/  BRA `(.L_x_39) ;  /* 0x00000000001c7947 */ /* 0x000ff60003800000 */
.L_x_38:
[----:B------:R-:W-:Y:S01]  /*8770*/  ULDC UR7, c[0x0][0xc50] ;  /* 0x0003140000077ab9 */ /* 0x000fe20000000800 */
[----:B------:R-:W-:Y:S01]  /*8780*/  UMOV UR41, UR6 ;  /* 0x0000000600297c82 */ /* 0x000fe20008000000 */
[----:B------:R-:W-:-:S11]  /*8790*/  UISETP.NE.AND UP0, UPT, UR7, 0x1, UPT ;  /* 0x000000010700788c */ /* 0x000fd6000bf05270 */
[----:B------:R-:W-:Y:S01]  /*87a0*/  @UP0 ULDC UR4, c[0x0][0xc54] ;  /* 0x0003150000040ab9 */ /* 0x000fe20000000800 */
[----:B------:R-:W-:Y:S01]  /*87b0*/  @UP0 ULDC UR8, c[0x0][0xc58] ;  /* 0x0003160000080ab9 */ /* 0x000fe20000000800 */
[----:B------:R-:W-:-:S04]  /*87c0*/  UIMAD.WIDE.U32 UR4, UR6, UR4, URZ ;  /* 0x00000004060472a5 */ /* 0x000fc8000f8e003f */
[----:B------:R-:W-:-:S12]  /*87d0*/  @UP0 USHF.R.U32.HI UR41, URZ, UR8, UR5 ;  /* 0x000000083f290299 */ /* 0x000fd80008011605 */
.L_x_39:
[----:B------:R-:W-:Y:S01]  /*87e0*/  ISETP.GE.AND P0, PT, R26, RZ, PT ;  /* 0x000000ff1a00720c */ /* 0x000fe20003f06270 */
[----:B------:R-:W-:Y:S01]  /*87f0*/  UIADD3 UR4, -UR41, URZ, URZ ;  /* 0x0000003f29047290 */ /* 0x000fe2000fffe13f */
[----:B------:R-:W-:Y:S01]  /*8800*/  MOV R28, 0x1 ;  /* 0x00000001001c7802 */ /* 0x000fe20000000f00 */
[----:B------:R-:W-:Y:S02]  /*8810*/  IMAD.MOV.U32 R0, RZ, RZ, RZ ;  /* 0x000000ffff007224 */ /* 0x000fe400078e00ff */
[----:B------:R-:W-:Y:S01]  /*8820*/  UIMAD UR6, UR7, UR4, UR6 ;  /* 0x00000004070672a4 */ /* 0x000fe2000f8e0206 */
[----:B------:R-:W-:-:S07]  /*8830*/  IMAD.MOV.U32 R6, RZ, RZ, 0x1 ;  /* 0x00000001ff067424 */ /* 0x000fce00078e00ff */
[----:B------:R-:W-:Y:S05]  /*8840*/  @!P0 BRA `(.L_x_40) ;  /* 0x0000003400988947 */ /* 0x000fea0003800000 */
[----:B------:R-:W0:Y:S01]  /*8850*/  LDC.64 R2, c[0x0][0xa28] ;  /* 0x00028a00ff027b82 */ /* 0x000e220000000a00 */
[----:B------:R-:W-:Y:S01]  /*8860*/  ULDC.64 UR4, c[0x0][0x418] ;  /* 0x0001060000047ab9 */ /* 0x000fe20000000a00 */
[----:B------:R-:W-:Y:S01]  /*8870*/  ULDC UR42, c[0x0][0x2f0] ;  /* 0x0000bc00002a7ab9 */ /* 0x000fe20000000800 */
[----:B------:R-:W-:Y:S02]  /*8880*/  MOV R19, RZ ;  /* 0x000000ff00137202 */ /* 0x000fe40000000f00 */
[----:B0-----:R-:W-:-:S04]  /*8890*/  ISETP.NE.U32.AND P0, PT, R2, RZ, PT ;  /* 0x000000ff0200720c */ /* 0x001fc80003f05070 */
[----:B------:R-:W-:Y:S01]  /*88a0*/  ISETP.NE.AND.EX P0, PT, R3, RZ, PT, P0 ;  /* 0x000000ff0300720c */ /* 0x000fe20003f05300 */
[----:B------:R-:W-:-:S03]  /*88b0*/  UISETP.NE.U32.AND UP0, UPT, UR4, URZ, UPT ;  /* 0x0000003f0400728c */ /* 0x000fc6000bf05070 */
[----:B------:R-:W-:-:S09]  /*88c0*/  ULDC UR4, c[0x0][0x424] ;  /* 0x0001090000047ab9 */ /* 0x000fd20000000800 */
[----:B------:R-:W0:Y:S01]  /*88d0*/  @P0 LDC.64 R2, c[0x0][0xa28] ;  /* 0x00028a00ff020b82 */ /* 0x000e220000000a00 */
[----:B------:R-:W-:-:S04]  /*88e0*/  UISETP.NE.AND.EX UP0, UPT, UR5, URZ, UPT, UP0 ;  /* 0x0000003f0500728c */ /* 0x000fc8000bf05300 */
[----:B------:R-:W-:-:S04]  /*88f0*/  USEL UR4, UR4, 0x1, UP0 ;  /* 0x0000000104047887 */ /* 0x000fc80008000000 */
[----:B------:R-:W-:Y:S01]  /*8900*/  UIMAD UR42, UR4, UR42, URZ ;  /* 0x0000002a042a72a4 */ /* 0x000fe2000f8e023f */
[----:B------:R-:W1:Y:S03]  /*8910*/  S2R R22, SR_CTAID.X ;  /* 0x0000000000167919 */ /* 0x000e660000002500 */
[----:B------:R-:W-:Y:S02]  /*8920*/  UISETP.GE.AND UP0, UPT, UR42, 0x1, UPT ;  /* 0x000000012a00788c */ /* 0x000fe4000bf06270 */
[----:B------:R-:W-:Y:S01]  /*8930*/  UIADD3 UR4, UR42, 0x5f, URZ ;  /* 0x0000005f2a047890 */ /* 0x000fe2000fffe03f */
[----:B0-----:R-:W-:-:S05]  /*8940*/  @P0 IMAD.WIDE R2, R26, 0x4, R2 ;  /* 0x000000041a020825 */ /* 0x001fca00078e0202 */
[----:B------:R0:W5:Y:S01]  /*8950*/  @P0 LDG.E R19, desc[UR36][R2.64] ;  /* 0x0000002402130981 */ /* 0x000162000c1e1900 */
[----:B------:R-:W-:Y:S01]  /*8960*/  PLOP3.LUT P0, PT, PT, PT, UP0, 0x80, 0x0 ;  /* 0x000000000000781c */ /* 0x000fe20003f0f008 */
[----:B------:R-:W-:Y:S02]  /*8970*/  UIMAD.WIDE UR4, UR4, 0x2aaaaaab, URZ ;  /* 0x2aaaaaab040478a5 */ /* 0x000fe4000f8e023f */
[----:B------:R-:W-:Y:S02]  /*8980*/  ULOP3.LUT UR46, UR6, 0xffff, URZ, 0xc0, !UPT ;  /* 0x0000ffff062e7892 */ /* 0x000fe4000f8ec03f */
[----:B------:R-:W-:Y:S01]  /*8990*/  USHF.R.U32.HI UR43, URZ, 0x1f, UR5 ;  /* 0x0000001f3f2b7899 */ /* 0x000fe20008011605 */
[----:B------:R-:W-:-:S03]  /*89a0*/  UMOV UR40, URZ ;  /* 0x0000003f00287c82 */ /* 0x000fc60008000000 */
[----:B------:R-:W-:-:S04]  /*89b0*/  ULEA.HI.SX32 UR43, UR5, UR43, 0x1c ;  /* 0x0000002b052b7291 */ /* 0x000fc8000f8fe23f */
[----:B01----:R-:W-:Y:S08]  /*89c0*/  @!P0 BRA `(.L_x_41) ;  /* 0x0000000000848947 */ /* 0x003ff00003800000 */
[----:B------:R-:W-:Y:S01]  /*89d0*/  USHF.R.U32.HI UR6, URZ, 0x10, UR6 ;  /* 0x000000103f067899 */ /* 0x000fe20008011606 */
[----:B------:R-:W-:-:S03]  /*89e0*/  UMOV UR4, URZ ;  /* 0x0000003f00047c82 */ /* 0x000fc60008000000 */
[----:B------:R-:W-:-:S11]  /*89f0*/  UISETP.NE.AND UP0, UPT, UR6, URZ, UPT ;  /* 0x0000003f0600728c */ /* 0x000fd6000bf05270 */
[----:B------:R-:W-:Y:S02]  /*8a00*/  @!UP0 ULDC UR6, c[0x0][0x9f0] ;  /* 0x00027c0000068ab9 */ /* 0x000fe40000000800 */
[----:B------:R-:W-:Y:S01]  /*8a10*/  IABS R0, UR6 ;  /* 0x0000000600007c13 */ /* 0x000fe20008000000 */
[----:B------:R-:W-:Y:S02]  /*8a20*/  UIADD3 UR7, UR43, -0x1, UR6 ;  /* 0xffffffff2b077890 */ /* 0x000fe4000fffe006 */
[----:B------:R-:W-:Y:S02]  /*8a30*/  IABS R4, UR6 ;  /* 0x0000000600047c13 */ /* 0x000fe40008000000 */
[----:B------:R-:W-:Y:S02]  /*8a40*/  R2UR UR10, R0 ;  /* 0x00000000000a72ca */ /* 0x000fe400000e0000 */
[----:B------:R-:W-:Y:S01]  /*8a50*/  IABS R3, UR7 ;  /* 0x0000000700037c13 */ /* 0x000fe20008000000 */
[----:B------:R-:W-:-:S03]  /*8a60*/  ULOP3.LUT UR7, UR7, UR6, URZ, 0x3c, !UPT ;  /* 0x0000000607077292 */ /* 0x000fc6000f8e3c3f */
[----:B------:R-:W-:-:S07]  /*8a70*/  R2UR UR9, R3 ;  /* 0x00000000030972ca */ /* 0x000fce00000e0000 */
[----:B------:R-:W0:Y:S08]  /*8a80*/  I2F.RP R0, UR10 ;  /* 0x0000000a00007d06 */ /* 0x000e300008209400 */
[----:B0-----:R-:W0:Y:S02]  /*8a90*/  MUFU.RCP R0, R0 ;  /* 0x0000000000007308 */ /* 0x001e240000001000 */
[----:B0-----:R-:W-:-:S02]  /*8aa0*/  VIADD R2, R0, 0xffffffe ;  /* 0x0ffffffe00027836 */ /* 0x001fc40000000000 */
[----:B------:R-:W-:-:S04]  /*8ab0*/  IMAD.MOV R0, RZ, RZ, -R4 ;  /* 0x000000ffff007224 */ /* 0x000fc800078e0a04 */
        /* <DEDUP_REMOVED lines=14> */
[----:B------:R-:W-:Y:S02]  /*8ba0*/  UISETP.NE.AND UP1, UPT, UR6, URZ, UPT ;  /* 0x0000003f0600728c */ /* 0x000fe4000bf25270 */
[----:B------:R-:W-:-:S09]  /*8bb0*/  @!UP0 UIADD3 UR5, -UR5, URZ, URZ ;  /* 0x0000003f05058290 */ /* 0x000fd2000fffe13f */
[----:B------:R-:W-:-:S07]  /*8bc0*/  @!UP1 ULOP3.LUT UR5, URZ, UR6, URZ, 0x33, !UPT ;  /* 0x000000063f059292 */ /* 0x000fce000f8e333f */
[----:B------:R-:W-:-:S05]  /*8bd0*/  UMOV UR40, UR5 ;  /* 0x0000000500287c82 */ /* 0x000fca0008000000 */
.L_x_41:
[----:B------:R-:W-:Y:S02]  /*8be0*/  UIMAD UR47, UR46, UR40, URZ ;  /* 0x000000282e2f72a4 */ /* 0x000fe4000f8e023f */
[----:B------:R-:W-:Y:S02]  /*8bf0*/  MOV R3, UR40 ;  /* 0x0000002800037c02 */ /* 0x000fe40008000f00 */
[----:B------:R-:W-:Y:S02]  /*8c00*/  MOV R6, 0x1 ;  /* 0x0000000100067802 */ /* 0x000fe40000000f00 */
[----:B------:R-:W-:-:S05]  /*8c10*/  IMAD.U32 R0, RZ, RZ, UR47 ;  /* 0x0000002fff007e24 */ /* 0x000fca000f8e00ff */
[----:B------:R-:W-:-:S04]  /*8c20*/  VIADDMNMX R0, R0, R3, UR43, PT ;  /* 0x0000002b00007e46 */ /* 0x000fc8000b800103 */
[----:B------:R-:W-:Y:S01]  /*8c30*/  R2UR UR48, R0 ;  /* 0x00000000003072ca */ /* 0x000fe200000e0000 */
[----:B------:R-:W-:-:S12]  /*8c40*/  IMAD.MOV.U32 R0, RZ, RZ, RZ ;  /* 0x000000ffff007224 */ /* 0x000fd800078e00ff */
[----:B------:R-:W-:-:S06]  /*8c50*/  UISETP.GT.AND UP0, UPT, UR48, UR47, UPT ;  /* 0x0000002f3000728c */ /* 0x000fcc000bf04270 */
[----:B------:R-:W-:-:S13]  /*8c60*/  PLOP3.LUT P0, PT, PT, PT, UP0, 0x80, 0x0 ;  /* 0x000000000000781c */ /* 0x000fda0003f0f008 */
[----:B------:R-:W-:Y:S05]  /*8c70*/  @!P0 BRA `(.L_x_40) ;  /* 0x00000030008c8947 */ /* 0x000fea0003800000 */
[----:B------:R-:W0:Y:S01]  /*8c80*/  S2UR UR4, SR_CgaCtaId ;  /* 0x00000000000479c3 */ /* 0x000e220000008800 */
[----:B------:R-:W-:Y:S02]  /*8c90*/  UMOV UR44, 0x400 ;  /* 0x00000400002c7882 */ /* 0x000fe40000000000 */
[----:B0-----:R-:W-:-:S04]  /*8ca0*/  ULEA UR44, UR4, UR44, 0x18 ;  /* 0x0000002c042c7291 */ /* 0x001fc8000f8ec03f */
[----:B------:R-:W-:-:S04]  /*8cb0*/  UIADD3 UR4, UR44, 0x1e400, URZ ;  /* 0x0001e4002c047890 */ /* 0x000fc8000fffe03f */
[----:B------:R-:W-:-:S06]  /*8cc0*/  ULOP3.LUT UP0, URZ, UR4, 0x3ff, URZ, 0xc0, !UPT ;  /* 0x000003ff043f7892 */ /* 0x000fcc000f80c03f */
[----:B------:R-:W-:-:S13]  /*8cd0*/  PLOP3.LUT P0, PT, PT, PT, UP0, 0x80, 0x0 ;  /* 0x000000000000781c */ /* 0x000fda0003f0f008 */
[----:B------:R-:W-:Y:S05]  /*8ce0*/  @!P0 BRA `(.L_x_42) ;  /* 0x0000000000408947 */ /* 0x000fea0003800000 */
[----:B------:R-:W-:Y:S01]  /*8cf0*/  MOV R2, 0x0 ;  /* 0x0000000000027802 */ /* 0x000fe20000000f00 */
[----:B------:R-:W-:Y:S01]  /*8d00*/  ULDC.64 UR4, c[0x4][0x88] ;  /* 0x0100220000047ab9 */ /* 0x000fe20000000a00 */
[----:B------:R-:W-:Y:S01]  /*8d10*/  ULDC.64 UR6, c[0x4][0x90] ;  /* 0x0100240000067ab9 */ /* 0x000fe20000000a00 */
[----:B------:R-:W-:Y:S01]  /*8d20*/  IMAD.U32 R4, RZ, RZ, UR4 ;  /* 0x00000004ff047e24 */ /* 0x000fe2000f8e00ff */
[----:B------:R-:W-:Y:S01]  /*8d30*/  MOV R6, UR6 ;  /* 0x0000000600067c02 */ /* 0x000fe20008000f00 */
[----:B------:R-:W-:Y:S01]  /*8d40*/  IMAD.U32 R5, RZ, RZ, UR5 ;  /* 0x00000005ff057e24 */ /* 0x000fe2000f8e00ff */
[----:B------:R-:W0:Y:S01]  /*8d50*/  LDC.64 R2, c[0x4][R2] ;  /* 0x0100000002027b82 */ /* 0x000e220000000a00 */
[----:B------:R-:W-:Y:S01]  /*8d60*/  ULDC.64 UR4, c[0x4][0x8] ;  /* 0x0100020000047ab9 */ /* 0x000fe20000000a00 */
[----:B------:R-:W-:Y:S01]  /*8d70*/  IMAD.U32 R7, RZ, RZ, UR7 ;  /* 0x00000007ff077e24 */ /* 0x000fe2000f8e00ff */
[----:B------:R-:W-:Y:S01]  /*8d80*/  MOV R11, UR5 ;  /* 0x00000005000b7c02 */ /* 0x000fe20008000f00 */
[----:B------:R-:W-:Y:S01]  /*8d90*/  IMAD.U32 R10, RZ, RZ, UR4 ;  /* 0x00000004ff0a7e24 */ /* 0x000fe2000f8e00ff */
[----:B------:R-:W-:Y:S01]  /*8da0*/  MOV R13, RZ ;  /* 0x000000ff000d7202 */ /* 0x000fe20000000f00 */
[----:B------:R-:W-:-:S02]  /*8db0*/  IMAD.MOV.U32 R8, RZ, RZ, 0x70 ;  /* 0x00000070ff087424 */ /* 0x000fc400078e00ff */
[----:B------:R-:W-:-:S07]  /*8dc0*/  IMAD.MOV.U32 R12, RZ, RZ, 0x1 ;  /* 0x00000001ff0c7424 */ /* 0x000fce00078e00ff */
[----:B------:R-:W-:-:S07]  /*8dd0*/  LEPC R20, `(.L_x_42) ;  /* 0x000000001014794e */ /* 0x000fce0000000000 */
[----:B0----5:R-:W-:Y:S05]  /*8de0*/  CALL.ABS.NOINC R2 ;  /* 0x0000000002007343 */ /* 0x021fea0003c00000 */
.L_x_42:
        /* <DEDUP_REMOVED lines=8> */
[----:B------:R0:W1:Y:S01]  /*8e70*/  LDC.64 R2, c[0x4][R16] ;  /* 0x0100000010027b82 */ /* 0x0000620000000a00 */
[----:B------:R-:W-:Y:S01]  /*8e80*/  IMAD.U32 R5, RZ, RZ, UR5 ;  /* 0x00000005ff057e24 */ /* 0x000fe2000f8e00ff */
[----:B------:R-:W-:Y:S01]  /*8e90*/  ULDC.64 UR4, c[0x4][0x10] ;  /* 0x0100040000047ab9 */ /* 0x000fe20000000a00 */
[----:B------:R-:W-:Y:S01]  /*8ea0*/  MOV R6, UR6 ;  /* 0x0000000600067c02 */ /* 0x000fe20008000f00 */
[----:B------:R-:W-:Y:S01]  /*8eb0*/  IMAD.U32 R7, RZ, RZ, UR7 ;  /* 0x00000007ff077e24 */ /* 0x000fe2000f8e00ff */
[----:B------:R-:W-:Y:S01]  /*8ec0*/  MOV R11, UR5 ;  /* 0x00000005000b7c02 */ /* 0x000fe20008000f00 */
[----:B------:R-:W-:Y:S01]  /*8ed0*/  IMAD.U32 R10, RZ, RZ, UR4 ;  /* 0x00000004ff0a7e24 */ /* 0x000fe2000f8e00ff */
[----:B------:R-:W-:Y:S01]  /*8ee0*/  MOV R13, RZ ;  /* 0x000000ff000d7202 */ /* 0x000fe20000000f00 */
[----:B------:R-:W-:-:S02]  /*8ef0*/  IMAD.MOV.U32 R8, RZ, RZ, 0x70 ;  /* 0x00000070ff087424 */ /* 0x000fc400078e00ff */
[----:B0-----:R-:W-:-:S07]  /*8f00*/  IMAD.MOV.U32 R12, RZ, RZ, 0x1 ;  /* 0x00000001ff0c7424 */ /* 0x001fce00078e00ff */
[----:B------:R-:W-:-:S07]  /*8f10*/  LEPC R20, `(.L_x_44) ;  /* 0x000000001014794e */ /* 0x000fce0000000000 */
[----:B-1---5:R-:W-:Y:S05]  /*8f20*/  CALL.ABS.NOINC R2 ;  /* 0x0000000002007343 */ /* 0x022fea0003c00000 */
.L_x_44:
[----:B------:R0:W1:Y:S01]  /*8f30*/  LDC.64 R2, c[0x4][R16] ;  /* 0x0100000010027b82 */ /* 0x0000620000000a00 */
[----:B------:R-:W-:Y:S01]  /*8f40*/  ULDC.64 UR4, c[0x4][0x88] ;  /* 0x0100220000047ab9 */ /* 0x000fe20000000a00 */
[----:B------:R-:W-:Y:S01]  /*8f50*/  ULDC.64 UR6, c[0x4][0x90] ;  /* 0x0100240000067ab9 */ /* 0x000fe20000000a00 */
[----:B------:R-:W-:Y:S01]  /*8f60*/  IMAD.U32 R4, RZ, RZ, UR4 ;  /* 0x00000004ff047e24 */ /* 0x000fe2000f8e00ff */
[----:B------:R-:W-:Y:S01]  /*8f70*/  MOV R6, UR6 ;  /* 0x0000000600067c02 */ /* 0x000fe20008000f00 */
[----:B------:R-:W-:Y:S01]  /*8f80*/  IMAD.U32 R5, RZ, RZ, UR5 ;  /* 0x00000005ff057e24 */ /* 0x000fe2000f8e00ff */
[----:B------:R-:W-:Y:S01]  /*8f90*/  ULDC.64 UR4, c[0x4][0x18] ;  /* 0x0100060000047ab9 */ /* 0x000fe20000000a00 */
[----:B------:R-:W-:Y:S01]  /*8fa0*/  IMAD.U32 R7, RZ, RZ, UR7 ;  /* 0x00000007ff077e24 */ /* 0x000fe2000f8e00ff */
[----:B------:R-:W-:Y:S01]  /*8fb0*/  MOV R11, UR5 ;  /* 0x00000005000b7c02 */ /* 0x000fe20008000f00 */
[----:B------:R-:W-:Y:S01]  /*8fc0*/  IMAD.U32 R10, RZ, RZ, UR4 ;  /* 0x00000004ff0a7e24 */ /* 0x000fe2000f8e00ff */
[----:B------:R-:W-:Y:S01]  /*8fd0*/  MOV R13, RZ ;  /* 0x000000ff000d7202 */ /* 0x000fe20000000f00 */
[----:B------:R-:W-:-:S02]  /*8fe0*/  IMAD.MOV.U32 R8, RZ, RZ, 0x70 ;  /* 0x00000070ff087424 */ /* 0x000fc400078e00ff */
[----:B0-----:R-:W-:-:S07]  /*8ff0*/  IMAD.MOV.U32 R12, RZ, RZ, 0x1 ;  /* 0x00000001ff0c7424 */ /* 0x001fce00078e00ff */
[----:B------:R-:W-:-:S07]  /*9000*/  LEPC R20, `(.L_x_43) ;  /* 0x000000001014794e */ /* 0x000fce0000000000 */
[----:B-1----:R-:W-:Y:S05]  /*9010*/  CALL.ABS.NOINC R2 ;  /* 0x0000000002007343 */ /* 0x002fea0003c00000 */
.L_x_43:
[----:B------:R-:W0:Y:S01]  /*9020*/  LDC.64 R2, c[0x0][0x9f8] ;  /* 0x00027e00ff027b82 */ /* 0x000e220000000a00 */
[----:B------:R-:W-:Y:S01]  /*9030*/  IMAD.SHL.U32 R6, R25, 0x8, RZ ;  /* 0x0000000819067824 */ /* 0x000fe200078e00ff */
[----:B------:R-:W-:Y:S01]  /*9040*/  ULDC UR4, c[0x0][0x2f4] ;  /* 0x0000bd0000047ab9 */ /* 0x000fe20000000800 */
[----:B------:R-:W-:-:S05]  /*9050*/  IMAD.MOV.U32 R36, RZ, RZ, R26 ;  /* 0x000000ffff247224 */ /* 0x000fca00078e001a */
[----:B------:R-:W1:Y:S01]  /*9060*/  LDC R17, c[0x0][0x430] ;  /* 0x00010c00ff117b82 */ /* 0x000e620000000800 */
[----:B0-----:R-:W-:-:S04]  /*9070*/  ISETP.NE.U32.AND P0, PT, R2, RZ, PT ;  /* 0x000000ff0200720c */ /* 0x001fc80003f05070 */
[----:B------:R-:W-:Y:S02]  /*9080*/  ISETP.NE.AND.EX P0, PT, R3, RZ, PT, P0 ;  /* 0x000000ff0300720c */ /* 0x000fe40003f05300 */
[----:B------:R-:W-:-:S11]  /*9090*/  LOP3.LUT R23, R6, 0x38, RZ, 0xc0, !PT ;  /* 0x0000003806177812 */ /* 0x000fd600078ec0ff */
[----:B------:R-:W0:Y:S01]  /*90a0*/  @P0 LDC.64 R2, c[0x0][0x9f8] ;  /* 0x00027e00ff020b82 */ /* 0x000e220000000a00 */
[C---:B------:R-:W-:Y:S02]  /*90b0*/  ISETP.GE.AND P2, PT, R23.reuse, UR4, PT ;  /* 0x0000000417007c0c */ /* 0x040fe4000bf46270 */
[C---:B------:R-:W-:Y:S02]  /*90c0*/  LOP3.LUT R34, R23.reuse, 0x40, RZ, 0xfc, !PT ;  /* 0x0000004017227812 */ /* 0x040fe400078efcff */
[----:B------:R-:W-:Y:S02]  /*90d0*/  LOP3.LUT R16, R16, 0xfffffffb, RZ, 0xc0, !PT ;  /* 0xfffffffb10107812 */ /* 0x000fe400078ec0ff */
[----:B------:R-:W-:Y:S02]  /*90e0*/  LOP3.LUT R33, R23, 0x80, RZ, 0xfc, !PT ;  /* 0x0000008017217812 */ /* 0x000fe400078efcff */
[----:B------:R-:W-:-:S05]  /*90f0*/  ISETP.GE.AND P1, PT, R34, UR4, PT ;  /* 0x0000000422007c0c */ /* 0x000fca000bf26270 */
[----:B------:R-:W-:Y:S01]  /*9100*/  @P2 LOP3.LUT R16, R16, 0x4, RZ, 0xfc, !PT ;  /* 0x0000000410102812 */ /* 0x000fe200078efcff */
[----:B0-----:R-:W-:-:S03]  /*9110*/  @P0 IMAD.WIDE R2, R26, 0x4, R2 ;  /* 0x000000041a020825 */ /* 0x001fc600078e0202 */
[----:B------:R-:W-:Y:S02]  /*9120*/  LOP3.LUT R16, R16, 0xfffffffe, RZ, 0xc0, !PT ;  /* 0xfffffffe10107812 */ /* 0x000fe400078ec0ff */
[----:B------:R0:W5:Y:S01]  /*9130*/  @P0 LDG.E R36, desc[UR36][R2.64] ;  /* 0x0000002402240981 */ /* 0x000162000c1e1900 */
[----:B------:R-:W-:Y:S01]  /*9140*/  ISETP.GE.AND P0, PT, R33, UR4, PT ;  /* 0x0000000421007c0c */ /* 0x000fe2000bf06270 */
[----:B------:R-:W-:Y:S01]  /*9150*/  UMOV UR5, 0xffffffff ;  /* 0xffffffff00057882 */ /* 0x000fe20000000000 */
[----:B------:R-:W-:Y:S02]  /*9160*/  LOP3.LUT R16, R16, 0xfffffffd, RZ, 0xc0, !PT ;  /* 0xfffffffd10107812 */ /* 0x000fe400078ec0ff */
[C---:B------:R-:W-:Y:S02]  /*9170*/  SHF.L.U32 R24, R25.reuse, 0x4, RZ ;  /* 0x0000000419187819 */ /* 0x040fe400000006ff */
[----:B------:R-:W-:Y:S02]  /*9180*/  @P1 LOP3.LUT R16, R16, 0x2, RZ, 0xfc, !PT ;  /* 0x0000000210101812 */ /* 0x000fe400078efcff */
[----:B------:R-:W-:-:S02]  /*9190*/  LOP3.LUT R10, R25, 0x7f, RZ, 0xc0, !PT ;  /* 0x0000007f190a7812 */ /* 0x000fc400078ec0ff */
[----:B------:R-:W-:-:S03]  /*91a0*/  LOP3.LUT R24, R24, 0x70, RZ, 0xc0, !PT ;  /* 0x0000007018187812 */ /* 0x000fc600078ec0ff */
[----:B------:R-:W-:Y:S01]  /*91b0*/  @P0 LOP3.LUT R16, R16, 0x1, RZ, 0xfc, !PT ;  /* 0x0000000110100812 */ /* 0x000fe200078efcff */
[----:B01----:R-:W-:Y:S06]  /*91c0*/  BRA.DIV UR5, `(.L_x_45) ;  /* 0x0000003205807947 */ /* 0x003fec000b800000 */
.L_x_87:
[----:B------:R-:W2:Y:S01]  /*91d0*/  LDL R0, [R1+0x4] ;  /* 0x0000040001007983 */ /* 0x000ea20000100800 */
[----:B------:R-:W-:Y:S01]  /*91e0*/  UIADD3 UR4, UR48, -0x1, URZ ;  /* 0xffffffff30047890 */ /* 0x000fe2000fffe03f */
[----:B------:R-:W-:Y:S02]  /*91f0*/  ISETP.NE.AND P1, PT, R17, 0x1, PT ;  /* 0x000000011100780c */ /* 0x000fe40003f25270 */
[----:B-----5:R-:W-:Y:S02]  /*9200*/  SHF.R.S32.HI R12, RZ, 0x1f, R36 ;  /* 0x0000001fff0c7819 */ /* 0x020fe40000011424 */
[----:B------:R-:W-:Y:S01]  /*9210*/  LOP3.LUT R16, R16, 0xffffffdf, RZ, 0xc0, !PT ;  /* 0xffffffdf10107812 */ /* 0x000fe200078ec0ff */
[----:B------:R-:W-:Y:S02]  /*9220*/  IMAD.U32 R2, RZ, RZ, UR4 ;  /* 0x00000004ff027e24 */ /* 0x000fe4000f8e00ff */
[----:B------:R0:W-:Y:S06]  /*9230*/  STL [R1], R12 ;  /* 0x0000000c01007387 */ /* 0x0001ec0000100800 */
[----:B------:R-:W1:Y:S01]  /*9240*/  @P1 LDC R3, c[0x0][0x438] ;  /* 0x00010e00ff031b82 */ /* 0x000e620000000800 */
[----:B------:R-:W-:-:S04]  /*9250*/  @P1 LOP3.LUT R16, R16, 0x20, RZ, 0xfc, !PT ;  /* 0x0000002010101812 */ /* 0x000fc800078efcff */
[----:B------:R-:W-:-:S04]  /*9260*/  LOP3.LUT R16, R16, 0xffffffef, RZ, 0xc0, !PT ;  /* 0xffffffef10107812 */ /* 0x000fc800078ec0ff */
[----:B------:R-:W-:Y:S01]  /*9270*/  LOP3.LUT R16, R16, 0xfffffff7, RZ, 0xc0, !PT ;  /* 0xfffffff710107812 */ /* 0x000fe200078ec0ff */
[----:B------:R-:W-:Y:S01]  /*9280*/  IMAD.U32 R32, RZ, RZ, UR4 ;  /* 0x00000004ff207e24 */ /* 0x000fe2000f8e00ff */
[----:B------:R-:W-:-:S04]  /*9290*/  MOV R35, UR41 ;  /* 0x0000002900237c02 */ /* 0x000fc80008000f00 */
[----:B------:R-:W-:Y:S02]  /*92a0*/  SHF.R.S32.HI R35, RZ, 0x1f, R35 ;  /* 0x0000001fff237819 */ /* 0x000fe40000011423 */
[----:B--2---:R-:W-:Y:S02]  /*92b0*/  R2UR UR5, R0 ;  /* 0x00000000000572ca */ /* 0x004fe400000e0000 */
[----:B------:R-:W-:-:S04]  /*92c0*/  SHF.R.U32.HI R0, RZ, 0x3, R10 ;  /* 0x00000003ff007819 */ /* 0x000fc8000001160a */
[----:B------:R-:W-:Y:S02]  /*92d0*/  LOP3.LUT R37, R24, R0, RZ, 0xfc, !PT ;  /* 0x0000000018257212 */ /* 0x000fe400078efcff */
[----:B------:R-:W2:Y:S03]  /*92e0*/  @P1 LDC R0, c[0x0][0x434] ;  /* 0x00010d00ff001b82 */ /* 0x000ea60000000800 */
[----:B------:R-:W-:-:S04]  /*92f0*/  IMAD R2, R2, 0x60, R37 ;  /* 0x0000006002027824 */ /* 0x000fc800078e0225 */
[C---:B------:R-:W-:Y:S01]  /*9300*/  IMAD.IADD R7, R2.reuse, 0x1, R19 ;  /* 0x0000000102077824 */ /* 0x040fe200078e0213 */
[----:B------:R-:W-:-:S04]  /*9310*/  ISETP.GE.AND P0, PT, R2, UR42, PT ;  /* 0x0000002a02007c0c */ /* 0x000fc8000bf06270 */
[----:B------:R-:W-:Y:S02]  /*9320*/  ISETP.GT.U32.OR P0, PT, R37, 0x5f, P0 ;  /* 0x0000005f2500780c */ /* 0x000fe40000704470 */
[----:B------:R-:W-:Y:S01]  /*9330*/  MOV R11, R7 ;  /* 0x00000007000b7202 */ /* 0x000fe20000000f00 */
[----:B--2---:R-:W-:-:S10]  /*9340*/  @P1 IMAD.HI.U32 R0, R7, R0, RZ ;  /* 0x0000000007001227 */ /* 0x004fd400078e00ff */
[----:B------:R-:W2:Y:S01]  /*9350*/  @!P0 LDC.64 R8, c[0x0][0x428] ;  /* 0x00010a00ff088b82 */ /* 0x000ea20000000a00 */
[----:B-1----:R-:W-:-:S07]  /*9360*/  @P1 SHF.R.U32.HI R11, RZ, R3, R0 ;  /* 0x00000003ff0b1219 */ /* 0x002fce0000011600 */
[----:B------:R-:W1:Y:S01]  /*9370*/  @!P0 LDC.64 R4, c[0x0][0x418] ;  /* 0x00010600ff048b82 */ /* 0x000e620000000a00 */
[--C-:B------:R-:W-:Y:S01]  /*9380*/  @!P0 SHF.R.S32.HI R3, RZ, 0x1f, R11.reuse ;  /* 0x0000001fff038819 */ /* 0x100fe2000001140b */
[----:B------:R-:W-:Y:S01]  /*9390*/  @!P0 IMAD.MOV.U32 R2, RZ, RZ, R11 ;  /* 0x000000ffff028224 */ /* 0x000fe200078e000b */
[----:B------:R-:W-:Y:S01]  /*93a0*/  ULOP3.LUT UR5, UR5, 0x2, URZ, 0xfc, !UPT ;  /* 0x0000000205057892 */ /* 0x000fe2000f8efc3f */
[-C--:B--2---:R-:W-:Y:S02]  /*93b0*/  @!P0 IMAD R0, R12, R8.reuse, RZ ;  /* 0x000000080c008224 */ /* 0x084fe400078e02ff */
[----:B------:R-:W-:-:S04]  /*93c0*/  @!P0 IMAD.WIDE.U32 R2, R36, R8, R2 ;  /* 0x0000000824028225 */ /* 0x000fc800078e0002 */
[----:B------:R-:W-:Y:S01]  /*93d0*/  @!P0 IMAD R9, R36, R9, R0 ;  /* 0x0000000924098224 */ /* 0x000fe200078e0200 */
[----:B-1----:R-:W-:-:S03]  /*93e0*/  @!P0 LEA R4, P1, R2, R4, 0x2 ;  /* 0x0000000402048211 */ /* 0x002fc600078210ff */
[----:B------:R-:W-:-:S05]  /*93f0*/  @!P0 IMAD.IADD R0, R3, 0x1, R9 ;  /* 0x0000000103008824 */ /* 0x000fca00078e0209 */
[----:B------:R-:W-:Y:S02]  /*9400*/  @!P0 LEA.HI.X R5, R2, R5, R0, 0x2, P1 ;  /* 0x0000000502058211 */ /* 0x000fe400008f1400 */
[----:B------:R-:W-:Y:S01]  /*9410*/  MOV R0, RZ ;  /* 0x000000ff00007202 */ /* 0x000fe20000000f00 */
[----:B------:R-:W-:-:S05]  /*9420*/  IMAD.U32 R2, RZ, RZ, UR5 ;  /* 0x00000005ff027e24 */ /* 0x000fca000f8e00ff */
[----:B------:R0:W5:Y:S01]  /*9430*/  @!P0 LDG.E R0, desc[UR36][R4.64] ;  /* 0x0000002404008981 */ /* 0x000162000c1e1900 */
[----:B------:R-:W-:Y:S02]  /*9440*/  ISETP.GT.U32.AND P0, PT, R37, 0x5f, PT ;  /* 0x0000005f2500780c */ /* 0x000fe40003f04070 */
[----:B------:R-:W-:Y:S01]  /*9450*/  ISETP.NE.AND P2, PT, R2, 0x3, PT ;  /* 0x000000030200780c */ /* 0x000fe20003f45270 */
[----:B------:R-:W-:-:S04]  /*9460*/  IMAD.MOV R2, RZ, RZ, -R11 ;  /* 0x000000ffff027224 */ /* 0x000fc800078e0a0b */
[----:B------:R-:W-:-:S06]  /*9470*/  IMAD R7, R17, R2, R7 ;  /* 0x0000000211077224 */ /* 0x000fcc00078e0207 */
[----:B------:R-:W-:-:S04]  /*9480*/  @P0 LOP3.LUT R16, R16, 0x8, RZ, 0xfc, !PT ;  /* 0x0000000810100812 */ /* 0x000fc800078efcff */
[----:B------:R-:W-:Y:S01]  /*9490*/  @P2 LOP3.LUT R16, R16, 0x10, RZ, 0xfc, !PT ;  /* 0x0000001010102812 */ /* 0x000fe200078efcff */
[----:B0-----:R-:W-:Y:S06]  /*94a0*/  @!P2 BRA `(.L_x_46) ;  /* 0x000000000004a947 */ /* 0x001fec0003800000 */
[----:B------:R-:W-:Y:S01]  /*94b0*/  BPT.TRAP 0x1 ;  /* 0x000000040000795c */ /* 0x000fe20000300000 */
.L_x_46:
[----:B------:R-:W-:Y:S01]  /*94c0*/  SHF.R.S32.HI R5, RZ, 0x1f, R7 ;  /* 0x0000001fff057819 */ /* 0x000fe20000011407 */
[----:B------:R-:W-:Y:S01]  /*94d0*/  ULDC.64 UR4, c[0x0][0x328] ;  /* 0x0000ca0000047ab9 */ /* 0x000fe20000000a00 */
[----:B-----5:R-:W-:Y:S02]  /*94e0*/  SHF.R.S32.HI R4, RZ, 0x1f, R0 ;  /* 0x0000001fff047819 */ /* 0x020fe40000011400 */
[----:B------:R-:W-:Y:S01]  /*94f0*/  R2UR UR6, R35 ;  /* 0x00000000230672ca */ /* 0x000fe200000e0000 */
[----:B------:R-:W-:-:S04]  /*9500*/  IMAD R2, R5, UR4, RZ ;  /* 0x0000000405027c24 */ /* 0x000fc8000f8e02ff */
[C---:B------:R-:W-:Y:S02]  /*9510*/  IMAD R9, R7.reuse, UR5, R2 ;  /* 0x0000000507097c24 */ /* 0x040fe4000f8e0202 */
[----:B------:R-:W-:Y:S01]  /*9520*/  IMAD.WIDE.U32 R2, R7, UR4, RZ ;  /* 0x0000000407027c25 */ /* 0x000fe2000f8e00ff */
[----:B------:R-:W-:-:S03]  /*9530*/  ULDC.64 UR4, c[0x0][0x338] ;  /* 0x0000ce0000047ab9 */ /* 0x000fc60000000a00 */
[----:B------:R-:W-:Y:S02]  /*9540*/  IMAD.IADD R3, R3, 0x1, R9 ;  /* 0x0000000103037824 */ /* 0x000fe400078e0209 */
[----:B------:R-:W-:Y:S02]  /*9550*/  IMAD R9, R4, UR4, RZ ;  /* 0x0000000404097c24 */ /* 0x000fe4000f8e02ff */
[----:B------:R-:W-:-:S04]  /*9560*/  IMAD.WIDE.U32 R2, R0, UR4, R2 ;  /* 0x0000000400027c25 */ /* 0x000fc8000f8e0002 */
[----:B------:R-:W-:Y:S01]  /*9570*/  IMAD R9, R0, UR5, R9 ;  /* 0x0000000500097c24 */ /* 0x000fe2000f8e0209 */
[----:B------:R-:W-:-:S04]  /*9580*/  ULDC.64 UR4, c[0x0][0x330] ;  /* 0x0000cc0000047ab9 */ /* 0x000fc80000000a00 */
[----:B------:R-:W-:Y:S01]  /*9590*/  IADD3 R3, R3, R9, RZ ;  /* 0x0000000903037210 */ /* 0x000fe20007ffe0ff */
[----:B------:R-:W-:Y:S01]  /*95a0*/  IMAD.U32 R9, RZ, RZ, UR4 ;  /* 0x00000004ff097e24 */ /* 0x000fe2000f8e00ff */
[----:B------:R-:W-:-:S03]  /*95b0*/  UIMAD UR4, UR6, UR4, URZ ;  /* 0x00000004060472a4 */ /* 0x000fc6000f8e023f */
[----:B------:R-:W-:Y:S01]  /*95c0*/  IMAD.WIDE.U32 R2, R9, UR41, R2 ;  /* 0x0000002909027c25 */ /* 0x000fe2000f8e0002 */
[----:B------:R-:W-:Y:S01]  /*95d0*/  UIMAD UR4, UR41, UR5, UR4 ;  /* 0x00000005290472a4 */ /* 0x000fe2000f8e0204 */
[----:B------:R-:W-:Y:S02]  /*95e0*/  ULDC.64 UR6, c[0x0][0x318] ;  /* 0x0000c60000067ab9 */ /* 0x000fe40000000a00 */
[----:B------:R-:W-:-:S03]  /*95f0*/  LEA R17, P0, R2, UR6, 0x1 ;  /* 0x0000000602117c11 */ /* 0x000fc6000f8008ff */
[----:B------:R-:W-:-:S05]  /*9600*/  VIADD R3, R3, UR4 ;  /* 0x0000000403037c36 */ /* 0x000fca0008000000 */
[----:B------:R-:W-:Y:S02]  /*9610*/  LEA.HI.X R18, R2, UR7, R3, 0x1, P0 ;  /* 0x0000000702127c11 */ /* 0x000fe400080f0c03 */
[----:B------:R-:W-:-:S04]  /*9620*/  MOV R2, 0x1 ;  /* 0x0000000100027802 */ /* 0x000fc80000000f00 */
[----:B------:R-:W-:-:S04]  /*9630*/  SHF.L.U32 R2, R2, 0x1f, RZ ;  /* 0x0000001f02027819 */ /* 0x000fc800000006ff */
[----:B------:R-:W0:Y:S02]  /*9640*/  SYNCS.PHASECHK.TRANS64.TRYWAIT P0, [UR44+0x30840], R2 ;  /* 0x03084002ff0075a7 */ /* 0x000e24000800016c */
[----:B0-----:R-:W-:Y:S05]  /*9650*/  @!P0 BRA `(.L_x_47) ;  /* 0x0000002c007c8947 */ /* 0x001fea0003800000 */
.L_x_88:
[----:B------:R-:W-:Y:S01]  /*9660*/  ULDC.64 UR4, c[0x0][0x300] ;  /* 0x0000c00000047ab9 */ /* 0x000fe20000000a00 */
[----:B------:R-:W-:Y:S01]  /*9670*/  R2UR UR6, R35 ;  /* 0x00000000230672ca */ /* 0x000fe200000e0000 */
[----:B0-----:R-:W-:Y:S01]  /*9680*/  IMAD R2, R5, UR4, RZ ;  /* 0x0000000405027c24 */ /* 0x001fe2000f8e02ff */
[----:B------:R-:W-:Y:S01]  /*9690*/  SHF.R.U32.HI R27, RZ, 0x3, R10 ;  /* 0x00000003ff1b7819 */ /* 0x000fe2000001160a */
[----:B------:R-:W-:Y:S01]  /*96a0*/  IMAD.SHL.U32 R30, R10, 0x8, RZ ;  /* 0x000000080a1e7824 */ /* 0x000fe200078e00ff */
[C---:B------:R-:W-:Y:S01]  /*96b0*/  LOP3.LUT P3, RZ, R16.reuse, 0x4, RZ, 0xc0, !PT ;  /* 0x0000000410ff7812 */ /* 0x040fe2000786c0ff */
[C---:B------:R-:W-:Y:S01]  /*96c0*/  IMAD R5, R7.reuse, UR5, R2 ;  /* 0x0000000507057c24 */ /* 0x040fe2000f8e0202 */
[C---:B------:R-:W-:Y:S01]  /*96d0*/  LOP3.LUT P2, RZ, R16.reuse, 0x2, RZ, 0xc0, !PT ;  /* 0x0000000210ff7812 */ /* 0x040fe2000784c0ff */
[----:B------:R-:W-:Y:S01]  /*96e0*/  IMAD.WIDE.U32 R2, R7, UR4, RZ ;  /* 0x0000000407027c25 */ /* 0x000fe2000f8e00ff */
[----:B------:R-:W-:Y:S01]  /*96f0*/  ULDC.64 UR4, c[0x0][0x310] ;  /* 0x0000c40000047ab9 */ /* 0x000fe20000000a00 */
[----:B------:R-:W-:-:S02]  /*9700*/  LOP3.LUT P1, RZ, R16, 0x1, RZ, 0xc0, !PT ;  /* 0x0000000110ff7812 */ /* 0x000fc4000782c0ff */
[----:B------:R-:W-:Y:S02]  /*9710*/  IMAD.IADD R3, R3, 0x1, R5 ;  /* 0x0000000103037824 */ /* 0x000fe400078e0205 */
[----:B------:R-:W-:Y:S02]  /*9720*/  IMAD R5, R4, UR4, RZ ;  /* 0x0000000404057c24 */ /* 0x000fe4000f8e02ff */
[----:B------:R-:W-:-:S04]  /*9730*/  IMAD.WIDE.U32 R2, R0, UR4, R2 ;  /* 0x0000000400027c25 */ /* 0x000fc8000f8e0002 */
[----:B------:R-:W-:Y:S01]  /*9740*/  IMAD R5, R0, UR5, R5 ;  /* 0x0000000500057c24 */ /* 0x000fe2000f8e0205 */
[----:B------:R-:W-:-:S03]  /*9750*/  ULDC.64 UR4, c[0x0][0x308] ;  /* 0x0000c20000047ab9 */ /* 0x000fc60000000a00 */
[----:B------:R-:W-:Y:S01]  /*9760*/  IMAD.IADD R3, R3, 0x1, R5 ;  /* 0x0000000103037824 */ /* 0x000fe200078e0205 */
[----:B------:R-:W-:Y:S01]  /*9770*/  MOV R5, UR4 ;  /* 0x0000000400057c02 */ /* 0x000fe20008000f00 */
[----:B------:R-:W-:-:S03]  /*9780*/  UIMAD UR4, UR6, UR4, URZ ;  /* 0x00000004060472a4 */ /* 0x000fc6000f8e023f */
[----:B------:R-:W-:Y:S01]  /*9790*/  ULDC.64 UR6, c[0x0][0x2e8] ;  /* 0x0000ba0000067ab9 */ /* 0x000fe20000000a00 */
[----:B------:R-:W-:Y:S02]  /*97a0*/  UIMAD UR4, UR41, UR5, UR4 ;  /* 0x00000005290472a4 */ /* 0x000fe4000f8e0204 */
[----:B------:R-:W-:-:S04]  /*97b0*/  IMAD.WIDE.U32 R2, R5, UR41, R2 ;  /* 0x0000002905027c25 */ /* 0x000fc8000f8e0002 */
[----:B------:R-:W-:Y:S01]  /*97c0*/  VIADD R7, R3, UR4 ;  /* 0x0000000403077c36 */ /* 0x000fe20008000000 */
[C---:B------:R-:W-:Y:S01]  /*97d0*/  LEA R0, P0, R2.reuse, UR6, 0x1 ;  /* 0x0000000602007c11 */ /* 0x040fe2000f8008ff */
[----:B------:R-:W-:Y:S01]  /*97e0*/  IMAD.MOV.U32 R3, RZ, RZ, -0x60 ;  /* 0xffffffa0ff037424 */ /* 0x000fe200078e00ff */
[----:B------:R-:W-:Y:S02]  /*97f0*/  UMOV UR4, 0xffffffff ;  /* 0xffffffff00047882 */ /* 0x000fe40000000000 */
[----:B------:R-:W-:Y:S01]  /*9800*/  LEA.HI.X R7, R2, UR7, R7, 0x1, P0 ;  /* 0x0000000702077c11 */ /* 0x000fe200080f0c07 */
[----:B------:R-:W-:Y:S01]  /*9810*/  IMAD R4, R32, R3, UR42 ;  /* 0x0000002a20047e24 */ /* 0x000fe2000f8e0203 */
[----:B------:R-:W-:-:S04]  /*9820*/  LOP3.LUT R3, R6, 0x1c0, RZ, 0xc0, !PT ;  /* 0x000001c006037812 */ /* 0x000fc800078ec0ff */
[----:B------:R-:W-:Y:S02]  /*9830*/  LOP3.LUT R2, R3, 0x38, R6, 0xf8, !PT ;  /* 0x0000003803027812 */ /* 0x000fe400078ef806 */
[----:B------:R-:W-:Y:S02]  /*9840*/  IADD3 R6, -R27, R4, RZ ;  /* 0x000000041b067210 */ /* 0x000fe40007ffe1ff */
[----:B------:R-:W-:Y:S02]  /*9850*/  LOP3.LUT R25, R2, 0x38, R25, 0x78, !PT ;  /* 0x0000003802197812 */ /* 0x000fe400078e7819 */
[----:B------:R-:W-:Y:S02]  /*9860*/  ISETP.GE.AND P0, PT, R6, 0x1, PT ;  /* 0x000000010600780c */ /* 0x000fe40003f06270 */
[----:B------:R-:W-:Y:S01]  /*9870*/  LOP3.LUT R30, R25, 0x200, R30, 0xf8, !PT ;  /* 0x00000200191e7812 */ /* 0x000fe200078ef81e */
[----:B------:R-:W-:Y:S10]  /*9880*/  BRA.DIV UR4, `(.L_x_48) ;  /* 0x0000002e04087947 */ /* 0x000ff4000b800000 */
[----:B------:R-:W-:Y:S01]  /*9890*/  SHFL.IDX PT, R3, R7, RZ, 0x181f ;  /* 0x00181fff07037589 */ /* 0x000fe200000e0000 */
[----:B------:R-:W-:-:S03]  /*98a0*/  @P0 LEA R9, R30, UR44, 0x1 ;  /* 0x0000002c1e090c11 */ /* 0x000fc6000f8e08ff */
[----:B------:R-:W0:Y:S04]  /*98b0*/  SHFL.IDX PT, R2, R0, RZ, 0x181f ;  /* 0x00181fff00027589 */ /* 0x000e2800000e0000 */
[----:B------:R-:W-:Y:S04]  /*98c0*/  SHFL.IDX PT, R5, R7, 0x1, 0x181f ;  /* 0x00381f0007057f89 */ /* 0x000fe800000e0000 */
[----:B------:R-:W-:Y:S04]  /*98d0*/  SHFL.IDX PT, R4, R0, 0x1, 0x181f ;  /* 0x00381f0000047f89 */ /* 0x000fe800000e0000 */
[----:B------:R-:W1:Y:S04]  /*98e0*/  SHFL.IDX PT, R8, R7, 0x2, 0x181f ;  /* 0x00581f0007087f89 */ /* 0x000e6800000e0000 */
[----:B------:R-:W2:Y:S04]  /*98f0*/  SHFL.IDX PT, R14, R0, 0x2, 0x181f ;  /* 0x00581f00000e7f89 */ /* 0x000ea800000e0000 */
[----:B------:R-:W3:Y:S01]  /*9900*/  SHFL.IDX PT, R10, R0, 0x3, 0x181f ;  /* 0x00781f00000a7f89 */ /* 0x000ee200000e0000 */
[----:B0-----:R-:W-:-:S05]  /*9910*/  @P0 IMAD.WIDE.U32 R2, R23, 0x2, R2 ;  /* 0x0000000217020825 */ /* 0x001fca00078e0002 */
[----:B------:R-:W-:Y:S04]  /*9920*/  @P0 LDGSTS.E.BYPASS.LTC128B.128 [R9+0x1e400], desc[UR36][R2.64], !P3 ;  /* 0x1e40000002090fae */ /* 0x000fe8000d901d64 */
[----:B------:R-:W-:Y:S04]  /*9930*/  @P0 LDGSTS.E.BYPASS.LTC128B.128 [R9+0x21400], desc[UR36][R2.64+0x80], !P2 ;  /* 0x2140008002090fae */ /* 0x000fe8000d101d64 */
[----:B------:R0:W-:Y:S01]  /*9940*/  @P0 LDGSTS.E.BYPASS.LTC128B.128 [R9+0x24400], desc[UR36][R2.64+0x100], !P1 ;  /* 0x2440010002090fae */ /* 0x0001e2000c901d64 */
[----:B------:R-:W-:-:S03]  /*9950*/  ISETP.GE.AND P0, PT, R6, 0x11, PT ;  /* 0x000000110600780c */ /* 0x000fc60003f06270 */
[----:B0-----:R-:W0:Y:S01]  /*9960*/  SHFL.IDX PT, R9, R7, 0x3, 0x181f ;  /* 0x00781f0007097f89 */ /* 0x001e2200000e0000 */
[----:B-1----:R-:W-:-:S09]  /*9970*/  MOV R3, R8 ;  /* 0x0000000800037202 */ /* 0x002fd20000000f00 */
[----:B------:R-:W-:Y:S01]  /*9980*/  @P0 IMAD.WIDE.U32 R4, R23, 0x2, R4 ;  /* 0x0000000217040825 */ /* 0x000fe200078e0004 */
[----:B------:R-:W-:Y:S01]  /*9990*/  @P0 LEA R21, R30, UR44, 0x1 ;  /* 0x0000002c1e150c11 */ /* 0x000fe2000f8e08ff */
[----:B------:R-:W-:Y:S02]  /*99a0*/  SHFL.IDX PT, R8, R7, 0x4, 0x181f ;  /* 0x00981f0007087f89 */ /* 0x000fe400000e0000 */
[----:B--2---:R-:W-:Y:S02]  /*99b0*/  IMAD.MOV.U32 R2, RZ, RZ, R14 ;  /* 0x000000ffff027224 */ /* 0x004fe400078e000e */
[----:B------:R-:W-:Y:S04]  /*99c0*/  @P0 LDGSTS.E.BYPASS.LTC128B.128 [R21+0x1ec00], desc[UR36][R4.64], !P3 ;  /* 0x1ec0000004150fae */ /* 0x000fe8000d901d64 */
[----:B------:R-:W-:Y:S04]  /*99d0*/  @P0 LDGSTS.E.BYPASS.LTC128B.128 [R21+0x21c00], desc[UR36][R4.64+0x80], !P2 ;  /* 0x21c0008004150fae */ /* 0x000fe8000d101d64 */
[----:B------:R3:W-:Y:S01]  /*99e0*/  @P0 LDGSTS.E.BYPASS.LTC128B.128 [R21+0x24c00], desc[UR36][R4.64+0x100], !P1 ;  /* 0x24c0010004150fae */ /* 0x0007e2000c901d64 */
[----:B------:R-:W-:-:S03]  /*99f0*/  ISETP.GE.AND P0, PT, R6, 0x21, PT ;  /* 0x000000210600780c */ /* 0x000fc60003f06270 */
[----:B------:R-:W1:Y:S04]  /*9a00*/  SHFL.IDX PT, R14, R0, 0x4, 0x181f ;  /* 0x00981f00000e7f89 */ /* 0x000e6800000e0000 */
[----:B------:R-:W2:Y:S01]  /*9a10*/  SHFL.IDX PT, R7, R7, 0x5, 0x181f ;  /* 0x00b81f0007077f89 */ /* 0x000ea200000e0000 */
[----:B---3--:R-:W-:-:S05]  /*9a20*/  IMAD.MOV.U32 R4, RZ, RZ, R10 ;  /* 0x000000ffff047224 */ /* 0x008fca00078e000a */
[----:B------:R-:W-:Y:S01]  /*9a30*/  @P0 IMAD.WIDE.U32 R2, R23, 0x2, R2 ;  /* 0x0000000217020825 */ /* 0x000fe200078e0002 */
[----:B------:R-:W-:-:S03]  /*9a40*/  @P0 LEA R25, R30, UR44, 0x1 ;  /* 0x0000002c1e190c11 */ /* 0x000fc6000f8e08ff */
[----:B0-----:R-:W-:Y:S02]  /*9a50*/  IMAD.MOV.U32 R5, RZ, RZ, R9 ;  /* 0x000000ffff057224 */ /* 0x001fe400078e0009 */
[----:B------:R-:W-:Y:S04]  /*9a60*/  @P0 LDGSTS.E.BYPASS.LTC128B.128 [R25+0x1f400], desc[UR36][R2.64], !P3 ;  /* 0x1f40000002190fae */ /* 0x000fe8000d901d64 */
[----:B------:R-:W-:Y:S04]  /*9a70*/  @P0 LDGSTS.E.BYPASS.LTC128B.128 [R25+0x22400], desc[UR36][R2.64+0x80], !P2 ;  /* 0x2240008002190fae */ /* 0x000fe8000d101d64 */
[----:B------:R1:W-:Y:S01]  /*9a80*/  @P0 LDGSTS.E.BYPASS.LTC128B.128 [R25+0x25400], desc[UR36][R2.64+0x100], !P1 ;  /* 0x2540010002190fae */ /* 0x0003e2000c901d64 */
[----:B------:R-:W-:-:S02]  /*9a90*/  ISETP.GE.AND P0, PT, R6, 0x31, PT ;  /* 0x000000310600780c */ /* 0x000fc40003f06270 */
[----:B-1----:R-:W-:Y:S01]  /*9aa0*/  MOV R2, R14 ;  /* 0x0000000e00027202 */ /* 0x002fe20000000f00 */
[----:B------:R-:W-:-:S10]  /*9ab0*/  IMAD.MOV.U32 R3, RZ, RZ, R8 ;  /* 0x000000ffff037224 */ /* 0x000fd400078e0008 */
[----:B------:R-:W-:Y:S01]  /*9ac0*/  @P0 LEA R9, R30, UR44, 0x1 ;  /* 0x0000002c1e090c11 */ /* 0x000fe2000f8e08ff */
[----:B------:R-:W-:Y:S01]  /*9ad0*/  @P0 IMAD.WIDE.U32 R4, R23, 0x2, R4 ;  /* 0x0000000217040825 */ /* 0x000fe200078e0004 */
[----:B------:R0:W1:Y:S04]  /*9ae0*/  SHFL.IDX PT, R14, R0, 0x5, 0x181f ;  /* 0x00b81f00000e7f89 */ /* 0x00006800000e0000 */
[----:B------:R0:W-:Y:S04]  /*9af0*/  @P0 LDGSTS.E.BYPASS.LTC128B.128 [R9+0x1fc00], desc[UR36][R4.64], !P3 ;  /* 0x1fc0000004090fae */ /* 0x0001e8000d901d64 */
[----:B------:R0:W-:Y:S04]  /*9b00*/  @P0 LDGSTS.E.BYPASS.LTC128B.128 [R9+0x22c00], desc[UR36][R4.64+0x80], !P2 ;  /* 0x22c0008004090fae */ /* 0x0001e8000d101d64 */
[----:B------:R0:W-:Y:S01]  /*9b10*/  @P0 LDGSTS.E.BYPASS.LTC128B.128 [R9+0x25c00], desc[UR36][R4.64+0x100], !P1 ;  /* 0x25c0010004090fae */ /* 0x0001e2000c901d64 */
[----:B------:R-:W-:-:S13]  /*9b20*/  ISETP.GE.AND P0, PT, R6, 0x41, PT ;  /* 0x000000410600780c */ /* 0x000fda0003f06270 */
[----:B------:R-:W-:Y:S01]  /*9b30*/  @P0 IMAD.WIDE.U32 R2, R23, 0x2, R2 ;  /* 0x0000000217020825 */ /* 0x000fe200078e0002 */
[----:B------:R-:W-:-:S05]  /*9b40*/  @P0 LEA R21, R30, UR44, 0x1 ;  /* 0x0000002c1e150c11 */ /* 0x000fca000f8e08ff */
[----:B------:R0:W-:Y:S04]  /*9b50*/  @P0 LDGSTS.E.BYPASS.LTC128B.128 [R21+0x20400], desc[UR36][R2.64], !P3 ;  /* 0x2040000002150fae */ /* 0x0001e8000d901d64 */
[----:B------:R0:W-:Y:S04]  /*9b60*/  @P0 LDGSTS.E.BYPASS.LTC128B.128 [R21+0x23400], desc[UR36][R2.64+0x80], !P2 ;  /* 0x2340008002150fae */ /* 0x0001e8000d101d64 */
[----:B-12---:R0:W-:Y:S02]  /*9b70*/  @P0 LDGSTS.E.BYPASS.LTC128B.128 [R21+0x26400], desc[UR36][R2.64+0x100], !P1 ;  /* 0x2640010002150fae */ /* 0x0061e4000c901d64 */
.L_x_102:
[----:B------:R-:W-:Y:S01]  /*9b80*/  ISETP.GE.AND P0, PT, R6, 0x51, PT ;  /* 0x000000510600780c */ /* 0x000fe20003f06270 */
[----:B0-----:R-:W-:Y:S01]  /*9b90*/  IMAD.MOV.U32 R2, RZ, RZ, R14 ;  /* 0x000000ffff027224 */ /* 0x001fe200078e000e */
[----:B------:R-:W-:-:S11]  /*9ba0*/  MOV R3, R7 ;  /* 0x0000000700037202 */ /* 0x000fd60000000f00 */
[----:B------:R-:W-:Y:S01]  /*9bb0*/  @P0 IMAD.WIDE.U32 R2, R23, 0x2, R2 ;  /* 0x0000000217020825 */ /* 0x000fe200078e0002 */
[----:B------:R-:W-:-:S05]  /*9bc0*/  @P0 LEA R5, R30, UR44, 0x1 ;  /* 0x0000002c1e050c11 */ /* 0x000fca000f8e08ff */
[----:B------:R-:W-:Y:S01]  /*9bd0*/  @!PT LDS RZ, [RZ] ;  /* 0x00000000fffff984 */ /* 0x000fe20000000800 */
[----:B------:R-:W-:Y:S01]  /*9be0*/  @!PT LDS RZ, [RZ] ;  /* 0x00000000fffff984 */ /* 0x000fe20000000800 */
[----:B------:R-:W-:Y:S01]  /*9bf0*/  @!PT LDS RZ, [RZ] ;  /* 0x00000000fffff984 */ /* 0x000fe20000000800 */
[----:B------:R0:W-:Y:S04]  /*9c00*/  @P0 LDGSTS.E.BYPASS.LTC128B.128 [R5+0x20c00], desc[UR36][R2.64], !P3 ;  /* 0x20c0000002050fae */ /* 0x0001e8000d901d64 */
[----:B------:R0:W-:Y:S04]  /*9c10*/  @P0 LDGSTS.E.BYPASS.LTC128B.128 [R5+0x23c00], desc[UR36][R2.64+0x80], !P2 ;  /* 0x23c0008002050fae */ /* 0x0001e8000d101d64 */
[----:B------:R0:W-:Y:S01]  /*9c20*/  @P0 LDGSTS.E.BYPASS.LTC128B.128 [R5+0x26c00], desc[UR36][R2.64+0x100], !P1 ;  /* 0x26c0010002050fae */ /* 0x0001e2000c901d64 */
[----:B------:R-:W-:Y:S01]  /*9c30*/  NOP ;  /* 0x0000000000007918 */ /* 0x000fe20000000000 */
[----:B------:R-:W-:Y:S02]  /*9c40*/  SYNCS.ARRIVE.TRANS64.RED.A0T1 RZ, [UR44+0x30830], RZ ;  /* 0x030830ffffff79a7 */ /* 0x000fe4000820042c */
[----:B------:R-:W-:Y:S01]  /*9c50*/  ARRIVES.LDGSTSBAR.64.TRANSCNT [UR44+0x30830] ;  /* 0x03083000ff0079b0 */ /* 0x000fe20008000aac */
[----:B------:R-:W-:Y:S01]  /*9c60*/  NOP ;  /* 0x0000000000007918 */ /* 0x000fe20000000000 */
[----:B------:R-:W-:-:S13]  /*9c70*/  LOP3.LUT P1, RZ, R16, 0x10, RZ, 0xc0, !PT ;  /* 0x0000001010ff7812 */ /* 0x000fda000782c0ff */
[----:B0-----:R-:W-:Y:S05]  /*9c80*/  @!P1 BRA `(.L_x_49) ;  /* 0x0000000000049947 */ /* 0x001fea0003800000 */
[----:B------:R-:W-:Y:S01]  /*9c90*/  BPT.TRAP 0x1 ;  /* 0x000000040000795c */ /* 0x000fe20000300000 */
.L_x_49:
[----:B------:R-:W-:Y:S01]  /*9ca0*/  SYNCS.ARRIVE.TRANS64.A1T0 RZ, [UR44+0x30830], RZ ;  /* 0x030830ffffff79a7 */ /* 0x000fe2000810002c */
[----:B------:R-:W-:Y:S05]  /*9cb0*/  WARPSYNC.ALL ;  /* 0x0000000000007948 */ /* 0x000fea0003800000 */
[----:B------:R-:W-:Y:S01]  /*9cc0*/  UIADD3 UR5, UR44, 0x12400, URZ ;  /* 0x000124002c057890 */ /* 0x000fe2000fffe03f */
[----:B------:R-:W-:Y:S01]  /*9cd0*/  R2UR UR4, R35 ;  /* 0x00000000230472ca */ /* 0x000fe200000e0000 */
[----:B------:R-:W-:Y:S01]  /*9ce0*/  ULDC.64 UR6, c[0x0][0x2d8] ;  /* 0x0000b60000067ab9 */ /* 0x000fe20000000a00 */
[----:B------:R-:W-:Y:S01]  /*9cf0*/  SHF.R.S32.HI R25, RZ, 0x1f, R26 ;  /* 0x0000001fff197819 */ /* 0x000fe2000001141a */
[----:B------:R-:W-:Y:S02]  /*9d00*/  ULOP3.LUT UP0, URZ, UR5, 0x3ff, URZ, 0xc0, !UPT ;  /* 0x000003ff053f7892 */ /* 0x000fe4000f80c03f */
[----:B------:R-:W-:Y:S01]  /*9d10*/  UIMAD.WIDE.U32 UR38, UR41, UR6, URZ ;  /* 0x00000006292672a5 */ /* 0x000fe2000f8e003f */
[----:B------:R-:W-:Y:S03]  /*9d20*/  BAR.SYNC.DEFER_BLOCKING 0x8, 0x180 ;  /* 0x0206000000007b1d */ /* 0x000fe60000010000 */
[----:B------:R-:W-:-:S04]  /*9d30*/  PLOP3.LUT P0, PT, PT, PT, UP0, 0x80, 0x0 ;  /* 0x000000000000781c */ /* 0x000fc80003f0f008 */
[----:B------:R-:W-:-:S04]  /*9d40*/  UIMAD UR4, UR4, UR6, URZ ;  /* 0x00000006040472a4 */ /* 0x000fc8000f8e023f */
[----:B------:R-:W-:-:S04]  /*9d50*/  UIMAD UR4, UR41, UR7, UR4 ;  /* 0x00000007290472a4 */ /* 0x000fc8000f8e0204 */
[----:B------:R-:W-:Y:S01]  /*9d60*/  UIADD3 UR45, UR39, UR4, URZ ;  /* 0x00000004272d7290 */ /* 0x000fe2000fffe03f */
[----:B------:R-:W-:Y:S11]  /*9d70*/  @!P0 BRA `(.L_x_50) ;  /* 0x0000000000408947 */ /* 0x000ff60003800000 */
[----:B------:R-:W-:Y:S01]  /*9d80*/  MOV R2, 0x0 ;  /* 0x0000000000027802 */ /* 0x000fe20000000f00 */
[----:B------:R-:W-:Y:S01]  /*9d90*/  ULDC.64 UR6, c[0x4][0x88] ;  /* 0x0100220000067ab9 */ /* 0x000fe20000000a00 */
[----:B------:R-:W-:Y:S01]  /*9da0*/  ULDC.64 UR8, c[0x4][0x90] ;  /* 0x0100240000087ab9 */ /* 0x000fe20000000a00 */
[----:B------:R-:W-:Y:S01]  /*9db0*/  ULDC.64 UR4, c[0x4][0x20] ;  /* 0x0100080000047ab9 */ /* 0x000fe20000000a00 */
[----:B------:R-:W-:Y:S01]  /*9dc0*/  IMAD.U32 R4, RZ, RZ, UR6 ;  /* 0x00000006ff047e24 */ /* 0x000fe2000f8e00ff */
[----:B------:R-:W-:Y:S01]  /*9dd0*/  MOV R6, UR8 ;  /* 0x0000000800067c02 */ /* 0x000fe20008000f00 */
[----:B------:R-:W0:Y:S01]  /*9de0*/  LDC.64 R2, c[0x4][R2] ;  /* 0x0100000002027b82 */ /* 0x000e220000000a00 */
[----:B------:R-:W-:Y:S01]  /*9df0*/  IMAD.U32 R5, RZ, RZ, UR7 ;  /* 0x00000007ff057e24 */ /* 0x000fe2000f8e00ff */
[----:B------:R-:W-:Y:S01]  /*9e00*/  MOV R11, UR5 ;  /* 0x00000005000b7c02 */ /* 0x000fe20008000f00 */
[----:B------:R-:W-:Y:S01]  /*9e10*/  IMAD.U32 R7, RZ, RZ, UR9 ;  /* 0x00000009ff077e24 */ /* 0x000fe2000f8e00ff */
[----:B------:R-:W-:Y:S01]  /*9e20*/  MOV R13, RZ ;  /* 0x000000ff000d7202 */ /* 0x000fe20000000f00 */
[----:B------:R-:W-:-:S02]  /*9e30*/  IMAD.U32 R10, RZ, RZ, UR4 ;  /* 0x00000004ff0a7e24 */ /* 0x000fc4000f8e00ff */
[----:B------:R-:W-:Y:S02]  /*9e40*/  IMAD.MOV.U32 R8, RZ, RZ, 0x70 ;  /* 0x00000070ff087424 */ /* 0x000fe400078e00ff */
[----:B------:R-:W-:-:S07]  /*9e50*/  IMAD.MOV.U32 R12, RZ, RZ, 0x1 ;  /* 0x00000001ff0c7424 */ /* 0x000fce00078e00ff */
[----:B------:R-:W-:-:S07]  /*9e60*/  LEPC R20, `(.L_x_50) ;  /* 0x000000001014794e */ /* 0x000fce0000000000 */
[----:B0-----:R-:W-:Y:S05]  /*9e70*/  CALL.ABS.NOINC R2 ;  /* 0x0000000002007343 */ /* 0x001fea0003c00000 */
.L_x_50:
[----:B------:R-:W0:Y:S01]  /*9e80*/  LDC R6, c[0x0][0x448] ;  /* 0x00011200ff067b82 */ /* 0x000e220000000800 */
[----:B------:R-:W-:Y:S01]  /*9e90*/  IMAD R7, R22, 0x80, R37 ;  /* 0x0000008016077824 */ /* 0x000fe200078e0225 */
[----:B------:R-:W-:Y:S01]  /*9ea0*/  MOV R4, UR38 ;  /* 0x0000002600047c02 */ /* 0x000fe20008000f00 */
[----:B------:R-:W-:Y:S01]  /*9eb0*/  IMAD.U32 R5, RZ, RZ, UR39 ;  /* 0x00000027ff057e24 */ /* 0x000fe2000f8e00ff */
[----:B------:R-:W-:Y:S01]  /*9ec0*/  ULDC.64 UR4, c[0x0][0x2e0] ;  /* 0x0000b80000047ab9 */ /* 0x000fe20000000a00 */
[----:B------:R-:W-:Y:S01]  /*9ed0*/  IMAD.U32 R3, RZ, RZ, UR45 ;  /* 0x0000002dff037e24 */ /* 0x000fe2000f8e00ff */
[----:B------:R-:W-:Y:S01]  /*9ee0*/  MOV R5, R7 ;  /* 0x0000000700057202 */ /* 0x000fe20000000f00 */
[----:B------:R-:W-:Y:S02]  /*9ef0*/  IMAD R25, R25, UR4, RZ ;  /* 0x0000000419197c24 */ /* 0x000fe4000f8e02ff */
[----:B------:R-:W-:Y:S02]  /*9f00*/  IMAD.MOV.U32 R2, RZ, RZ, R4 ;  /* 0x000000ffff027224 */ /* 0x000fe400078e0004 */
[----:B------:R-:W-:-:S02]  /*9f10*/  IMAD R25, R26, UR5, R25 ;  /* 0x000000051a197c24 */ /* 0x000fc4000f8e0219 */
[----:B------:R-:W-:Y:S01]  /*9f20*/  IMAD.WIDE.U32 R2, R26, UR4, R2 ;  /* 0x000000041a027c25 */ /* 0x000fe2000f8e0002 */
[----:B------:R-:W-:-:S03]  /*9f30*/  ULDC.64 UR4, c[0x0][0x2d0] ;  /* 0x0000b40000047ab9 */ /* 0x000fc60000000a00 */
[----:B------:R-:W-:Y:S01]  /*9f40*/  IMAD.IADD R3, R3, 0x1, R25 ;  /* 0x0000000103037824 */ /* 0x000fe200078e0219 */
[----:B0-----:R-:W-:-:S13]  /*9f50*/  ISETP.NE.AND P0, PT, R6, 0x1, PT ;  /* 0x000000010600780c */ /* 0x001fda0003f05270 */
[----:B------:R-:W0:Y:S08]  /*9f60*/  @P0 LDC R0, c[0x0][0x44c] ;  /* 0x00011300ff000b82 */ /* 0x000e300000000800 */
[----:B------:R-:W1:Y:S01]  /*9f70*/  @P0 LDC R9, c[0x0][0x450] ;  /* 0x00011400ff090b82 */ /* 0x000e620000000800 */
[----:B0-----:R-:W-:-:S05]  /*9f80*/  @P0 IMAD.HI.U32 R0, R7, R0, RZ ;  /* 0x0000000007000227 */ /* 0x001fca00078e00ff */
[----:B-1----:R-:W-:-:S05]  /*9f90*/  @P0 SHF.R.U32.HI R5, RZ, R9, R0 ;  /* 0x00000009ff050219 */ /* 0x002fca0000011600 */
[----:B------:R-:W-:Y:S02]  /*9fa0*/  IMAD.MOV R0, RZ, RZ, -R5 ;  /* 0x000000ffff007224 */ /* 0x000fe400078e0a05 */
[----:B------:R-:W-:-:S04]  /*9fb0*/  IMAD.WIDE.U32 R2, R5, UR4, R2 ;  /* 0x0000000405027c25 */ /* 0x000fc8000f8e0002 */
[----:B------:R-:W-:Y:S01]  /*9fc0*/  IMAD R7, R6, R0, R7 ;  /* 0x0000000006077224 */ /* 0x000fe200078e0207 */
[----:B------:R-:W-:-:S05]  /*9fd0*/  SHF.R.S32.HI R0, RZ, 0x1f, R5 ;  /* 0x0000001fff007819 */ /* 0x000fca0000011405 */
[----:B------:R-:W-:-:S04]  /*9fe0*/  IMAD R0, R0, UR4, RZ ;  /* 0x0000000400007c24 */ /* 0x000fc8000f8e02ff */
[----:B------:R-:W-:Y:S01]  /*9ff0*/  IMAD R5, R5, UR5, R0 ;  /* 0x0000000505057c24 */ /* 0x000fe2000f8e0200 */
[----:B------:R-:W-:Y:S01]  /*a000*/  SHF.R.S32.HI R0, RZ, 0x1f, R7 ;  /* 0x0000001fff007819 */ /* 0x000fe20000011407 */
[----:B------:R-:W-:-:S03]  /*a010*/  ULDC.64 UR4, c[0x0][0x2c8] ;  /* 0x0000b20000047ab9 */ /* 0x000fc60000000a00 */
[----:B------:R-:W-:Y:S01]  /*a020*/  IADD3 R3, R3, R5, RZ ;  /* 0x0000000503037210 */ /* 0x000fe20007ffe0ff */
[----:B------:R-:W-:-:S04]  /*a030*/  IMAD R0, R0, UR4, RZ ;  /* 0x0000000400007c24 */ /* 0x000fc8000f8e02ff */
[C---:B------:R-:W-:Y:S02]  /*a040*/  IMAD R5, R7.reuse, UR5, R0 ;  /* 0x0000000507057c24 */ /* 0x040fe4000f8e0200 */
[----:B------:R-:W-:Y:S01]  /*a050*/  IMAD.WIDE.U32 R2, R7, UR4, R2 ;  /* 0x0000000407027c25 */ /* 0x000fe2000f8e0002 */
[----:B------:R-:W-:-:S03]  /*a060*/  ULDC.64 UR4, c[0x0][0x280] ;  /* 0x0000a00000047ab9 */ /* 0x000fc60000000a00 */
[----:B------:R-:W-:Y:S01]  /*a070*/  IMAD.IADD R3, R3, 0x1, R5 ;  /* 0x0000000103037824 */ /* 0x000fe200078e0205 */
[C---:B------:R-:W-:Y:S01]  /*a080*/  LEA R0, P0, R2.reuse, UR4, 0x1 ;  /* 0x0000000402007c11 */ /* 0x040fe2000f8008ff */
[----:B------:R-:W-:Y:S02]  /*a090*/  ULDC UR4, c[0x0][0x2b8] ;  /* 0x0000ae0000047ab9 */ /* 0x000fe40000000800 */
[----:B------:R-:W-:Y:S02]  /*a0a0*/  ISETP.GE.AND P3, PT, R23, UR4, PT ;  /* 0x0000000417007c0c */ /* 0x000fe4000bf66270 */
[----:B------:R-:W-:Y:S01]  /*a0b0*/  LEA.HI.X R8, R2, UR5, R3, 0x1, P0 ;  /* 0x0000000502087c11 */ /* 0x000fe200080f0c03 */
[----:B------:R-:W-:Y:S01]  /*a0c0*/  UMOV UR5, 0xffffffff ;  /* 0xffffffff00057882 */ /* 0x000fe20000000000 */
[----:B------:R-:W-:Y:S02]  /*a0d0*/  ISETP.GE.AND P2, PT, R34, UR4, PT ;  /* 0x0000000422007c0c */ /* 0x000fe4000bf46270 */
[----:B------:R-:W-:Y:S01]  /*a0e0*/  ISETP.GE.AND P0, PT, R33, UR4, PT ;  /* 0x0000000421007c0c */ /* 0x000fe2000bf06270 */
[----:B------:R-:W-:-:S12]  /*a0f0*/  BRA.DIV UR5, `(.L_x_51) ;  /* 0x0000002a05d07947 */ /* 0x000fd8000b800000 */
[----:B------:R-:W-:Y:S01]  /*a100*/  SHFL.IDX PT, R3, R8, RZ, 0x181f ;  /* 0x00181fff08037589 */ /* 0x000fe200000e0000 */
[----:B------:R-:W-:Y:S01]  /*a110*/  ULDC UR4, c[0x0][0x288] ;  /* 0x0000a20000047ab9 */ /* 0x000fe20000000800 */
[----:B------:R-:W-:Y:S02]  /*a120*/  IMAD R7, R22, 0x80, R27 ;  /* 0x0000008016077824 */ /* 0x000fe400078e021b */
[----:B------:R-:W0:Y:S01]  /*a130*/  SHFL.IDX PT, R2, R0, RZ, 0x181f ;  /* 0x00181fff00027589 */ /* 0x000e2200000e0000 */
[----:B------:R-:W-:Y:S02]  /*a140*/  IMAD R6, R6, UR4, RZ ;  /* 0x0000000406067c24 */ /* 0x000fe4000f8e02ff */
[C---:B------:R-:W-:Y:S01]  /*a150*/  IADD3 R11, R7.reuse, 0x10, RZ ;  /* 0x00000010070b7810 */ /* 0x040fe20007ffe0ff */
[----:B------:R-:W-:Y:S02]  /*a160*/  SHFL.IDX PT, R5, R8, 0x1, 0x181f ;  /* 0x00381f0008057f89 */ /* 0x000fe400000e0000 */
[----:B------:R-:W-:-:S02]  /*a170*/  ISETP.GE.AND P1, PT, R7, R6, PT ;  /* 0x000000060700720c */ /* 0x000fc40003f26270 */
[----:B------:R-:W1:Y:S04]  /*a180*/  SHFL.IDX PT, R4, R0, 0x1, 0x181f ;  /* 0x00381f0000047f89 */ /* 0x000e6800000e0000 */
[----:B------:R-:W-:Y:S07]  /*a190*/  SHFL.IDX PT, R14, R0, 0x7, 0x181f ;  /* 0x00f81f00000e7f89 */ /* 0x000fee00000e0000 */
[----:B------:R-:W-:Y:S01]  /*a1a0*/  @!P1 LEA R9, R30, UR44, 0x1 ;  /* 0x0000002c1e099c11 */ /* 0x000fe2000f8e08ff */
[----:B0-----:R-:W-:-:S05]  /*a1b0*/  @!P1 IMAD.WIDE.U32 R2, R23, 0x2, R2 ;  /* 0x0000000217029825 */ /* 0x001fca00078e0002 */
[----:B------:R-:W-:Y:S04]  /*a1c0*/  @!P1 LDGSTS.E.BYPASS.LTC128B.128 [R9+0x12400], desc[UR36][R2.64], !P3 ;  /* 0x1240000002099fae */ /* 0x000fe8000d901d64 */
[----:B------:R-:W-:Y:S04]  /*a1d0*/  @!P1 LDGSTS.E.BYPASS.LTC128B.128 [R9+0x16400], desc[UR36][R2.64+0x80], !P2 ;  /* 0x1640008002099fae */ /* 0x000fe8000d101d64 */
[----:B------:R0:W-:Y:S01]  /*a1e0*/  @!P1 LDGSTS.E.BYPASS.LTC128B.128 [R9+0x1a400], desc[UR36][R2.64+0x100], !P0 ;  /* 0x1a40010002099fae */ /* 0x0001e2000c101d64 */
[----:B------:R-:W-:Y:S01]  /*a1f0*/  ISETP.GE.AND P1, PT, R11, R6, PT ;  /* 0x000000060b00720c */ /* 0x000fe20003f26270 */
[----:B------:R-:W-:-:S02]  /*a200*/  VIADD R11, R7, 0x30 ;  /* 0x00000030070b7836 */ /* 0x000fc40000000000 */
[----:B0-----:R-:W-:Y:S01]  /*a210*/  SHFL.IDX PT, R3, R8, 0x2, 0x181f ;  /* 0x00581f0008037f89 */ /* 0x001fe200000e0000 */
[----:B------:R-:W-:-:S09]  /*a220*/  VIADD R9, R7, 0x20 ;  /* 0x0000002007097836 */ /* 0x000fd20000000000 */
[----:B------:R-:W-:Y:S01]  /*a230*/  @!P1 LEA R21, R30, UR44, 0x1 ;  /* 0x0000002c1e159c11 */ /* 0x000fe2000f8e08ff */
[----:B-1----:R-:W-:Y:S01]  /*a240*/  @!P1 IMAD.WIDE.U32 R4, R23, 0x2, R4 ;  /* 0x0000000217049825 */ /* 0x002fe200078e0004 */
[----:B------:R-:W0:Y:S04]  /*a250*/  SHFL.IDX PT, R2, R0, 0x2, 0x181f ;  /* 0x00581f0000027f89 */ /* 0x000e2800000e0000 */
[----:B------:R-:W-:Y:S04]  /*a260*/  @!P1 LDGSTS.E.BYPASS.LTC128B.128 [R21+0x12c00], desc[UR36][R4.64], !P3 ;  /* 0x12c0000004159fae */ /* 0x000fe8000d901d64 */
[----:B------:R-:W-:Y:S04]  /*a270*/  @!P1 LDGSTS.E.BYPASS.LTC128B.128 [R21+0x16c00], desc[UR36][R4.64+0x80], !P2 ;  /* 0x16c0008004159fae */ /* 0x000fe8000d101d64 */
[----:B------:R1:W-:Y:S01]  /*a280*/  @!P1 LDGSTS.E.BYPASS.LTC128B.128 [R21+0x1ac00], desc[UR36][R4.64+0x100], !P0 ;  /* 0x1ac0010004159fae */ /* 0x0003e2000c101d64 */
[----:B------:R-:W-:-:S03]  /*a290*/  ISETP.GE.AND P1, PT, R9, R6, PT ;  /* 0x000000060900720c */ /* 0x000fc60003f26270 */
[----:B-1----:R-:W-:Y:S10]  /*a2a0*/  SHFL.IDX PT, R5, R8, 0x3, 0x181f ;  /* 0x00781f0008057f89 */ /* 0x002ff400000e0000 */
[----:B0-----:R-:W-:Y:S01]  /*a2b0*/  @!P1 IMAD.WIDE.U32 R2, R23, 0x2, R2 ;  /* 0x0000000217029825 */ /* 0x001fe200078e0002 */
[----:B------:R-:W-:Y:S01]  /*a2c0*/  @!P1 LEA R9, R30, UR44, 0x1 ;  /* 0x0000002c1e099c11 */ /* 0x000fe2000f8e08ff */
[----:B------:R-:W0:Y:S04]  /*a2d0*/  SHFL.IDX PT, R4, R0, 0x3, 0x181f ;  /* 0x00781f0000047f89 */ /* 0x000e2800000e0000 */
[----:B------:R-:W-:Y:S04]  /*a2e0*/  @!P1 LDGSTS.E.BYPASS.LTC128B.128 [R9+0x13400], desc[UR36][R2.64], !P3 ;  /* 0x1340000002099fae */ /* 0x000fe8000d901d64 */
[----:B------:R-:W-:Y:S04]  /*a2f0*/  @!P1 LDGSTS.E.BYPASS.LTC128B.128 [R9+0x17400], desc[UR36][R2.64+0x80], !P2 ;  /* 0x1740008002099fae */ /* 0x000fe8000d101d64 */
[----:B------:R1:W-:Y:S01]  /*a300*/  @!P1 LDGSTS.E.BYPASS.LTC128B.128 [R9+0x1b400], desc[UR36][R2.64+0x100], !P0 ;  /* 0x1b40010002099fae */ /* 0x0003e2000c101d64 */
[----:B------:R-:W-:Y:S01]  /*a310*/  ISETP.GE.AND P1, PT, R11, R6, PT ;  /* 0x000000060b00720c */ /* 0x000fe20003f26270 */
[----:B------:R-:W-:-:S02]  /*a320*/  VIADD R11, R7, 0x50 ;  /* 0x00000050070b7836 */ /* 0x000fc40000000000 */
[----:B-1----:R-:W-:Y:S01]  /*a330*/  SHFL.IDX PT, R3, R8, 0x4, 0x181f ;  /* 0x00981f0008037f89 */ /* 0x002fe200000e0000 */
[----:B------:R-:W-:-:S09]  /*a340*/  IADD3 R9, R7, 0x40, RZ ;  /* 0x0000004007097810 */ /* 0x000fd20007ffe0ff */
[----:B0-----:R-:W-:Y:S01]  /*a350*/  @!P1 IMAD.WIDE.U32 R4, R23, 0x2, R4 ;  /* 0x0000000217049825 */ /* 0x001fe200078e0004 */
[----:B------:R-:W-:Y:S01]  /*a360*/  @!P1 LEA R21, R30, UR44, 0x1 ;  /* 0x0000002c1e159c11 */ /* 0x000fe2000f8e08ff */
        /* <DEDUP_REMOVED lines=12> */
[----:B------:R-:W-:-:S03]  /*a430*/  ISETP.GE.AND P1, PT, R11, R6, PT ;  /* 0x000000060b00720c */ /* 0x000fc60003f26270 */
[----:B-1----:R-:W-:Y:S01]  /*a440*/  SHFL.IDX PT, R3, R8, 0x6, 0x181f ;  /* 0x00d81f0008037f89 */ /* 0x002fe200000e0000 */
[----:B------:R-:W-:-:S09]  /*a450*/  VIADD R9, R7, 0x60 ;  /* 0x0000006007097836 */ /* 0x000fd20000000000 */
[----:B------:R-:W-:Y:S01]  /*a460*/  @!P1 LEA R21, R30, UR44, 0x1 ;  /* 0x0000002c1e159c11 */ /* 0x000fe2000f8e08ff */
[----:B0-----:R-:W-:Y:S01]  /*a470*/  @!P1 IMAD.WIDE.U32 R4, R23, 0x2, R4 ;  /* 0x0000000217049825 */ /* 0x001fe200078e0004 */
[----:B------:R-:W0:Y:S04]  /*a480*/  SHFL.IDX PT, R2, R0, 0x6, 0x181f ;  /* 0x00d81f0000027f89 */ /* 0x000e2800000e0000 */
[----:B------:R-:W-:Y:S04]  /*a490*/  @!P1 LDGSTS.E.BYPASS.LTC128B.128 [R21+0x14c00], desc[UR36][R4.64], !P3 ;  /* 0x14c0000004159fae */ /* 0x000fe8000d901d64 */
[----:B------:R-:W-:Y:S04]  /*a4a0*/  @!P1 LDGSTS.E.BYPASS.LTC128B.128 [R21+0x18c00], desc[UR36][R4.64+0x80], !P2 ;  /* 0x18c0008004159fae */ /* 0x000fe8000d101d64 */
[----:B------:R1:W-:Y:S01]  /*a4b0*/  @!P1 LDGSTS.E.BYPASS.LTC128B.128 [R21+0x1cc00], desc[UR36][R4.64+0x100], !P0 ;  /* 0x1cc0010004159fae */ /* 0x0003e2000c101d64 */
[----:B------:R-:W-:-:S03]  /*a4c0*/  ISETP.GE.AND P1, PT, R9, R6, PT ;  /* 0x000000060900720c */ /* 0x000fc60003f26270 */
[----:B-1----:R1:W2:Y:S10]  /*a4d0*/  SHFL.IDX PT, R4, R8, 0x7, 0x181f ;  /* 0x00f81f0008047f89 */ /* 0x0022b400000e0000 */
[----:B0-----:R-:W-:Y:S01]  /*a4e0*/  @!P1 IMAD.WIDE.U32 R2, R23, 0x2, R2 ;  /* 0x0000000217029825 */ /* 0x001fe200078e0002 */
[----:B------:R-:W-:-:S05]  /*a4f0*/  @!P1 LEA R9, R30, UR44, 0x1 ;  /* 0x0000002c1e099c11 */ /* 0x000fca000f8e08ff */
[----:B------:R1:W-:Y:S04]  /*a500*/  @!P1 LDGSTS.E.BYPASS.LTC128B.128 [R9+0x15400], desc[UR36][R2.64], !P3 ;  /* 0x1540000002099fae */ /* 0x0003e8000d901d64 */
[----:B------:R1:W-:Y:S04]  /*a510*/  @!P1 LDGSTS.E.BYPASS.LTC128B.128 [R9+0x19400], desc[UR36][R2.64+0x80], !P2 ;  /* 0x1940008002099fae */ /* 0x0003e8000d101d64 */
[----:B------:R1:W-:Y:S02]  /*a520*/  @!P1 LDGSTS.E.BYPASS.LTC128B.128 [R9+0x1d400], desc[UR36][R2.64+0x100], !P0 ;  /* 0x1d40010002099fae */ /* 0x0003e4000c101d64 */
.L_x_119:
[----:B------:R-:W-:Y:S01]  /*a530*/  IADD3 R7, R7, 0x70, RZ ;  /* 0x0000007007077810 */ /* 0x000fe20007ffe0ff */
[----:B------:R-:W-:Y:S01]  /*a540*/  BSSY B0, `(.L_x_52) ;  /* 0x000000d000007945 */ /* 0x000fe20003800000 */
[----:B-1----:R-:W-:Y:S02]  /*a550*/  IMAD.MOV.U32 R2, RZ, RZ, R14 ;  /* 0x000000ffff027224 */ /* 0x002fe400078e000e */
[----:B------:R-:W-:Y:S01]  /*a560*/  ISETP.GE.AND P1, PT, R7, R6, PT ;  /* 0x000000060700720c */ /* 0x000fe20003f26270 */
[----:B--2---:R-:W-:-:S12]  /*a570*/  IMAD.MOV.U32 R3, RZ, RZ, R4 ;  /* 0x000000ffff037224 */ /* 0x004fd800078e0004 */
[----:B------:R-:W-:Y:S05]  /*a580*/  @P1 BRA `(.L_x_53) ;  /* 0x0000000000201947 */ /* 0x000fea0003800000 */
[----:B------:R-:W-:Y:S01]  /*a590*/  IMAD.WIDE.U32 R2, R23, 0x2, R2 ;  /* 0x0000000217027825 */ /* 0x000fe200078e0002 */
[----:B------:R-:W-:-:S05]  /*a5a0*/  LEA R5, R30, UR44, 0x1 ;  /* 0x0000002c1e057c11 */ /* 0x000fca000f8e08ff */
[----:B------:R-:W-:Y:S01]  /*a5b0*/  @!PT LDS RZ, [RZ] ;  /* 0x00000000fffff984 */ /* 0x000fe20000000800 */
[----:B------:R-:W-:Y:S01]  /*a5c0*/  @!PT LDS RZ, [RZ] ;  /* 0x00000000fffff984 */ /* 0x000fe20000000800 */
[----:B------:R-:W-:Y:S01]  /*a5d0*/  @!PT LDS RZ, [RZ] ;  /* 0x00000000fffff984 */ /* 0x000fe20000000800 */
[----:B------:R0:W-:Y:S04]  /*a5e0*/  LDGSTS.E.BYPASS.LTC128B.128 [R5+0x15c00], desc[UR36][R2.64], !P3 ;  /* 0x15c0000002057fae */ /* 0x0001e8000d901d64 */
[----:B------:R0:W-:Y:S04]  /*a5f0*/  LDGSTS.E.BYPASS.LTC128B.128 [R5+0x19c00], desc[UR36][R2.64+0x80], !P2 ;  /* 0x19c0008002057fae */ /* 0x0001e8000d101d64 */
[----:B------:R0:W-:Y:S02]  /*a600*/  LDGSTS.E.BYPASS.LTC128B.128 [R5+0x1dc00], desc[UR36][R2.64+0x100], !P0 ;  /* 0x1dc0010002057fae */ /* 0x0001e4000c101d64 */
.L_x_53:
[----:B------:R-:W-:Y:S05]  /*a610*/  BSYNC B0 ;  /* 0x0000000000007941 */ /* 0x000fea0003800000 */
.L_x_52:
[----:B------:R-:W-:Y:S01]  /*a620*/  NOP ;  /* 0x0000000000007918 */ /* 0x000fe20000000000 */
[----:B------:R-:W-:Y:S01]  /*a630*/  SYNCS.ARRIVE.TRANS64.RED.A0T1 RZ, [UR44+0x30800], RZ ;  /* 0x030800ffffff79a7 */ /* 0x000fe2000820042c */
[----:B------:R-:W-:Y:S01]  /*a640*/  MOV R0, 0x1 ;  /* 0x0000000100007802 */ /* 0x000fe20000000f00 */
[----:B------:R-:W-:Y:S03]  /*a650*/  ARRIVES.LDGSTSBAR.64.TRANSCNT [UR44+0x30800] ;  /* 0x03080000ff0079b0 */ /* 0x000fe60008000aac */
[----:B------:R-:W-:Y:S01]  /*a660*/  SHF.L.U32 R0, R0, 0x1f, RZ ;  /* 0x0000001f00007819 */ /* 0x000fe200000006ff */
[----:B------:R-:W-:Y:S01]  /*a670*/  NOP ;  /* 0x0000000000007918 */ /* 0x000fe20000000000 */
[----:B------:R-:W-:Y:S02]  /*a680*/  SYNCS.ARRIVE.TRANS64.A1T0 RZ, [UR44+0x30800], RZ ;  /* 0x030800ffffff79a7 */ /* 0x000fe4000810002c */
[----:B------:R-:W1:Y:S02]  /*a690*/  SYNCS.PHASECHK.TRANS64.TRYWAIT P0, [UR44+0x30820], R0 ;  /* 0x03082000ff0075a7 */ /* 0x000e64000800016c */
[----:B-1----:R-:W-:Y:S05]  /*a6a0*/  @!P0 BRA `(.L_x_54) ;  /* 0x0000002c00ec8947 */ /* 0x002fea0003800000 */
.L_x_120:
[----:B------:R-:W-:Y:S01]  /*a6b0*/  UIADD3 UR4, UR48, -0x2, URZ ;  /* 0xfffffffe30047890 */ /* 0x000fe2000fffe03f */
[----:B------:R-:W-:Y:S02]  /*a6c0*/  IMAD.MOV.U32 R28, RZ, RZ, 0x1 ;  /* 0x00000001ff1c7424 */ /* 0x000fe400078e00ff */
[----:B------:R-:W-:Y:S01]  /*a6d0*/  IMAD.MOV.U32 R26, RZ, RZ, RZ ;  /* 0x000000ffff1a7224 */ /* 0x000fe200078e00ff */
[----:B------:R-:W-:-:S06]  /*a6e0*/  UISETP.GE.AND UP0, UPT, UR4, UR47, UPT ;  /* 0x0000002f0400728c */ /* 0x000fcc000bf06270 */
[----:B------:R-:W-:-:S13]  /*a6f0*/  PLOP3.LUT P0, PT, PT, PT, UP0, 0x80, 0x0 ;  /* 0x000000000000781c */ /* 0x000fda0003f0f008 */
[----:B------:R-:W-:Y:S05]  /*a700*/  @!P0 BRA `(.L_x_55) ;  /* 0x0000001000348947 */ /* 0x000fea0003800000 */
[----:B0-----:R-:W0:Y:S01]  /*a710*/  S2R R2, SR_TID.X ;  /* 0x0000000000027919 */ /* 0x001e220000002100 */
[----:B------:R-:W-:Y:S01]  /*a720*/  UIADD3 UR4, UR46, 0x1, URZ ;  /* 0x000000012e047890 */ /* 0x000fe2000fffe03f */
[----:B------:R-:W-:Y:S01]  /*a730*/  LOP3.LUT R3, RZ, UR43, RZ, 0x33, !PT ;  /* 0x0000002bff037c12 */ /* 0x000fe2000f8e33ff */
[----:B------:R-:W-:Y:S01]  /*a740*/  BSSY B0, `(.L_x_55) ;  /* 0x0000109000007945 */ /* 0x000fe20003800000 */
[----:B------:R-:W-:Y:S01]  /*a750*/  IMAD.MOV.U32 R27, RZ, RZ, 0x1 ;  /* 0x00000001ff1b7424 */ /* 0x000fe200078e00ff */
[----:B------:R-:W-:Y:S01]  /*a760*/  UIMAD UR4, UR4, UR40, URZ ;  /* 0x00000028040472a4 */ /* 0x000fe2000f8e023f */
[----:B------:R-:W-:-:S05]  /*a770*/  MOV R25, RZ ;  /* 0x000000ff00197202 */ /* 0x000fca0000000f00 */
[----:B------:R-:W-:Y:S01]  /*a780*/  LOP3.LUT R0, RZ, UR4, RZ, 0x33, !PT ;  /* 0x00000004ff007c12 */ /* 0x000fe2000f8e33ff */
[----:B------:R-:W-:Y:S02]  /*a790*/  ULDC UR4, c[0x0][0x2f4] ;  /* 0x0000bd0000047ab9 */ /* 0x000fe40000000800 */
[----:B------:R-:W-:Y:S02]  /*a7a0*/  ISETP.GE.AND P3, PT, R23, UR4, PT ;  /* 0x0000000417007c0c */ /* 0x000fe4000bf66270 */
[----:B------:R-:W-:Y:S02]  /*a7b0*/  VIMNMX R0, R0, R3, !PT ;  /* 0x0000000300007248 */ /* 0x000fe40007fe0100 */
[----:B------:R-:W-:Y:S02]  /*a7c0*/  ISETP.GE.AND P2, PT, R34, UR4, PT ;  /* 0x0000000422007c0c */ /* 0x000fe4000bf46270 */
[----:B------:R-:W-:Y:S02]  /*a7d0*/  IADD3 R32, -R0, -0x2, RZ ;  /* 0xfffffffe00207810 */ /* 0x000fe40007ffe1ff */
[----:B------:R-:W-:-:S02]  /*a7e0*/  ISETP.GE.AND P1, PT, R33, UR4, PT ;  /* 0x0000000421007c0c */ /* 0x000fc4000bf26270 */
[----:B0-----:R-:W-:-:S04]  /*a7f0*/  LOP3.LUT R2, R2, 0x7f, RZ, 0xc0, !PT ;  /* 0x0000007f02027812 */ /* 0x001fc800078ec0ff */
[----:B------:R-:W-:-:S04]  /*a800*/  SHF.R.U32.HI R2, RZ, 0x3, R2 ;  /* 0x00000003ff027819 */ /* 0x000fc80000011602 */
[----:B------:R-:W-:Y:S02]  /*a810*/  IADD3 R19, R24, R19, R2 ;  /* 0x0000001318137210 */ /* 0x000fe40007ffe002 */
[----:B------:R-:W-:Y:S02]  /*a820*/  IADD3 R5, -R2, UR42, RZ ;  /* 0x0000002a02057c10 */ /* 0x000fe4000fffe1ff */
[----:B------:R-:W-:Y:S01]  /*a830*/  SHF.L.U32 R2, R23, 0x1, RZ ;  /* 0x0000000117027819 */ /* 0x000fe200000006ff */
[----:B------:R-:W-:Y:S02]  /*a840*/  VIADD R19, R19, 0xfffffee0 ;  /* 0xfffffee013137836 */ /* 0x000fe40000000000 */
[C---:B------:R-:W-:Y:S02]  /*a850*/  IMAD R5, R0.reuse, 0x60, R5 ;  /* 0x0000006000057824 */ /* 0x040fe400078e0205 */
[----:B------:R-:W-:Y:S02]  /*a860*/  IMAD R20, R0, -0x60, R19 ;  /* 0xffffffa000147824 */ /* 0x000fe400078e0213 */
[----:B------:R-:W-:-:S07]  /*a870*/  VIADD R0, R5, 0xc0 ;  /* 0x000000c005007836 */ /* 0x000fce0000000000 */
.L_x_68:
[----:B------:R-:W2:Y:S01]  /*a880*/  LDL R8, [R1] ;  /* 0x0000000001087983 */ /* 0x000ea20000100800 */
[----:B------:R-:W0:Y:S01]  /*a890*/  LDC R2, c[0x0][0x430] ;  /* 0x00010c00ff027b82 */ /* 0x000e220000000800 */
[----:B------:R-:W-:-:S13]  /*a8a0*/  ISETP.GT.U32.AND P5, PT, R37, 0x5f, PT ;  /* 0x0000005f2500780c */ /* 0x000fda0003fa4070 */
[----:B------:R-:W2:Y:S01]  /*a8b0*/  @!P5 LDC.64 R4, c[0x0][0x428] ;  /* 0x00010a00ff04db82 */ /* 0x000ea20000000a00 */
[----:B0-----:R-:W-:-:S13]  /*a8c0*/  ISETP.NE.AND P0, PT, R2, 0x1, PT ;  /* 0x000000010200780c */ /* 0x001fda0003f05270 */
[----:B------:R-:W0:Y:S08]  /*a8d0*/  @P0 LDC R3, c[0x0][0x434] ;  /* 0x00010d00ff030b82 */ /* 0x000e300000000800 */
[----:B------:R-:W1:Y:S01]  /*a8e0*/  @P0 LDC R7, c[0x0][0x438] ;  /* 0x00010e00ff070b82 */ /* 0x000e620000000800 */
[----:B------:R-:W-:Y:S02]  /*a8f0*/  IMAD.MOV.U32 R9, RZ, RZ, R20 ;  /* 0x000000ffff097224 */ /* 0x000fe400078e0014 */
[----:B0-----:R-:W-:-:S05]  /*a900*/  @P0 IMAD.HI.U32 R2, R20, R3, RZ ;  /* 0x0000000314020227 */ /* 0x001fca00078e00ff */
[----:B-1----:R-:W-:Y:S02]  /*a910*/  @P0 SHF.R.U32.HI R9, RZ, R7, R2 ;  /* 0x00000007ff090219 */ /* 0x002fe40000011602 */
[----:B------:R-:W0:Y:S02]  /*a920*/  @!P5 LDC.64 R6, c[0x0][0x418] ;  /* 0x00010600ff06db82 */ /* 0x000e240000000a00 */
[----:B------:R-:W-:Y:S01]  /*a930*/  @!P5 SHF.R.S32.HI R3, RZ, 0x1f, R9 ;  /* 0x0000001fff03d819 */ /* 0x000fe20000011409 */
[----:B--2---:R-:W-:-:S04]  /*a940*/  @!P5 IMAD R2, R8, R4, RZ ;  /* 0x000000040802d224 */ /* 0x004fc800078e02ff */
[----:B------:R-:W-:Y:S01]  /*a950*/  @!P5 IMAD R5, R36, R5, R2 ;  /* 0x000000052405d224 */ /* 0x000fe200078e0202 */
[----:B------:R-:W-:-:S05]  /*a960*/  @!P5 MOV R2, R9 ;  /* 0x000000090002d202 */ /* 0x000fca0000000f00 */
[----:B------:R-:W-:-:S04]  /*a970*/  @!P5 IMAD.WIDE.U32 R2, R36, R4, R2 ;  /* 0x000000042402d225 */ /* 0x000fc800078e0002 */
[----:B------:R-:W-:Y:S01]  /*a980*/  @!P5 IMAD.IADD R3, R5, 0x1, R3 ;  /* 0x000000010503d824 */ /* 0x000fe200078e0203 */
[C---:B0-----:R-:W-:Y:S02]  /*a990*/  @!P5 LEA R6, P0, R2.reuse, R6, 0x2 ;  /* 0x000000060206d211 */ /* 0x041fe400078010ff */
[----:B------:R-:W-:Y:S02]  /*a9a0*/  MOV R4, RZ ;  /* 0x000000ff00047202 */ /* 0x000fe40000000f00 */
[----:B------:R-:W-:-:S05]  /*a9b0*/  @!P5 LEA.HI.X R7, R2, R7, R3, 0x2, P0 ;  /* 0x000000070207d211 */ /* 0x000fca00000f1403 */
[----:B------:R0:W5:Y:S01]  /*a9c0*/  @!P5 LDG.E R4, desc[UR36][R6.64] ;  /* 0x000000240604d981 */ /* 0x000162000c1e1900 */
[----:B------:R-:W-:Y:S01]  /*a9d0*/  LOP3.LUT P4, RZ, R16, 0x10, RZ, 0xc0, !PT ;  /* 0x0000001010ff7812 */ /* 0x000fe2000788c0ff */
[----:B------:R-:W-:-:S05]  /*a9e0*/  VIADD R26, R25, 0x1 ;  /* 0x00000001191a7836 */ /* 0x000fca0000000000 */
[----:B------:R-:W-:-:S04]  /*a9f0*/  ISETP.NE.AND P0, PT, R26, 0x2, PT ;  /* 0x000000021a00780c */ /* 0x000fc80003f05270 */
[----:B------:R-:W-:Y:S02]  /*aa00*/  SEL R28, RZ, 0x1, P0 ;  /* 0x00000001ff1c7807 */ /* 0x000fe40000000000 */
[----:B------:R-:W-:Y:S02]  /*aa10*/  SEL R26, R26, RZ, P0 ;  /* 0x000000ff1a1a7207 */ /* 0x000fe40000000000 */
[----:B------:R-:W-:Y:S01]  /*aa20*/  LOP3.LUT R28, R27, R28, RZ, 0x3c, !PT ;  /* 0x0000001c1b1c7212 */ /* 0x000fe200078e3cff */
[----:B0-----:R-:W-:Y:S06]  /*aa30*/  @!P4 BRA `(.L_x_56) ;  /* 0x000000000004c947 */ /* 0x001fec0003800000 */
[----:B------:R-:W-:Y:S01]  /*aa40*/  BPT.TRAP 0x1 ;  /* 0x000000040000795c */ /* 0x000fe20000300000 */
.L_x_56:
[----:B------:R-:W-:Y:S01]  /*aa50*/  LEA R19, R26, UR44, 0x3 ;  /* 0x0000002c1a137c11 */ /* 0x000fe2000f8e18ff */
[----:B------:R-:W-:Y:S01]  /*aa60*/  BSSY B1, `(.L_x_57) ;  /* 0x0000004000017945 */ /* 0x000fe20003800000 */
[----:B------:R-:W-:-:S04]  /*aa70*/  SHF.L.U32 R2, R28, 0x1f, RZ ;  /* 0x0000001f1c027819 */ /* 0x000fc800000006ff */
[----:B------:R-:W0:Y:S02]  /*aa80*/  SYNCS.PHASECHK.TRANS64.TRYWAIT P0, [R19+URZ+0x30840], R2 ;  /* 0x03084002130075a7 */ /* 0x000e24000800017f */
[----:B0-----:R-:W-:Y:S05]  /*aa90*/  @!P0 BRA `(.L_x_58) ;  /* 0x0000002c00088947 */ /* 0x001fea0003800000 */
.L_x_121:
[----:B------:R-:W-:Y:S05]  /*aaa0*/  BSYNC B1 ;  /* 0x0000000000017941 */ /* 0x000fea0003800000 */
.L_x_57:
[----:B------:R-:W-:Y:S01]  /*aab0*/  ULDC UR4, c[0x0][0x430] ;  /* 0x00010c0000047ab9 */ /* 0x000fe20000000800 */
[----:B-----5:R-:W-:Y:S01]  /*aac0*/  SHF.R.S32.HI R31, RZ, 0x1f, R4 ;  /* 0x0000001fff1f7819 */ /* 0x020fe20000011404 */
[----:B------:R-:W-:Y:S01]  /*aad0*/  UIADD3 UR4, -UR4, URZ, URZ ;  /* 0x0000003f04047290 */ /* 0x000fe2000fffe13f */
[----:B------:R-:W-:Y:S01]  /*aae0*/  R2UR UR6, R35 ;  /* 0x00000000230672ca */ /* 0x000fe200000e0000 */
[----:B------:R-:W-:Y:S01]  /*aaf0*/  IMAD R22, R26, 0x4800, R30 ;  /* 0x000048001a167824 */ /* 0x000fe200078e021e */
[C---:B------:R-:W-:Y:S02]  /*ab00*/  LOP3.LUT P5, RZ, R16.reuse, 0x2, RZ, 0xc0, !PT ;  /* 0x0000000210ff7812 */ /* 0x040fe400078ac0ff */
[----:B------:R-:W-:Y:S01]  /*ab10*/  LOP3.LUT P4, RZ, R16, 0x1, RZ, 0xc0, !PT ;  /* 0x0000000110ff7812 */ /* 0x000fe2000788c0ff */
[----:B------:R-:W-:Y:S01]  /*ab20*/  IMAD R5, R9, UR4, R20 ;  /* 0x0000000409057c24 */ /* 0x000fe2000f8e0214 */
[----:B------:R-:W-:-:S04]  /*ab30*/  ULDC.64 UR4, c[0x0][0x300] ;  /* 0x0000c00000047ab9 */ /* 0x000fc80000000a00 */
[----:B------:R-:W-:-:S05]  /*ab40*/  SHF.R.S32.HI R29, RZ, 0x1f, R5 ;  /* 0x0000001fff1d7819 */ /* 0x000fca0000011405 */
[----:B0-----:R-:W-:-:S04]  /*ab50*/  IMAD R2, R29, UR4, RZ ;  /* 0x000000041d027c24 */ /* 0x001fc8000f8e02ff */
[C---:B------:R-:W-:Y:S02]  /*ab60*/  IMAD R7, R5.reuse, UR5, R2 ;  /* 0x0000000505077c24 */ /* 0x040fe4000f8e0202 */
[----:B------:R-:W-:Y:S01]  /*ab70*/  IMAD.WIDE.U32 R2, R5, UR4, RZ ;  /* 0x0000000405027c25 */ /* 0x000fe2000f8e00ff */
[----:B------:R-:W-:-:S03]  /*ab80*/  ULDC.64 UR4, c[0x0][0x310] ;  /* 0x0000c40000047ab9 */ /* 0x000fc60000000a00 */
        /* <DEDUP_REMOVED lines=12> */
[----:B------:R-:W-:Y:S01]  /*ac50*/  LEA R21, P0, R2, UR6, 0x1 ;  /* 0x0000000602157c11 */ /* 0x000fe2000f8008ff */
[----:B------:R-:W-:-:S03]  /*ac60*/  UMOV UR4, 0xffffffff ;  /* 0xffffffff00047882 */ /* 0x000fc60000000000 */
[----:B------:R-:W-:Y:S01]  /*ac70*/  LEA.HI.X R24, R2, UR7, R3, 0x1, P0 ;  /* 0x0000000702187c11 */ /* 0x000fe200080f0c03 */
[----:B------:R-:W-:Y:S08]  /*ac80*/  BRA.DIV UR4, `(.L_x_59) ;  /* 0x0000002a04a07947 */ /* 0x000ff0000b800000 */
[----:B------:R-:W0:Y:S01]  /*ac90*/  SHFL.IDX PT, R14, R21, RZ, 0x181f ;  /* 0x00181fff150e7589 */ /* 0x000e2200000e0000 */
[----:B------:R-:W-:Y:S01]  /*aca0*/  IMAD.SHL.U32 R12, R23, 0x2, RZ ;  /* 0x00000002170c7824 */ /* 0x000fe200078e00ff */
[----:B------:R-:W-:Y:S02]  /*acb0*/  LOP3.LUT P6, RZ, R16, 0x4, RZ, 0xc0, !PT ;  /* 0x0000000410ff7812 */ /* 0x000fe400078cc0ff */
[----:B------:R-:W1:Y:S01]  /*acc0*/  SHFL.IDX PT, R3, R24, RZ, 0x181f ;  /* 0x00181fff18037589 */ /* 0x000e6200000e0000 */
[----:B------:R-:W-:-:S03]  /*acd0*/  LEA R22, R22, UR44, 0x1 ;  /* 0x0000002c16167c11 */ /* 0x000fc6000f8e08ff */
[----:B------:R-:W-:Y:S04]  /*ace0*/  SHFL.IDX PT, R7, R24, 0x1, 0x181f ;  /* 0x00381f0018077f89 */ /* 0x000fe800000e0000 */
[----:B------:R-:W-:Y:S01]  /*acf0*/  SHFL.IDX PT, R10, R21, 0x2, 0x181f ;  /* 0x00581f00150a7f89 */ /* 0x000fe200000e0000 */
[----:B0-----:R-:W-:-:S03]  /*ad00*/  IADD3 R2, P0, R14, R12, RZ ;  /* 0x0000000c0e027210 */ /* 0x001fc60007f1e0ff */
[----:B------:R-:W0:Y:S01]  /*ad10*/  SHFL.IDX PT, R14, R21, 0x1, 0x181f ;  /* 0x00381f00150e7f89 */ /* 0x000e2200000e0000 */
[----:B-1----:R-:W-:-:S05]  /*ad20*/  IADD3.X R3, RZ, R3, RZ, P0, !PT ;  /* 0x00000003ff037210 */ /* 0x002fca00007fe4ff */
[----:B------:R-:W-:Y:S04]  /*ad30*/  LDGSTS.E.BYPASS.LTC128B.128 [R22+0x1e400], desc[UR36][R2.64], !P6 ;  /* 0x1e40000002167fae */ /* 0x000fe8000f101d64 */
[----:B------:R-:W-:Y:S04]  /*ad40*/  LDGSTS.E.BYPASS.LTC128B.128 [R22+0x21400], desc[UR36][R2.64+0x80], !P5 ;  /* 0x2140008002167fae */ /* 0x000fe8000e901d64 */
[----:B------:R1:W-:Y:S01]  /*ad50*/  LDGSTS.E.BYPASS.LTC128B.128 [R22+0x24400], desc[UR36][R2.64+0x100], !P4 ;  /* 0x2440010002167fae */ /* 0x0003e2000e101d64 */
[----:B0-----:R-:W-:-:S03]  /*ad60*/  IADD3 R8, P0, R14, R12, RZ ;  /* 0x0000000c0e087210 */ /* 0x001fc60007f1e0ff */
[----:B------:R-:W-:Y:S02]  /*ad70*/  SHFL.IDX PT, R14, R21, 0x5, 0x181f ;  /* 0x00b81f00150e7f89 */ /* 0x000fe400000e0000 */
[----:B------:R-:W-:Y:S02]  /*ad80*/  IMAD.X R9, RZ, RZ, R7, P0 ;  /* 0x000000ffff097224 */ /* 0x000fe400000e0607 */
[----:B-1----:R-:W-:Y:S01]  /*ad90*/  SHFL.IDX PT, R2, R21, 0x3, 0x181f ;  /* 0x00781f0015027f89 */ /* 0x002fe200000e0000 */
[----:B------:R-:W-:-:S03]  /*ada0*/  IADD3 R10, P0, R10, R12, RZ ;  /* 0x0000000c0a0a7210 */ /* 0x000fc60007f1e0ff */
[----:B------:R-:W0:Y:S04]  /*adb0*/  SHFL.IDX PT, R7, R24, 0x2, 0x181f ;  /* 0x00581f0018077f89 */ /* 0x000e2800000e0000 */
[----:B------:R-:W1:Y:S04]  /*adc0*/  SHFL.IDX PT, R3, R24, 0x3, 0x181f ;  /* 0x00781f0018037f89 */ /* 0x000e6800000e0000 */
[----:B------:R2:W-:Y:S04]  /*add0*/  LDGSTS.E.BYPASS.LTC128B.128 [R22+0x1ec00], desc[UR36][R8.64], !P6 ;  /* 0x1ec0000008167fae */ /* 0x0005e8000f101d64 */
[----:B------:R2:W-:Y:S04]  /*ade0*/  LDGSTS.E.BYPASS.LTC128B.128 [R22+0x21c00], desc[UR36][R8.64+0x80], !P5 ;  /* 0x21c0008008167fae */ /* 0x0005e8000e901d64 */
[----:B------:R2:W-:Y:S01]  /*adf0*/  LDGSTS.E.BYPASS.LTC128B.128 [R22+0x24c00], desc[UR36][R8.64+0x100], !P4 ;  /* 0x24c0010008167fae */ /* 0x0005e2000e101d64 */
[----:B0-----:R-:W-:Y:S01]  /*ae00*/  IMAD.X R11, RZ, RZ, R7, P0 ;  /* 0x000000ffff0b7224 */ /* 0x001fe200000e0607 */
[----:B------:R-:W-:-:S02]  /*ae10*/  IADD3 R6, P0, R2, R12, RZ ;  /* 0x0000000c02067210 */ /* 0x000fc40007f1e0ff */
[----:B------:R-:W0:Y:S02]  /*ae20*/  SHFL.IDX PT, R2, R21, 0x4, 0x181f ;  /* 0x00981f0015027f89 */ /* 0x000e2400000e0000 */
[----:B-1----:R-:W-:Y:S02]  /*ae30*/  IADD3.X R7, RZ, R3, RZ, P0, !PT ;  /* 0x00000003ff077210 */ /* 0x002fe400007fe4ff */
[----:B------:R-:W1:Y:S04]  /*ae40*/  SHFL.IDX PT, R3, R24, 0x4, 0x181f ;  /* 0x00981f0018037f89 */ /* 0x000e6800000e0000 */
[----:B------:R2:W-:Y:S04]  /*ae50*/  LDGSTS.E.BYPASS.LTC128B.128 [R22+0x1f400], desc[UR36][R10.64], !P6 ;  /* 0x1f4000000a167fae */ /* 0x0005e8000f101d64 */
[----:B------:R2:W-:Y:S04]  /*ae60*/  LDGSTS.E.BYPASS.LTC128B.128 [R22+0x22400], desc[UR36][R10.64+0x80], !P5 ;  /* 0x224000800a167fae */ /* 0x0005e8000e901d64 */
[----:B------:R2:W-:Y:S04]  /*ae70*/  LDGSTS.E.BYPASS.LTC128B.128 [R22+0x25400], desc[UR36][R10.64+0x100], !P4 ;  /* 0x254001000a167fae */ /* 0x0005e8000e101d64 */
[----:B------:R2:W-:Y:S01]  /*ae80*/  LDGSTS.E.BYPASS.LTC128B.128 [R22+0x1fc00], desc[UR36][R6.64], !P6 ;  /* 0x1fc0000006167fae */ /* 0x0005e2000f101d64 */
[----:B0-----:R-:W-:-:S03]  /*ae90*/  IADD3 R2, P0, R2, R12, RZ ;  /* 0x0000000c02027210 */ /* 0x001fc60007f1e0ff */
[----:B------:R2:W-:Y:S02]  /*aea0*/  LDGSTS.E.BYPASS.LTC128B.128 [R22+0x22c00], desc[UR36][R6.64+0x80], !P5 ;  /* 0x22c0008006167fae */ /* 0x0005e4000e901d64 */
[----:B-1----:R-:W-:Y:S02]  /*aeb0*/  IMAD.X R3, RZ, RZ, R3, P0 ;  /* 0x000000ffff037224 */ /* 0x002fe400000e0603 */
[----:B------:R2:W-:Y:S04]  /*aec0*/  LDGSTS.E.BYPASS.LTC128B.128 [R22+0x25c00], desc[UR36][R6.64+0x100], !P4 ;  /* 0x25c0010006167fae */ /* 0x0005e8000e101d64 */
[----:B------:R2:W-:Y:S04]  /*aed0*/  LDGSTS.E.BYPASS.LTC128B.128 [R22+0x20400], desc[UR36][R2.64], !P6 ;  /* 0x2040000002167fae */ /* 0x0005e8000f101d64 */
[----:B------:R2:W-:Y:S04]  /*aee0*/  LDGSTS.E.BYPASS.LTC128B.128 [R22+0x23400], desc[UR36][R2.64+0x80], !P5 ;  /* 0x2340008002167fae */ /* 0x0005e8000e901d64 */
[----:B------:R2:W-:Y:S04]  /*aef0*/  LDGSTS.E.BYPASS.LTC128B.128 [R22+0x26400], desc[UR36][R2.64+0x100], !P4 ;  /* 0x2640010002167fae */ /* 0x0005e8000e101d64 */
[----:B------:R-:W0:Y:S02]  /*af00*/  SHFL.IDX PT, R24, R24, 0x5, 0x181f ;  /* 0x00b81f0018187f89 */ /* 0x000e2400000e0000 */
.L_x_135:
[----:B--2---:R-:W-:Y:S01]  /*af10*/  IMAD.SHL.U32 R2, R23, 0x2, RZ ;  /* 0x0000000217027824 */ /* 0x004fe200078e00ff */
[----:B------:R-:W-:-:S04]  /*af20*/  LOP3.LUT P6, RZ, R16, 0x4, RZ, 0xc0, !PT ;  /* 0x0000000410ff7812 */ /* 0x000fc800078cc0ff */
[----:B------:R-:W-:-:S04]  /*af30*/  IADD3 R2, P0, R14, R2, RZ ;  /* 0x000000020e027210 */ /* 0x000fc80007f1e0ff */
[----:B0-----:R-:W-:Y:S02]  /*af40*/  IADD3.X R3, RZ, R24, RZ, P0, !PT ;  /* 0x00000018ff037210 */ /* 0x001fe400007fe4ff */
[----:B------:R-:W-:-:S03]  /*af50*/  PLOP3.LUT P0, PT, PT, PT, PT, 0x80, 0x0 ;  /* 0x000000000000781c */ /* 0x000fc60003f0f070 */
[----:B------:R-:W-:Y:S01]  /*af60*/  @!PT LDS RZ, [RZ] ;  /* 0x00000000fffff984 */ /* 0x000fe20000000800 */
[----:B------:R-:W-:Y:S01]  /*af70*/  @!PT LDS RZ, [RZ] ;  /* 0x00000000fffff984 */ /* 0x000fe20000000800 */
[----:B------:R-:W-:Y:S01]  /*af80*/  @!PT LDS RZ, [RZ] ;  /* 0x00000000fffff984 */ /* 0x000fe20000000800 */
[----:B------:R0:W-:Y:S04]  /*af90*/  LDGSTS.E.BYPASS.LTC128B.128 [R22+0x20c00], desc[UR36][R2.64], !P6 ;  /* 0x20c0000002167fae */ /* 0x0001e8000f101d64 */
[----:B------:R0:W-:Y:S04]  /*afa0*/  LDGSTS.E.BYPASS.LTC128B.128 [R22+0x23c00], desc[UR36][R2.64+0x80], !P5 ;  /* 0x23c0008002167fae */ /* 0x0001e8000e901d64 */
[----:B------:R0:W-:Y:S01]  /*afb0*/  LDGSTS.E.BYPASS.LTC128B.128 [R22+0x26c00], desc[UR36][R2.64+0x100], !P4 ;  /* 0x26c0010002167fae */ /* 0x0001e2000e101d64 */
[----:B------:R-:W-:Y:S01]  /*afc0*/  NOP ;  /* 0x0000000000007918 */ /* 0x000fe20000000000 */
.L_x_60:
[----:B------:R-:W-:Y:S02]  /*afd0*/  PLOP3.LUT P4, PT, P4, P0, PT, 0xa2, 0x0 ;  /* 0x000000000000781c */ /* 0x000fe40002781472 */
[----:B------:R-:W-:-:S08]  /*afe0*/  @P0 R2UR P4, UR4, R19 ;  /* 0x00000000130402ca */ /* 0x000fd00000080000 */
[----:B------:R-:W-:-:S05]  /*aff0*/  @P0 PLOP3.LUT P0, PT, P4, PT, PT, 0x80, 0x0 ;  /* 0x000000000000081c */ /* 0x000fca000270f070 */
[----:B------:R-:W-:Y:S01]  /*b000*/  @!P4 SYNCS.ARRIVE.TRANS64.RED.A0T1 RZ, [UR4+0x30830], RZ ;  /* 0x030830ffffffc9a7 */ /* 0x000fe20008200404 */
[----:B------:R-:W-:Y:S07]  /*b010*/  @!P4 ARRIVES.LDGSTSBAR.64.TRANSCNT [UR4+0x30830] ;  /* 0x03083000ff00c9b0 */ /* 0x000fee0008000a84 */
[----:B------:R-:W-:Y:S05]  /*b020*/  @P0 BRA.U.ANY `(.L_x_60) ;  /* 0xfffffffd00e80947 */ /* 0x000fea000393ffff */
[----:B------:R-:W-:Y:S01]  /*b030*/  NOP ;  /* 0x0000000000007918 */ /* 0x000fe20000000000 */
[----:B------:R-:W-:-:S13]  /*b040*/  LOP3.LUT P5, RZ, R16, 0x10, RZ, 0xc0, !PT ;  /* 0x0000001010ff7812 */ /* 0x000fda00078ac0ff */
[----:B------:R-:W-:Y:S05]  /*b050*/  @!P5 BRA `(.L_x_61) ;  /* 0x000000000004d947 */ /* 0x000fea0003800000 */
[----:B------:R-:W-:Y:S01]  /*b060*/  BPT.TRAP 0x1 ;  /* 0x000000040000795c */ /* 0x000fe20000300000 */
.L_x_61:
[----:B------:R1:W-:Y:S01]  /*b070*/  SYNCS.ARRIVE.TRANS64.A1T0 RZ, [R19+URZ+0x30830], RZ ;  /* 0x030830ff13ff79a7 */ /* 0x0003e2000810003f */
[----:B------:R-:W-:Y:S05]  /*b080*/  @!P5 BRA `(.L_x_62) ;  /* 0x000000000004d947 */ /* 0x000fea0003800000 */
[----:B------:R-:W-:Y:S01]  /*b090*/  BPT.TRAP 0x1 ;  /* 0x000000040000795c */ /* 0x000fe20000300000 */
.L_x_62:
[----:B0-----:R-:W-:Y:S01]  /*b0a0*/  SHF.L.U32 R3, R27, 0x1f, RZ ;  /* 0x0000001f1b037819 */ /* 0x001fe200000006ff */
[----:B------:R-:W-:Y:S01]  /*b0b0*/  BSSY B1, `(.L_x_63) ;  /* 0x0000004000017945 */ /* 0x000fe20003800000 */
[----:B------:R-:W-:-:S04]  /*b0c0*/  LEA R6, R25, UR44, 0x3 ;  /* 0x0000002c19067c11 */ /* 0x000fc8000f8e18ff */
[----:B------:R-:W0:Y:S02]  /*b0d0*/  SYNCS.PHASECHK.TRANS64.TRYWAIT P0, [R6+URZ+0x30860], R3 ;  /* 0x03086003060075a7 */ /* 0x000e24000800017f */
[----:B0-----:R-:W-:Y:S05]  /*b0e0*/  @!P0 BRA `(.L_x_64) ;  /* 0x0000002c00588947 */ /* 0x001fea0003800000 */
.L_x_136:
[----:B------:R-:W-:Y:S05]  /*b0f0*/  BSYNC B1 ;  /* 0x0000000000017941 */ /* 0x000fea0003800000 */
.L_x_63:
[----:B------:R-:W-:Y:S01]  /*b100*/  UMOV UR4, 0xffffffff ;  /* 0xffffffff00047882 */ /* 0x000fe20000000000 */
[----:B------:R-:W-:Y:S02]  /*b110*/  IMAD R7, R25, 0x4800, R30 ;  /* 0x0000480019077824 */ /* 0x000fe400078e021e */
[----:B------:R-:W-:Y:S01]  /*b120*/  IMAD.SHL.U32 R9, R23, 0x2, RZ ;  /* 0x0000000217097824 */ /* 0x000fe200078e00ff */
[----:B------:R-:W-:Y:S06]  /*b130*/  BRA.DIV UR4, `(.L_x_65) ;  /* 0x0000002e04587947 */ /* 0x000fec000b800000 */
[----:B------:R-:W2:Y:S01]  /*b140*/  SHFL.IDX PT, R14, R17, RZ, 0x181f ;  /* 0x00181fff110e7589 */ /* 0x000ea200000e0000 */
[----:B------:R-:W-:-:S03]  /*b150*/  LEA R7, R7, UR44, 0x1 ;  /* 0x0000002c07077c11 */ /* 0x000fc6000f8e08ff */
[----:B0-----:R-:W0:Y:S04]  /*b160*/  SHFL.IDX PT, R3, R18, RZ, 0x181f ;  /* 0x00181fff12037589 */ /* 0x001e2800000e0000 */
[----:B------:R-:W-:Y:S01]  /*b170*/  SHFL.IDX PT, R8, R18, 0x1, 0x181f ;  /* 0x00381f0012087f89 */ /* 0x000fe200000e0000 */
[----:B--2---:R-:W-:-:S03]  /*b180*/  IADD3 R2, P0, R14, R9, RZ ;  /* 0x000000090e027210 */ /* 0x004fc60007f1e0ff */
[----:B------:R-:W2:Y:S02]  /*b190*/  SHFL.IDX PT, R14, R17, 0x1, 0x181f ;  /* 0x00381f00110e7f89 */ /* 0x000ea400000e0000 */
[----:B0-----:R-:W-:Y:S01]  /*b1a0*/  IMAD.X R3, RZ, RZ, R3, P0 ;  /* 0x000000ffff037224 */ /* 0x001fe200000e0603 */
[----:B------:R-:W-:-:S13]  /*b1b0*/  ISETP.LT.OR P0, PT, R0, 0x1, P3 ;  /* 0x000000010000780c */ /* 0x000fda0001f01670 */
[----:B------:R-:W-:Y:S01]  /*b1c0*/  LDGSTS.E.BYPASS.LTC128B.128 [R7+0x400], desc[UR36][R2.64], !P0 ;  /* 0x0040000002077fae */ /* 0x000fe2000c101d64 */
[----:B------:R-:W-:-:S13]  /*b1d0*/  ISETP.LT.OR P0, PT, R0, 0x1, P2 ;  /* 0x000000010000780c */ /* 0x000fda0001701670 */
[----:B------:R-:W-:Y:S01]  /*b1e0*/  LDGSTS.E.BYPASS.LTC128B.128 [R7+0x3400], desc[UR36][R2.64+0x80], !P0 ;  /* 0x0340008002077fae */ /* 0x000fe2000c101d64 */
[----:B------:R-:W-:-:S13]  /*b1f0*/  ISETP.LT.OR P0, PT, R0, 0x1, P1 ;  /* 0x000000010000780c */ /* 0x000fda0000f01670 */
[----:B------:R2:W-:Y:S02]  /*b200*/  LDGSTS.E.BYPASS.LTC128B.128 [R7+0x6400], desc[UR36][R2.64+0x100], !P0 ;  /* 0x0640010002077fae */ /* 0x0005e4000c101d64 */
[----:B--2---:R-:W-:Y:S02]  /*b210*/  IADD3 R2, P0, R14, R9, RZ ;  /* 0x000000090e027210 */ /* 0x004fe40007f1e0ff */
[----:B------:R-:W0:Y:S02]  /*b220*/  SHFL.IDX PT, R14, R17, 0x2, 0x181f ;  /* 0x00581f00110e7f89 */ /* 0x000e2400000e0000 */
[----:B------:R-:W-:Y:S02]  /*b230*/  IADD3.X R3, RZ, R8, RZ, P0, !PT ;  /* 0x00000008ff037210 */ /* 0x000fe400007fe4ff */
[----:B------:R-:W-:Y:S01]  /*b240*/  ISETP.LT.OR P0, PT, R0, 0x11, P3 ;  /* 0x000000110000780c */ /* 0x000fe20001f01670 */
[----:B------:R-:W2:-:S12]  /*b250*/  SHFL.IDX PT, R8, R18, 0x2, 0x181f ;  /* 0x00581f0012087f89 */ /* 0x000e9800000e0000 */
[----:B------:R-:W-:Y:S01]  /*b260*/  LDGSTS.E.BYPASS.LTC128B.128 [R7+0xc00], desc[UR36][R2.64], !P0 ;  /* 0x00c0000002077fae */ /* 0x000fe2000c101d64 */
[----:B------:R-:W-:-:S13]  /*b270*/  ISETP.LT.OR P0, PT, R0, 0x11, P2 ;  /* 0x000000110000780c */ /* 0x000fda0001701670 */
[----:B------:R-:W-:Y:S01]  /*b280*/  LDGSTS.E.BYPASS.LTC128B.128 [R7+0x3c00], desc[UR36][R2.64+0x80], !P0 ;  /* 0x03c0008002077fae */ /* 0x000fe2000c101d64 */
[----:B------:R-:W-:-:S13]  /*b290*/  ISETP.LT.OR P0, PT, R0, 0x11, P1 ;  /* 0x000000110000780c */ /* 0x000fda0000f01670 */
[----:B------:R0:W-:Y:S02]  /*b2a0*/  LDGSTS.E.BYPASS.LTC128B.128 [R7+0x6c00], desc[UR36][R2.64+0x100], !P0 ;  /* 0x06c0010002077fae */ /* 0x0001e4000c101d64 */
[----:B0-----:R-:W-:Y:S02]  /*b2b0*/  IADD3 R2, P0, R14, R9, RZ ;  /* 0x000000090e027210 */ /* 0x001fe40007f1e0ff */
[----:B------:R-:W0:Y:S03]  /*b2c0*/  SHFL.IDX PT, R14, R17, 0x3, 0x181f ;  /* 0x00781f00110e7f89 */ /* 0x000e2600000e0000 */
[----:B--2---:R-:W-:Y:S01]  /*b2d0*/  IMAD.X R3, RZ, RZ, R8, P0 ;  /* 0x000000ffff037224 */ /* 0x004fe200000e0608 */
        /* <DEDUP_REMOVED lines=18> */
[----:B------:R0:W3:Y:S02]  /*b400*/  SHFL.IDX PT, R14, R17, 0x5, 0x181f ;  /* 0x00b81f00110e7f89 */ /* 0x0000e400000e0000 */
[----:B--2---:R-:W-:Y:S02]  /*b410*/  IADD3.X R3, RZ, R8, RZ, P0, !PT ;  /* 0x00000008ff037210 */ /* 0x004fe400007fe4ff */
[----:B------:R-:W-:Y:S01]  /*b420*/  ISETP.LT.OR P0, PT, R0, 0x41, P3 ;  /* 0x000000410000780c */ /* 0x000fe20001f01670 */
[----:B------:R0:W2:-:S12]  /*b430*/  SHFL.IDX PT, R8, R18, 0x5, 0x181f ;  /* 0x00b81f0012087f89 */ /* 0x00009800000e0000 */
[----:B------:R0:W-:Y:S01]  /*b440*/  LDGSTS.E.BYPASS.LTC128B.128 [R7+0x2400], desc[UR36][R2.64], !P0 ;  /* 0x0240000002077fae */ /* 0x0001e2000c101d64 */
[----:B------:R-:W-:-:S13]  /*b450*/  ISETP.LT.OR P0, PT, R0, 0x41, P2 ;  /* 0x000000410000780c */ /* 0x000fda0001701670 */
[----:B------:R0:W-:Y:S01]  /*b460*/  LDGSTS.E.BYPASS.LTC128B.128 [R7+0x5400], desc[UR36][R2.64+0x80], !P0 ;  /* 0x0540008002077fae */ /* 0x0001e2000c101d64 */
[----:B------:R-:W-:-:S13]  /*b470*/  ISETP.LT.OR P0, PT, R0, 0x41, P1 ;  /* 0x000000410000780c */ /* 0x000fda0000f01670 */
[----:B--23--:R0:W-:Y:S02]  /*b480*/  LDGSTS.E.BYPASS.LTC128B.128 [R7+0x8400], desc[UR36][R2.64+0x100], !P0 ;  /* 0x0840010002077fae */ /* 0x00c1e4000c101d64 */
.L_x_150:
[----:B0-2---:R-:W-:Y:S01]  /*b490*/  IADD3 R2, P0, R14, R9, RZ ;  /* 0x000000090e027210 */ /* 0x005fe20007f1e0ff */
[----:B------:R-:W-:-:S04]  /*b4a0*/  ULDC.64 UR4, c[0x0][0x328] ;  /* 0x0000ca0000047ab9 */ /* 0x000fc80000000a00 */
[----:B------:R-:W-:Y:S01]  /*b4b0*/  IMAD.X R3, RZ, RZ, R8, P0 ;  /* 0x000000ffff037224 */ /* 0x000fe200000e0608 */
[----:B------:R-:W-:Y:S01]  /*b4c0*/  ISETP.LT.OR P0, PT, R0, 0x51, P3 ;  /* 0x000000510000780c */ /* 0x000fe20001f01670 */
[----:B------:R-:W-:-:S04]  /*b4d0*/  IMAD R8, R29, UR4, RZ ;  /* 0x000000041d087c24 */ /* 0x000fc8000f8e02ff */
[----:B------:R-:W-:-:S08]  /*b4e0*/  IMAD R9, R5, UR5, R8 ;  /* 0x0000000505097c24 */ /* 0x000fd0000f8e0208 */
[----:B------:R-:W-:Y:S01]  /*b4f0*/  @!PT LDS RZ, [RZ] ;  /* 0x00000000fffff984 */ /* 0x000fe20000000800 */
[----:B------:R-:W-:Y:S01]  /*b500*/  @!PT LDS RZ, [RZ] ;  /* 0x00000000fffff984 */ /* 0x000fe20000000800 */
[----:B------:R-:W-:Y:S01]  /*b510*/  @!PT LDS RZ, [RZ] ;  /* 0x00000000fffff984 */ /* 0x000fe20000000800 */
[----:B------:R-:W-:Y:S01]  /*b520*/  LDGSTS.E.BYPASS.LTC128B.128 [R7+0x2c00], desc[UR36][R2.64], !P0 ;  /* 0x02c0000002077fae */ /* 0x000fe2000c101d64 */
[----:B------:R-:W-:-:S13]  /*b530*/  ISETP.LT.OR P0, PT, R0, 0x51, P2 ;  /* 0x000000510000780c */ /* 0x000fda0001701670 */
[----:B------:R-:W-:Y:S01]  /*b540*/  LDGSTS.E.BYPASS.LTC128B.128 [R7+0x5c00], desc[UR36][R2.64+0x80], !P0 ;  /* 0x05c0008002077fae */ /* 0x000fe2000c101d64 */
[----:B------:R-:W-:-:S13]  /*b550*/  ISETP.LT.OR P0, PT, R0, 0x51, P1 ;  /* 0x000000510000780c */ /* 0x000fda0000f01670 */
[----:B------:R0:W-:Y:S01]  /*b560*/  LDGSTS.E.BYPASS.LTC128B.128 [R7+0x8c00], desc[UR36][R2.64+0x100], !P0 ;  /* 0x08c0010002077fae */ /* 0x0001e2000c101d64 */
[----:B------:R-:W-:Y:S01]  /*b570*/  PLOP3.LUT P0, PT, PT, PT, PT, 0x80, 0x0 ;  /* 0x000000000000781c */ /* 0x000fe20003f0f070 */
[----:B------:R-:W-:Y:S01]  /*b580*/  NOP ;  /* 0x0000000000007918 */ /* 0x000fe20000000000 */
[----:B0-----:R-:W-:Y:S01]  /*b590*/  IMAD.WIDE.U32 R2, R5, UR4, RZ ;  /* 0x0000000405027c25 */ /* 0x001fe2000f8e00ff */
[----:B------:R-:W-:-:S03]  /*b5a0*/  ULDC.64 UR4, c[0x0][0x338] ;  /* 0x0000ce0000047ab9 */ /* 0x000fc60000000a00 */
[----:B------:R-:W-:Y:S02]  /*b5b0*/  IMAD.IADD R3, R3, 0x1, R9 ;  /* 0x0000000103037824 */ /* 0x000fe400078e0209 */
[----:B------:R-:W-:Y:S02]  /*b5c0*/  IMAD R31, R31, UR4, RZ ;  /* 0x000000041f1f7c24 */ /* 0x000fe4000f8e02ff */
[----:B------:R-:W-:-:S04]  /*b5d0*/  IMAD.WIDE.U32 R2, R4, UR4, R2 ;  /* 0x0000000404027c25 */ /* 0x000fc8000f8e0002 */
[----:B------:R-:W-:-:S05]  /*b5e0*/  IMAD R31, R4, UR5, R31 ;  /* 0x00000005041f7c24 */ /* 0x000fca000f8e021f */
[----:B-1----:R-:W-:-:S07]  /*b5f0*/  IADD3 R19, R3, R31, RZ ;  /* 0x0000001f03137210 */ /* 0x002fce0007ffe0ff */
.L_x_66:
        /* <DEDUP_REMOVED lines=10> */
.L_x_67:
[----:B------:R-:W-:Y:S01]  /*b6a0*/  R2UR UR4, R35 ;  /* 0x00000000230472ca */ /* 0x000fe200000e0000 */
[----:B------:R-:W-:Y:S01]  /*b6b0*/  ULDC.64 UR6, c[0x0][0x330] ;  /* 0x0000cc0000067ab9 */ /* 0x000fe20000000a00 */
[----:B------:R-:W-:Y:S01]  /*b6c0*/  IMAD.MOV.U32 R18, RZ, RZ, R2 ;  /* 0x000000ffff127224 */ /* 0x000fe200078e0002 */
[----:B------:R0:W-:Y:S01]  /*b6d0*/  SYNCS.ARRIVE.TRANS64.A1T0 RZ, [R6+URZ+0x30850], RZ ;  /* 0x030850ff06ff79a7 */ /* 0x0001e2000810003f */
[----:B------:R-:W-:Y:S01]  /*b6e0*/  IMAD.U32 R3, RZ, RZ, UR6 ;  /* 0x00000006ff037e24 */ /* 0x000fe2000f8e00ff */
[----:B------:R-:W-:Y:S01]  /*b6f0*/  IADD3 R20, R20, -0x60, RZ ;  /* 0xffffffa014147810 */ /* 0x000fe20007ffe0ff */
[----:B------:R-:W-:Y:S02]  /*b700*/  VIADD R32, R32, 0xffffffff ;  /* 0xffffffff20207836 */ /* 0x000fe40000000000 */
[----:B------:R-:W-:-:S04]  /*b710*/  IMAD.WIDE.U32 R18, R3, UR41, R18 ;  /* 0x0000002903127c25 */ /* 0x000fc8000f8e0012 */
[----:B------:R-:W-:Y:S01]  /*b720*/  VIADD R0, R0, 0x60 ;  /* 0x0000006000007836 */ /* 0x000fe20000000000 */
[----:B------:R-:W-:Y:S01]  /*b730*/  UIMAD UR4, UR4, UR6, URZ ;  /* 0x00000006040472a4 */ /* 0x000fe2000f8e023f */
[----:B------:R-:W-:Y:S02]  /*b740*/  IMAD.MOV.U32 R25, RZ, RZ, R26 ;  /* 0x000000ffff197224 */ /* 0x000fe400078e001a */
[----:B------:R-:W-:Y:S01]  /*b750*/  IMAD.MOV.U32 R27, RZ, RZ, R28 ;  /* 0x000000ffff1b7224 */ /* 0x000fe200078e001c */
[----:B------:R-:W-:-:S03]  /*b760*/  UIMAD UR4, UR41, UR7, UR4 ;  /* 0x00000007290472a4 */ /* 0x000fc6000f8e0204 */
[----:B------:R-:W-:Y:S02]  /*b770*/  ULDC.64 UR6, c[0x0][0x318] ;  /* 0x0000c60000067ab9 */ /* 0x000fe40000000a00 */
[----:B------:R-:W-:Y:S02]  /*b780*/  LEA R17, P0, R18, UR6, 0x1 ;  /* 0x0000000612117c11 */ /* 0x000fe4000f8008ff */
[----:B------:R-:W-:-:S04]  /*b790*/  IADD3 R3, R19, UR4, RZ ;  /* 0x0000000413037c10 */ /* 0x000fc8000fffe0ff */
[----:B------:R-:W-:Y:S02]  /*b7a0*/  LEA.HI.X R18, R18, UR7, R3, 0x1, P0 ;  /* 0x0000000712127c11 */ /* 0x000fe400080f0c03 */
[----:B------:R-:W-:-:S13]  /*b7b0*/  ISETP.GT.AND P0, PT, R32, UR47, PT ;  /* 0x0000002f20007c0c */ /* 0x000fda000bf04270 */
[----:B0-----:R-:W-:Y:S05]  /*b7c0*/  @P0 BRA `(.L_x_68) ;  /* 0xfffffff0002c0947 */ /* 0x001fea000383ffff */
[----:B------:R-:W-:Y:S05]  /*b7d0*/  BSYNC B0 ;  /* 0x0000000000007941 */ /* 0x000fea0003800000 */
.L_x_55:
[----:B------:R-:W-:-:S13]  /*b7e0*/  LOP3.LUT P0, RZ, R16, 0x10, RZ, 0xc0, !PT ;  /* 0x0000001010ff7812 */ /* 0x000fda000780c0ff */
[----:B------:R-:W-:Y:S05]  /*b7f0*/  @!P0 BRA `(.L_x_69) ;  /* 0x0000000000048947 */ /* 0x000fea0003800000 */
[----:B------:R-:W-:Y:S01]  /*b800*/  BPT.TRAP 0x1 ;  /* 0x000000040000795c */ /* 0x000fe20000300000 */
.L_x_69:
[----:B0-----:R-:W-:Y:S01]  /*b810*/  LEA R0, R26, UR44, 0x3 ;  /* 0x0000002c1a007c11 */ /* 0x001fe2000f8e18ff */
[----:B------:R-:W0:Y:S01]  /*b820*/  S2R R2, SR_TID.X ;  /* 0x0000000000027919 */ /* 0x000e220000002100 */
[----:B------:R-:W-:Y:S01]  /*b830*/  SHF.L.U32 R3, R28, 0x1f, RZ ;  /* 0x0000001f1c037819 */ /* 0x000fe200000006ff */
[----:B------:R-:W-:Y:S01]  /*b840*/  BSSY B0, `(.L_x_70) ;  /* 0x0000009000007945 */ /* 0x000fe20003800000 */
[----:B------:R-:W-:Y:S01]  /*b850*/  MOV R5, 0xffffffa0 ;  /* 0xffffffa000057802 */ /* 0x000fe20000000f00 */
[----:B------:R-:W-:Y:S01]  /*b860*/  IMAD R4, R26, 0x4800, R30 ;  /* 0x000048001a047824 */ /* 0x000fe200078e021e */
[----:B------:R-:W1:Y:S03]  /*b870*/  SYNCS.PHASECHK.TRANS64.TRYWAIT P0, [R0+URZ+0x30860], R3 ;  /* 0x03086003000075a7 */ /* 0x000e66000800017f */
[----:B------:R-:W-:Y:S01]  /*b880*/  IMAD R5, R32, R5, UR42 ;  /* 0x0000002a20057e24 */ /* 0x000fe2000f8e0205 */
[----:B0-----:R-:W-:-:S04]  /*b890*/  LOP3.LUT R2, R2, 0x7f, RZ, 0xc0, !PT ;  /* 0x0000007f02027812 */ /* 0x001fc800078ec0ff */
[----:B------:R-:W-:-:S05]  /*b8a0*/  SHF.R.U32.HI R2, RZ, 0x3, R2 ;  /* 0x00000003ff027819 */ /* 0x000fca0000011602 */
[----:B------:R-:W-:Y:S01]  /*b8b0*/  IMAD.IADD R5, R5, 0x1, -R2 ;  /* 0x0000000105057824 */ /* 0x000fe200078e0a02 */
[----:B-1----:R-:W-:Y:S06]  /*b8c0*/  @!P0 BRA `(.L_x_71) ;  /* 0x0000002c00a08947 */ /* 0x002fec0003800000 */
.L_x_151:
[----:B------:R-:W-:Y:S05]  /*b8d0*/  BSYNC B0 ;  /* 0x0000000000007941 */ /* 0x000fea0003800000 */
.L_x_70:
[----:B------:R-:W-:-:S03]  /*b8e0*/  UMOV UR4, 0xffffffff ;  /* 0xffffffff00047882 */ /* 0x000fc60000000000 */
[----:B------:R-:W-:Y:S05]  /*b8f0*/  BRA.DIV UR4, `(.L_x_72) ;  /* 0x0000002e04a87947 */ /* 0x000fea000b800000 */
[----:B0-----:R-:W-:Y:S01]  /*b900*/  SHFL.IDX PT, R3, R18, RZ, 0x181f ;  /* 0x00181fff12037589 */ /* 0x001fe200000e0000 */
[----:B------:R-:W-:Y:S01]  /*b910*/  ULDC UR4, c[0x0][0x2f4] ;  /* 0x0000bd0000047ab9 */ /* 0x000fe20000000800 */
[----:B------:R-:W-:Y:S02]  /*b920*/  LEA R4, R4, UR44, 0x1 ;  /* 0x0000002c04047c11 */ /* 0x000fe4000f8e08ff */
[----:B------:R-:W0:Y:S01]  /*b930*/  SHFL.IDX PT, R2, R17, RZ, 0x181f ;  /* 0x00181fff11027589 */ /* 0x000e2200000e0000 */
[----:B------:R-:W-:Y:S02]  /*b940*/  ISETP.GE.AND P2, PT, R23, UR4, PT ;  /* 0x0000000417007c0c */ /* 0x000fe4000bf46270 */
[----:B------:R-:W-:Y:S01]  /*b950*/  ISETP.GE.AND P1, PT, R34, UR4, PT ;  /* 0x0000000422007c0c */ /* 0x000fe2000bf26270 */
[----:B------:R-:W1:Y:S01]  /*b960*/  SHFL.IDX PT, R6, R18, 0x1, 0x181f ;  /* 0x00381f0012067f89 */ /* 0x000e6200000e0000 */
[----:B------:R-:W-:Y:S02]  /*b970*/  ISETP.GE.AND P0, PT, R33, UR4, PT ;  /* 0x0000000421007c0c */ /* 0x000fe4000bf06270 */
[C---:B------:R-:W-:Y:S01]  /*b980*/  ISETP.LT.OR P3, PT, R5.reuse, 0x1, P2 ;  /* 0x000000010500780c */ /* 0x040fe20001761670 */
[----:B------:R-:W2:Y:S01]  /*b990*/  SHFL.IDX PT, R14, R17, 0x1, 0x181f ;  /* 0x00381f00110e7f89 */ /* 0x000ea200000e0000 */
[----:B------:R-:W-:-:S02]  /*b9a0*/  ISETP.LT.OR P4, PT, R5, 0x1, P1 ;  /* 0x000000010500780c */ /* 0x000fc40000f81670 */
[----:B------:R-:W-:Y:S01]  /*b9b0*/  ISETP.LT.OR P5, PT, R5, 0x1, P0 ;  /* 0x000000010500780c */ /* 0x000fe200007a1670 */
[----:B------:R-:W-:Y:S04]  /*b9c0*/  SHFL.IDX PT, R7, R18, 0x2, 0x181f ;  /* 0x00581f0012077f89 */ /* 0x000fe800000e0000 */
[----:B------:R-:W3:Y:S01]  /*b9d0*/  SHFL.IDX PT, R8, R17, 0x2, 0x181f ;  /* 0x00581f0011087f89 */ /* 0x000ee200000e0000 */
[----:B0-----:R-:W-:-:S05]  /*b9e0*/  IMAD.WIDE.U32 R2, R23, 0x2, R2 ;  /* 0x0000000217027825 */ /* 0x001fca00078e0002 */
[----:B------:R-:W-:Y:S01]  /*b9f0*/  LDGSTS.E.BYPASS.LTC128B.128 [R4+0x400], desc[UR36][R2.64], !P3 ;  /* 0x0040000002047fae */ /* 0x000fe2000d901d64 */
[----:B------:R-:W-:-:S03]  /*ba00*/  ISETP.LT.OR P3, PT, R5, 0x11, P2 ;  /* 0x000000110500780c */ /* 0x000fc60001761670 */
[----:B------:R-:W-:Y:S01]  /*ba10*/  LDGSTS.E.BYPASS.LTC128B.128 [R4+0x3400], desc[UR36][R2.64+0x80], !P4 ;  /* 0x0340008002047fae */ /* 0x000fe2000e101d64 */
[----:B------:R-:W-:-:S03]  /*ba20*/  ISETP.LT.OR P4, PT, R5, 0x11, P1 ;  /* 0x000000110500780c */ /* 0x000fc60000f81670 */
[----:B------:R1:W-:Y:S01]  /*ba30*/  LDGSTS.E.BYPASS.LTC128B.128 [R4+0x6400], desc[UR36][R2.64+0x100], !P5 ;  /* 0x0640010002047fae */ /* 0x0003e2000e901d64 */
[----:B------:R-:W-:Y:S02]  /*ba40*/  ISETP.LT.OR P5, PT, R5, 0x11, P0 ;  /* 0x000000110500780c */ /* 0x000fe400007a1670 */
[----:B-1----:R-:W-:Y:S01]  /*ba50*/  MOV R3, R6 ;  /* 0x0000000600037202 */ /* 0x002fe20000000f00 */
[----:B--2---:R-:W-:Y:S01]  /*ba60*/  IMAD.MOV.U32 R2, RZ, RZ, R14 ;  /* 0x000000ffff027224 */ /* 0x004fe200078e000e */
[----:B------:R-:W-:Y:S03]  /*ba70*/  SHFL.IDX PT, R6, R18, 0x3, 0x181f ;  /* 0x00781f0012067f89 */ /* 0x000fe600000e0000 */
[----:B------:R-:W-:Y:S01]  /*ba80*/  IMAD.WIDE.U32 R2, R23, 0x2, R2 ;  /* 0x0000000217027825 */ /* 0x000fe200078e0002 */
[----:B------:R-:W0:Y:S04]  /*ba90*/  SHFL.IDX PT, R14, R17, 0x3, 0x181f ;  /* 0x00781f00110e7f89 */ /* 0x000e2800000e0000 */
[----:B------:R-:W-:Y:S01]  /*baa0*/  LDGSTS.E.BYPASS.LTC128B.128 [R4+0xc00], desc[UR36][R2.64], !P3 ;  /* 0x00c0000002047fae */ /* 0x000fe2000d901d64 */
[----:B------:R-:W-:-:S03]  /*bab0*/  ISETP.LT.OR P3, PT, R5, 0x21, P2 ;  /* 0x000000210500780c */ /* 0x000fc60001761670 */
[----:B------:R-:W-:Y:S01]  /*bac0*/  LDGSTS.E.BYPASS.LTC128B.128 [R4+0x3c00], desc[UR36][R2.64+0x80], !P4 ;  /* 0x03c0008002047fae */ /* 0x000fe2000e101d64 */
[----:B------:R-:W-:-:S03]  /*bad0*/  ISETP.LT.OR P4, PT, R5, 0x21, P1 ;  /* 0x000000210500780c */ /* 0x000fc60000f81670 */
[----:B------:R3:W-:Y:S01]  /*bae0*/  LDGSTS.E.BYPASS.LTC128B.128 [R4+0x6c00], desc[UR36][R2.64+0x100], !P5 ;  /* 0x06c0010002047fae */ /* 0x0007e2000e901d64 */
[----:B------:R-:W-:Y:S01]  /*baf0*/  ISETP.LT.OR P5, PT, R5, 0x21, P0 ;  /* 0x000000210500780c */ /* 0x000fe200007a1670 */
[----:B---3--:R-:W-:Y:S02]  /*bb00*/  IMAD.MOV.U32 R2, RZ, RZ, R8 ;  /* 0x000000ffff027224 */ /* 0x008fe400078e0008 */
[----:B------:R-:W-:Y:S01]  /*bb10*/  IMAD.MOV.U32 R3, RZ, RZ, R7 ;  /* 0x000000ffff037224 */ /* 0x000fe200078e0007 */
[----:B------:R-:W-:Y:S01]  /*bb20*/  SHFL.IDX PT, R8, R17, 0x4, 0x181f ;  /* 0x00981f0011087f89 */ /* 0x000fe200000e0000 */
[----:B------:R-:W-:-:S03]  /*bb30*/  IMAD.WIDE.U32 R2, R23, 0x2, R2 ;  /* 0x0000000217027825 */ /* 0x000fc600078e0002 */
[----:B------:R-:W1:Y:S04]  /*bb40*/  SHFL.IDX PT, R7, R18, 0x4, 0x181f ;  /* 0x00981f0012077f89 */ /* 0x000e6800000e0000 */
[----:B------:R-:W-:Y:S01]  /*bb50*/  LDGSTS.E.BYPASS.LTC128B.128 [R4+0x1400], desc[UR36][R2.64], !P3 ;  /* 0x0140000002047fae */ /* 0x000fe2000d901d64 */
[----:B------:R-:W-:-:S03]  /*bb60*/  ISETP.LT.OR P3, PT, R5, 0x31, P2 ;  /* 0x000000310500780c */ /* 0x000fc60001761670 */
[----:B------:R-:W-:Y:S01]  /*bb70*/  LDGSTS.E.BYPASS.LTC128B.128 [R4+0x4400], desc[UR36][R2.64+0x80], !P4 ;  /* 0x0440008002047fae */ /* 0x000fe2000e101d64 */
[----:B------:R-:W-:-:S03]  /*bb80*/  ISETP.LT.OR P4, PT, R5, 0x31, P1 ;  /* 0x000000310500780c */ /* 0x000fc60000f81670 */
[----:B------:R0:W-:Y:S01]  /*bb90*/  LDGSTS.E.BYPASS.LTC128B.128 [R4+0x7400], desc[UR36][R2.64+0x100], !P5 ;  /* 0x0740010002047fae */ /* 0x0001e2000e901d64 */
[----:B------:R-:W-:-:S03]  /*bba0*/  ISETP.LT.OR P5, PT, R5, 0x31, P0 ;  /* 0x000000310500780c */ /* 0x000fc600007a1670 */
[----:B------:R-:W2:Y:S01]  /*bbb0*/  SHFL.IDX PT, R18, R18, 0x5, 0x181f ;  /* 0x00b81f0012127f89 */ /* 0x000ea200000e0000 */
[----:B0-----:R-:W-:Y:S01]  /*bbc0*/  MOV R2, R14 ;  /* 0x0000000e00027202 */ /* 0x001fe20000000f00 */
[----:B------:R-:W-:Y:S02]  /*bbd0*/  IMAD.MOV.U32 R3, RZ, RZ, R6 ;  /* 0x000000ffff037224 */ /* 0x000fe400078e0006 */
[----:B------:R0:W3:Y:S01]  /*bbe0*/  SHFL.IDX PT, R14, R17, 0x5, 0x181f ;  /* 0x00b81f00110e7f89 */ /* 0x0000e200000e0000 */
[----:B------:R-:W-:Y:S02]  /*bbf0*/  IMAD.MOV.U32 R6, RZ, RZ, RZ ;  /* 0x000000ffff067224 */ /* 0x000fe400078e00ff */
[----:B------:R-:W-:-:S05]  /*bc00*/  IMAD.WIDE.U32 R2, R23, 0x2, R2 ;  /* 0x0000000217027825 */ /* 0x000fca00078e0002 */
[----:B------:R-:W-:Y:S01]  /*bc10*/  LDGSTS.E.BYPASS.LTC128B.128 [R4+0x1c00], desc[UR36][R2.64], !P3 ;  /* 0x01c0000002047fae */ /* 0x000fe2000d901d64 */
[----:B------:R-:W-:-:S03]  /*bc20*/  ISETP.LT.OR P3, PT, R5, 0x41, P2 ;  /* 0x000000410500780c */ /* 0x000fc60001761670 */
[----:B------:R-:W-:Y:S01]  /*bc30*/  LDGSTS.E.BYPASS.LTC128B.128 [R4+0x4c00], desc[UR36][R2.64+0x80], !P4 ;  /* 0x04c0008002047fae */ /* 0x000fe2000e101d64 */
[----:B------:R-:W-:-:S03]  /*bc40*/  ISETP.LT.OR P4, PT, R5, 0x41, P1 ;  /* 0x000000410500780c */ /* 0x000fc60000f81670 */
[----:B------:R1:W-:Y:S01]  /*bc50*/  LDGSTS.E.BYPASS.LTC128B.128 [R4+0x7c00], desc[UR36][R2.64+0x100], !P5 ;  /* 0x07c0010002047fae */ /* 0x0003e2000e901d64 */
[----:B------:R-:W-:Y:S02]  /*bc60*/  ISETP.LT.OR P5, PT, R5, 0x41, P0 ;  /* 0x000000410500780c */ /* 0x000fe400007a1670 */
[----:B-1----:R-:W-:Y:S01]  /*bc70*/  MOV R3, R7 ;  /* 0x0000000700037202 */ /* 0x002fe20000000f00 */
[----:B------:R-:W-:-:S04]  /*bc80*/  IMAD.MOV.U32 R2, RZ, RZ, R8 ;  /* 0x000000ffff027224 */ /* 0x000fc800078e0008 */
[----:B------:R-:W-:-:S05]  /*bc90*/  IMAD.WIDE.U32 R2, R23, 0x2, R2 ;  /* 0x0000000217027825 */ /* 0x000fca00078e0002 */
[----:B------:R0:W-:Y:S04]  /*bca0*/  LDGSTS.E.BYPASS.LTC128B.128 [R4+0x2400], desc[UR36][R2.64], !P3 ;  /* 0x0240000002047fae */ /* 0x0001e8000d901d64 */
[----:B------:R0:W-:Y:S04]  /*bcb0*/  LDGSTS.E.BYPASS.LTC128B.128 [R4+0x5400], desc[UR36][R2.64+0x80], !P4 ;  /* 0x0540008002047fae */ /* 0x0001e8000e101d64 */
[----:B--23--:R0:W-:Y:S02]  /*bcc0*/  LDGSTS.E.BYPASS.LTC128B.128 [R4+0x8400], desc[UR36][R2.64+0x100], !P5 ;  /* 0x0840010002047fae */ /* 0x00c1e4000e901d64 */
.L_x_165:
[C---:B------:R-:W-:Y:S01]  /*bcd0*/  ISETP.LT.OR P2, PT, R5.reuse, 0x51, P2 ;  /* 0x000000510500780c */ /* 0x040fe20001741670 */
[----:B0-----:R-:W-:Y:S01]  /*bce0*/  IMAD.MOV.U32 R2, RZ, RZ, R14 ;  /* 0x000000ffff027224 */ /* 0x001fe200078e000e */
[C---:B------:R-:W-:Y:S02]  /*bcf0*/  ISETP.LT.OR P1, PT, R5.reuse, 0x51, P1 ;  /* 0x000000510500780c */ /* 0x040fe40000f21670 */
[----:B------:R-:W-:Y:S02]  /*bd00*/  ISETP.LT.OR P0, PT, R5, 0x51, P0 ;  /* 0x000000510500780c */ /* 0x000fe40000701670 */
[----:B------:R-:W-:-:S03]  /*bd10*/  MOV R3, R18 ;  /* 0x0000001200037202 */ /* 0x000fc60000000f00 */
[----:B------:R-:W-:-:S05]  /*bd20*/  IMAD.WIDE.U32 R2, R23, 0x2, R2 ;  /* 0x0000000217027825 */ /* 0x000fca00078e0002 */
[----:B------:R-:W-:Y:S01]  /*bd30*/  @!PT LDS RZ, [RZ] ;  /* 0x00000000fffff984 */ /* 0x000fe20000000800 */
[----:B------:R-:W-:Y:S01]  /*bd40*/  @!PT LDS RZ, [RZ] ;  /* 0x00000000fffff984 */ /* 0x000fe20000000800 */
[----:B------:R-:W-:Y:S01]  /*bd50*/  @!PT LDS RZ, [RZ] ;  /* 0x00000000fffff984 */ /* 0x000fe20000000800 */
[----:B------:R0:W-:Y:S04]  /*bd60*/  LDGSTS.E.BYPASS.LTC128B.128 [R4+0x2c00], desc[UR36][R2.64], !P2 ;  /* 0x02c0000002047fae */ /* 0x0001e8000d101d64 */
[----:B------:R0:W-:Y:S04]  /*bd70*/  LDGSTS.E.BYPASS.LTC128B.128 [R4+0x5c00], desc[UR36][R2.64+0x80], !P1 ;  /* 0x05c0008002047fae */ /* 0x0001e8000c901d64 */
[----:B------:R0:W-:Y:S01]  /*bd80*/  LDGSTS.E.BYPASS.LTC128B.128 [R4+0x8c00], desc[UR36][R2.64+0x100], !P0 ;  /* 0x08c0010002047fae */ /* 0x0001e2000c101d64 */
[----:B------:R-:W-:Y:S01]  /*bd90*/  PLOP3.LUT P0, PT, PT, PT, PT, 0x80, 0x0 ;  /* 0x000000000000781c */ /* 0x000fe20003f0f070 */
[----:B------:R-:W-:-:S12]  /*bda0*/  NOP ;  /* 0x0000000000007918 */ /* 0x000fd80000000000 */
.L_x_73:
        /* <DEDUP_REMOVED lines=10> */
.L_x_74:
[----:B------:R1:W-:Y:S02]  /*be50*/  SYNCS.ARRIVE.TRANS64.A1T0 RZ, [R0+URZ+0x30850], RZ ;  /* 0x030850ff00ff79a7 */ /* 0x0003e4000810003f */
[----:B-1----:R-:W-:-:S05]  /*be60*/  VIADD R0, R26, 0x1 ;  /* 0x000000011a007836 */ /* 0x002fca0000000000 */
[----:B------:R-:W-:-:S04]  /*be70*/  ISETP.NE.AND P0, PT, R0, 0x2, PT ;  /* 0x000000020000780c */ /* 0x000fc80003f05270 */
[----:B0-----:R-:W-:Y:S02]  /*be80*/  SEL R3, RZ, 0x1, P0 ;  /* 0x00000001ff037807 */ /* 0x001fe40000000000 */
[----:B------:R-:W-:Y:S02]  /*be90*/  SEL R0, R0, RZ, P0 ;  /* 0x000000ff00007207 */ /* 0x000fe40000000000 */
[----:B------:R-:W-:-:S07]  /*bea0*/  LOP3.LUT R28, R28, R3, RZ, 0x3c, !PT ;  /* 0x000000031c1c7212 */ /* 0x000fce00078e3cff */
.L_x_40:
[----:B------:R-:W0:Y:S01]  /*beb0*/  S2R R3, SR_CgaCtaId ;  /* 0x0000000000037919 */ /* 0x000e220000008800 */
[----:B------:R-:W-:Y:S02]  /*bec0*/  MOV R2, 0x400 ;  /* 0x0000040000027802 */ /* 0x000fe40000000f00 */
[----:B------:R-:W-:Y:S02]  /*bed0*/  SHF.L.U32 R6, R6, 0x1f, RZ ;  /* 0x0000001f06067819 */ /* 0x000fe400000006ff */
[----:B0-----:R-:W-:-:S04]  /*bee0*/  LEA R7, R3, R2, 0x18 ;  /* 0x0000000203077211 */ /* 0x001fc800078ec0ff */
[----:B------:R-:W0:Y:S02]  /*bef0*/  SYNCS.PHASECHK.TRANS64.TRYWAIT P0, [R7+URZ+0x30820], R6 ;  /* 0x03082006070075a7 */ /* 0x000e24000800017f */
[----:B0-----:R-:W-:Y:S05]  /*bf00*/  @!P0 BRA `(.L_x_75) ;  /* 0x0000003000408947 */ /* 0x001fea0003800000 */
.L_x_166:
[----:B------:R-:W-:-:S03]  /*bf10*/  UMOV UR4, 0xffffffff ;  /* 0xffffffff00047882 */ /* 0x000fc60000000000 */
[----:B------:R-:W-:Y:S05]  /*bf20*/  BRA.DIV UR4, `(.L_x_76) ;  /* 0x00000032044c7947 */ /* 0x000fea000b800000 */
[----:B------:R-:W1:Y:S02]  /*bf30*/  S2R R2, SR_TID.X ;  /* 0x0000000000027919 */ /* 0x000e640000002100 */
[----:B-1----:R-:W-:-:S04]  /*bf40*/  SHF.R.U32.HI R2, RZ, 0x5, R2 ;  /* 0x00000005ff027819 */ /* 0x002fc80000011602 */
[----:B------:R-:W-:-:S05]  /*bf50*/  LOP3.LUT R2, R2, 0x3, RZ, 0xc0, !PT ;  /* 0x0000000302027812 */ /* 0x000fca00078ec0ff */
[----:B------:R1:W2:Y:S02]  /*bf60*/  SHFL.IDX PT, R14, R2, RZ, 0x1f ;  /* 0x00001fff020e7589 */ /* 0x0002a400000e0000 */
.L_x_169:
[----:B--2---:R-:W-:-:S13]  /*bf70*/  ISETP.NE.AND P0, PT, R14, RZ, PT ;  /* 0x000000ff0e00720c */ /* 0x004fda0003f05270 */
[----:B------:R-:W-:Y:S05]  /*bf80*/  @P0 BRA `(.L_x_8) ;  /* 0x0000000000900947 */ /* 0x000fea0003800000 */
[----:B------:R-:W-:-:S03]  /*bf90*/  UMOV UR4, 0xffffffff ;  /* 0xffffffff00047882 */ /* 0x000fc60000000000 */
[----:B------:R-:W-:Y:S05]  /*bfa0*/  BRA.DIV UR4, `(.L_x_77) ;  /* 0x0000003204607947 */ /* 0x000fea000b800000 */
[----:B------:R-:W-:-:S13]  /*bfb0*/  ELECT P6, URZ, PT ;  /* 0x00000000003f782f */ /* 0x000fda00038c0000 */
.L_x_172:
[----:B------:R-:W-:Y:S05]  /*bfc0*/  @!P6 BRA `(.L_x_8) ;  /* 0x000000000080e947 */ /* 0x000fea0003800000 */
[----:B-1----:R-:W2:Y:S02]  /*bfd0*/  LDL R2, [R1+0x4] ;  /* 0x0000040001027983 */ /* 0x002ea40000100800 */
[----:B--2---:R-:W-:-:S13]  /*bfe0*/  R2UR UR4, R2 ;  /* 0x00000000020472ca */ /* 0x004fda00000e0000 */
[----:B------:R-:W-:-:S06]  /*bff0*/  ULOP3.LUT UR4, UR4, 0x2, URZ, 0xfc, !UPT ;  /* 0x0000000204047892 */ /* 0x000fcc000f8efc3f */
[----:B------:R-:W-:-:S05]  /*c000*/  IMAD.U32 R2, RZ, RZ, UR4 ;  /* 0x00000004ff027e24 */ /* 0x000fca000f8e00ff */
[----:B------:R-:W-:-:S13]  /*c010*/  ISETP.NE.AND P0, PT, R2, 0x3, PT ;  /* 0x000000030200780c */ /* 0x000fda0003f05270 */
[----:B------:R-:W-:Y:S05]  /*c020*/  @!P0 BRA `(.L_x_78) ;  /* 0x0000000000048947 */ /* 0x000fea0003800000 */
[----:B------:R-:W-:Y:S01]  /*c030*/  BPT.TRAP 0x1 ;  /* 0x000000040000795c */ /* 0x000fe20000300000 */
.L_x_78:
[C---:B------:R-:W-:Y:S01]  /*c040*/  LEA R5, R0.reuse, R7, 0x3 ;  /* 0x0000000700057211 */ /* 0x040fe200078e18ff */
[----:B------:R-:W-:Y:S01]  /*c050*/  VIADD R0, R0, 0x1 ;  /* 0x0000000100007836 */ /* 0x000fe20000000000 */
[----:B------:R-:W-:-:S04]  /*c060*/  SHF.L.U32 R2, R28, 0x1f, RZ ;  /* 0x0000001f1c027819 */ /* 0x000fc800000006ff */
[----:B------:R-:W1:Y:S01]  /*c070*/  SYNCS.PHASECHK.TRANS64.TRYWAIT P1, [R5+URZ+0x30840], R2 ;  /* 0x03084002050075a7 */ /* 0x000e62000802017f */
[----:B------:R-:W-:-:S04]  /*c080*/  ISETP.NE.AND P2, PT, R0, 0x2, PT ;  /* 0x000000020000780c */ /* 0x000fc80003f45270 */
[----:B------:R-:W-:Y:S01]  /*c090*/  SEL R3, RZ, 0x1, P2 ;  /* 0x00000001ff037807 */ /* 0x000fe20001000000 */
[----:B-1----:R-:W-:Y:S08]  /*c0a0*/  @!P1 BRA `(.L_x_79) ;  /* 0x0000003000409947 */ /* 0x002ff00003800000 */
.L_x_173:
[----:B------:R-:W-:Y:S02]  /*c0b0*/  SEL R0, R0, RZ, P2 ;  /* 0x000000ff00007207 */ /* 0x000fe40001000000 */
[----:B------:R-:W-:Y:S01]  /*c0c0*/  LOP3.LUT R3, R28, R3, RZ, 0x3c, !PT ;  /* 0x000000031c037212 */ /* 0x000fe200078e3cff */
[----:B------:R-:W-:Y:S06]  /*c0d0*/  @!P0 BRA `(.L_x_80) ;  /* 0x0000000000048947 */ /* 0x000fec0003800000 */
[----:B------:R-:W-:Y:S01]  /*c0e0*/  BPT.TRAP 0x1 ;  /* 0x000000040000795c */ /* 0x000fe20000300000 */
.L_x_80:
[----:B0-----:R-:W-:Y:S01]  /*c0f0*/  IMAD R7, R0, 0x8, R7 ;  /* 0x0000000800077824 */ /* 0x001fe200078e0207 */
[----:B------:R-:W-:-:S04]  /*c100*/  SHF.L.U32 R0, R3, 0x1f, RZ ;  /* 0x0000001f03007819 */ /* 0x000fc800000006ff */
[----:B------:R-:W0:Y:S02]  /*c110*/  SYNCS.PHASECHK.TRANS64.TRYWAIT P1, [R7+URZ+0x30840], R0 ;  /* 0x03084000070075a7 */ /* 0x000e24000802017f */
[----:B0-----:R-:W-:Y:S05]  /*c120*/  @!P1 BRA `(.L_x_81) ;  /* 0x0000003000349947 */ /* 0x001fea0003800000 */
.L_x_174:
[----:B------:R-:W-:Y:S05]  /*c130*/  @!P0 BRA `(.L_x_82) ;  /* 0x0000000000048947 */ /* 0x000fea0003800000 */
[----:B------:R-:W-:Y:S01]  /*c140*/  BPT.TRAP 0x1 ;  /* 0x000000040000795c */ /* 0x000fe20000300000 */
.L_x_82:
[----:B------:R-:W2:Y:S02]  /*c150*/  SYNCS.PHASECHK.TRANS64.TRYWAIT P1, [R5+URZ+0x30860], R2 ;  /* 0x03086002050075a7 */ /* 0x000ea4000802017f */
[----:B--2---:R-:W-:Y:S05]  /*c160*/  @!P1 BRA `(.L_x_83) ;  /* 0x0000003000389947 */ /* 0x004fea0003800000 */
.L_x_175:
[----:B------:R-:W-:Y:S05]  /*c170*/  @!P0 BRA `(.L_x_84) ;  /* 0x0000000000048947 */ /* 0x000fea0003800000 */
[----:B------:R-:W-:Y:S01]  /*c180*/  BPT.TRAP 0x1 ;  /* 0x000000040000795c */ /* 0x000fe20000300000 */
.L_x_84:
[----:B---3--:R3:W4:Y:S02]  /*c190*/  SYNCS.PHASECHK.TRANS64.TRYWAIT P0, [R7+URZ+0x30860], R0 ;  /* 0x03086000070075a7 */ /* 0x008724000800017f */
[----:B----4-:R-:W-:Y:S05]  /*c1a0*/  @!P0 NANOSLEEP.SYNCS 0x989680 ;  /* 0x009896800000895d */ /* 0x010fea0003900000 */
[----:B------:R-:W4:Y:S02]  /*c1b0*/  @!P0 SYNCS.PHASECHK.TRANS64 P0, [R7+URZ+0x30860], R0 ;  /* 0x03086000070085a7 */ /* 0x000f24000800007f */
[----:B----4-:R-:W-:Y:S05]  /*c1c0*/  @!P0 BRA `(.L_x_84) ;  /* 0xfffffffc00f08947 */ /* 0x010fea000383ffff */
.L_x_8:
[----:B------:R-:W-:Y:S05]  /*c1d0*/  BSYNC B6 ;  /* 0x0000000000067941 */ /* 0x000fea0003800000 */
.L_x_5:
[----:B------:R-:W-:Y:S05]  /*c1e0*/  EXIT ;  /* 0x000000000000794d */ /* 0x000fea0003800000 */
.L_x_12:
[----:B0-----:R-:W-:-:S04]  /*c1f0*/  MOV R3, UR38 ;  /* 0x0000002600037c02 */ /* 0x001fc80008000f00 */
[----:B------:R0:W1:Y:S03]  /*c200*/  SYNCS.PHASECHK.TRANS64.TRYWAIT P0, [R3+URZ+0x30800], R0 ;  /* 0x03080000030075a7 */ /* 0x000066000800017f */
[----:B-1----:R-:W-:Y:S05]  /*c210*/  @!P0 NANOSLEEP.SYNCS 0x989680 ;  /* 0x009896800000895d */ /* 0x002fea0003900000 */
[----:B------:R-:W1:Y:S02]  /*c220*/  @!P0 SYNCS.PHASECHK.TRANS64 P0, [R3+URZ+0x30800], R0 ;  /* 0x03080000030085a7 */ /* 0x000e64000800007f */
[----:B-1----:R-:W-:Y:S05]  /*c230*/  @!P0 BRA `(.L_x_12) ;  /* 0xfffffffc00ec8947 */ /* 0x002fea000383ffff */
[----:B------:R-:W-:Y:S05]  /*c240*/  BRA `(.L_x_85) ;  /* 0xffffff5000407947 */ /* 0x000fea000383ffff */
.L_x_16:
[----:B0-----:R-:W-:-:S04]  /*c250*/  IMAD.U32 R3, RZ, RZ, UR38 ;  /* 0x00000026ff037e24 */ /* 0x001fc8000f8e00ff */
[----:B------:R0:W2:Y:S03]  /*c260*/  SYNCS.PHASECHK.TRANS64.TRYWAIT P1, [R3+URZ+0x30830], R0 ;  /* 0x03083000030075a7 */ /* 0x0000a6000802017f */
[----:B--2---:R-:W-:Y:S05]  /*c270*/  @!P1 NANOSLEEP.SYNCS 0x989680 ;  /* 0x009896800000995d */ /* 0x004fea0003900000 */
[----:B------:R-:W2:Y:S02]  /*c280*/  @!P1 SYNCS.PHASECHK.TRANS64 P1, [R3+URZ+0x30830], R0 ;  /* 0x03083000030095a7 */ /* 0x000ea4000802007f */
[----:B--2---:R-:W-:Y:S05]  /*c290*/  @!P1 BRA `(.L_x_16) ;  /* 0xfffffffc00ec9947 */ /* 0x004fea000383ffff */
[----:B------:R-:W-:Y:S05]  /*c2a0*/  BRA `(.L_x_15) ;  /* 0xffffff5000647947 */ /* 0x000fea000383ffff */
.L_x_22:
[----:B-1----:R-:W-:-:S04]  /*c2b0*/  IMAD.U32 R3, RZ, RZ, UR61 ;  /* 0x0000003dff037e24 */ /* 0x002fc8000f8e00ff */
[----:B------:R1:W2:Y:S03]  /*c2c0*/  SYNCS.PHASECHK.TRANS64.TRYWAIT P1, [R3+URZ+0x30830], R0 ;  /* 0x03083000030075a7 */ /* 0x0002a6000802017f */
[----:B--2---:R-:W-:Y:S05]  /*c2d0*/  @!P1 NANOSLEEP.SYNCS 0x989680 ;  /* 0x009896800000995d */ /* 0x004fea0003900000 */
[----:B------:R-:W2:Y:S02]  /*c2e0*/  @!P1 SYNCS.PHASECHK.TRANS64 P1, [R3+URZ+0x30830], R0 ;  /* 0x03083000030095a7 */ /* 0x000ea4000802007f */
[----:B--2---:R-:W-:Y:S05]  /*c2f0*/  @!P1 BRA `(.L_x_22) ;  /* 0xfffffffc00ec9947 */ /* 0x004fea000383ffff */
[----:B------:R-:W-:Y:S05]  /*c300*/  BRA `(.L_x_21) ;  /* 0xffffff7400a07947 */ /* 0x000fea000383ffff */
.L_x_26:
[----:B-1----:R-:W-:-:S04]  /*c310*/  MOV R3, UR4 ;  /* 0x0000000400037c02 */ /* 0x002fc80008000f00 */
[----:B------:R1:W2:Y:S03]  /*c320*/  SYNCS.PHASECHK.TRANS64.TRYWAIT P1, [R3+URZ+0x30850], R0 ;  /* 0x03085000030075a7 */ /* 0x0002a6000802017f */
[----:B--2---:R-:W-:Y:S05]  /*c330*/  @!P1 NANOSLEEP.SYNCS 0x989680 ;  /* 0x009896800000995d */ /* 0x004fea0003900000 */
[----:B------:R-:W2:Y:S02]  /*c340*/  @!P1 SYNCS.PHASECHK.TRANS64 P1, [R3+URZ+0x30850], R0 ;  /* 0x03085000030095a7 */ /* 0x000ea4000802007f */
[----:B--2---:R-:W-:Y:S05]  /*c350*/  @!P1 BRA `(.L_x_26) ;  /* 0xfffffffc00ec9947 */ /* 0x004fea000383ffff */
[----:B------:R-:W-:Y:S05]  /*c360*/  BRA `(.L_x_25) ;  /* 0xffffff8000307947 */ /* 0x000fea000383ffff */
.L_x_33:
[----:B-1----:R-:W-:-:S04]  /*c370*/  IMAD.U32 R7, RZ, RZ, UR5 ;  /* 0x00000005ff077e24 */ /* 0x002fc8000f8e00ff */
[----:B------:R1:W2:Y:S03]  /*c380*/  SYNCS.PHASECHK.TRANS64.TRYWAIT P1, [R7+URZ+0x30850], R2 ;  /* 0x03085002070075a7 */ /* 0x0002a6000802017f */
[----:B--2---:R-:W-:Y:S05]  /*c390*/  @!P1 NANOSLEEP.SYNCS 0x989680 ;  /* 0x009896800000995d */ /* 0x004fea0003900000 */
[----:B------:R-:W2:Y:S02]  /*c3a0*/  @!P1 SYNCS.PHASECHK.TRANS64 P1, [R7+URZ+0x30850], R2 ;  /* 0x03085002070095a7 */ /* 0x000ea4000802007f */
[----:B--2---:R-:W-:Y:S05]  /*c3b0*/  @!P1 BRA `(.L_x_33) ;  /* 0xfffffffc00ec9947 */ /* 0x004fea000383ffff */
[----:B------:R-:W-:Y:S05]  /*c3c0*/  BRA `(.L_x_32) ;  /* 0xffffff9800487947 */ /* 0x000fea000383ffff */
.L_x_45:
[----:B------:R-:W-:Y:S01]  /*c3d0*/  IMAD.MOV.U32 R13, RZ, RZ, R18 ;  /* 0x000000ffff0d7224 */ /* 0x000fe200078e0012 */
[----:B------:R-:W-:Y:S01]  /*c3e0*/  MOV R12, RZ ;  /* 0x000000ff000c7202 */ /* 0x000fe20000000f00 */
[----:B------:R-:W-:Y:S02]  /*c3f0*/  IMAD.MOV.U32 R11, RZ, RZ, 0x1f ;  /* 0x0000001fff0b7424 */ /* 0x000fe400078e00ff */
[----:B------:R-:W-:-:S07]  /*c400*/  IMAD.MOV.U32 R15, RZ, RZ, -0x1 ;  /* 0xffffffffff0f7424 */ /* 0x000fce00078e00ff */
[----:B-----5:R-:W-:Y:S05]  /*c410*/  WARPSYNC.COLLECTIVE R15, `(.L_x_86) ;  /* 0x000000000f087348 */ /* 0x020fea0003c00000 */
[----:B------:R0:W1:Y:S02]  /*c420*/  SHFL.IDX P6, R14, R13, R12, R11 ;  /* 0x0000000c0d0e7389 */ /* 0x00006400000c000b */
[----:B01---5:R-:W-:Y:S01]  /*c430*/  ENDCOLLECTIVE ;  /* 0x000000000000791b */ /* 0x023fe20003800000 */
.L_x_86:
[----:B------:R-:W-:Y:S05]  /*c440*/  BRA `(.L_x_87) ;  /* 0xffffffcc00607947 */ /* 0x000fea000383ffff */
.L_x_47:
[----:B0-----:R-:W-:-:S04]  /*c450*/  MOV R3, UR44 ;  /* 0x0000002c00037c02 */ /* 0x001fc80008000f00 */
[----:B------:R0:W1:Y:S03]  /*c460*/  SYNCS.PHASECHK.TRANS64.TRYWAIT P0, [R3+URZ+0x30840], R2 ;  /* 0x03084002030075a7 */ /* 0x000066000800017f */
[----:B-1----:R-:W-:Y:S05]  /*c470*/  @!P0 NANOSLEEP.SYNCS 0x989680 ;  /* 0x009896800000895d */ /* 0x002fea0003900000 */
[----:B------:R-:W1:Y:S02]  /*c480*/  @!P0 SYNCS.PHASECHK.TRANS64 P0, [R3+URZ+0x30840], R2 ;  /* 0x03084002030085a7 */ /* 0x000e64000800007f */
[----:B-1----:R-:W-:Y:S05]  /*c490*/  @!P0 BRA `(.L_x_47) ;  /* 0xfffffffc00ec8947 */ /* 0x002fea000383ffff */
[----:B------:R-:W-:Y:S05]  /*c4a0*/  BRA `(.L_x_88) ;  /* 0xffffffd0006c7947 */ /* 0x000fea000383ffff */
.L_x_48:
[----:B------:R-:W-:Y:S01]  /*c4b0*/  BSSY B0, `(.L_x_89) ;  /* 0x0000008000007945 */ /* 0x000fe20003800000 */
[----:B------:R-:W-:Y:S01]  /*c4c0*/  IMAD.MOV.U32 R13, RZ, RZ, R7 ;  /* 0x000000ffff0d7224 */ /* 0x000fe200078e0007 */
[----:B------:R-:W-:Y:S01]  /*c4d0*/  MOV R11, 0x181f ;  /* 0x0000181f000b7802 */ /* 0x000fe20000000f00 */
[----:B------:R-:W-:Y:S02]  /*c4e0*/  IMAD.MOV.U32 R12, RZ, RZ, RZ ;  /* 0x000000ffff0c7224 */ /* 0x000fe400078e00ff */
[----:B------:R-:W-:-:S07]  /*c4f0*/  IMAD.MOV.U32 R15, RZ, RZ, -0x1 ;  /* 0xffffffffff0f7424 */ /* 0x000fce00078e00ff */
[----:B------:R-:W-:Y:S05]  /*c500*/  WARPSYNC.COLLECTIVE R15, `(.L_x_90) ;  /* 0x000000000f087348 */ /* 0x000fea0003c00000 */
[----:B------:R0:W1:Y:S02]  /*c510*/  SHFL.IDX P6, R14, R13, R12, R11 ;  /* 0x0000000c0d0e7389 */ /* 0x00006400000c000b */
[----:B01----:R-:W-:Y:S01]  /*c520*/  ENDCOLLECTIVE ;  /* 0x000000000000791b */ /* 0x003fe20003800000 */
.L_x_90:
[----:B------:R-:W-:Y:S05]  /*c530*/  BSYNC B0 ;  /* 0x0000000000007941 */ /* 0x000fea0003800000 */
.L_x_89:
[----:B------:R-:W-:Y:S01]  /*c540*/  MOV R13, R0 ;  /* 0x00000000000d7202 */ /* 0x000fe20000000f00 */
[----:B------:R-:W-:Y:S01]  /*c550*/  IMAD.MOV.U32 R12, RZ, RZ, RZ ;  /* 0x000000ffff0c7224 */ /* 0x000fe200078e00ff */
[----:B------:R-:W-:Y:S01]  /*c560*/  MOV R15, 0xffffffff ;  /* 0xffffffff000f7802 */ /* 0x000fe20000000f00 */
[----:B------:R-:W-:Y:S01]  /*c570*/  IMAD.MOV.U32 R11, RZ, RZ, 0x181f ;  /* 0x0000181fff0b7424 */ /* 0x000fe200078e00ff */
[----:B------:R-:W-:Y:S01]  /*c580*/  @P0 LEA R9, R30, UR44, 0x1 ;  /* 0x0000002c1e090c11 */ /* 0x000fe2000f8e08ff */
[----:B------:R-:W-:-:S07]  /*c590*/  IMAD.MOV.U32 R3, RZ, RZ, R14 ;  /* 0x000000ffff037224 */ /* 0x000fce00078e000e */
[----:B------:R-:W-:Y:S05]  /*c5a0*/  WARPSYNC.COLLECTIVE R15, `(.L_x_91) ;  /* 0x000000000f087348 */ /* 0x000fea0003c00000 */
[----:B------:R0:W1:Y:S02]  /*c5b0*/  SHFL.IDX P6, R14, R13, R12, R11 ;  /* 0x0000000c0d0e7389 */ /* 0x00006400000c000b */
[----:B01----:R-:W-:Y:S01]  /*c5c0*/  ENDCOLLECTIVE ;  /* 0x000000000000791b */ /* 0x003fe20003800000 */
.L_x_91:
[----:B------:R-:W-:Y:S01]  /*c5d0*/  IMAD.MOV.U32 R13, RZ, RZ, R7 ;  /* 0x000000ffff0d7224 */ /* 0x000fe200078e0007 */
[----:B------:R-:W-:Y:S01]  /*c5e0*/  MOV R12, 0x1 ;  /* 0x00000001000c7802 */ /* 0x000fe20000000f00 */
[----:B------:R-:W-:-:S07]  /*c5f0*/  IMAD.MOV.U32 R2, RZ, RZ, R14 ;  /* 0x000000ffff027224 */ /* 0x000fce00078e000e */
[----:B------:R-:W-:Y:S05]  /*c600*/  WARPSYNC.COLLECTIVE R15, `(.L_x_92) ;  /* 0x000000000f087348 */ /* 0x000fea0003c00000 */
[----:B------:R0:W1:Y:S02]  /*c610*/  SHFL.IDX P6, R14, R13, R12, R11 ;  /* 0x0000000c0d0e7389 */ /* 0x00006400000c000b */
[----:B01----:R-:W-:Y:S01]  /*c620*/  ENDCOLLECTIVE ;  /* 0x000000000000791b */ /* 0x003fe20003800000 */
.L_x_92:
[----:B------:R-:W-:-:S05]  /*c630*/  @P0 IMAD.WIDE.U32 R2, R23, 0x2, R2 ;  /* 0x0000000217020825 */ /* 0x000fca00078e0002 */
[----:B------:R-:W-:Y:S01]  /*c640*/  @!PT LDS RZ, [RZ] ;  /* 0x00000000fffff984 */ /* 0x000fe20000000800 */
[----:B------:R-:W-:Y:S01]  /*c650*/  @!PT LDS RZ, [RZ] ;  /* 0x00000000fffff984 */ /* 0x000fe20000000800 */
[----:B------:R-:W-:Y:S01]  /*c660*/  @!PT LDS RZ, [RZ] ;  /* 0x00000000fffff984 */ /* 0x000fe20000000800 */
[----:B------:R0:W-:Y:S04]  /*c670*/  @P0 LDGSTS.E.BYPASS.LTC128B.128 [R9+0x1e400], desc[UR36][R2.64], !P3 ;  /* 0x1e40000002090fae */ /* 0x0001e8000d901d64 */
[----:B------:R0:W-:Y:S01]  /*c680*/  @P0 LDGSTS.E.BYPASS.LTC128B.128 [R9+0x21400], desc[UR36][R2.64+0x80], !P2 ;  /* 0x2140008002090fae */ /* 0x0001e2000d101d64 */
[----:B------:R-:W-:-:S03]  /*c690*/  IMAD.MOV.U32 R13, RZ, RZ, R0 ;  /* 0x000000ffff0d7224 */ /* 0x000fc600078e0000 */
[----:B------:R0:W-:Y:S01]  /*c6a0*/  @P0 LDGSTS.E.BYPASS.LTC128B.128 [R9+0x24400], desc[UR36][R2.64+0x100], !P1 ;  /* 0x2440010002090fae */ /* 0x0001e2000c901d64 */
[----:B------:R-:W-:Y:S01]  /*c6b0*/  ISETP.GE.AND P0, PT, R6, 0x11, PT ;  /* 0x000000110600780c */ /* 0x000fe20003f06270 */
[----:B------:R-:W-:-:S12]  /*c6c0*/  IMAD.MOV.U32 R5, RZ, RZ, R14 ;  /* 0x000000ffff057224 */ /* 0x000fd800078e000e */
[----:B0-----:R-:W-:Y:S05]  /*c6d0*/  WARPSYNC.COLLECTIVE R15, `(.L_x_93) ;  /* 0x000000000f087348 */ /* 0x001fea0003c00000 */
[----:B------:R1:W2:Y:S02]  /*c6e0*/  SHFL.IDX P6, R14, R13, R12, R11 ;  /* 0x0000000c0d0e7389 */ /* 0x0002a400000c000b */
[----:B012---:R-:W-:Y:S01]  /*c6f0*/  ENDCOLLECTIVE ;  /* 0x000000000000791b */ /* 0x007fe20003800000 */
.L_x_93:
[----:B------:R-:W-:Y:S01]  /*c700*/  @P0 LEA R21, R30, UR44, 0x1 ;  /* 0x0000002c1e150c11 */ /* 0x000fe2000f8e08ff */
[----:B------:R-:W-:Y:S02]  /*c710*/  IMAD.MOV.U32 R13, RZ, RZ, R7 ;  /* 0x000000ffff0d7224 */ /* 0x000fe400078e0007 */
[----:B------:R-:W-:Y:S01]  /*c720*/  IMAD.MOV.U32 R12, RZ, RZ, 0x2 ;  /* 0x00000002ff0c7424 */ /* 0x000fe200078e00ff */
[----:B------:R-:W-:-:S07]  /*c730*/  MOV R4, R14 ;  /* 0x0000000e00047202 */ /* 0x000fce0000000f00 */
[----:B------:R-:W-:Y:S05]  /*c740*/  WARPSYNC.COLLECTIVE R15, `(.L_x_94) ;  /* 0x000000000f087348 */ /* 0x000fea0003c00000 */
[----:B------:R0:W1:Y:S02]  /*c750*/  SHFL.IDX P6, R14, R13, R12, R11 ;  /* 0x0000000c0d0e7389 */ /* 0x00006400000c000b */
[----:B01----:R-:W-:Y:S01]  /*c760*/  ENDCOLLECTIVE ;  /* 0x000000000000791b */ /* 0x003fe20003800000 */
.L_x_94:
        /* <DEDUP_REMOVED lines=8> */
[----:B------:R-:W-:Y:S02]  /*c7f0*/  ISETP.GE.AND P0, PT, R6, 0x21, PT ;  /* 0x000000210600780c */ /* 0x000fe40003f06270 */
[----:B------:R-:W-:-:S11]  /*c800*/  MOV R8, R14 ;  /* 0x0000000e00087202 */ /* 0x000fd60000000f00 */
[----:B0-----:R-:W-:Y:S05]  /*c810*/  WARPSYNC.COLLECTIVE R15, `(.L_x_95) ;  /* 0x000000000f087348 */ /* 0x001fea0003c00000 */
[----:B------:R1:W2:Y:S02]  /*c820*/  SHFL.IDX P6, R14, R13, R12, R11 ;  /* 0x0000000c0d0e7389 */ /* 0x0002a400000c000b */
[----:B012---:R-:W-:Y:S01]  /*c830*/  ENDCOLLECTIVE ;  /* 0x000000000000791b */ /* 0x007fe20003800000 */
.L_x_95:
[----:B------:R-:W-:Y:S02]  /*c840*/  MOV R3, R8 ;  /* 0x0000000800037202 */ /* 0x000fe40000000f00 */
[----:B------:R-:W-:Y:S01]  /*c850*/  @P0 LEA R25, R30, UR44, 0x1 ;  /* 0x0000002c1e190c11 */ /* 0x000fe2000f8e08ff */
[----:B------:R-:W-:Y:S02]  /*c860*/  IMAD.MOV.U32 R13, RZ, RZ, R7 ;  /* 0x000000ffff0d7224 */ /* 0x000fe400078e0007 */
[----:B------:R-:W-:Y:S02]  /*c870*/  IMAD.MOV.U32 R12, RZ, RZ, 0x3 ;  /* 0x00000003ff0c7424 */ /* 0x000fe400078e00ff */
[----:B------:R-:W-:-:S07]  /*c880*/  IMAD.MOV.U32 R2, RZ, RZ, R14 ;  /* 0x000000ffff027224 */ /* 0x000fce00078e000e */
[----:B------:R-:W-:Y:S05]  /*c890*/  WARPSYNC.COLLECTIVE R15, `(.L_x_96) ;  /* 0x000000000f087348 */ /* 0x000fea0003c00000 */
[----:B------:R0:W1:Y:S02]  /*c8a0*/  SHFL.IDX P6, R14, R13, R12, R11 ;  /* 0x0000000c0d0e7389 */ /* 0x00006400000c000b */
[----:B01----:R-:W-:Y:S01]  /*c8b0*/  ENDCOLLECTIVE ;  /* 0x000000000000791b */ /* 0x003fe20003800000 */
.L_x_96:
        /* <DEDUP_REMOVED lines=13> */
.L_x_97:
[----:B------:R-:W-:Y:S01]  /*c990*/  IMAD.MOV.U32 R5, RZ, RZ, R9 ;  /* 0x000000ffff057224 */ /* 0x000fe200078e0009 */
[----:B------:R-:W-:Y:S01]  /*c9a0*/  @P0 LEA R9, R30, UR44, 0x1 ;  /* 0x0000002c1e090c11 */ /* 0x000fe2000f8e08ff */
[----:B------:R-:W-:Y:S01]  /*c9b0*/  IMAD.MOV.U32 R13, RZ, RZ, R7 ;  /* 0x000000ffff0d7224 */ /* 0x000fe200078e0007 */
[----:B------:R-:W-:Y:S01]  /*c9c0*/  MOV R12, 0x4 ;  /* 0x00000004000c7802 */ /* 0x000fe20000000f00 */
[----:B------:R-:W-:-:S07]  /*c9d0*/  IMAD.MOV.U32 R10, RZ, RZ, R14 ;  /* 0x000000ffff0a7224 */ /* 0x000fce00078e000e */
[----:B------:R-:W-:Y:S05]  /*c9e0*/  WARPSYNC.COLLECTIVE R15, `(.L_x_98) ;  /* 0x000000000f087348 */ /* 0x000fea0003c00000 */
[----:B------:R0:W1:Y:S02]  /*c9f0*/  SHFL.IDX P6, R14, R13, R12, R11 ;  /* 0x0000000c0d0e7389 */ /* 0x00006400000c000b */
[----:B01----:R-:W-:Y:S01]  /*ca00*/  ENDCOLLECTIVE ;  /* 0x000000000000791b */ /* 0x003fe20003800000 */
.L_x_98:
[----:B------:R-:W-:-:S05]  /*ca10*/  MOV R4, R10 ;  /* 0x0000000a00047202 */ /* 0x000fca0000000f00 */
[----:B------:R-:W-:-:S05]  /*ca20*/  @P0 IMAD.WIDE.U32 R4, R23, 0x2, R4 ;  /* 0x0000000217040825 */ /* 0x000fca00078e0004 */
[----:B------:R-:W-:Y:S01]  /*ca30*/  @!PT LDS RZ, [RZ] ;  /* 0x00000000fffff984 */ /* 0x000fe20000000800 */
[----:B------:R-:W-:Y:S01]  /*ca40*/  @!PT LDS RZ, [RZ] ;  /* 0x00000000fffff984 */ /* 0x000fe20000000800 */
[----:B------:R-:W-:Y:S01]  /*ca50*/  @!PT LDS RZ, [RZ] ;  /* 0x00000000fffff984 */ /* 0x000fe20000000800 */
[----:B------:R0:W-:Y:S01]  /*ca60*/  @P0 LDGSTS.E.BYPASS.LTC128B.128 [R9+0x1fc00], desc[UR36][R4.64], !P3 ;  /* 0x1fc0000004090fae */ /* 0x0001e2000d901d64 */
[----:B------:R-:W-:-:S03]  /*ca70*/  IMAD.MOV.U32 R13, RZ, RZ, R0 ;  /* 0x000000ffff0d7224 */ /* 0x000fc600078e0000 */
[----:B------:R0:W-:Y:S04]  /*ca80*/  @P0 LDGSTS.E.BYPASS.LTC128B.128 [R9+0x22c00], desc[UR36][R4.64+0x80], !P2 ;  /* 0x22c0008004090fae */ /* 0x0001e8000d101d64 */
[----:B------:R0:W-:Y:S01]  /*ca90*/  @P0 LDGSTS.E.BYPASS.LTC128B.128 [R9+0x25c00], desc[UR36][R4.64+0x100], !P1 ;  /* 0x25c0010004090fae */ /* 0x0001e2000c901d64 */
[----:B------:R-:W-:Y:S01]  /*caa0*/  ISETP.GE.AND P0, PT, R6, 0x41, PT ;  /* 0x000000410600780c */ /* 0x000fe20003f06270 */
[----:B------:R-:W-:-:S12]  /*cab0*/  IMAD.MOV.U32 R8, RZ, RZ, R14 ;  /* 0x000000ffff087224 */ /* 0x000fd800078e000e */
[----:B0-----:R-:W-:Y:S05]  /*cac0*/  WARPSYNC.COLLECTIVE R15, `(.L_x_99) ;  /* 0x000000000f087348 */ /* 0x001fea0003c00000 */
[----:B------:R1:W2:Y:S02]  /*cad0*/  SHFL.IDX P6, R14, R13, R12, R11 ;  /* 0x0000000c0d0e7389 */ /* 0x0002a400000c000b */
[----:B012---:R-:W-:Y:S01]  /*cae0*/  ENDCOLLECTIVE ;  /* 0x000000000000791b */ /* 0x007fe20003800000 */
.L_x_99:
[----:B------:R-:W-:Y:S01]  /*caf0*/  IMAD.MOV.U32 R3, RZ, RZ, R8 ;  /* 0x000000ffff037224 */ /* 0x000fe200078e0008 */
[----:B------:R-:W-:Y:S01]  /*cb00*/  @P0 LEA R21, R30, UR44, 0x1 ;  /* 0x0000002c1e150c11 */ /* 0x000fe2000f8e08ff */
[----:B------:R-:W-:Y:S01]  /*cb10*/  IMAD.MOV.U32 R13, RZ, RZ, R7 ;  /* 0x000000ffff0d7224 */ /* 0x000fe200078e0007 */
[----:B------:R-:W-:Y:S02]  /*cb20*/  MOV R12, 0x5 ;  /* 0x00000005000c7802 */ /* 0x000fe40000000f00 */
[----:B------:R-:W-:-:S07]  /*cb30*/  MOV R2, R14 ;  /* 0x0000000e00027202 */ /* 0x000fce0000000f00 */
[----:B------:R-:W-:Y:S05]  /*cb40*/  WARPSYNC.COLLECTIVE R15, `(.L_x_100) ;  /* 0x000000000f087348 */ /* 0x000fea0003c00000 */
[----:B------:R0:W1:Y:S02]  /*cb50*/  SHFL.IDX P6, R14, R13, R12, R11 ;  /* 0x0000000c0d0e7389 */ /* 0x00006400000c000b */
[----:B01----:R-:W-:Y:S01]  /*cb60*/  ENDCOLLECTIVE ;  /* 0x000000000000791b */ /* 0x003fe20003800000 */
.L_x_100:
        /* <DEDUP_REMOVED lines=8> */
[----:B------:R-:W-:-:S07]  /*cbf0*/  IMAD.MOV.U32 R7, RZ, RZ, R14 ;  /* 0x000000ffff077224 */ /* 0x000fce00078e000e */
[----:B0-----:R-:W-:Y:S05]  /*cc00*/  WARPSYNC.COLLECTIVE R15, `(.L_x_101) ;  /* 0x000000000f087348 */ /* 0x001fea0003c00000 */
[----:B------:R1:W2:Y:S02]  /*cc10*/  SHFL.IDX P6, R14, R13, R12, R11 ;  /* 0x0000000c0d0e7389 */ /* 0x0002a400000c000b */
[----:B012---:R-:W-:Y:S01]  /*cc20*/  ENDCOLLECTIVE ;  /* 0x000000000000791b */ /* 0x007fe20003800000 */
.L_x_101:
[----:B------:R-:W-:Y:S05]  /*cc30*/  BRA `(.L_x_102) ;  /* 0xffffffcc00d07947 */ /* 0x000fea000383ffff */
.L_x_51:
[----:B------:R-:W-:Y:S01]  /*cc40*/  MOV R13, R8 ;  /* 0x00000008000d7202 */ /* 0x000fe20000000f00 */
[----:B------:R-:W-:Y:S01]  /*cc50*/  IMAD.MOV.U32 R12, RZ, RZ, RZ ;  /* 0x000000ffff0c7224 */ /* 0x000fe200078e00ff */
[----:B------:R-:W-:Y:S01]  /*cc60*/  MOV R15, 0xffffffff ;  /* 0xffffffff000f7802 */ /* 0x000fe20000000f00 */
[----:B------:R-:W-:Y:S02]  /*cc70*/  IMAD.MOV.U32 R11, RZ, RZ, 0x181f ;  /* 0x0000181fff0b7424 */ /* 0x000fe400078e00ff */
[----:B------:R-:W-:-:S07]  /*cc80*/  IMAD R7, R22, 0x80, R27 ;  /* 0x0000008016077824 */ /* 0x000fce00078e021b */
[----:B------:R-:W-:Y:S05]  /*cc90*/  WARPSYNC.COLLECTIVE R15, `(.L_x_103) ;  /* 0x000000000f087348 */ /* 0x000fea0003c00000 */
[----:B------:R0:W1:Y:S02]  /*cca0*/  SHFL.IDX P6, R14, R13, R12, R11 ;  /* 0x0000000c0d0e7389 */ /* 0x00006400000c000b */
[----:B01----:R-:W-:Y:S01]  /*ccb0*/  ENDCOLLECTIVE ;  /* 0x000000000000791b */ /* 0x003fe20003800000 */
.L_x_103:
[----:B------:R-:W-:Y:S02]  /*ccc0*/  VIADD R5, R7, 0x10 ;  /* 0x0000001007057836 */ /* 0x000fe40000000000 */
[----:B------:R-:W-:Y:S02]  /*ccd0*/  IMAD.MOV.U32 R13, RZ, RZ, R0 ;  /* 0x000000ffff0d7224 */ /* 0x000fe400078e0000 */
[----:B------:R-:W-:-:S07]  /*cce0*/  IMAD.MOV.U32 R3, RZ, RZ, R14 ;  /* 0x000000ffff037224 */ /* 0x000fce00078e000e */
[----:B------:R-:W-:Y:S05]  /*ccf0*/  WARPSYNC.COLLECTIVE R15, `(.L_x_104) ;  /* 0x000000000f087348 */ /* 0x000fea0003c00000 */
[----:B------:R0:W1:Y:S02]  /*cd00*/  SHFL.IDX P6, R14, R13, R12, R11 ;  /* 0x0000000c0d0e7389 */ /* 0x00006400000c000b */
[----:B01----:R-:W-:Y:S01]  /*cd10*/  ENDCOLLECTIVE ;  /* 0x000000000000791b */ /* 0x003fe20003800000 */
.L_x_104:
[----:B------:R-:W-:Y:S02]  /*cd20*/  ULDC UR4, c[0x0][0x288] ;  /* 0x0000a20000047ab9 */ /* 0x000fe40000000800 */
[----:B------:R-:W-:-:S05]  /*cd30*/  IMAD R6, R6, UR4, RZ ;  /* 0x0000000406067c24 */ /* 0x000fca000f8e02ff */
[----:B------:R-:W-:Y:S02]  /*cd40*/  ISETP.GE.AND P1, PT, R7, R6, PT ;  /* 0x000000060700720c */ /* 0x000fe40003f26270 */
[----:B------:R-:W-:Y:S01]  /*cd50*/  MOV R13, R8 ;  /* 0x00000008000d7202 */ /* 0x000fe20000000f00 */
[----:B------:R-:W-:-:S10]  /*cd60*/  IMAD.MOV.U32 R12, RZ, RZ, 0x1 ;  /* 0x00000001ff0c7424 */ /* 0x000fd400078e00ff */
[----:B------:R-:W-:Y:S02]  /*cd70*/  @!P1 LEA R9, R30, UR44, 0x1 ;  /* 0x0000002c1e099c11 */ /* 0x000fe4000f8e08ff */
[----:B------:R-:W-:-:S07]  /*cd80*/  MOV R2, R14 ;  /* 0x0000000e00027202 */ /* 0x000fce0000000f00 */
[----:B------:R-:W-:Y:S05]  /*cd90*/  WARPSYNC.COLLECTIVE R15, `(.L_x_105) ;  /* 0x000000000f087348 */ /* 0x000fea0003c00000 */
[----:B------:R0:W1:Y:S02]  /*cda0*/  SHFL.IDX P6, R14, R13, R12, R11 ;  /* 0x0000000c0d0e7389 */ /* 0x00006400000c000b */
[----:B01----:R-:W-:Y:S01]  /*cdb0*/  ENDCOLLECTIVE ;  /* 0x000000000000791b */ /* 0x003fe20003800000 */
.L_x_105:
[----:B------:R-:W-:-:S05]  /*cdc0*/  @!P1 IMAD.WIDE.U32 R2, R23, 0x2, R2 ;  /* 0x0000000217029825 */ /* 0x000fca00078e0002 */
[----:B------:R-:W-:Y:S01]  /*cdd0*/  @!PT LDS RZ, [RZ] ;  /* 0x00000000fffff984 */ /* 0x000fe20000000800 */
[----:B------:R-:W-:Y:S01]  /*cde0*/  @!PT LDS RZ, [RZ] ;  /* 0x00000000fffff984 */ /* 0x000fe20000000800 */
[----:B------:R-:W-:Y:S01]  /*cdf0*/  @!PT LDS RZ, [RZ] ;  /* 0x00000000fffff984 */ /* 0x000fe20000000800 */
[----:B------:R0:W-:Y:S04]  /*ce00*/  @!P1 LDGSTS.E.BYPASS.LTC128B.128 [R9+0x12400], desc[UR36][R2.64], !P3 ;  /* 0x1240000002099fae */ /* 0x0001e8000d901d64 */
[----:B------:R0:W-:Y:S01]  /*ce10*/  @!P1 LDGSTS.E.BYPASS.LTC128B.128 [R9+0x16400], desc[UR36][R2.64+0x80], !P2 ;  /* 0x1640008002099fae */ /* 0x0001e2000d101d64 */
[----:B------:R-:W-:-:S03]  /*ce20*/  MOV R13, R0 ;  /* 0x00000000000d7202 */ /* 0x000fc60000000f00 */
[----:B------:R0:W-:Y:S01]  /*ce30*/  @!P1 LDGSTS.E.BYPASS.LTC128B.128 [R9+0x1a400], desc[UR36][R2.64+0x100], !P0 ;  /* 0x1a40010002099fae */ /* 0x0001e2000c101d64 */
[----:B------:R-:W-:Y:S01]  /*ce40*/  ISETP.GE.AND P1, PT, R5, R6, PT ;  /* 0x000000060500720c */ /* 0x000fe20003f26270 */
[----:B------:R-:W-:-:S12]  /*ce50*/  IMAD.MOV.U32 R5, RZ, RZ, R14 ;  /* 0x000000ffff057224 */ /* 0x000fd800078e000e */
[----:B0-----:R-:W-:Y:S05]  /*ce60*/  WARPSYNC.COLLECTIVE R15, `(.L_x_106) ;  /* 0x000000000f087348 */ /* 0x001fea0003c00000 */
[----:B------:R1:W2:Y:S02]  /*ce70*/  SHFL.IDX P6, R14, R13, R12, R11 ;  /* 0x0000000c0d0e7389 */ /* 0x0002a400000c000b */
[----:B012---:R-:W-:Y:S01]  /*ce80*/  ENDCOLLECTIVE ;  /* 0x000000000000791b */ /* 0x007fe20003800000 */
.L_x_106:
[----:B------:R-:W-:Y:S01]  /*ce90*/  VIADD R3, R7, 0x20 ;  /* 0x0000002007037836 */ /* 0x000fe20000000000 */
[----:B------:R-:W-:Y:S02]  /*cea0*/  @!P1 LEA R21, R30, UR44, 0x1 ;  /* 0x0000002c1e159c11 */ /* 0x000fe4000f8e08ff */
[----:B------:R-:W-:Y:S01]  /*ceb0*/  MOV R13, R8 ;  /* 0x00000008000d7202 */ /* 0x000fe20000000f00 */
[----:B------:R-:W-:Y:S02]  /*cec0*/  IMAD.MOV.U32 R12, RZ, RZ, 0x2 ;  /* 0x00000002ff0c7424 */ /* 0x000fe400078e00ff */
[----:B------:R-:W-:-:S07]  /*ced0*/  IMAD.MOV.U32 R4, RZ, RZ, R14 ;  /* 0x000000ffff047224 */ /* 0x000fce00078e000e */
[----:B------:R-:W-:Y:S05]  /*cee0*/  WARPSYNC.COLLECTIVE R15, `(.L_x_107) ;  /* 0x000000000f087348 */ /* 0x000fea0003c00000 */
[----:B------:R0:W1:Y:S02]  /*cef0*/  SHFL.IDX P6, R14, R13, R12, R11 ;  /* 0x0000000c0d0e7389 */ /* 0x00006400000c000b */
[----:B01----:R-:W-:Y:S01]  /*cf00*/  ENDCOLLECTIVE ;  /* 0x000000000000791b */ /* 0x003fe20003800000 */
.L_x_107:
        /* <DEDUP_REMOVED lines=13> */
.L_x_108:
        /* <DEDUP_REMOVED lines=8> */
.L_x_109:
        /* <DEDUP_REMOVED lines=13> */
.L_x_110:
        /* <DEDUP_REMOVED lines=8> */
.L_x_111:
        /* <DEDUP_REMOVED lines=13> */
.L_x_112:
        /* <DEDUP_REMOVED lines=8> */
.L_x_113:
        /* <DEDUP_REMOVED lines=13> */
.L_x_114:
        /* <DEDUP_REMOVED lines=8> */
.L_x_115:
        /* <DEDUP_REMOVED lines=13> */
.L_x_116:
[----:B------:R-:W-:Y:S01]  /*d520*/  @!P1 LEA R9, R30, UR44, 0x1 ;  /* 0x0000002c1e099c11 */ /* 0x000fe2000f8e08ff */
[----:B------:R-:W-:Y:S01]  /*d530*/  IMAD.MOV.U32 R13, RZ, RZ, R8 ;  /* 0x000000ffff0d7224 */ /* 0x000fe200078e0008 */
[----:B------:R-:W-:Y:S01]  /*d540*/  MOV R12, 0x7 ;  /* 0x00000007000c7802 */ /* 0x000fe20000000f00 */
[----:B------:R-:W-:-:S07]  /*d550*/  IMAD.MOV.U32 R2, RZ, RZ, R14 ;  /* 0x000000ffff027224 */ /* 0x000fce00078e000e */
[----:B------:R-:W-:Y:S05]  /*d560*/  WARPSYNC.COLLECTIVE R15, `(.L_x_117) ;  /* 0x000000000f087348 */ /* 0x000fea0003c00000 */
[----:B------:R0:W1:Y:S02]  /*d570*/  SHFL.IDX P6, R14, R13, R12, R11 ;  /* 0x0000000c0d0e7389 */ /* 0x00006400000c000b */
[----:B01----:R-:W-:Y:S01]  /*d580*/  ENDCOLLECTIVE ;  /* 0x000000000000791b */ /* 0x003fe20003800000 */
.L_x_117:
[----:B------:R-:W-:-:S05]  /*d590*/  @!P1 IMAD.WIDE.U32 R2, R23, 0x2, R2 ;  /* 0x0000000217029825 */ /* 0x000fca00078e0002 */
[----:B------:R-:W-:Y:S01]  /*d5a0*/  @!PT LDS RZ, [RZ] ;  /* 0x00000000fffff984 */ /* 0x000fe20000000800 */
[----:B------:R-:W-:Y:S01]  /*d5b0*/  @!PT LDS RZ, [RZ] ;  /* 0x00000000fffff984 */ /* 0x000fe20000000800 */
[----:B------:R-:W-:Y:S01]  /*d5c0*/  @!PT LDS RZ, [RZ] ;  /* 0x00000000fffff984 */ /* 0x000fe20000000800 */
[----:B------:R0:W-:Y:S04]  /*d5d0*/  @!P1 LDGSTS.E.BYPASS.LTC128B.128 [R9+0x15400], desc[UR36][R2.64], !P3 ;  /* 0x1540000002099fae */ /* 0x0001e8000d901d64 */
[----:B------:R0:W-:Y:S01]  /*d5e0*/  @!P1 LDGSTS.E.BYPASS.LTC128B.128 [R9+0x19400], desc[UR36][R2.64+0x80], !P2 ;  /* 0x1940008002099fae */ /* 0x0001e2000d101d64 */
[----:B------:R-:W-:-:S03]  /*d5f0*/  IMAD.MOV.U32 R13, RZ, RZ, R0 ;  /* 0x000000ffff0d7224 */ /* 0x000fc600078e0000 */
[----:B------:R0:W-:Y:S01]  /*d600*/  @!P1 LDGSTS.E.BYPASS.LTC128B.128 [R9+0x1d400], desc[UR36][R2.64+0x100], !P0 ;  /* 0x1d40010002099fae */ /* 0x0001e2000c101d64 */
[----:B------:R-:W-:-:S07]  /*d610*/  IMAD.MOV.U32 R4, RZ, RZ, R14 ;  /* 0x000000ffff047224 */ /* 0x000fce00078e000e */
[----:B0-----:R-:W-:Y:S05]  /*d620*/  WARPSYNC.COLLECTIVE R15, `(.L_x_118) ;  /* 0x000000000f087348 */ /* 0x001fea0003c00000 */
[----:B------:R1:W2:Y:S02]  /*d630*/  SHFL.IDX P6, R14, R13, R12, R11 ;  /* 0x0000000c0d0e7389 */ /* 0x0002a400000c000b */
[----:B012---:R-:W-:Y:S01]  /*d640*/  ENDCOLLECTIVE ;  /* 0x000000000000791b */ /* 0x007fe20003800000 */
.L_x_118:
[----:B------:R-:W-:Y:S05]  /*d650*/  BRA `(.L_x_119) ;  /* 0xffffffcc00b47947 */ /* 0x000fea000383ffff */
.L_x_54:
[----:B0-----:R-:W-:-:S04]  /*d660*/  MOV R3, UR44 ;  /* 0x0000002c00037c02 */ /* 0x001fc80008000f00 */
[----:B------:R0:W1:Y:S03]  /*d670*/  SYNCS.PHASECHK.TRANS64.TRYWAIT P0, [R3+URZ+0x30820], R0 ;  /* 0x03082000030075a7 */ /* 0x000066000800017f */
[----:B-1----:R-:W-:Y:S05]  /*d680*/  @!P0 NANOSLEEP.SYNCS 0x989680 ;  /* 0x009896800000895d */ /* 0x002fea0003900000 */
[----:B------:R-:W1:Y:S02]  /*d690*/  @!P0 SYNCS.PHASECHK.TRANS64 P0, [R3+URZ+0x30820], R0 ;  /* 0x03082000030085a7 */ /* 0x000e64000800007f */
[----:B-1----:R-:W-:Y:S05]  /*d6a0*/  @!P0 BRA `(.L_x_54) ;  /* 0xfffffffc00ec8947 */ /* 0x002fea000383ffff */
[----:B------:R-:W-:Y:S05]  /*d6b0*/  BRA `(.L_x_120) ;  /* 0xffffffcc00fc7947 */ /* 0x000fea000383ffff */
.L_x_58:
[----:B0-----:R0:W1:Y:S02]  /*d6c0*/  SYNCS.PHASECHK.TRANS64.TRYWAIT P0, [R19+URZ+0x30840], R2 ;  /* 0x03084002130075a7 */ /* 0x001064000800017f */
[----:B-1----:R-:W-:Y:S05]  /*d6d0*/  @!P0 NANOSLEEP.SYNCS 0x989680 ;  /* 0x009896800000895d */ /* 0x002fea0003900000 */
[----:B------:R-:W1:Y:S02]  /*d6e0*/  @!P0 SYNCS.PHASECHK.TRANS64 P0, [R19+URZ+0x30840], R2 ;  /* 0x03084002130085a7 */ /* 0x000e64000800007f */
[----:B-1----:R-:W-:Y:S05]  /*d6f0*/  @!P0 BRA `(.L_x_58) ;  /* 0xfffffffc00f08947 */ /* 0x002fea000383ffff */
[----:B------:R-:W-:Y:S05]  /*d700*/  BRA `(.L_x_121) ;  /* 0xffffffd000e47947 */ /* 0x000fea000383ffff */
.L_x_59:
        /* <DEDUP_REMOVED lines=8> */
.L_x_123:
[----:B------:R-:W-:Y:S05]  /*d790*/  BSYNC B1 ;  /* 0x0000000000017941 */ /* 0x000fea0003800000 */
.L_x_122:
[----:B------:R-:W-:Y:S01]  /*d7a0*/  MOV R13, R21 ;  /* 0x00000015000d7202 */ /* 0x000fe20000000f00 */
[----:B------:R-:W-:Y:S01]  /*d7b0*/  IMAD.MOV.U32 R12, RZ, RZ, RZ ;  /* 0x000000ffff0c7224 */ /* 0x000fe200078e00ff */
[----:B------:R-:W-:Y:S01]  /*d7c0*/  SHF.L.U32 R8, R23, 0x1, RZ ;  /* 0x0000000117087819 */ /* 0x000fe200000006ff */
[----:B------:R-:W-:Y:S01]  /*d7d0*/  IMAD.MOV.U32 R11, RZ, RZ, 0x181f ;  /* 0x0000181fff0b7424 */ /* 0x000fe200078e00ff */
[----:B------:R-:W-:Y:S01]  /*d7e0*/  P2R R6, PR, RZ, 0x2 ;  /* 0x00000002ff067803 */ /* 0x000fe20000000000 */
[----:B------:R-:W-:Y:S01]  /*d7f0*/  IMAD.MOV.U32 R15, RZ, RZ, -0x1 ;  /* 0xffffffffff0f7424 */ /* 0x000fe200078e00ff */
[----:B------:R-:W-:Y:S01]  /*d800*/  LOP3.LUT P1, RZ, R16, 0x4, RZ, 0xc0, !PT ;  /* 0x0000000410ff7812 */ /* 0x000fe2000782c0ff */
[----:B------:R-:W-:Y:S01]  /*d810*/  IMAD.MOV.U32 R3, RZ, RZ, R14 ;  /* 0x000000ffff037224 */ /* 0x000fe200078e000e */
[----:B------:R-:W-:-:S11]  /*d820*/  LEA R22, R22, UR44, 0x1 ;  /* 0x0000002c16167c11 */ /* 0x000fd6000f8e08ff */
[----:B------:R-:W-:Y:S05]  /*d830*/  WARPSYNC.COLLECTIVE R15, `(.L_x_124) ;  /* 0x000000000f087348 */ /* 0x000fea0003c00000 */
[----:B------:R0:W1:Y:S02]  /*d840*/  SHFL.IDX P6, R14, R13, R12, R11 ;  /* 0x0000000c0d0e7389 */ /* 0x00006400000c000b */
[----:B01----:R-:W-:Y:S01]  /*d850*/  ENDCOLLECTIVE ;  /* 0x000000000000791b */ /* 0x003fe20003800000 */
.L_x_124:
[----:B------:R-:W-:Y:S01]  /*d860*/  MOV R13, R24 ;  /* 0x00000018000d7202 */ /* 0x000fe20000000f00 */
[----:B------:R-:W-:Y:S01]  /*d870*/  IMAD.MOV.U32 R12, RZ, RZ, 0x1 ;  /* 0x00000001ff0c7424 */ /* 0x000fe200078e00ff */
[----:B------:R-:W-:-:S13]  /*d880*/  IADD3 R2, P0, R14, R8, RZ ;  /* 0x000000080e027210 */ /* 0x000fda0007f1e0ff */
[----:B------:R-:W-:Y:S05]  /*d890*/  WARPSYNC.COLLECTIVE R15, `(.L_x_125) ;  /* 0x000000000f087348 */ /* 0x000fea0003c00000 */
[----:B------:R0:W1:Y:S02]  /*d8a0*/  SHFL.IDX P6, R14, R13, R12, R11 ;  /* 0x0000000c0d0e7389 */ /* 0x00006400000c000b */
[----:B01----:R-:W-:Y:S01]  /*d8b0*/  ENDCOLLECTIVE ;  /* 0x000000000000791b */ /* 0x003fe20003800000 */
.L_x_125:
[----:B------:R-:W-:-:S05]  /*d8c0*/  IMAD.X R3, RZ, RZ, R3, P0 ;  /* 0x000000ffff037224 */ /* 0x000fca00000e0603 */
[----:B------:R-:W-:Y:S01]  /*d8d0*/  @!PT LDS RZ, [RZ] ;  /* 0x00000000fffff984 */ /* 0x000fe20000000800 */
[----:B------:R-:W-:Y:S01]  /*d8e0*/  @!PT LDS RZ, [RZ] ;  /* 0x00000000fffff984 */ /* 0x000fe20000000800 */
[----:B------:R-:W-:Y:S01]  /*d8f0*/  @!PT LDS RZ, [RZ] ;  /* 0x00000000fffff984 */ /* 0x000fe20000000800 */
[----:B------:R0:W-:Y:S04]  /*d900*/  LDGSTS.E.BYPASS.LTC128B.128 [R22+0x1e400], desc[UR36][R2.64], !P1 ;  /* 0x1e40000002167fae */ /* 0x0001e8000c901d64 */
[----:B------:R0:W-:Y:S01]  /*d910*/  LDGSTS.E.BYPASS.LTC128B.128 [R22+0x21400], desc[UR36][R2.64+0x80], !P5 ;  /* 0x2140008002167fae */ /* 0x0001e2000e901d64 */
[----:B------:R-:W-:-:S03]  /*d920*/  MOV R13, R21 ;  /* 0x00000015000d7202 */ /* 0x000fc60000000f00 */
[----:B------:R0:W-:Y:S01]  /*d930*/  LDGSTS.E.BYPASS.LTC128B.128 [R22+0x24400], desc[UR36][R2.64+0x100], !P4 ;  /* 0x2440010002167fae */ /* 0x0001e2000e101d64 */
[----:B------:R-:W-:-:S07]  /*d940*/  IMAD.MOV.U32 R7, RZ, RZ, R14 ;  /* 0x000000ffff077224 */ /* 0x000fce00078e000e */
[----:B0-----:R-:W-:Y:S05]  /*d950*/  WARPSYNC.COLLECTIVE R15, `(.L_x_126) ;  /* 0x000000000f087348 */ /* 0x001fea0003c00000 */
[----:B------:R1:W2:Y:S02]  /*d960*/  SHFL.IDX P6, R14, R13, R12, R11 ;  /* 0x0000000c0d0e7389 */ /* 0x0002a400000c000b */
[----:B012---:R-:W-:Y:S01]  /*d970*/  ENDCOLLECTIVE ;  /* 0x000000000000791b */ /* 0x007fe20003800000 */
.L_x_126:
[----:B------:R-:W-:Y:S01]  /*d980*/  IMAD.MOV.U32 R13, RZ, RZ, R24 ;  /* 0x000000ffff0d7224 */ /* 0x000fe200078e0018 */
[----:B------:R-:W-:Y:S02]  /*d990*/  MOV R12, 0x2 ;  /* 0x00000002000c7802 */ /* 0x000fe40000000f00 */
[----:B------:R-:W-:-:S13]  /*d9a0*/  IADD3 R2, P0, R14, R8, RZ ;  /* 0x000000080e027210 */ /* 0x000fda0007f1e0ff */
[----:B------:R-:W-:Y:S05]  /*d9b0*/  WARPSYNC.COLLECTIVE R15, `(.L_x_127) ;  /* 0x000000000f087348 */ /* 0x000fea0003c00000 */
[----:B------:R0:W1:Y:S02]  /*d9c0*/  SHFL.IDX P6, R14, R13, R12, R11 ;  /* 0x0000000c0d0e7389 */ /* 0x00006400000c000b */
[----:B01----:R-:W-:Y:S01]  /*d9d0*/  ENDCOLLECTIVE ;  /* 0x000000000000791b */ /* 0x003fe20003800000 */
.L_x_127:
[----:B------:R-:W-:-:S05]  /*d9e0*/  IMAD.X R3, RZ, RZ, R7, P0 ;  /* 0x000000ffff037224 */ /* 0x000fca00000e0607 */
[----:B------:R-:W-:Y:S01]  /*d9f0*/  @!PT LDS RZ, [RZ] ;  /* 0x00000000fffff984 */ /* 0x000fe20000000800 */
[----:B------:R-:W-:Y:S01]  /*da00*/  @!PT LDS RZ, [RZ] ;  /* 0x00000000fffff984 */ /* 0x000fe20000000800 */
[----:B------:R-:W-:Y:S01]  /*da10*/  @!PT LDS RZ, [RZ] ;  /* 0x00000000fffff984 */ /* 0x000fe20000000800 */
[----:B------:R0:W-:Y:S04]  /*da20*/  LDGSTS.E.BYPASS.LTC128B.128 [R22+0x1ec00], desc[UR36][R2.64], !P1 ;  /* 0x1ec0000002167fae */ /* 0x0001e8000c901d64 */
[----:B------:R0:W-:Y:S01]  /*da30*/  LDGSTS.E.BYPASS.LTC128B.128 [R22+0x21c00], desc[UR36][R2.64+0x80], !P5 ;  /* 0x21c0008002167fae */ /* 0x0001e2000e901d64 */
[----:B------:R-:W-:-:S03]  /*da40*/  IMAD.MOV.U32 R13, RZ, RZ, R21 ;  /* 0x000000ffff0d7224 */ /* 0x000fc600078e0015 */
[----:B------:R0:W-:Y:S01]  /*da50*/  LDGSTS.E.BYPASS.LTC128B.128 [R22+0x24c00], desc[UR36][R2.64+0x100], !P4 ;  /* 0x24c0010002167fae */ /* 0x0001e2000e101d64 */
[----:B------:R-:W-:-:S07]  /*da60*/  IMAD.MOV.U32 R7, RZ, RZ, R14 ;  /* 0x000000ffff077224 */ /* 0x000fce00078e000e */
[----:B0-----:R-:W-:Y:S05]  /*da70*/  WARPSYNC.COLLECTIVE R15, `(.L_x_128) ;  /* 0x000000000f087348 */ /* 0x001fea0003c00000 */
[----:B------:R1:W2:Y:S02]  /*da80*/  SHFL.IDX P6, R14, R13, R12, R11 ;  /* 0x0000000c0d0e7389 */ /* 0x0002a400000c000b */
[----:B012---:R-:W-:Y:S01]  /*da90*/  ENDCOLLECTIVE ;  /* 0x000000000000791b */ /* 0x007fe20003800000 */
.L_x_128:
[----:B------:R-:W-:Y:S01]  /*daa0*/  IMAD.MOV.U32 R13, RZ, RZ, R24 ;  /* 0x000000ffff0d7224 */ /* 0x000fe200078e0018 */
[----:B------:R-:W-:Y:S02]  /*dab0*/  MOV R12, 0x3 ;  /* 0x00000003000c7802 */ /* 0x000fe40000000f00 */
[----:B------:R-:W-:-:S07]  /*dac0*/  MOV R10, R14 ;  /* 0x0000000e000a7202 */ /* 0x000fce0000000f00 */
[----:B------:R-:W-:Y:S05]  /*dad0*/  WARPSYNC.COLLECTIVE R15, `(.L_x_129) ;  /* 0x000000000f087348 */ /* 0x000fea0003c00000 */
[----:B------:R0:W1:Y:S02]  /*dae0*/  SHFL.IDX P6, R14, R13, R12, R11 ;  /* 0x0000000c0d0e7389 */ /* 0x00006400000c000b */
[----:B01----:R-:W-:Y:S01]  /*daf0*/  ENDCOLLECTIVE ;  /* 0x000000000000791b */ /* 0x003fe20003800000 */
.L_x_129:
[----:B------:R-:W-:-:S05]  /*db00*/  IADD3 R2, P0, R10, R8, RZ ;  /* 0x000000080a027210 */ /* 0x000fca0007f1e0ff */
[----:B------:R-:W-:-:S05]  /*db10*/  IMAD.X R3, RZ, RZ, R7, P0 ;  /* 0x000000ffff037224 */ /* 0x000fca00000e0607 */
[----:B------:R-:W-:Y:S01]  /*db20*/  @!PT LDS RZ, [RZ] ;  /* 0x00000000fffff984 */ /* 0x000fe20000000800 */
[----:B------:R-:W-:Y:S01]  /*db30*/  @!PT LDS RZ, [RZ] ;  /* 0x00000000fffff984 */ /* 0x000fe20000000800 */
[----:B------:R-:W-:Y:S01]  /*db40*/  @!PT LDS RZ, [RZ] ;  /* 0x00000000fffff984 */ /* 0x000fe20000000800 */
[----:B------:R-:W-:Y:S01]  /*db50*/  LDGSTS.E.BYPASS.LTC128B.128 [R22+0x1f400], desc[UR36][R2.64], !P1 ;  /* 0x1f40000002167fae */ /* 0x000fe2000c901d64 */
[----:B------:R-:W-:-:S03]  /*db60*/  IMAD.MOV.U32 R13, RZ, RZ, R21 ;  /* 0x000000ffff0d7224 */ /* 0x000fc600078e0015 */
[----:B------:R-:W-:Y:S04]  /*db70*/  LDGSTS.E.BYPASS.LTC128B.128 [R22+0x22400], desc[UR36][R2.64+0x80], !P5 ;  /* 0x2240008002167fae */ /* 0x000fe8000e901d64 */
[----:B------:R0:W-:Y:S02]  /*db80*/  LDGSTS.E.BYPASS.LTC128B.128 [R22+0x25400], desc[UR36][R2.64+0x100], !P4 ;  /* 0x2540010002167fae */ /* 0x0001e4000e101d64 */
[----:B0-----:R-:W-:-:S07]  /*db90*/  IMAD.MOV.U32 R3, RZ, RZ, R14 ;  /* 0x000000ffff037224 */ /* 0x001fce00078e000e */
[----:B------:R-:W-:Y:S05]  /*dba0*/  WARPSYNC.COLLECTIVE R15, `(.L_x_130) ;  /* 0x000000000f087348 */ /* 0x000fea0003c00000 */
[----:B------:R0:W1:Y:S02]  /*dbb0*/  SHFL.IDX P6, R14, R13, R12, R11 ;  /* 0x0000000c0d0e7389 */ /* 0x00006400000c000b */
[----:B01----:R-:W-:Y:S01]  /*dbc0*/  ENDCOLLECTIVE ;  /* 0x000000000000791b */ /* 0x003fe20003800000 */
.L_x_130:
[----:B------:R-:W-:Y:S01]  /*dbd0*/  IMAD.MOV.U32 R13, RZ, RZ, R24 ;  /* 0x000000ffff0d7224 */ /* 0x000fe200078e0018 */
[----:B------:R-:W-:Y:S02]  /*dbe0*/  MOV R12, 0x4 ;  /* 0x00000004000c7802 */ /* 0x000fe40000000f00 */
[----:B------:R-:W-:-:S07]  /*dbf0*/  MOV R2, R14 ;  /* 0x0000000e00027202 */ /* 0x000fce0000000f00 */
[----:B------:R-:W-:Y:S05]  /*dc00*/  WARPSYNC.COLLECTIVE R15, `(.L_x_131) ;  /* 0x000000000f087348 */ /* 0x000fea0003c00000 */
[----:B------:R0:W1:Y:S02]  /*dc10*/  SHFL.IDX P6, R14, R13, R12, R11 ;  /* 0x0000000c0d0e7389 */ /* 0x00006400000c000b */
[----:B01----:R-:W-:Y:S01]  /*dc20*/  ENDCOLLECTIVE ;  /* 0x000000000000791b */ /* 0x003fe20003800000 */
.L_x_131:
        /* <DEDUP_REMOVED lines=13> */
.L_x_132:
[----:B------:R-:W-:Y:S01]  /*dd00*/  IMAD.MOV.U32 R13, RZ, RZ, R24 ;  /* 0x000000ffff0d7224 */ /* 0x000fe200078e0018 */
[----:B------:R-:W-:Y:S02]  /*dd10*/  MOV R12, 0x5 ;  /* 0x00000005000c7802 */ /* 0x000fe40000000f00 */
[----:B------:R-:W-:-:S07]  /*dd20*/  MOV R2, R14 ;  /* 0x0000000e00027202 */ /* 0x000fce0000000f00 */
[----:B------:R-:W-:Y:S05]  /*dd30*/  WARPSYNC.COLLECTIVE R15, `(.L_x_133) ;  /* 0x000000000f087348 */ /* 0x000fea0003c00000 */
[----:B------:R0:W1:Y:S02]  /*dd40*/  SHFL.IDX P6, R14, R13, R12, R11 ;  /* 0x0000000c0d0e7389 */ /* 0x00006400000c000b */
[----:B01----:R-:W-:Y:S01]  /*dd50*/  ENDCOLLECTIVE ;  /* 0x000000000000791b */ /* 0x003fe20003800000 */
.L_x_133:
[----:B------:R-:W-:-:S05]  /*dd60*/  IADD3 R2, P0, R2, R8, RZ ;  /* 0x0000000802027210 */ /* 0x000fca0007f1e0ff */
[----:B------:R-:W-:-:S05]  /*dd70*/  IMAD.X R3, RZ, RZ, R3, P0 ;  /* 0x000000ffff037224 */ /* 0x000fca00000e0603 */
[----:B------:R-:W-:Y:S01]  /*dd80*/  @!PT LDS RZ, [RZ] ;  /* 0x00000000fffff984 */ /* 0x000fe20000000800 */
[----:B------:R-:W-:Y:S01]  /*dd90*/  @!PT LDS RZ, [RZ] ;  /* 0x00000000fffff984 */ /* 0x000fe20000000800 */
[----:B------:R-:W-:Y:S01]  /*dda0*/  @!PT LDS RZ, [RZ] ;  /* 0x00000000fffff984 */ /* 0x000fe20000000800 */
[----:B------:R0:W-:Y:S01]  /*ddb0*/  LDGSTS.E.BYPASS.LTC128B.128 [R22+0x20400], desc[UR36][R2.64], !P1 ;  /* 0x2040000002167fae */ /* 0x0001e2000c901d64 */
[----:B------:R-:W-:Y:S01]  /*ddc0*/  ISETP.NE.AND P1, PT, R6, RZ, PT ;  /* 0x000000ff0600720c */ /* 0x000fe20003f25270 */
[----:B------:R-:W-:Y:S02]  /*ddd0*/  IMAD.MOV.U32 R13, RZ, RZ, R21 ;  /* 0x000000ffff0d7224 */ /* 0x000fe400078e0015 */
[----:B------:R0:W-:Y:S04]  /*dde0*/  LDGSTS.E.BYPASS.LTC128B.128 [R22+0x23400], desc[UR36][R2.64+0x80], !P5 ;  /* 0x2340008002167fae */ /* 0x0001e8000e901d64 */
[----:B------:R0:W-:Y:S01]  /*ddf0*/  LDGSTS.E.BYPASS.LTC128B.128 [R22+0x26400], desc[UR36][R2.64+0x100], !P4 ;  /* 0x2640010002167fae */ /* 0x0001e2000e101d64 */
[----:B------:R-:W-:-:S07]  /*de00*/  IMAD.MOV.U32 R24, RZ, RZ, R14 ;  /* 0x000000ffff187224 */ /* 0x000fce00078e000e */
[----:B0-----:R-:W-:Y:S05]  /*de10*/  WARPSYNC.COLLECTIVE R15, `(.L_x_134) ;  /* 0x000000000f087348 */ /* 0x001fea0003c00000 */
[----:B------:R1:W2:Y:S02]  /*de20*/  SHFL.IDX P6, R14, R13, R12, R11 ;  /* 0x0000000c0d0e7389 */ /* 0x0002a400000c000b */
[----:B012---:R-:W-:Y:S01]  /*de30*/  ENDCOLLECTIVE ;  /* 0x000000000000791b */ /* 0x007fe20003800000 */
.L_x_134:
[----:B------:R-:W-:Y:S05]  /*de40*/  BRA `(.L_x_135) ;  /* 0xffffffd000307947 */ /* 0x000fea000383ffff */
.L_x_64:
[----:B0-----:R0:W2:Y:S02]  /*de50*/  SYNCS.PHASECHK.TRANS64.TRYWAIT P0, [R6+URZ+0x30860], R3 ;  /* 0x03086003060075a7 */ /* 0x0010a4000800017f */
[----:B--2---:R-:W-:Y:S05]  /*de60*/  @!P0 NANOSLEEP.SYNCS 0x989680 ;  /* 0x009896800000895d */ /* 0x004fea0003900000 */
[----:B------:R-:W2:Y:S02]  /*de70*/  @!P0 SYNCS.PHASECHK.TRANS64 P0, [R6+URZ+0x30860], R3 ;  /* 0x03086003060085a7 */ /* 0x000ea4000800007f */
[----:B--2---:R-:W-:Y:S05]  /*de80*/  @!P0 BRA `(.L_x_64) ;  /* 0xfffffffc00f08947 */ /* 0x004fea000383ffff */
[----:B------:R-:W-:Y:S05]  /*de90*/  BRA `(.L_x_136) ;  /* 0xffffffd000947947 */ /* 0x000fea000383ffff */
.L_x_65:
[----:B------:R-:W-:Y:S01]  /*dea0*/  BSSY B1, `(.L_x_137) ;  /* 0x0000008000017945 */ /* 0x000fe20003800000 */
[----:B------:R-:W-:Y:S01]  /*deb0*/  MOV R13, R18 ;  /* 0x00000012000d7202 */ /* 0x000fe20000000f00 */
[----:B------:R-:W-:Y:S01]  /*dec0*/  IMAD.MOV.U32 R12, RZ, RZ, RZ ;  /* 0x000000ffff0c7224 */ /* 0x000fe200078e00ff */
[----:B------:R-:W-:Y:S01]  /*ded0*/  MOV R15, 0xffffffff ;  /* 0xffffffff000f7802 */ /* 0x000fe20000000f00 */
[----:B------:R-:W-:-:S07]  /*dee0*/  IMAD.MOV.U32 R11, RZ, RZ, 0x181f ;  /* 0x0000181fff0b7424 */ /* 0x000fce00078e00ff */
[----:B01----:R-:W-:Y:S05]  /*def0*/  WARPSYNC.COLLECTIVE R15, `(.L_x_138) ;  /* 0x000000000f087348 */ /* 0x003fea0003c00000 */
[----:B------:R2:W3:Y:S02]  /*df00*/  SHFL.IDX P6, R14, R13, R12, R11 ;  /* 0x0000000c0d0e7389 */ /* 0x0004e400000c000b */
[----:B0123--:R-:W-:Y:S01]  /*df10*/  ENDCOLLECTIVE ;  /* 0x000000000000791b */ /* 0x00ffe20003800000 */
.L_x_138:
[----:B------:R-:W-:Y:S05]  /*df20*/  BSYNC B1 ;  /* 0x0000000000017941 */ /* 0x000fea0003800000 */
.L_x_137:
[----:B------:R-:W-:Y:S01]  /*df30*/  IMAD.MOV.U32 R13, RZ, RZ, R17 ;  /* 0x000000ffff0d7224 */ /* 0x000fe200078e0011 */
[----:B------:R-:W-:Y:S01]  /*df40*/  MOV R12, RZ ;  /* 0x000000ff000c7202 */ /* 0x000fe20000000f00 */
[----:B------:R-:W-:Y:S01]  /*df50*/  IMAD.MOV.U32 R11, RZ, RZ, 0x181f ;  /* 0x0000181fff0b7424 */ /* 0x000fe200078e00ff */
[----:B------:R-:W-:Y:S01]  /*df60*/  LEA R7, R7, UR44, 0x1 ;  /* 0x0000002c07077c11 */ /* 0x000fe2000f8e08ff */
[----:B------:R-:W-:Y:S02]  /*df70*/  IMAD.MOV.U32 R15, RZ, RZ, -0x1 ;  /* 0xffffffffff0f7424 */ /* 0x000fe400078e00ff */
[----:B------:R-:W-:-:S07]  /*df80*/  IMAD.MOV.U32 R3, RZ, RZ, R14 ;  /* 0x000000ffff037224 */ /* 0x000fce00078e000e */
[----:B------:R-:W-:Y:S05]  /*df90*/  WARPSYNC.COLLECTIVE R15, `(.L_x_139) ;  /* 0x000000000f087348 */ /* 0x000fea0003c00000 */
[----:B------:R0:W1:Y:S02]  /*dfa0*/  SHFL.IDX P6, R14, R13, R12, R11 ;  /* 0x0000000c0d0e7389 */ /* 0x00006400000c000b */
[----:B01----:R-:W-:Y:S01]  /*dfb0*/  ENDCOLLECTIVE ;  /* 0x000000000000791b */ /* 0x003fe20003800000 */
.L_x_139:
[----:B------:R-:W-:Y:S02]  /*dfc0*/  IMAD.MOV.U32 R13, RZ, RZ, R18 ;  /* 0x000000ffff0d7224 */ /* 0x000fe400078e0012 */
[----:B------:R-:W-:Y:S01]  /*dfd0*/  IMAD.MOV.U32 R12, RZ, RZ, 0x1 ;  /* 0x00000001ff0c7424 */ /* 0x000fe200078e00ff */
[----:B------:R-:W-:-:S13]  /*dfe0*/  IADD3 R2, P0, R14, R9, RZ ;  /* 0x000000090e027210 */ /* 0x000fda0007f1e0ff */
[----:B------:R-:W-:Y:S05]  /*dff0*/  WARPSYNC.COLLECTIVE R15, `(.L_x_140) ;  /* 0x000000000f087348 */ /* 0x000fea0003c00000 */
[----:B------:R0:W1:Y:S02]  /*e000*/  SHFL.IDX P6, R14, R13, R12, R11 ;  /* 0x0000000c0d0e7389 */ /* 0x00006400000c000b */
[----:B01----:R-:W-:Y:S01]  /*e010*/  ENDCOLLECTIVE ;  /* 0x000000000000791b */ /* 0x003fe20003800000 */
.L_x_140:
[----:B------:R-:W-:Y:S02]  /*e020*/  IADD3.X R3, RZ, R3, RZ, P0, !PT ;  /* 0x00000003ff037210 */ /* 0x000fe400007fe4ff */
[----:B------:R-:W-:Y:S01]  /*e030*/  ISETP.LT.OR P0, PT, R0, 0x1, P3 ;  /* 0x000000010000780c */ /* 0x000fe20001f01670 */
[----:B------:R-:W-:-:S12]  /*e040*/  IMAD.MOV.U32 R13, RZ, RZ, R17 ;  /* 0x000000ffff0d7224 */ /* 0x000fd800078e0011 */
[----:B------:R-:W-:Y:S01]  /*e050*/  @!PT LDS RZ, [RZ] ;  /* 0x00000000fffff984 */ /* 0x000fe20000000800 */
[----:B------:R-:W-:Y:S01]  /*e060*/  @!PT LDS RZ, [RZ] ;  /* 0x00000000fffff984 */ /* 0x000fe20000000800 */
[----:B------:R-:W-:Y:S01]  /*e070*/  @!PT LDS RZ, [RZ] ;  /* 0x00000000fffff984 */ /* 0x000fe20000000800 */
[----:B------:R0:W-:Y:S01]  /*e080*/  LDGSTS.E.BYPASS.LTC128B.128 [R7+0x400], desc[UR36][R2.64], !P0 ;  /* 0x0040000002077fae */ /* 0x0001e2000c101d64 */
[----:B------:R-:W-:Y:S02]  /*e090*/  ISETP.LT.OR P0, PT, R0, 0x1, P2 ;  /* 0x000000010000780c */ /* 0x000fe40001701670 */
[----:B------:R-:W-:-:S11]  /*e0a0*/  MOV R8, R14 ;  /* 0x0000000e00087202 */ /* 0x000fd60000000f00 */
[----:B0-----:R-:W-:Y:S05]  /*e0b0*/  WARPSYNC.COLLECTIVE R15, `(.L_x_141) ;  /* 0x000000000f087348 */ /* 0x001fea0003c00000 */
[----:B------:R1:W2:Y:S02]  /*e0c0*/  SHFL.IDX P6, R14, R13, R12, R11 ;  /* 0x0000000c0d0e7389 */ /* 0x0002a400000c000b */
[----:B012---:R-:W-:Y:S01]  /*e0d0*/  ENDCOLLECTIVE ;  /* 0x000000000000791b */ /* 0x007fe20003800000 */
.L_x_141:
[----:B------:R-:W-:Y:S01]  /*e0e0*/  @!PT LDS RZ, [RZ] ;  /* 0x00000000fffff984 */ /* 0x000fe20000000800 */
[----:B------:R-:W-:Y:S01]  /*e0f0*/  @!PT LDS RZ, [RZ] ;  /* 0x00000000fffff984 */ /* 0x000fe20000000800 */
[----:B------:R-:W-:Y:S01]  /*e100*/  @!PT LDS RZ, [RZ] ;  /* 0x00000000fffff984 */ /* 0x000fe20000000800 */
[----:B------:R-:W-:Y:S01]  /*e110*/  LDGSTS.E.BYPASS.LTC128B.128 [R7+0x3400], desc[UR36][R2.64+0x80], !P0 ;  /* 0x0340008002077fae */ /* 0x000fe2000c101d64 */
[----:B------:R-:W-:Y:S02]  /*e120*/  ISETP.LT.OR P0, PT, R0, 0x1, P1 ;  /* 0x000000010000780c */ /* 0x000fe40000f01670 */
[----:B------:R-:W-:Y:S01]  /*e130*/  MOV R13, R18 ;  /* 0x00000012000d7202 */ /* 0x000fe20000000f00 */
[----:B------:R-:W-:-:S10]  /*e140*/  IMAD.MOV.U32 R12, RZ, RZ, 0x2 ;  /* 0x00000002ff0c7424 */ /* 0x000fd400078e00ff */
[----:B------:R0:W-:Y:S02]  /*e150*/  LDGSTS.E.BYPASS.LTC128B.128 [R7+0x6400], desc[UR36][R2.64+0x100], !P0 ;  /* 0x0640010002077fae */ /* 0x0001e4000c101d64 */
[----:B0-----:R-:W-:-:S13]  /*e160*/  IADD3 R2, P0, R14, R9, RZ ;  /* 0x000000090e027210 */ /* 0x001fda0007f1e0ff */
[----:B------:R-:W-:Y:S05]  /*e170*/  WARPSYNC.COLLECTIVE R15, `(.L_x_142) ;  /* 0x000000000f087348 */ /* 0x000fea0003c00000 */
[----:B------:R0:W1:Y:S02]  /*e180*/  SHFL.IDX P6, R14, R13, R12, R11 ;  /* 0x0000000c0d0e7389 */ /* 0x00006400000c000b */
[----:B01----:R-:W-:Y:S01]  /*e190*/  ENDCOLLECTIVE ;  /* 0x000000000000791b */ /* 0x003fe20003800000 */
.L_x_142:
[----:B------:R-:W-:Y:S01]  /*e1a0*/  IMAD.X R3, RZ, RZ, R8, P0 ;  /* 0x000000ffff037224 */ /* 0x000fe200000e0608 */
[----:B------:R-:W-:Y:S02]  /*e1b0*/  ISETP.LT.OR P0, PT, R0, 0x11, P3 ;  /* 0x000000110000780c */ /* 0x000fe40001f01670 */
[----:B------:R-:W-:-:S11]  /*e1c0*/  MOV R13, R17 ;  /* 0x00000011000d7202 */ /* 0x000fd60000000f00 */
[----:B------:R-:W-:Y:S01]  /*e1d0*/  @!PT LDS RZ, [RZ] ;  /* 0x00000000fffff984 */ /* 0x000fe20000000800 */
[----:B------:R-:W-:Y:S01]  /*e1e0*/  @!PT LDS RZ, [RZ] ;  /* 0x00000000fffff984 */ /* 0x000fe20000000800 */
[----:B------:R-:W-:Y:S01]  /*e1f0*/  @!PT LDS RZ, [RZ] ;  /* 0x00000000fffff984 */ /* 0x000fe20000000800 */
[----:B------:R0:W-:Y:S01]  /*e200*/  LDGSTS.E.BYPASS.LTC128B.128 [R7+0xc00], desc[UR36][R2.64], !P0 ;  /* 0x00c0000002077fae */ /* 0x0001e2000c101d64 */
[----:B------:R-:W-:Y:S01]  /*e210*/  ISETP.LT.OR P0, PT, R0, 0x11, P2 ;  /* 0x000000110000780c */ /* 0x000fe20001701670 */
[----:B------:R-:W-:-:S12]  /*e220*/  IMAD.MOV.U32 R8, RZ, RZ, R14 ;  /* 0x000000ffff087224 */ /* 0x000fd800078e000e */
[----:B0-----:R-:W-:Y:S05]  /*e230*/  WARPSYNC.COLLECTIVE R15, `(.L_x_143) ;  /* 0x000000000f087348 */ /* 0x001fea0003c00000 */
[----:B------:R1:W2:Y:S02]  /*e240*/  SHFL.IDX P6, R14, R13, R12, R11 ;  /* 0x0000000c0d0e7389 */ /* 0x0002a400000c000b */
[----:B012---:R-:W-:Y:S01]  /*e250*/  ENDCOLLECTIVE ;  /* 0x000000000000791b */ /* 0x007fe20003800000 */
.L_x_143:
[----:B------:R-:W-:Y:S01]  /*e260*/  @!PT LDS RZ, [RZ] ;  /* 0x00000000fffff984 */ /* 0x000fe20000000800 */
[----:B------:R-:W-:Y:S01]  /*e270*/  @!PT LDS RZ, [RZ] ;  /* 0x00000000fffff984 */ /* 0x000fe20000000800 */
[----:B------:R-:W-:Y:S01]  /*e280*/  @!PT LDS RZ, [RZ] ;  /* 0x00000000fffff984 */ /* 0x000fe20000000800 */
[----:B------:R-:W-:Y:S01]  /*e290*/  LDGSTS.E.BYPASS.LTC128B.128 [R7+0x3c00], desc[UR36][R2.64+0x80], !P0 ;  /* 0x03c0008002077fae */ /* 0x000fe2000c101d64 */
[----:B------:R-:W-:Y:S01]  /*e2a0*/  ISETP.LT.OR P0, PT, R0, 0x11, P1 ;  /* 0x000000110000780c */ /* 0x000fe20000f01670 */
[----:B------:R-:W-:Y:S01]  /*e2b0*/  IMAD.MOV.U32 R13, RZ, RZ, R18 ;  /* 0x000000ffff0d7224 */ /* 0x000fe200078e0012 */
[----:B------:R-:W-:-:S11]  /*e2c0*/  MOV R12, 0x3 ;  /* 0x00000003000c7802 */ /* 0x000fd60000000f00 */
[----:B------:R0:W-:Y:S02]  /*e2d0*/  LDGSTS.E.BYPASS.LTC128B.128 [R7+0x6c00], desc[UR36][R2.64+0x100], !P0 ;  /* 0x06c0010002077fae */ /* 0x0001e4000c101d64 */
[----:B0-----:R-:W-:-:S13]  /*e2e0*/  IADD3 R2, P0, R14, R9, RZ ;  /* 0x000000090e027210 */ /* 0x001fda0007f1e0ff */
[----:B------:R-:W-:Y:S05]  /*e2f0*/  WARPSYNC.COLLECTIVE R15, `(.L_x_144) ;  /* 0x000000000f087348 */ /* 0x000fea0003c00000 */
[----:B------:R0:W1:Y:S02]  /*e300*/  SHFL.IDX P6, R14, R13, R12, R11 ;  /* 0x0000000c0d0e7389 */ /* 0x00006400000c000b */
[----:B01----:R-:W-:Y:S01]  /*e310*/  ENDCOLLECTIVE ;  /* 0x000000000000791b */ /* 0x003fe20003800000 */
.L_x_144:
[----:B------:R-:W-:Y:S01]  /*e320*/  IMAD.X R3, RZ, RZ, R8, P0 ;  /* 0x000000ffff037224 */ /* 0x000fe200000e0608 */
[----:B------:R-:W-:Y:S01]  /*e330*/  ISETP.LT.OR P0, PT, R0, 0x21, P3 ;  /* 0x000000210000780c */ /* 0x000fe20001f01670 */
[----:B------:R-:W-:-:S12]  /*e340*/  IMAD.MOV.U32 R13, RZ, RZ, R17 ;  /* 0x000000ffff0d7224 */ /* 0x000fd800078e0011 */
        /* <DEDUP_REMOVED lines=9> */
.L_x_145:
[----:B------:R-:W-:Y:S01]  /*e3e0*/  @!PT LDS RZ, [RZ] ;  /* 0x00000000fffff984 */ /* 0x000fe20000000800 */
[----:B------:R-:W-:Y:S01]  /*e3f0*/  @!PT LDS RZ, [RZ] ;  /* 0x00000000fffff984 */ /* 0x000fe20000000800 */
[----:B------:R-:W-:Y:S01]  /*e400*/  @!PT LDS RZ, [RZ] ;  /* 0x00000000fffff984 */ /* 0x000fe20000000800 */
[----:B------:R-:W-:Y:S01]  /*e410*/  LDGSTS.E.BYPASS.LTC128B.128 [R7+0x4400], desc[UR36][R2.64+0x80], !P0 ;  /* 0x0440008002077fae */ /* 0x000fe2000c101d64 */
[----:B------:R-:W-:Y:S01]  /*e420*/  ISETP.LT.OR P0, PT, R0, 0x21, P1 ;  /* 0x000000210000780c */ /* 0x000fe20000f01670 */
[----:B------:R-:W-:Y:S02]  /*e430*/  IMAD.MOV.U32 R13, RZ, RZ, R18 ;  /* 0x000000ffff0d7224 */ /* 0x000fe400078e0012 */
[----:B------:R-:W-:-:S10]  /*e440*/  IMAD.MOV.U32 R12, RZ, RZ, 0x4 ;  /* 0x00000004ff0c7424 */ /* 0x000fd400078e00ff */
[----:B------:R0:W-:Y:S02]  /*e450*/  LDGSTS.E.BYPASS.LTC128B.128 [R7+0x7400], desc[UR36][R2.64+0x100], !P0 ;  /* 0x0740010002077fae */ /* 0x0001e4000c101d64 */
[----:B0-----:R-:W-:-:S13]  /*e460*/  IADD3 R2, P0, R14, R9, RZ ;  /* 0x000000090e027210 */ /* 0x001fda0007f1e0ff */
[----:B------:R-:W-:Y:S05]  /*e470*/  WARPSYNC.COLLECTIVE R15, `(.L_x_146) ;  /* 0x000000000f087348 */ /* 0x000fea0003c00000 */
[----:B------:R0:W1:Y:S02]  /*e480*/  SHFL.IDX P6, R14, R13, R12, R11 ;  /* 0x0000000c0d0e7389 */ /* 0x00006400000c000b */
[----:B01----:R-:W-:Y:S01]  /*e490*/  ENDCOLLECTIVE ;  /* 0x000000000000791b */ /* 0x003fe20003800000 */
.L_x_146:
        /* <DEDUP_REMOVED lines=12> */
.L_x_147:
        /* <DEDUP_REMOVED lines=12> */
.L_x_148:
        /* <DEDUP_REMOVED lines=12> */
.L_x_149:
[----:B------:R-:W-:Y:S01]  /*e6e0*/  @!PT LDS RZ, [RZ] ;  /* 0x00000000fffff984 */ /* 0x000fe20000000800 */
[----:B------:R-:W-:Y:S01]  /*e6f0*/  @!PT LDS RZ, [RZ] ;  /* 0x00000000fffff984 */ /* 0x000fe20000000800 */
[----:B------:R-:W-:Y:S01]  /*e700*/  @!PT LDS RZ, [RZ] ;  /* 0x00000000fffff984 */ /* 0x000fe20000000800 */
[----:B------:R2:W-:Y:S01]  /*e710*/  LDGSTS.E.BYPASS.LTC128B.128 [R7+0x5400], desc[UR36][R2.64+0x80], !P0 ;  /* 0x0540008002077fae */ /* 0x0005e2000c101d64 */
[----:B------:R-:W-:-:S13]  /*e720*/  ISETP.LT.OR P0, PT, R0, 0x41, P1 ;  /* 0x000000410000780c */ /* 0x000fda0000f01670 */
[----:B------:R2:W-:Y:S01]  /*e730*/  LDGSTS.E.BYPASS.LTC128B.128 [R7+0x8400], desc[UR36][R2.64+0x100], !P0 ;  /* 0x0840010002077fae */ /* 0x0005e2000c101d64 */
[----:B------:R-:W-:Y:S05]  /*e740*/  BRA `(.L_x_150) ;  /* 0xffffffcc00507947 */ /* 0x000fea000383ffff */
.L_x_71:
[----:B0-----:R0:W1:Y:S02]  /*e750*/  SYNCS.PHASECHK.TRANS64.TRYWAIT P0, [R0+URZ+0x30860], R3 ;  /* 0x03086003000075a7 */ /* 0x001064000800017f */
[----:B-1----:R-:W-:Y:S05]  /*e760*/  @!P0 NANOSLEEP.SYNCS 0x989680 ;  /* 0x009896800000895d */ /* 0x002fea0003900000 */
[----:B------:R-:W1:Y:S02]  /*e770*/  @!P0 SYNCS.PHASECHK.TRANS64 P0, [R0+URZ+0x30860], R3 ;  /* 0x03086003000085a7 */ /* 0x000e64000800007f */
[----:B-1----:R-:W-:Y:S05]  /*e780*/  @!P0 BRA `(.L_x_71) ;  /* 0xfffffffc00f08947 */ /* 0x002fea000383ffff */
[----:B------:R-:W-:Y:S05]  /*e790*/  BRA `(.L_x_151) ;  /* 0xffffffd0004c7947 */ /* 0x000fea000383ffff */
.L_x_72:
[----:B------:R-:W-:Y:S01]  /*e7a0*/  BSSY B0, `(.L_x_152) ;  /* 0x0000008000007945 */ /* 0x000fe20003800000 */
[----:B------:R-:W-:Y:S01]  /*e7b0*/  IMAD.MOV.U32 R13, RZ, RZ, R18 ;  /* 0x000000ffff0d7224 */ /* 0x000fe200078e0012 */
[----:B------:R-:W-:Y:S01]  /*e7c0*/  MOV R11, 0x181f ;  /* 0x0000181f000b7802 */ /* 0x000fe20000000f00 */
[----:B------:R-:W-:Y:S02]  /*e7d0*/  IMAD.MOV.U32 R12, RZ, RZ, RZ ;  /* 0x000000ffff0c7224 */ /* 0x000fe400078e00ff */
[----:B------:R-:W-:-:S07]  /*e7e0*/  IMAD.MOV.U32 R15, RZ, RZ, -0x1 ;  /* 0xffffffffff0f7424 */ /* 0x000fce00078e00ff */
[----:B0-----:R-:W-:Y:S05]  /*e7f0*/  WARPSYNC.COLLECTIVE R15, `(.L_x_153) ;  /* 0x000000000f087348 */ /* 0x001fea0003c00000 */
[----:B------:R1:W2:Y:S02]  /*e800*/  SHFL.IDX P6, R14, R13, R12, R11 ;  /* 0x0000000c0d0e7389 */ /* 0x0002a400000c000b */
[----:B012---:R-:W-:Y:S01]  /*e810*/  ENDCOLLECTIVE ;  /* 0x000000000000791b */ /* 0x007fe20003800000 */
.L_x_153:
[----:B------:R-:W-:Y:S05]  /*e820*/  BSYNC B0 ;  /* 0x0000000000007941 */ /* 0x000fea0003800000 */
.L_x_152:
[----:B------:R-:W-:Y:S01]  /*e830*/  MOV R13, R17 ;  /* 0x00000011000d7202 */ /* 0x000fe20000000f00 */
[----:B------:R-:W-:Y:S01]  /*e840*/  IMAD.MOV.U32 R12, RZ, RZ, RZ ;  /* 0x000000ffff0c7224 */ /* 0x000fe200078e00ff */
[----:B------:R-:W-:Y:S01]  /*e850*/  MOV R15, 0xffffffff ;  /* 0xffffffff000f7802 */ /* 0x000fe20000000f00 */
[----:B------:R-:W-:Y:S01]  /*e860*/  IMAD.MOV.U32 R11, RZ, RZ, 0x181f ;  /* 0x0000181fff0b7424 */ /* 0x000fe200078e00ff */
[----:B------:R-:W-:Y:S01]  /*e870*/  LEA R4, R4, UR44, 0x1 ;  /* 0x0000002c04047c11 */ /* 0x000fe2000f8e08ff */
[----:B------:R-:W-:-:S07]  /*e880*/  IMAD.MOV.U32 R3, RZ, RZ, R14 ;  /* 0x000000ffff037224 */ /* 0x000fce00078e000e */
[----:B------:R-:W-:Y:S05]  /*e890*/  WARPSYNC.COLLECTIVE R15, `(.L_x_154) ;  /* 0x000000000f087348 */ /* 0x000fea0003c00000 */
[----:B------:R0:W1:Y:S02]  /*e8a0*/  SHFL.IDX P6, R14, R13, R12, R11 ;  /* 0x0000000c0d0e7389 */ /* 0x00006400000c000b */
[----:B01----:R-:W-:Y:S01]  /*e8b0*/  ENDCOLLECTIVE ;  /* 0x000000000000791b */ /* 0x003fe20003800000 */
.L_x_154:
[----:B------:R-:W-:Y:S02]  /*e8c0*/  ULDC UR4, c[0x0][0x2f4] ;  /* 0x0000bd0000047ab9 */ /* 0x000fe40000000800 */
[----:B------:R-:W-:Y:S02]  /*e8d0*/  ISETP.GE.AND P1, PT, R34, UR4, PT ;  /* 0x0000000422007c0c */ /* 0x000fe4000bf26270 */
[----:B------:R-:W-:Y:S02]  /*e8e0*/  ISETP.GE.AND P0, PT, R33, UR4, PT ;  /* 0x0000000421007c0c */ /* 0x000fe4000bf06270 */
[----:B------:R-:W-:Y:S02]  /*e8f0*/  ISETP.GE.AND P2, PT, R23, UR4, PT ;  /* 0x0000000417007c0c */ /* 0x000fe4000bf46270 */
[C---:B------:R-:W-:Y:S02]  /*e900*/  ISETP.LT.OR P4, PT, R5.reuse, 0x1, P1 ;  /* 0x000000010500780c */ /* 0x040fe40000f81670 */
[----:B------:R-:W-:-:S02]  /*e910*/  ISETP.LT.OR P3, PT, R5, 0x1, P2 ;  /* 0x000000010500780c */ /* 0x000fc40001761670 */
[----:B------:R-:W-:Y:S01]  /*e920*/  ISETP.LT.OR P5, PT, R5, 0x1, P0 ;  /* 0x000000010500780c */ /* 0x000fe200007a1670 */
[----:B------:R-:W-:Y:S01]  /*e930*/  IMAD.MOV.U32 R13, RZ, RZ, R18 ;  /* 0x000000ffff0d7224 */ /* 0x000fe200078e0012 */
[----:B------:R-:W-:Y:S01]  /*e940*/  MOV R12, 0x1 ;  /* 0x00000001000c7802 */ /* 0x000fe20000000f00 */
[----:B------:R-:W-:-:S10]  /*e950*/  IMAD.MOV.U32 R2, RZ, RZ, R14 ;  /* 0x000000ffff027224 */ /* 0x000fd400078e000e */
[----:B------:R-:W-:Y:S05]  /*e960*/  WARPSYNC.COLLECTIVE R15, `(.L_x_155) ;  /* 0x000000000f087348 */ /* 0x000fea0003c00000 */
[----:B------:R0:W1:Y:S02]  /*e970*/  SHFL.IDX P6, R14, R13, R12, R11 ;  /* 0x0000000c0d0e7389 */ /* 0x00006400000c000b */
[----:B01----:R-:W-:Y:S01]  /*e980*/  ENDCOLLECTIVE ;  /* 0x000000000000791b */ /* 0x003fe20003800000 */
.L_x_155:
[----:B------:R-:W-:-:S05]  /*e990*/  IMAD.WIDE.U32 R2, R23, 0x2, R2 ;  /* 0x0000000217027825 */ /* 0x000fca00078e0002 */
[----:B------:R-:W-:Y:S01]  /*e9a0*/  @!PT LDS RZ, [RZ] ;  /* 0x00000000fffff984 */ /* 0x000fe20000000800 */
[----:B------:R-:W-:Y:S01]  /*e9b0*/  @!PT LDS RZ, [RZ] ;  /* 0x00000000fffff984 */ /* 0x000fe20000000800 */
[----:B------:R-:W-:Y:S01]  /*e9c0*/  @!PT LDS RZ, [RZ] ;  /* 0x00000000fffff984 */ /* 0x000fe20000000800 */
[----:B------:R0:W-:Y:S01]  /*e9d0*/  LDGSTS.E.BYPASS.LTC128B.128 [R4+0x400], desc[UR36][R2.64], !P3 ;  /* 0x0040000002047fae */ /* 0x0001e2000d901d64 */
[----:B------:R-:W-:-:S03]  /*e9e0*/  ISETP.LT.OR P3, PT, R5, 0x11, P2 ;  /* 0x000000110500780c */ /* 0x000fc60001761670 */
[----:B------:R0:W-:Y:S01]  /*e9f0*/  LDGSTS.E.BYPASS.LTC128B.128 [R4+0x3400], desc[UR36][R2.64+0x80], !P4 ;  /* 0x0340008002047fae */ /* 0x0001e2000e101d64 */
[C---:B------:R-:W-:Y:S01]  /*ea00*/  ISETP.LT.OR P4, PT, R5.reuse, 0x11, P1 ;  /* 0x000000110500780c */ /* 0x040fe20000f81670 */
[----:B------:R-:W-:Y:S02]  /*ea10*/  IMAD.MOV.U32 R13, RZ, RZ, R17 ;  /* 0x000000ffff0d7224 */ /* 0x000fe400078e0011 */
[----:B------:R0:W-:Y:S01]  /*ea20*/  LDGSTS.E.BYPASS.LTC128B.128 [R4+0x6400], desc[UR36][R2.64+0x100], !P5 ;  /* 0x0640010002047fae */ /* 0x0001e2000e901d64 */
[----:B------:R-:W-:Y:S01]  /*ea30*/  ISETP.LT.OR P5, PT, R5, 0x11, P0 ;  /* 0x000000110500780c */ /* 0x000fe200007a1670 */
[----:B------:R-:W-:-:S12]  /*ea40*/  IMAD.MOV.U32 R6, RZ, RZ, R14 ;  /* 0x000000ffff067224 */ /* 0x000fd800078e000e */
[----:B0-----:R-:W-:Y:S05]  /*ea50*/  WARPSYNC.COLLECTIVE R15, `(.L_x_156) ;  /* 0x000000000f087348 */ /* 0x001fea0003c00000 */
[----:B------:R1:W2:Y:S02]  /*ea60*/  SHFL.IDX P6, R14, R13, R12, R11 ;  /* 0x0000000c0d0e7389 */ /* 0x0002a400000c000b */
[----:B012---:R-:W-:Y:S01]  /*ea70*/  ENDCOLLECTIVE ;  /* 0x000000000000791b */ /* 0x007fe20003800000 */
.L_x_156:
[----:B------:R-:W-:Y:S02]  /*ea80*/  IMAD.MOV.U32 R3, RZ, RZ, R6 ;  /* 0x000000ffff037224 */ /* 0x000fe400078e0006 */
[----:B------:R-:W-:Y:S01]  /*ea90*/  IMAD.MOV.U32 R13, RZ, RZ, R18 ;  /* 0x000000ffff0d7224 */ /* 0x000fe200078e0012 */
[----:B------:R-:W-:Y:S02]  /*eaa0*/  MOV R12, 0x2 ;  /* 0x00000002000c7802 */ /* 0x000fe40000000f00 */
[----:B------:R-:W-:-:S07]  /*eab0*/  MOV R2, R14 ;  /* 0x0000000e00027202 */ /* 0x000fce0000000f00 */
[----:B------:R-:W-:Y:S05]  /*eac0*/  WARPSYNC.COLLECTIVE R15, `(.L_x_157) ;  /* 0x000000000f087348 */ /* 0x000fea0003c00000 */
[----:B------:R0:W1:Y:S02]  /*ead0*/  SHFL.IDX P6, R14, R13, R12, R11 ;  /* 0x0000000c0d0e7389 */ /* 0x00006400000c000b */
[----:B01----:R-:W-:Y:S01]  /*eae0*/  ENDCOLLECTIVE ;  /* 0x000000000000791b */ /* 0x003fe20003800000 */
.L_x_157:
        /* <DEDUP_REMOVED lines=15> */
.L_x_158:
[----:B------:R-:W-:Y:S01]  /*ebe0*/  IMAD.MOV.U32 R3, RZ, RZ, R7 ;  /* 0x000000ffff037224 */ /* 0x000fe200078e0007 */
[----:B------:R-:W-:Y:S01]  /*ebf0*/  MOV R13, R18 ;  /* 0x00000012000d7202 */ /* 0x000fe20000000f00 */
[----:B------:R-:W-:Y:S01]  /*ec00*/  IMAD.MOV.U32 R12, RZ, RZ, 0x3 ;  /* 0x00000003ff0c7424 */ /* 0x000fe200078e00ff */
[----:B------:R-:W-:-:S07]  /*ec10*/  MOV R8, R14 ;  /* 0x0000000e00087202 */ /* 0x000fce0000000f00 */
[----:B------:R-:W-:Y:S05]  /*ec20*/  WARPSYNC.COLLECTIVE R15, `(.L_x_159) ;  /* 0x000000000f087348 */ /* 0x000fea0003c00000 */
[----:B------:R0:W1:Y:S02]  /*ec30*/  SHFL.IDX P6, R14, R13, R12, R11 ;  /* 0x0000000c0d0e7389 */ /* 0x00006400000c000b */
[----:B01----:R-:W-:Y:S01]  /*ec40*/  ENDCOLLECTIVE ;  /* 0x000000000000791b */ /* 0x003fe20003800000 */
.L_x_159:
[----:B------:R-:W-:-:S04]  /*ec50*/  IMAD.MOV.U32 R2, RZ, RZ, R8 ;  /* 0x000000ffff027224 */ /* 0x000fc800078e0008 */
[----:B------:R-:W-:-:S05]  /*ec60*/  IMAD.WIDE.U32 R2, R23, 0x2, R2 ;  /* 0x0000000217027825 */ /* 0x000fca00078e0002 */
[----:B------:R-:W-:Y:S01]  /*ec70*/  @!PT LDS RZ, [RZ] ;  /* 0x00000000fffff984 */ /* 0x000fe20000000800 */
[----:B------:R-:W-:Y:S01]  /*ec80*/  @!PT LDS RZ, [RZ] ;  /* 0x00000000fffff984 */ /* 0x000fe20000000800 */
[----:B------:R-:W-:Y:S01]  /*ec90*/  @!PT LDS RZ, [RZ] ;  /* 0x00000000fffff984 */ /* 0x000fe20000000800 */
[----:B------:R0:W-:Y:S01]  /*eca0*/  LDGSTS.E.BYPASS.LTC128B.128 [R4+0x1400], desc[UR36][R2.64], !P3 ;  /* 0x0140000002047fae */ /* 0x0001e2000d901d64 */
[C---:B------:R-:W-:Y:S02]  /*ecb0*/  ISETP.LT.OR P3, PT, R5.reuse, 0x31, P2 ;  /* 0x000000310500780c */ /* 0x040fe40001761670 */
[----:B------:R-:W-:Y:S01]  /*ecc0*/  MOV R13, R17 ;  /* 0x00000011000d7202 */ /* 0x000fe20000000f00 */
[----:B------:R0:W-:Y:S01]  /*ecd0*/  LDGSTS.E.BYPASS.LTC128B.128 [R4+0x4400], desc[UR36][R2.64+0x80], !P4 ;  /* 0x0440008002047fae */ /* 0x0001e2000e101d64 */
[----:B------:R-:W-:-:S03]  /*ece0*/  ISETP.LT.OR P4, PT, R5, 0x31, P1 ;  /* 0x000000310500780c */ /* 0x000fc60000f81670 */
[----:B------:R0:W-:Y:S01]  /*ecf0*/  LDGSTS.E.BYPASS.LTC128B.128 [R4+0x7400], desc[UR36][R2.64+0x100], !P5 ;  /* 0x0740010002047fae */ /* 0x0001e2000e901d64 */
[----:B------:R-:W-:Y:S01]  /*ed00*/  ISETP.LT.OR P5, PT, R5, 0x31, P0 ;  /* 0x000000310500780c */ /* 0x000fe200007a1670 */
[----:B------:R-:W-:-:S12]  /*ed10*/  IMAD.MOV.U32 R6, RZ, RZ, R14 ;  /* 0x000000ffff067224 */ /* 0x000fd800078e000e */
[----:B0-----:R-:W-:Y:S05]  /*ed20*/  WARPSYNC.COLLECTIVE R15, `(.L_x_160) ;  /* 0x000000000f087348 */ /* 0x001fea0003c00000 */
[----:B------:R1:W2:Y:S02]  /*ed30*/  SHFL.IDX P6, R14, R13, R12, R11 ;  /* 0x0000000c0d0e7389 */ /* 0x0002a400000c000b */
[----:B012---:R-:W-:Y:S01]  /*ed40*/  ENDCOLLECTIVE ;  /* 0x000000000000791b */ /* 0x007fe20003800000 */
.L_x_160:
[----:B------:R-:W-:Y:S02]  /*ed50*/  IMAD.MOV.U32 R3, RZ, RZ, R6 ;  /* 0x000000ffff037224 */ /* 0x000fe400078e0006 */
[----:B------:R-:W-:Y:S01]  /*ed60*/  IMAD.MOV.U32 R6, RZ, RZ, RZ ;  /* 0x000000ffff067224 */ /* 0x000fe200078e00ff */
[----:B------:R-:W-:Y:S01]  /*ed70*/  MOV R13, R18 ;  /* 0x00000012000d7202 */ /* 0x000fe20000000f00 */
[----:B------:R-:W-:Y:S02]  /*ed80*/  IMAD.MOV.U32 R12, RZ, RZ, 0x4 ;  /* 0x00000004ff0c7424 */ /* 0x000fe400078e00ff */
[----:B------:R-:W-:-:S07]  /*ed90*/  IMAD.MOV.U32 R2, RZ, RZ, R14 ;  /* 0x000000ffff027224 */ /* 0x000fce00078e000e */
[----:B------:R-:W-:Y:S05]  /*eda0*/  WARPSYNC.COLLECTIVE R15, `(.L_x_161) ;  /* 0x000000000f087348 */ /* 0x000fea0003c00000 */
[----:B------:R0:W1:Y:S02]  /*edb0*/  SHFL.IDX P6, R14, R13, R12, R11 ;  /* 0x0000000c0d0e7389 */ /* 0x00006400000c000b */
[----:B01----:R-:W-:Y:S01]  /*edc0*/  ENDCOLLECTIVE ;  /* 0x000000000000791b */ /* 0x003fe20003800000 */
.L_x_161:
[----:B------:R-:W-:-:S05]  /*edd0*/  IMAD.WIDE.U32 R2, R23, 0x2, R2 ;  /* 0x0000000217027825 */ /* 0x000fca00078e0002 */
[----:B------:R-:W-:Y:S01]  /*ede0*/  @!PT LDS RZ, [RZ] ;  /* 0x00000000fffff984 */ /* 0x000fe20000000800 */
[----:B------:R-:W-:Y:S01]  /*edf0*/  @!PT LDS RZ, [RZ] ;  /* 0x00000000fffff984 */ /* 0x000fe20000000800 */
[----:B------:R-:W-:Y:S01]  /*ee00*/  @!PT LDS RZ, [RZ] ;  /* 0x00000000fffff984 */ /* 0x000fe20000000800 */
[----:B------:R0:W-:Y:S01]  /*ee10*/  LDGSTS.E.BYPASS.LTC128B.128 [R4+0x1c00], desc[UR36][R2.64], !P3 ;  /* 0x01c0000002047fae */ /* 0x0001e2000d901d64 */
[----:B------:R-:W-:-:S03]  /*ee20*/  ISETP.LT.OR P3, PT, R5, 0x41, P2 ;  /* 0x000000410500780c */ /* 0x000fc60001761670 */
[----:B------:R0:W-:Y:S01]  /*ee30*/  LDGSTS.E.BYPASS.LTC128B.128 [R4+0x4c00], desc[UR36][R2.64+0x80], !P4 ;  /* 0x04c0008002047fae */ /* 0x0001e2000e101d64 */
[C---:B------:R-:W-:Y:S02]  /*ee40*/  ISETP.LT.OR P4, PT, R5.reuse, 0x41, P1 ;  /* 0x000000410500780c */ /* 0x040fe40000f81670 */
[----:B------:R-:W-:Y:S01]  /*ee50*/  MOV R13, R17 ;  /* 0x00000011000d7202 */ /* 0x000fe20000000f00 */
[----:B------:R0:W-:Y:S01]  /*ee60*/  LDGSTS.E.BYPASS.LTC128B.128 [R4+0x7c00], desc[UR36][R2.64+0x100], !P5 ;  /* 0x07c0010002047fae */ /* 0x0001e2000e901d64 */
[----:B------:R-:W-:Y:S01]  /*ee70*/  ISETP.LT.OR P5, PT, R5, 0x41, P0 ;  /* 0x000000410500780c */ /* 0x000fe200007a1670 */
[----:B------:R-:W-:-:S12]  /*ee80*/  IMAD.MOV.U32 R7, RZ, RZ, R14 ;  /* 0x000000ffff077224 */ /* 0x000fd800078e000e */
[----:B0-----:R-:W-:Y:S05]  /*ee90*/  WARPSYNC.COLLECTIVE R15, `(.L_x_162) ;  /* 0x000000000f087348 */ /* 0x001fea0003c00000 */
[----:B------:R1:W2:Y:S02]  /*eea0*/  SHFL.IDX P6, R14, R13, R12, R11 ;  /* 0x0000000c0d0e7389 */ /* 0x0002a400000c000b */
[----:B012---:R-:W-:Y:S01]  /*eeb0*/  ENDCOLLECTIVE ;  /* 0x000000000000791b */ /* 0x007fe20003800000 */
.L_x_162:
[----:B------:R-:W-:Y:S01]  /*eec0*/  MOV R3, R7 ;  /* 0x0000000700037202 */ /* 0x000fe20000000f00 */
[----:B------:R-:W-:Y:S02]  /*eed0*/  IMAD.MOV.U32 R13, RZ, RZ, R18 ;  /* 0x000000ffff0d7224 */ /* 0x000fe400078e0012 */
[----:B------:R-:W-:Y:S02]  /*eee0*/  IMAD.MOV.U32 R12, RZ, RZ, 0x5 ;  /* 0x00000005ff0c7424 */ /* 0x000fe400078e00ff */
[----:B------:R-:W-:-:S07]  /*eef0*/  IMAD.MOV.U32 R8, RZ, RZ, R14 ;  /* 0x000000ffff087224 */ /* 0x000fce00078e000e */
[----:B------:R-:W-:Y:S05]  /*ef00*/  WARPSYNC.COLLECTIVE R15, `(.L_x_163) ;  /* 0x000000000f087348 */ /* 0x000fea0003c00000 */
[----:B------:R0:W1:Y:S02]  /*ef10*/  SHFL.IDX P6, R14, R13, R12, R11 ;  /* 0x0000000c0d0e7389 */ /* 0x00006400000c000b */
[----:B01----:R-:W-:Y:S01]  /*ef20*/  ENDCOLLECTIVE ;  /* 0x000000000000791b */ /* 0x003fe20003800000 */
.L_x_163:
[----:B------:R-:W-:-:S04]  /*ef30*/  IMAD.MOV.U32 R2, RZ, RZ, R8 ;  /* 0x000000ffff027224 */ /* 0x000fc800078e0008 */
[----:B------:R-:W-:-:S05]  /*ef40*/  IMAD.WIDE.U32 R2, R23, 0x2, R2 ;  /* 0x0000000217027825 */ /* 0x000fca00078e0002 */
[----:B------:R-:W-:Y:S01]  /*ef50*/  @!PT LDS RZ, [RZ] ;  /* 0x00000000fffff984 */ /* 0x000fe20000000800 */
[----:B------:R-:W-:Y:S01]  /*ef60*/  @!PT LDS RZ, [RZ] ;  /* 0x00000000fffff984 */ /* 0x000fe20000000800 */
[----:B------:R-:W-:Y:S01]  /*ef70*/  @!PT LDS RZ, [RZ] ;  /* 0x00000000fffff984 */ /* 0x000fe20000000800 */
[----:B------:R0:W-:Y:S01]  /*ef80*/  LDGSTS.E.BYPASS.LTC128B.128 [R4+0x2400], desc[UR36][R2.64], !P3 ;  /* 0x0240000002047fae */ /* 0x0001e2000d901d64 */
[----:B------:R-:W-:-:S03]  /*ef90*/  IMAD.MOV.U32 R13, RZ, RZ, R17 ;  /* 0x000000ffff0d7224 */ /* 0x000fc600078e0011 */
[----:B------:R0:W-:Y:S04]  /*efa0*/  LDGSTS.E.BYPASS.LTC128B.128 [R4+0x5400], desc[UR36][R2.64+0x80], !P4 ;  /* 0x0540008002047fae */ /* 0x0001e8000e101d64 */
[----:B------:R0:W-:Y:S01]  /*efb0*/  LDGSTS.E.BYPASS.LTC128B.128 [R4+0x8400], desc[UR36][R2.64+0x100], !P5 ;  /* 0x0840010002047fae */ /* 0x0001e2000e901d64 */
[----:B------:R-:W-:-:S07]  /*efc0*/  MOV R18, R14 ;  /* 0x0000000e00127202 */ /* 0x000fce0000000f00 */
[----:B0-----:R-:W-:Y:S05]  /*efd0*/  WARPSYNC.COLLECTIVE R15, `(.L_x_164) ;  /* 0x000000000f087348 */ /* 0x001fea0003c00000 */
[----:B------:R1:W2:Y:S02]  /*efe0*/  SHFL.IDX P6, R14, R13, R12, R11 ;  /* 0x0000000c0d0e7389 */ /* 0x0002a400000c000b */
[----:B012---:R-:W-:Y:S01]  /*eff0*/  ENDCOLLECTIVE ;  /* 0x000000000000791b */ /* 0x007fe20003800000 */
.L_x_164:
[----:B------:R-:W-:Y:S05]  /*f000*/  BRA `(.L_x_165) ;  /* 0xffffffcc00307947 */ /* 0x000fea000383ffff */
.L_x_75:
[----:B0-----:R0:W1:Y:S02]  /*f010*/  SYNCS.PHASECHK.TRANS64.TRYWAIT P0, [R7+URZ+0x30820], R6 ;  /* 0x03082006070075a7 */ /* 0x001064000800017f */
[----:B-1----:R-:W-:Y:S05]  /*f020*/  @!P0 NANOSLEEP.SYNCS 0x989680 ;  /* 0x009896800000895d */ /* 0x002fea0003900000 */
[----:B------:R-:W1:Y:S02]  /*f030*/  @!P0 SYNCS.PHASECHK.TRANS64 P0, [R7+URZ+0x30820], R6 ;  /* 0x03082006070085a7 */ /* 0x000e64000800007f */
[----:B-1----:R-:W-:Y:S05]  /*f040*/  @!P0 BRA `(.L_x_75) ;  /* 0xfffffffc00f08947 */ /* 0x002fea000383ffff */
[----:B------:R-:W-:Y:S05]  /*f050*/  BRA `(.L_x_166) ;  /* 0xffffffcc00ac7947 */ /* 0x000fea000383ffff */
.L_x_76:
[----:B------:R-:W1:Y:S01]  /*f060*/  S2R R2, SR_TID.X ;  /* 0x0000000000027919 */ /* 0x000e620000002100 */
[----:B------:R-:W-:Y:S01]  /*f070*/  BSSY B0, `(.L_x_167) ;  /* 0x000000a000007945 */ /* 0x000fe20003800000 */
[----:B------:R-:W-:Y:S01]  /*f080*/  IMAD.MOV.U32 R12, RZ, RZ, RZ ;  /* 0x000000ffff0c7224 */ /* 0x000fe200078e00ff */
[----:B------:R-:W-:Y:S01]  /*f090*/  MOV R15, 0xffffffff ;  /* 0xffffffff000f7802 */ /* 0x000fe20000000f00 */
[----:B------:R-:W-:Y:S01]  /*f0a0*/  IMAD.MOV.U32 R11, RZ, RZ, 0x1f ;  /* 0x0000001fff0b7424 */ /* 0x000fe200078e00ff */
[----:B-1----:R-:W-:-:S04]  /*f0b0*/  SHF.R.U32.HI R2, RZ, 0x5, R2 ;  /* 0x00000005ff027819 */ /* 0x002fc80000011602 */
[----:B------:R-:W-:-:S04]  /*f0c0*/  LOP3.LUT R2, R2, 0x3, RZ, 0xc0, !PT ;  /* 0x0000000302027812 */ /* 0x000fc800078ec0ff */
[----:B------:R-:W-:-:S07]  /*f0d0*/  MOV R13, R2 ;  /* 0x00000002000d7202 */ /* 0x000fce0000000f00 */
[----:B0----5:R-:W-:Y:S05]  /*f0e0*/  WARPSYNC.COLLECTIVE R15, `(.L_x_168) ;  /* 0x000000000f087348 */ /* 0x021fea0003c00000 */
[----:B------:R1:W2:Y:S02]  /*f0f0*/  SHFL.IDX P6, R14, R13, R12, R11 ;  /* 0x0000000c0d0e7389 */ /* 0x0002a400000c000b */
[----:B012--5:R-:W-:Y:S01]  /*f100*/  ENDCOLLECTIVE ;  /* 0x000000000000791b */ /* 0x027fe20003800000 */
.L_x_168:
[----:B------:R-:W-:Y:S05]  /*f110*/  BSYNC B0 ;  /* 0x0000000000007941 */ /* 0x000fea0003800000 */
.L_x_167:
[----:B------:R-:W-:Y:S05]  /*f120*/  BRA `(.L_x_169) ;  /* 0xffffffcc00907947 */ /* 0x000fea000383ffff */
.L_x_77:
[----:B------:R-:W-:Y:S01]  /*f130*/  BSSY B0, `(.L_x_170) ;  /* 0x0000006000007945 */ /* 0x000fe20003800000 */
[----:B------:R-:W-:-:S07]  /*f140*/  IMAD.MOV.U32 R15, RZ, RZ, -0x1 ;  /* 0xffffffffff0f7424 */ /* 0x000fce00078e00ff */
[----:B01---5:R-:W-:Y:S05]  /*f150*/  WARPSYNC.COLLECTIVE R15, `(.L_x_171) ;  /* 0x000000000f0c7348 */ /* 0x023fea0003c00000 */
[----:B------:R-:W-:Y:S02]  /*f160*/  ELECT P6, UR62, PT ;  /* 0x00000000003e782f */ /* 0x000fe400038c0000 */
[----:B------:R-:W-:Y:S01]  /*f170*/  MOV R14, UR62 ;  /* 0x0000003e000e7c02 */ /* 0x000fe20008000f00 */
[----:B01---5:R-:W-:Y:S10]  /*f180*/  ENDCOLLECTIVE ;  /* 0x000000000000791b */ /* 0x023ff40003800000 */
.L_x_171:
[----:B------:R-:W-:Y:S05]  /*f190*/  BSYNC B0 ;  /* 0x0000000000007941 */ /* 0x000fea0003800000 */
.L_x_170:
[----:B------:R-:W-:Y:S05]  /*f1a0*/  BRA `(.L_x_172) ;  /* 0xffffffcc00847947 */ /* 0x000fea000383ffff */
.L_x_79:
[----:B-1----:R1:W2:Y:S02]  /*f1b0*/  SYNCS.PHASECHK.TRANS64.TRYWAIT P1, [R5+URZ+0x30840], R2 ;  /* 0x03084002050075a7 */ /* 0x0022a4000802017f */
[----:B--2---:R-:W-:Y:S05]  /*f1c0*/  @!P1 NANOSLEEP.SYNCS 0x989680 ;  /* 0x009896800000995d */ /* 0x004fea0003900000 */
[----:B------:R-:W2:Y:S02]  /*f1d0*/  @!P1 SYNCS.PHASECHK.TRANS64 P1, [R5+URZ+0x30840], R2 ;  /* 0x03084002050095a7 */ /* 0x000ea4000802007f */
[----:B--2---:R-:W-:Y:S05]  /*f1e0*/  @!P1 BRA `(.L_x_79) ;  /* 0xfffffffc00f09947 */ /* 0x004fea000383ffff */
[----:B------:R-:W-:Y:S05]  /*f1f0*/  BRA `(.L_x_173) ;  /* 0xffffffcc00ac7947 */ /* 0x000fea000383ffff */
.L_x_81:
[----:B0-----:R0:W2:Y:S02]  /*f200*/  SYNCS.PHASECHK.TRANS64.TRYWAIT P1, [R7+URZ+0x30840], R0 ;  /* 0x03084000070075a7 */ /* 0x0010a4000802017f */
[----:B--2---:R-:W-:Y:S05]  /*f210*/  @!P1 NANOSLEEP.SYNCS 0x989680 ;  /* 0x009896800000995d */ /* 0x004fea0003900000 */
[----:B------:R-:W2:Y:S02]  /*f220*/  @!P1 SYNCS.PHASECHK.TRANS64 P1, [R7+URZ+0x30840], R0 ;  /* 0x03084000070095a7 */ /* 0x000ea4000802007f */
[----:B--2---:R-:W-:Y:S05]  /*f230*/  @!P1 BRA `(.L_x_81) ;  /* 0xfffffffc00f09947 */ /* 0x004fea000383ffff */
[----:B------:R-:W-:Y:S05]  /*f240*/  BRA `(.L_x_174) ;  /* 0xffffffcc00b87947 */ /* 0x000fea000383ffff */
.L_x_83:
[----:B--2---:R2:W3:Y:S02]  /*f250*/  SYNCS.PHASECHK.TRANS64.TRYWAIT P1, [R5+URZ+0x30860], R2 ;  /* 0x03086002050075a7 */ /* 0x0044e4000802017f */
[----:B---3--:R-:W-:Y:S05]  /*f260*/  @!P1 NANOSLEEP.SYNCS 0x989680 ;  /* 0x009896800000995d */ /* 0x008fea0003900000 */
[----:B------:R-:W3:Y:S02]  /*f270*/  @!P1 SYNCS.PHASECHK.TRANS64 P1, [R5+URZ+0x30860], R2 ;  /* 0x03086002050095a7 */ /* 0x000ee4000802007f */
[----:B---3--:R-:W-:Y:S05]  /*f280*/  @!P1 BRA `(.L_x_83) ;  /* 0xfffffffc00f09947 */ /* 0x008fea000383ffff */
[----:B------:R-:W-:Y:S05]  /*f290*/  BRA `(.L_x_175) ;  /* 0xffffffcc00b47947 */ /* 0x000fea000383ffff */
.L_x_176:
[----:B------:R-:W-:-:S00]  /*f2a0*/  BRA `(.L_x_176) ;  /* 0xfffffffc00fc7947 */ /* 0x000fc0000383ffff */
[----:B------:R-:W-:-:S00]  /*f2b0*/  NOP ;  /* 0x0000000000007918 */ /* 0x000fc00000000000 */
        /* <DEDUP_REMOVED lines=12> */
.L_x_3210:


//--------------------- .text._ZN7cutlass13device_kernelIN5flash11enable_sm90INS1_16FlashAttnFwdSm90INS1_25CollectiveMainloopFwdSm90ILi2EN4cute5tupleIJNS5_1CILi1EEES8_S8_EEENS6_IJNS7_ILi128EEENS7_ILi96EEENS7_ILi192EEEEEELi192ENS_6half_tEfNS_4arch4Sm90ELb0ELb0ELb0ELb1ELb1ELb0ELb0ELb1ELb1ELb1ELb1ELb0EEENS1_21CollectiveEpilogueFwdINS6_IJSA_SC_SB_EEES9_SE_SG_Li256ELb1ELb1ELb1ELb0EEENS1_36VarlenDynamicPersistentTileSchedulerILi128ELi96ELi256ELi128ELb1ELb1ELb1ELb0ELb1ELb1EEEEEEEEEvNT_6ParamsE --------------------------
	.section	.text._ZN7cutlass13device_kernelIN5flash11enable_sm90INS1_16FlashAttnFwdSm90INS1_25CollectiveMainloopFwdSm90ILi2EN4cute5tupleIJNS5_1CILi1EEES8_S8_EEENS6_IJNS7_ILi128EEENS7_ILi96EEENS7_ILi192EEEEEELi192ENS_6half_tEfNS_4arch4Sm90ELb0ELb0ELb0ELb1ELb1ELb0ELb0ELb1ELb1ELb1ELb1ELb0EEENS1_21CollectiveEpilogueFwdINS6_IJSA_SC_SB_EEES9_SE_SG_Li256ELb1ELb1ELb1ELb0EEENS1_36VarlenDynamicPersistentTileSchedulerILi128ELi96ELi256ELi128ELb1ELb1ELb1ELb0ELb1ELb1EEEEEEEEEvNT_6ParamsE,"ax",@progbits
	.align	128
.text._ZN7cutlass13device_kernelIN5flash11enable_sm90INS1_16FlashAttnFwdSm90INS1_25CollectiveMainloopFwdSm90ILi2EN4cute5tupleIJNS5_1CILi1EEES8_S8_EEENS6_IJNS7_ILi128EEENS7_ILi96EEENS7_ILi192EEEEEELi192ENS_6half_tEfNS_4arch4Sm90ELb0ELb0ELb0ELb1ELb1ELb0ELb0ELb1ELb1ELb1ELb1ELb0EEENS1_21CollectiveEpilogueFwdINS6_IJSA_SC_SB_EEES9_SE_SG_Li256ELb1ELb1ELb1ELb0EEENS1_36VarlenDynamicPersistentTileSchedulerILi128ELi96ELi256ELi128ELb1ELb1ELb1ELb0ELb1ELb1EEEEEEEEEvNT_6ParamsE:
        .type           _ZN7cutlass13device_kernelIN5flash11enable_sm90INS1_16FlashAttnFwdSm90INS1_25CollectiveMainloopFwdSm90ILi2EN4cute5tupleIJNS5_1CILi1EEES8_S8_EEENS6_IJNS7_ILi128EEENS7_ILi96EEENS7_ILi192EEEEEELi192ENS_6half_tEfNS_4arch4Sm90ELb0ELb0ELb0ELb1ELb1ELb0ELb0ELb1ELb1ELb1ELb1ELb0EEENS1_21CollectiveEpilogueFwdINS6_IJSA_SC_SB_EEES9_SE_SG_Li256ELb1ELb1ELb1ELb0EEENS1_36VarlenDynamicPersistentTileSchedulerILi128ELi96ELi256ELi128ELb1ELb1ELb1ELb0ELb1ELb1EEEEEEEEEvNT_6ParamsE,@function
        .size           _ZN7cutlass13device_kernelIN5flash11enable_sm90INS1_16FlashAttnFwdSm90INS1_25CollectiveMainloopFwdSm90ILi2EN4cute5tupleIJNS5_1CILi1EEES8_S8_EEENS6_IJNS7_ILi128EEENS7_ILi96EEENS7_ILi192EEEEEELi192ENS_6half_tEfNS_4arch4Sm90ELb0ELb0ELb0ELb1ELb1ELb0ELb0ELb1ELb1ELb1ELb1ELb0EEENS1_21CollectiveEpilogueFwdINS6_IJSA_SC_SB_EEES9_SE_SG_Li256ELb1ELb1ELb1ELb0EEENS1_36VarlenDynamicPersistentTileSchedulerILi128ELi96ELi256ELi128ELb1ELb1ELb1ELb0ELb1ELb1EEEEEEEEEvNT_6ParamsE,(.L_x_3211 - _ZN7cutlass13device_kernelIN5flash11enable_sm90INS1_16FlashAttnFwdSm90INS1_25CollectiveMainloopFwdSm90ILi2EN4cute5tupleIJNS5_1CILi1EEES8_S8_EEENS6_IJNS7_ILi128EEENS7_ILi96EEENS7_ILi192EEEEEELi192ENS_6half_tEfNS_4arch4Sm90ELb0ELb0ELb0ELb1ELb1ELb0ELb0ELb1ELb1ELb1ELb1ELb0EEENS1_21CollectiveEpilogueFwdINS6_IJSA_SC_SB_EEES9_SE_SG_Li256ELb1ELb1ELb1ELb0EEENS1_36VarlenDynamicPersistentTileSchedulerILi128ELi96ELi256ELi128ELb1ELb1ELb1ELb0ELb1ELb1EEEEEEEEEvNT_6ParamsE)
        .other          _ZN7cutlass13device_kernelIN5flash11enable_sm90INS1_16FlashAttnFwdSm90INS1_25CollectiveMainloopFwdSm90ILi2EN4cute5tupleIJNS5_1CILi1EEES8_S8_EEENS6_IJNS7_ILi128EEENS7_ILi96EEENS7_ILi192EEEEEELi192ENS_6half_tEfNS_4arch4Sm90ELb0ELb0ELb0ELb1ELb1ELb0ELb0ELb1ELb1ELb1ELb1ELb0EEENS1_21CollectiveEpilogueFwdINS6_IJSA_SC_SB_EEES9_SE_SG_Li256ELb1ELb1ELb1ELb0EEENS1_36VarlenDynamicPersistentTileSchedulerILi128ELi96ELi256ELi128ELb1ELb1ELb1ELb0ELb1ELb1EEEEEEEEEvNT_6ParamsE,@"STO_CUDA_ENTRY STV_DEFAULT"
_ZN7cutlass13device_kernelIN5flash11enable_sm90INS1_16FlashAttnFwdSm90INS1_25CollectiveMainloopFwdSm90ILi2EN4cute5tupleIJNS5_1CILi1EEES8_S8_EEENS6_IJNS7_ILi128EEENS7_ILi96EEENS7_ILi192EEEEEELi192ENS_6half_tEfNS_4arch4Sm90ELb0ELb0ELb0ELb1ELb1ELb0ELb0ELb1ELb1ELb1ELb1ELb0EEENS1_21CollectiveEpilogueFwdINS6_IJSA_SC_SB_EEES9_SE_SG_Li256ELb1ELb1ELb1ELb0EEENS1_36VarlenDynamicPersistentTileSchedulerILi128ELi96ELi256ELi128ELb1ELb1ELb1ELb0ELb1ELb1EEEEEEEEEvNT_6ParamsE:
        /* <DEDUP_REMOVED lines=45> */
.L_x_177:
        /* <DEDUP_REMOVED lines=22> */
.L_x_178:
        /* <DEDUP_REMOVED lines=18> */
.L_x_179:
        /* <DEDUP_REMOVED lines=22> */
.L_x_180:
        /* <DEDUP_REMOVED lines=23> */
.L_x_181:
[----:B------:R-:W-:Y:S01]  /*0820*/  UISETP.NE.AND UP0, UPT, UR9, URZ, UPT ;  /* 0x0000003f0900728c */ /* 0x000fe2000bf05270 */
[----:B------:R-:W-:Y:S01]  /*0830*/  NOP ;  /* 0x0000000000007918 */ /* 0x000fe20000000000 */
[----:B0-----:R-:W-:Y:S01]  /*0840*/  UMOV UR4, 0x1 ;  /* 0x0000000100047882 */ /* 0x001fe20000000000 */
[----:B------:R-:W-:Y:S01]  /*0850*/  ULDC.64 UR36, c[0x0][0x208] ;  /* 0x0000820000247ab9 */ /* 0x000fe20000000a00 */
[----:B------:R-:W-:Y:S01]  /*0860*/  USEL UR4, UR4, 0x2, !UP0 ;  /* 0x0000000204047887 */ /* 0x000fe2000c000000 */
[----:B-1234-:R-:W-:Y:S01]  /*0870*/  BAR.SYNC.DEFER_BLOCKING 0x0 ;  /* 0x0000000000007b1d */ /* 0x01efe20000010000 */
[----:B------:R-:W-:-:S04]  /*0880*/  PLOP3.LUT P0, PT, PT, PT, UP0, 0x80, 0x0 ;  /* 0x000000000000781c */ /* 0x000fc80003f0f008 */
[----:B------:R-:W-:-:S05]  /*0890*/  IMAD.U32 R3, RZ, RZ, UR4 ;  /* 0x00000004ff037e24 */ /* 0x000fca000f8e00ff */
[----:B------:R0:W-:Y:S04]  /*08a0*/  STL [R1+0x2c], R3 ;  /* 0x00002c0301007387 */ /* 0x0001e80000100800 */
[----:B------:R-:W-:Y:S05]  /*08b0*/  @!P0 BRA `(.L_x_182) ;  /* 0x000000a400b88947 */ /* 0x000fea0003800000 */
.L_x_183:
[----:B------:R-:W-:-:S08]  /*08c0*/  NOP ;  /* 0x0000000000007918 */ /* 0x000fd00000000000 */
[----:B------:R-:W1:Y:S02]  /*08d0*/  USETMAXREG.TRY_ALLOC.CTAPOOL UP0, 0xe8 ;  /* 0x000000e8000079c8 */ /* 0x000e640008000600 */
[----:B-1----:R-:W-:-:S13]  /*08e0*/  PLOP3.LUT P0, PT, PT, PT, UP0, 0x80, 0x0 ;  /* 0x000000000000781c */ /* 0x002fda0003f0f008 */
[----:B------:R-:W-:Y:S05]  /*08f0*/  @!P0 BRA `(.L_x_183) ;  /* 0xfffffffc00f08947 */ /* 0x000fea000383ffff */
[----:B------:R-:W1:Y:S08]  /*0900*/  S2UR UR5, SR_CgaCtaId ;  /* 0x00000000000579c3 */ /* 0x000e700000008800 */
[----:B------:R-:W-:Y:S06]  /*0910*/  BAR.ARV 0x8, 0x180 ;  /* 0x0206000000007b1d */ /* 0x000fec0000002000 */
[----:B------:R-:W-:-:S02]  /*0920*/  UMOV UR4, 0x400 ;  /* 0x0000040000047882 */ /* 0x000fc40000000000 */
[----:B------:R-:W-:Y:S01]  /*0930*/  BAR.SYNC.DEFER_BLOCKING 0x5, 0x180 ;  /* 0x0146000000007b1d */ /* 0x000fe20000010000 */
[----:B-1----:R-:W-:-:S09]  /*0940*/  ULEA UR4, UR5, UR4, 0x18 ;  /* 0x0000000405047291 */ /* 0x002fd2000f8ec03f */
[----:B------:R-:W1:Y:S01]  /*0950*/  LDS.128 R8, [UR4+0x308d0] ;  /* 0x0308d004ff087984 */ /* 0x000e620008000c00 */
[----:B------:R-:W-:Y:S01]  /*0960*/  ULDC UR4, c[0x0][0xc3c] ;  /* 0x00030f0000047ab9 */ /* 0x000fe20000000800 */
[----:B------:R-:W-:Y:S06]  /*0970*/  BAR.ARV 0x4, 0x180 ;  /* 0x0106000000007b1d */ /* 0x000fec0000002000 */
[----:B-1----:R-:W-:-:S13]  /*0980*/  ISETP.GE.AND P0, PT, R11, UR4, PT ;  /* 0x000000040b007c0c */ /* 0x002fda000bf06270 */
[----:B------:R-:W-:Y:S05]  /*0990*/  @P0 EXIT ;  /* 0x000000000000094d */ /* 0x000fea0003800000 */
[----:B------:R-:W2:Y:S01]  /*09a0*/  LDL R2, [R1+0x2c] ;  /* 0x00002c0001027983 */ /* 0x000ea20000100800 */
[----:B------:R-:W-:Y:S01]  /*09b0*/  VIADD R12, R0, 0xffffff80 ;  /* 0xffffff80000c7836 */ /* 0x000fe20000000000 */
[----:B------:R-:W-:Y:S01]  /*09c0*/  R2UR UR7, R11 ;  /* 0x000000000b0772ca */ /* 0x000fe200000e0000 */
[----:B------:R-:W-:Y:S01]  /*09d0*/  UMOV UR39, URZ ;  /* 0x0000003f00277c82 */ /* 0x000fe20008000000 */
[----:B------:R-:W-:Y:S01]  /*09e0*/  R2UR UR6, R9 ;  /* 0x00000000090672ca */ /* 0x000fe200000e0000 */
[----:B------:R-:W-:Y:S01]  /*09f0*/  UMOV UR38, URZ ;  /* 0x0000003f00267c82 */ /* 0x000fe20008000000 */
[----:B------:R-:W-:Y:S02]  /*0a00*/  SHF.R.S32.HI R0, RZ, 0x1f, R12 ;  /* 0x0000001fff007819 */ /* 0x000fe4000001140c */
[----:B------:R-:W-:Y:S02]  /*0a10*/  R2UR UR5, R10 ;  /* 0x000000000a0572ca */ /* 0x000fe400000e0000 */
[----:B0-----:R-:W-:-:S02]  /*0a20*/  LEA.HI R3, R0, R12, RZ, 0x4 ;  /* 0x0000000c00037211 */ /* 0x001fc400078f20ff */
[CC--:B------:R-:W-:Y:S02]  /*0a30*/  LEA.HI R4, R0.reuse, R12.reuse, RZ, 0x5 ;  /* 0x0000000c00047211 */ /* 0x0c0fe400078f28ff */
[----:B------:R-:W-:Y:S02]  /*0a40*/  SHF.R.S32.HI R6, RZ, 0x4, R3 ;  /* 0x00000004ff067819 */ /* 0x000fe40000011403 */
[----:B------:R-:W-:Y:S01]  /*0a50*/  LEA.HI R11, R0, R12, RZ, 0x2 ;  /* 0x0000000c000b7211 */ /* 0x000fe200078f10ff */
[----:B------:R-:W-:Y:S01]  /*0a60*/  IMAD.SHL.U32 R5, R4, 0x20, RZ ;  /* 0x0000002004057824 */ /* 0x000fe200078e00ff */
[C---:B------:R-:W-:Y:S02]  /*0a70*/  LOP3.LUT R4, R3.reuse, 0x3fffff0, RZ, 0xc0, !PT ;  /* 0x03fffff003047812 */ /* 0x040fe400078ec0ff */
[----:B------:R-:W-:Y:S02]  /*0a80*/  LEA.HI R3, R3, R6, RZ, 0x1 ;  /* 0x0000000603037211 */ /* 0x000fe400078f08ff */
[----:B------:R-:W-:Y:S01]  /*0a90*/  LOP3.LUT R5, R5, 0xfffffc00, RZ, 0xc0, !PT ;  /* 0xfffffc0005057812 */ /* 0x000fe200078ec0ff */
[----:B------:R-:W-:Y:S01]  /*0aa0*/  IMAD.IADD R4, R12, 0x1, -R4 ;  /* 0x000000010c047824 */ /* 0x000fe200078e0a04 */
[----:B------:R-:W-:-:S02]  /*0ab0*/  LOP3.LUT R3, R3, 0x1ffffffe, RZ, 0xc0, !PT ;  /* 0x1ffffffe03037812 */ /* 0x000fc400078ec0ff */
[----:B------:R-:W-:Y:S01]  /*0ac0*/  LOP3.LUT R11, R11, 0xfffffffc, RZ, 0xc0, !PT ;  /* 0xfffffffc0b0b7812 */ /* 0x000fe200078ec0ff */
[----:B------:R-:W-:Y:S02]  /*0ad0*/  IMAD R4, R4, 0x40, R5 ;  /* 0x0000004004047824 */ /* 0x000fe400078e0205 */
[----:B------:R-:W-:Y:S02]  /*0ae0*/  IMAD.IADD R3, R6, 0x1, -R3 ;  /* 0x0000000106037824 */ /* 0x000fe400078e0a03 */
[----:B------:R-:W-:Y:S02]  /*0af0*/  IMAD.IADD R11, R12, 0x1, -R11 ;  /* 0x000000010c0b7824 */ /* 0x000fe400078e0a0b */
[----:B------:R-:W-:-:S03]  /*0b00*/  IMAD R3, R3, 0x8, R4 ;  /* 0x0000000803037824 */ /* 0x000fc600078e0204 */
[----:B------:R-:W-:Y:S02]  /*0b10*/  LEA.HI R5, R11, R11, RZ, 0x1 ;  /* 0x0000000b0b057211 */ /* 0x000fe400078f08ff */
[----:B------:R0:W-:Y:S02]  /*0b20*/  STL [R1+0x24], R3 ;  /* 0x0000240301007387 */ /* 0x0001e40000100800 */
[----:B------:R-:W-:-:S05]  /*0b30*/  LOP3.LUT R4, R5, 0x1ffffffe, RZ, 0xc0, !PT ;  /* 0x1ffffffe05047812 */ /* 0x000fca00078ec0ff */
[----:B------:R-:W-:Y:S01]  /*0b40*/  IMAD.IADD R4, R11, 0x1, -R4 ;  /* 0x000000010b047824 */ /* 0x000fe200078e0a04 */
[----:B--2---:R-:W-:Y:S02]  /*0b50*/  R2UR UR4, R2 ;  /* 0x00000000020472ca */ /* 0x004fe400000e0000 */
[CC--:B------:R-:W-:Y:S02]  /*0b60*/  LEA.HI R2, R0.reuse, R12.reuse, RZ, 0x7 ;  /* 0x0000000c00027211 */ /* 0x0c0fe400078f38ff */
[----:B------:R-:W-:Y:S02]  /*0b70*/  LEA.HI R0, R0, R12, RZ, 0x3 ;  /* 0x0000000c00007211 */ /* 0x000fe400078f18ff */
[----:B------:R-:W-:Y:S02]  /*0b80*/  LOP3.LUT R216, R2, 0xffffff80, RZ, 0xc0, !PT ;  /* 0xffffff8002d87812 */ /* 0x000fe400078ec0ff */
[----:B------:R-:W-:Y:S02]  /*0b90*/  SHF.R.S32.HI R13, RZ, 0x7, R2 ;  /* 0x00000007ff0d7819 */ /* 0x000fe40000011402 */
[----:B------:R-:W-:Y:S01]  /*0ba0*/  LOP3.LUT R16, R0, 0xfffffff8, RZ, 0xc0, !PT ;  /* 0xfffffff800107812 */ /* 0x000fe200078ec0ff */
[----:B------:R-:W-:Y:S01]  /*0bb0*/  IMAD.IADD R216, R12, 0x1, -R216 ;  /* 0x000000010cd87824 */ /* 0x000fe200078e0ad8 */
[----:B------:R-:W-:Y:S01]  /*0bc0*/  LEA.HI R2, R2, R13, RZ, 0x1 ;  /* 0x0000000d02027211 */ /* 0x000fe200078f08ff */
[----:B------:R-:W-:Y:S01]  /*0bd0*/  ULOP3.LUT UR4, UR4, 0x1, URZ, 0xfc, !UPT ;  /* 0x0000000104047892 */ /* 0x000fe2000f8efc3f */
[----:B------:R-:W-:Y:S01]  /*0be0*/  SHF.R.S32.HI R213, RZ, 0x3, R0 ;  /* 0x00000003ffd57819 */ /* 0x000fe20000011400 */
[----:B------:R-:W-:Y:S01]  /*0bf0*/  IMAD.IADD R16, R12, 0x1, -R16 ;  /* 0x000000010c107824 */ /* 0x000fe200078e0a10 */
[----:B------:R-:W-:-:S02]  /*0c00*/  SHF.R.S32.HI R7, RZ, 0x1f, R216 ;  /* 0x0000001fff077819 */ /* 0x000fc400000114d8 */
[----:B------:R-:W-:Y:S02]  /*0c10*/  LOP3.LUT R2, R2, 0x3fffffe, RZ, 0xc0, !PT ;  /* 0x03fffffe02027812 */ /* 0x000fe400078ec0ff */
[CC--:B------:R-:W-:Y:S02]  /*0c20*/  LEA.HI R8, R7.reuse, R216.reuse, RZ, 0x2 ;  /* 0x000000d807087211 */ /* 0x0c0fe400078f10ff */
[----:B------:R-:W-:Y:S01]  /*0c30*/  LEA.HI R7, R7, R216, RZ, 0x5 ;  /* 0x000000d807077211 */ /* 0x000fe200078f28ff */
[----:B------:R-:W-:Y:S01]  /*0c40*/  IMAD.IADD R2, R13, 0x1, -R2 ;  /* 0x000000010d027824 */ /* 0x000fe200078e0a02 */
[--C-:B------:R-:W-:Y:S02]  /*0c50*/  SHF.R.S32.HI R9, RZ, 0x2, R8.reuse ;  /* 0x00000002ff097819 */ /* 0x100fe40000011408 */
[----:B------:R-:W-:Y:S02]  /*0c60*/  SHF.R.S32.HI R10, RZ, 0x1f, R8 ;  /* 0x0000001fff0a7819 */ /* 0x000fe40000011408 */
[----:B0-----:R-:W-:-:S02]  /*0c70*/  LOP3.LUT R3, R8, 0x7ffffffc, RZ, 0xc0, !PT ;  /* 0x7ffffffc08037812 */ /* 0x001fc400078ec0ff */
[----:B------:R-:W-:Y:S02]  /*0c80*/  LEA.HI R10, R10, R9, RZ, 0x3 ;  /* 0x000000090a0a7211 */ /* 0x000fe400078f18ff */
[----:B------:R-:W-:Y:S01]  /*0c90*/  SHF.R.S32.HI R7, RZ, 0x5, R7 ;  /* 0x00000005ff077819 */ /* 0x000fe20000011407 */
[----:B------:R-:W-:Y:S01]  /*0ca0*/  IMAD.IADD R3, R216, 0x1, -R3 ;  /* 0x00000001d8037824 */ /* 0x000fe200078e0a03 */
[----:B------:R-:W-:-:S03]  /*0cb0*/  LOP3.LUT R10, R10, 0xfffffff8, RZ, 0xc0, !PT ;  /* 0xfffffff80a0a7812 */ /* 0x000fc600078ec0ff */
[----:B------:R-:W-:Y:S02]  /*0cc0*/  IMAD.SHL.U32 R17, R3, 0x2, RZ ;  /* 0x0000000203117824 */ /* 0x000fe400078e00ff */
[----:B------:R-:W-:Y:S02]  /*0cd0*/  IMAD.IADD R10, R9, 0x1, -R10 ;  /* 0x00000001090a7824 */ /* 0x000fe400078e0a0a */
[C---:B------:R-:W-:Y:S01]  /*0ce0*/  VIADD R208, R17.reuse, 0x38 ;  /* 0x0000003811d07836 */ /* 0x040fe20000000000 */
[----:B------:R-:W-:Y:S01]  /*0cf0*/  IADD3 R198, R17, 0x88, RZ ;  /* 0x0000008811c67810 */ /* 0x000fe20007ffe0ff */
[----:B------:R-:W-:Y:S02]  /*0d00*/  IMAD R7, R7, 0x10, R10 ;  /* 0x0000001007077824 */ /* 0x000fe400078e020a */
[C---:B------:R-:W-:Y:S01]  /*0d10*/  VIADD R205, R17.reuse, 0x50 ;  /* 0x0000005011cd7836 */ /* 0x040fe20000000000 */
[----:B------:R-:W-:Y:S01]  /*0d20*/  SHF.R.S32.HI R0, RZ, 0x1f, R208 ;  /* 0x0000001fff007819 */ /* 0x000fe200000114d0 */
[----:B------:R-:W-:Y:S01]  /*0d30*/  IMAD R5, R2, 0x40, R7 ;  /* 0x0000004002057824 */ /* 0x000fe200078e0207 */
[----:B------:R-:W-:Y:S01]  /*0d40*/  MOV R2, UR4 ;  /* 0x0000000400027c02 */ /* 0x000fe20008000f00 */
[C---:B------:R-:W-:Y:S01]  /*0d50*/  VIADD R210, R17.reuse, 0x8 ;  /* 0x0000000811d27836 */ /* 0x040fe20000000000 */
[----:B------:R-:W-:Y:S01]  /*0d60*/  SHF.R.S32.HI R0, RZ, 0x1f, R205 ;  /* 0x0000001fff007819 */ /* 0x000fe200000114cd */
[----:B------:R-:W-:Y:S01]  /*0d70*/  IMAD R0, R4, 0x8, R5 ;  /* 0x0000000804007824 */ /* 0x000fe200078e0205 */
[----:B------:R-:W-:Y:S01]  /*0d80*/  STL [R1+0x1c], R5 ;  /* 0x00001c0501007387 */ /* 0x000fe20000100800 */
[C---:B------:R-:W-:Y:S01]  /*0d90*/  VIADD R209, R17.reuse, 0x30 ;  /* 0x0000003011d17836 */ /* 0x040fe20000000000 */
[----:B------:R-:W-:Y:S01]  /*0da0*/  UMOV UR4, URZ ;  /* 0x0000003f00047c82 */ /* 0x000fe20008000000 */
[C---:B------:R-:W-:Y:S01]  /*0db0*/  VIADD R207, R17.reuse, 0x40 ;  /* 0x0000004011cf7836 */ /* 0x040fe20000000000 */
[----:B------:R0:W-:Y:S01]  /*0dc0*/  STL [R1+0x28], R2 ;  /* 0x0000280201007387 */ /* 0x0001e20000100800 */
[C---:B------:R-:W-:Y:S01]  /*0dd0*/  VIADD R206, R17.reuse, 0x48 ;  /* 0x0000004811ce7836 */ /* 0x040fe20000000000 */
[----:B------:R-:W-:Y:S01]  /*0de0*/  SHF.R.S32.HI R3, RZ, 0x1f, R210 ;  /* 0x0000001fff037819 */ /* 0x000fe200000114d2 */
[C---:B------:R-:W-:Y:S01]  /*0df0*/  VIADD R204, R17.reuse, 0x58 ;  /* 0x0000005811cc7836 */ /* 0x040fe20000000000 */
[----:B------:R1:W-:Y:S01]  /*0e00*/  STL [R1+0x20], R0 ;  /* 0x0000200001007387 */ /* 0x0003e20000100800 */
[C---:B------:R-:W-:Y:S01]  /*0e10*/  VIADD R203, R17.reuse, 0x60 ;  /* 0x0000006011cb7836 */ /* 0x040fe20000000000 */
[----:B------:R-:W-:Y:S01]  /*0e20*/  SHF.R.S32.HI R3, RZ, 0x1f, R207 ;  /* 0x0000001fff037819 */ /* 0x000fe200000114cf */
[C---:B------:R-:W-:Y:S01]  /*0e30*/  VIADD R202, R17.reuse, 0x68 ;  /* 0x0000006811ca7836 */ /* 0x040fe20000000000 */
[----:B------:R-:W-:Y:S01]  /*0e40*/  SHF.R.S32.HI R229, RZ, 0x1f, R204 ;  /* 0x0000001fffe57819 */ /* 0x000fe200000114cc */
[C---:B------:R-:W-:Y:S01]  /*0e50*/  VIADD R201, R17.reuse, 0x70 ;  /* 0x0000007011c97836 */ /* 0x040fe20000000000 */
[----:B0-----:R-:W-:Y:S01]  /*0e60*/  SHF.R.S32.HI R2, RZ, 0x1f, R209 ;  /* 0x0000001fff027819 */ /* 0x001fe200000114d1 */
[C---:B------:R-:W-:Y:S01]  /*0e70*/  VIADD R200, R17.reuse, 0x78 ;  /* 0x0000007811c87836 */ /* 0x040fe20000000000 */
[----:B------:R-:W-:Y:S01]  /*0e80*/  SHF.R.S32.HI R2, RZ, 0x1f, R206 ;  /* 0x0000001fff027819 */ /* 0x000fe200000114ce */
        /* <DEDUP_REMOVED lines=14> */
[----:B------:R-:W-:Y:S01]  /*0f70*/  IMAD.U32 R214, RZ, RZ, UR4 ;  /* 0x00000004ffd67e24 */ /* 0x000fe2000f8e00ff */
[----:B------:R-:W-:Y:S01]  /*0f80*/  SHF.R.S32.HI R221, RZ, 0x1f, R196 ;  /* 0x0000001fffdd7819 */ /* 0x000fe200000114c4 */
[C---:B------:R-:W-:Y:S01]  /*0f90*/  VIADD R22, R17.reuse, 0x10 ;  /* 0x0000001011167836 */ /* 0x040fe20000000000 */
[----:B------:R-:W-:Y:S01]  /*0fa0*/  SHF.R.S32.HI R220, RZ, 0x1f, R195 ;  /* 0x0000001fffdc7819 */ /* 0x000fe200000114c3 */
[----:B------:R-:W-:Y:S01]  /*0fb0*/  VIADD R19, R17, 0x28 ;  /* 0x0000002811137836 */ /* 0x000fe20000000000 */
[----:B------:R-:W-:-:S02]  /*0fc0*/  SHF.R.S32.HI R219, RZ, 0x1f, R194 ;  /* 0x0000001fffdb7819 */ /* 0x000fc400000114c2 */
[----:B------:R-:W-:Y:S02]  /*0fd0*/  SHF.R.S32.HI R218, RZ, 0x1f, R193 ;  /* 0x0000001fffda7819 */ /* 0x000fe400000114c1 */
[----:B-1----:R-:W-:-:S07]  /*0fe0*/  SHF.R.S32.HI R217, RZ, 0x1f, R192 ;  /* 0x0000001fffd97819 */ /* 0x002fce00000114c0 */
.L_x_233:
[----:B------:R-:W-:Y:S01]  /*0ff0*/  ULDC.64 UR8, c[0x0][0xc88] ;  /* 0x0003220000087ab9 */ /* 0x000fe20000000a00 */
[----:B------:R-:W-:Y:S01]  /*1000*/  ULDC.64 UR10, c[0x0][0xa20] ;  /* 0x00028800000a7ab9 */ /* 0x000fe20000000a00 */
[----:B------:R-:W-:Y:S02]  /*1010*/  UIMAD.WIDE UR8, UR7, 0x4, UR8 ;  /* 0x00000004070878a5 */ /* 0x000fe4000f8e0208 */
[----:B------:R-:W-:Y:S01]  /*1020*/  UISETP.NE.U32.AND UP1, UPT, UR10, URZ, UPT ;  /* 0x0000003f0a00728c */ /* 0x000fe2000bf25070 */
[----:B------:R-:W-:-:S03]  /*1030*/  ULDC UR7, c[0x0][0x2f0] ;  /* 0x0000bc0000077ab9 */ /* 0x000fc60000000800 */
[----:B0-23--:R-:W-:Y:S02]  /*1040*/  IMAD.U32 R2, RZ, RZ, UR8 ;  /* 0x00000008ff027e24 */ /* 0x00dfe4000f8e00ff */
[----:B------:R-:W-:Y:S01]  /*1050*/  IMAD.U32 R3, RZ, RZ, UR9 ;  /* 0x00000009ff037e24 */ /* 0x000fe2000f8e00ff */
[----:B------:R-:W-:-:S04]  /*1060*/  ULDC.64 UR8, c[0x0][0xa28] ;  /* 0x00028a0000087ab9 */ /* 0x000fc80000000a00 */
[----:B------:R-:W2:Y:S01]  /*1070*/  LDG.E R2, desc[UR36][R2.64] ;  /* 0x0000002402027981 */ /* 0x000ea2000c1e1900 */
[----:B------:R-:W-:Y:S02]  /*1080*/  UISETP.NE.U32.AND UP0, UPT, UR8, URZ, UPT ;  /* 0x0000003f0800728c */ /* 0x000fe4000bf05070 */
[----:B------:R-:W-:Y:S02]  /*1090*/  UISETP.NE.AND.EX UP1, UPT, UR11, URZ, UPT, UP1 ;  /* 0x0000003f0b00728c */ /* 0x000fe4000bf25310 */
[----:B------:R-:W-:-:S04]  /*10a0*/  UISETP.NE.AND.EX UP0, UPT, UR9, URZ, UPT, UP0 ;  /* 0x0000003f0900728c */ /* 0x000fc8000bf05300 */
[----:B------:R-:W-:Y:S02]  /*10b0*/  PLOP3.LUT P1, PT, PT, PT, UP1, 0x80, 0x0 ;  /* 0x000000000000781c */ /* 0x000fe40003f2f018 */
[----:B------:R-:W-:Y:S02]  /*10c0*/  PLOP3.LUT P0, PT, PT, PT, UP0, 0x80, 0x0 ;  /* 0x000000000000781c */ /* 0x000fe40003f0f008 */
[----:B--2---:R-:W-:-:S13]  /*10d0*/  R2UR UR61, R2 ;  /* 0x00000000023d72ca */ /* 0x004fda00000e0000 */
[----:B------:R-:W-:Y:S02]  /*10e0*/  USHF.R.S32.HI UR4, URZ, 0x1f, UR61 ;  /* 0x0000001f3f047899 */ /* 0x000fe4000801143d */
[----:B------:R-:W-:-:S04]  /*10f0*/  @UP0 ULEA UR8, UP2, UR61, UR8, 0x2 ;  /* 0x000000083d080291 */ /* 0x000fc8000f84103f */
[----:B------:R-:W-:Y:S02]  /*1100*/  @UP0 ULEA.HI.X UR9, UR61, UR9, UR4, 0x2, UP2 ;  /* 0x000000093d090291 */ /* 0x000fe400090f1404 */
[----:B------:R-:W-:Y:S01]  /*1110*/  IMAD.U32 R215, RZ, RZ, UR4 ;  /* 0x00000004ffd77e24 */ /* 0x000fe2000f8e00ff */
[----:B------:R-:W-:Y:S01]  /*1120*/  @UP1 ULEA UR10, UP0, UR61, UR10, 0x2 ;  /* 0x0000000a3d0a1291 */ /* 0x000fe2000f80103f */
[----:B------:R-:W-:-:S03]  /*1130*/  IMAD.U32 R2, RZ, RZ, UR8 ;  /* 0x00000008ff027e24 */ /* 0x000fc6000f8e00ff */
[----:B------:R-:W-:Y:S01]  /*1140*/  @UP1 ULEA.HI.X UR11, UR61, UR11, UR4, 0x2, UP0 ;  /* 0x0000000b3d0b1291 */ /* 0x000fe200080f1404 */
[----:B------:R-:W-:Y:S01]  /*1150*/  IMAD.U32 R3, RZ, RZ, UR9 ;  /* 0x00000009ff037e24 */ /* 0x000fe2000f8e00ff */
[----:B------:R-:W-:Y:S01]  /*1160*/  ULDC.64 UR8, c[0x0][0x418] ;  /* 0x0001060000087ab9 */ /* 0x000fe20000000a00 */
[----:B-1----:R-:W-:Y:S01]  /*1170*/  IMAD.U32 R4, RZ, RZ, UR10 ;  /* 0x0000000aff047e24 */ /* 0x002fe2000f8e00ff */
[----:B------:R-:W-:Y:S02]  /*1180*/  ULDC UR4, c[0x0][0x424] ;  /* 0x0001090000047ab9 */ /* 0x000fe40000000800 */
[----:B------:R-:W-:Y:S01]  /*1190*/  IMAD.U32 R5, RZ, RZ, UR11 ;  /* 0x0000000bff057e24 */ /* 0x000fe2000f8e00ff */
[----:B------:R-:W2:Y:S04]  /*11a0*/  @P0 LDG.E R2, desc[UR36][R2.64] ;  /* 0x0000002402020981 */ /* 0x000ea8000c1e1900 */
[----:B------:R-:W3:Y:S01]  /*11b0*/  @P1 LDG.E R4, desc[UR36][R4.64] ;  /* 0x0000002404041981 */ /* 0x000ee2000c1e1900 */
[----:B------:R-:W-:Y:S01]  /*11c0*/  UISETP.NE.U32.AND UP0, UPT, UR8, URZ, UPT ;  /* 0x0000003f0800728c */ /* 0x000fe2000bf05070 */
[----:B------:R-:W-:Y:S01]  /*11d0*/  IMAD.U32 R212, RZ, RZ, UR6 ;  /* 0x00000006ffd47e24 */ /* 0x000fe2000f8e00ff */
[----:B------:R-:W-:Y:S01]  /*11e0*/  UMOV UR41, URZ ;  /* 0x0000003f00297c82 */ /* 0x000fe20008000000 */
[----:B------:R-:W-:-:S02]  /*11f0*/  ULOP3.LUT UR8, UR5, 0xff000000, URZ, 0xc0, !UPT ;  /* 0xff00000005087892 */ /* 0x000fc4000f8ec03f */
[----:B------:R-:W-:-:S04]  /*1200*/  UISETP.NE.AND.EX UP0, UPT, UR9, URZ, UPT, UP0 ;  /* 0x0000003f0900728c */ /* 0x000fc8000bf05300 */
[----:B------:R-:W-:-:S04]  /*1210*/  USEL UR4, UR4, 0x1, UP0 ;  /* 0x0000000104047887 */ /* 0x000fc80008000000 */
[----:B------:R-:W-:Y:S01]  /*1220*/  UIMAD UR4, UR4, UR7, URZ ;  /* 0x00000007040472a4 */ /* 0x000fe2000f8e023f */
[----:B--2---:R-:W-:-:S06]  /*1230*/  @P0 R2UR UR41, R2 ;  /* 0x00000000022902ca */ /* 0x004fcc00000e0000 */
[----:B---3--:R-:W-:Y:S01]  /*1240*/  @P1 R2UR UR4, R4 ;  /* 0x00000000040412ca */ /* 0x008fe200000e0000 */
[----:B----45:R-:W-:-:S14]  /*1250*/  @P1 BRA `(.L_x_184) ;  /* 0x0000000000341947 */ /* 0x030fdc0003800000 */
[----:B------:R-:W-:Y:S02]  /*1260*/  ULDC.64 UR6, c[0x0][0xa08] ;  /* 0x0002820000067ab9 */ /* 0x000fe40000000a00 */
[----:B------:R-:W-:-:S04]  /*1270*/  ISETP.NE.U32.AND P0, PT, RZ, UR6, PT ;  /* 0x00000006ff007c0c */ /* 0x000fc8000bf05070 */
[----:B------:R-:W-:-:S13]  /*1280*/  ISETP.NE.AND.EX P0, PT, RZ, UR7, PT, P0 ;  /* 0x00000007ff007c0c */ /* 0x000fda000bf05300 */
[----:B------:R-:W-:Y:S05]  /*1290*/  @!P0 BRA `(.L_x_184) ;  /* 0x0000000000248947 */ /* 0x000fea0003800000 */
[----:B------:R-:W-:Y:S02]  /*12a0*/  ULDC.64 UR6, c[0x0][0xa08] ;  /* 0x0002820000067ab9 */ /* 0x000fe40000000a00 */
[----:B------:R-:W-:-:S06]  /*12b0*/  UIMAD.WIDE UR6, UR61, 0x4, UR6 ;  /* 0x000000043d0678a5 */ /* 0x000fcc000f8e0206 */
[----:B------:R-:W-:Y:S01]  /*12c0*/  IMAD.U32 R2, RZ, RZ, UR6 ;  /* 0x00000006ff027e24 */ /* 0x000fe2000f8e00ff */
[----:B------:R-:W-:-:S05]  /*12d0*/  MOV R3, UR7 ;  /* 0x0000000700037c02 */ /* 0x000fca0008000f00 */
[----:B------:R-:W2:Y:S04]  /*12e0*/  LDG.E R4, desc[UR36][R2.64] ;  /* 0x0000002402047981 */ /* 0x000ea8000c1e1900 */
[----:B------:R-:W3:Y:S01]  /*12f0*/  LDG.E R0, desc[UR36][R2.64+0x4] ;  /* 0x0000042402007981 */ /* 0x000ee2000c1e1900 */
[----:B--2---:R-:W-:Y:S02]  /*1300*/  R2UR UR4, R4 ;  /* 0x00000000040472ca */ /* 0x004fe400000e0000 */
[----:B---3--:R-:W-:-:S13]  /*1310*/  R2UR UR6, R0 ;  /* 0x00000000000672ca */ /* 0x008fda00000e0000 */
[----:B------:R-:W-:-:S12]  /*1320*/  UIADD3 UR4, -UR4, UR6, URZ ;  /* 0x0000000604047290 */ /* 0x000fd8000fffe13f */
.L_x_184:
[----:B------:R-:W-:Y:S02]  /*1330*/  UIADD3 UR41, -UR41, UR4, URZ ;  /* 0x0000000429297290 */ /* 0x000fe4000fffe13f */
[----:B------:R-:W-:Y:S02]  /*1340*/  ULOP3.LUT UR4, UR5, 0xff0000, URZ, 0xc0, !UPT ;  /* 0x00ff000005047892 */ /* 0x000fe4000f8ec03f */
[----:B------:R-:W-:Y:S02]  /*1350*/  UISETP.GE.AND UP0, UPT, UR41, 0x1, UPT ;  /* 0x000000012900788c */ /* 0x000fe4000bf06270 */
[----:B------:R-:W-:Y:S02]  /*1360*/  USHF.R.U32.HI UR8, URZ, 0x8, UR8 ;  /* 0x000000083f087899 */ /* 0x000fe40008011608 */
[----:B------:R-:W-:Y:S02]  /*1370*/  UIADD3 UR6, UR41, 0x5f, URZ ;  /* 0x0000005f29067890 */ /* 0x000fe4000fffe03f */
[----:B------:R-:W-:Y:S01]  /*1380*/  PLOP3.LUT P0, PT, PT, PT, UP0, 0x80, 0x0 ;  /* 0x000000000000781c */ /* 0x000fe20003f0f008 */
[----:B------:R-:W-:-:S02]  /*1390*/  ULEA.HI UR8, UR4, UR8, URZ, 0x10 ;  /* 0x0000000804087291 */ /* 0x000fc4000f8f803f */
[----:B------:R-:W-:Y:S02]  /*13a0*/  UIMAD.WIDE UR6, UR6, 0x2aaaaaab, URZ ;  /* 0x2aaaaaab060678a5 */ /* 0x000fe4000f8e023f */
[----:B------:R-:W-:Y:S02]  /*13b0*/  ULOP3.LUT UR4, UR8, 0xff, URZ, 0xc0, !UPT ;  /* 0x000000ff08047892 */ /* 0x000fe4000f8ec03f */
[----:B------:R-:W-:Y:S02]  /*13c0*/  ULOP3.LUT UR9, UR5, 0xffff, URZ, 0xc0, !UPT ;  /* 0x0000ffff05097892 */ /* 0x000fe4000f8ec03f */
[----:B------:R-:W-:Y:S02]  /*13d0*/  USHF.R.U32.HI UR5, URZ, 0x10, UR8 ;  /* 0x000000103f057899 */ /* 0x000fe40008011608 */
[----:B------:R-:W-:Y:S01]  /*13e0*/  USHF.R.U32.HI UR6, URZ, 0x1f, UR7 ;  /* 0x0000001f3f067899 */ /* 0x000fe20008011607 */
[----:B------:R-:W-:Y:S01]  /*13f0*/  IMAD.U32 R23, RZ, RZ, UR4 ;  /* 0x00000004ff177e24 */ /* 0x000fe2000f8e00ff */
[----:B------:R-:W-:Y:S01]  /*1400*/  UMOV UR4, URZ ;  /* 0x0000003f00047c82 */ /* 0x000fe20008000000 */
[----:B------:R-:W-:Y:S01]  /*1410*/  IMAD.U32 R211, RZ, RZ, UR9 ;  /* 0x00000009ffd37e24 */ /* 0x000fe2000f8e00ff */
[----:B------:R-:W-:Y:S01]  /*1420*/  ULEA.HI.SX32 UR9, UR7, UR6, 0x1c ;  /* 0x0000000607097291 */ /* 0x000fe2000f8fe23f */
[----:B------:R-:W-:Y:S01]  /*1430*/  IMAD.U32 R18, RZ, RZ, UR5 ;  /* 0x00000005ff127e24 */ /* 0x000fe2000f8e00ff */
[----:B------:R-:W-:Y:S10]  /*1440*/  @!P0 BRA `(.L_x_185) ;  /* 0x0000000000948947 */ /* 0x000ff40003800000 */
[----:B------:R-:W-:Y:S01]  /*1450*/  R2UR UR5, R18 ;  /* 0x00000000120572ca */ /* 0x000fe200000e0000 */
[----:B------:R-:W-:-:S12]  /*1460*/  ULDC UR4, c[0x0][0x9f0] ;  /* 0x00027c0000047ab9 */ /* 0x000fd80000000800 */
[----:B------:R-:W-:-:S04]  /*1470*/  UISETP.NE.AND UP0, UPT, UR5, URZ, UPT ;  /* 0x0000003f0500728c */ /* 0x000fc8000bf05270 */
[----:B------:R-:W-:-:S03]  /*1480*/  USEL UR10, UR5, UR4, UP0 ;  /* 0x00000004050a7287 */ /* 0x000fc60008000000 */
[----:B------:R-:W-:Y:S01]  /*1490*/  UMOV UR4, URZ ;  /* 0x0000003f00047c82 */ /* 0x000fe20008000000 */
[----:B------:R-:W-:Y:S02]  /*14a0*/  UIADD3 UR6, UR9, -0x1, UR10 ;  /* 0xffffffff09067890 */ /* 0x000fe4000fffe00a */
[----:B------:R-:W-:-:S04]  /*14b0*/  IMAD.U32 R3, RZ, RZ, UR10 ;  /* 0x0000000aff037e24 */ /* 0x000fc8000f8e00ff */
[----:B------:R-:W-:Y:S01]  /*14c0*/  IMAD.U32 R4, RZ, RZ, UR6 ;  /* 0x00000006ff047e24 */ /* 0x000fe2000f8e00ff */
[-C--:B------:R-:W-:Y:S01]  /*14d0*/  IABS R0, R3.reuse ;  /* 0x0000000300007213 */ /* 0x080fe20000000000 */
[----:B------:R-:W-:Y:S01]  /*14e0*/  ULOP3.LUT UR6, UR6, UR10, URZ, 0x3c, !UPT ;  /* 0x0000000a06067292 */ /* 0x000fe2000f8e3c3f */
[----:B------:R-:W-:Y:S02]  /*14f0*/  IABS R5, R3 ;  /* 0x0000000300057213 */ /* 0x000fe40000000000 */
[----:B------:R-:W-:Y:S02]  /*1500*/  R2UR UR11, R0 ;  /* 0x00000000000b72ca */ /* 0x000fe400000e0000 */
[----:B------:R-:W-:-:S05]  /*1510*/  IABS R4, R4 ;  /* 0x0000000400047213 */ /* 0x000fca0000000000 */
[----:B------:R-:W-:-:S05]  /*1520*/  IMAD.MOV.U32 R3, RZ, RZ, R4 ;  /* 0x000000ffff037224 */ /* 0x000fca00078e0004 */
[----:B------:R-:W-:Y:S01]  /*1530*/  R2UR UR8, R3 ;  /* 0x00000000030872ca */ /* 0x000fe200000e0000 */
        /* <DEDUP_REMOVED lines=22> */
.L_x_185:
[----:B------:R-:W-:Y:S01]  /*16a0*/  R2UR UR5, R23 ;  /* 0x00000000170572ca */ /* 0x000fe200000e0000 */
[----:B------:R-:W-:Y:S01]  /*16b0*/  IMAD.U32 R0, RZ, RZ, UR9 ;  /* 0x00000009ff007e24 */ /* 0x000fe2000f8e00ff */
[----:B------:R-:W-:Y:S01]  /*16c0*/  PLOP3.LUT P0, PT, PT, PT, PT, 0x80, 0x0 ;  /* 0x000000000000781c */ /* 0x000fe20003f0f070 */
[----:B------:R-:W-:Y:S01]  /*16d0*/  IMAD.U32 R3, RZ, RZ, UR4 ;  /* 0x00000004ff037e24 */ /* 0x000fe2000f8e00ff */
[----:B------:R-:W-:Y:S01]  /*16e0*/  CS2R R118, SRZ ;  /* 0x0000000000767805 */ /* 0x000fe2000001ff00 */
[----:B------:R-:W-:Y:S01]  /*16f0*/  IMAD.MOV.U32 R4, RZ, RZ, RZ ;  /* 0x000000ffff047224 */ /* 0x000fe200078e00ff */
[----:B------:R-:W-:Y:S02]  /*1700*/  CS2R R116, SRZ ;  /* 0x0000000000747805 */ /* 0x000fe4000001ff00 */
[----:B------:R-:W-:Y:S02]  /*1710*/  CS2R R114, SRZ ;  /* 0x0000000000727805 */ /* 0x000fe4000001ff00 */
[----:B------:R-:W-:-:S02]  /*1720*/  CS2R R112, SRZ ;  /* 0x0000000000707805 */ /* 0x000fc4000001ff00 */
[----:B------:R-:W-:Y:S02]  /*1730*/  CS2R R110, SRZ ;  /* 0x00000000006e7805 */ /* 0x000fe4000001ff00 */
[----:B------:R-:W-:Y:S02]  /*1740*/  CS2R R108, SRZ ;  /* 0x00000000006c7805 */ /* 0x000fe4000001ff00 */
[----:B------:R-:W-:Y:S02]  /*1750*/  CS2R R106, SRZ ;  /* 0x00000000006a7805 */ /* 0x000fe4000001ff00 */
[----:B------:R-:W-:Y:S01]  /*1760*/  CS2R R104, SRZ ;  /* 0x0000000000687805 */ /* 0x000fe2000001ff00 */
[----:B------:R-:W-:Y:S01]  /*1770*/  UIMAD UR60, UR5, UR4, URZ ;  /* 0x00000004053c72a4 */ /* 0x000fe2000f8e023f */
[----:B------:R-:W-:Y:S02]  /*1780*/  CS2R R102, SRZ ;  /* 0x0000000000667805 */ /* 0x000fe4000001ff00 */
[----:B------:R-:W-:-:S02]  /*1790*/  CS2R R100, SRZ ;  /* 0x0000000000647805 */ /* 0x000fc4000001ff00 */
[----:B------:R-:W-:Y:S02]  /*17a0*/  CS2R R98, SRZ ;  /* 0x0000000000627805 */ /* 0x000fe4000001ff00 */
[----:B------:R-:W-:Y:S02]  /*17b0*/  CS2R R96, SRZ ;  /* 0x0000000000607805 */ /* 0x000fe4000001ff00 */
[----:B------:R-:W-:Y:S02]  /*17c0*/  CS2R R126, SRZ ;  /* 0x00000000007e7805 */ /* 0x000fe4000001ff00 */
[----:B------:R-:W-:Y:S02]  /*17d0*/  VIADDMNMX R0, R3, UR60, R0, PT ;  /* 0x0000003c03007c46 */ /* 0x000fe4000b800100 */
[----:B------:R-:W-:Y:S02]  /*17e0*/  CS2R R120, SRZ ;  /* 0x0000000000787805 */ /* 0x000fe4000001ff00 */
[----:B------:R-:W-:-:S02]  /*17f0*/  CS2R R124, SRZ ;  /* 0x00000000007c7805 */ /* 0x000fc4000001ff00 */
[----:B------:R-:W-:Y:S02]  /*1800*/  CS2R R20, SRZ ;  /* 0x0000000000147805 */ /* 0x000fe4000001ff00 */
[----:B------:R-:W-:Y:S01]  /*1810*/  R2UR UR40, R0 ;  /* 0x00000000002872ca */ /* 0x000fe200000e0000 */
[----:B------:R-:W-:Y:S01]  /*1820*/  IMAD.MOV.U32 R0, RZ, RZ, RZ ;  /* 0x000000ffff007224 */ /* 0x000fe200078e00ff */
        /* <DEDUP_REMOVED lines=11> */
[----:B------:R-:W-:Y:S01]  /*18e0*/  UISETP.GT.AND UP0, UPT, UR40, UR60, UPT ;  /* 0x0000003c2800728c */ /* 0x000fe2000bf04270 */
[----:B------:R-:W-:Y:S02]  /*18f0*/  CS2R R64, SRZ ;  /* 0x0000000000407805 */ /* 0x000fe4000001ff00 */
[----:B------:R-:W-:Y:S02]  /*1900*/  CS2R R62, SRZ ;  /* 0x00000000003e7805 */ /* 0x000fe4000001ff00 */
[----:B------:R-:W-:Y:S02]  /*1910*/  CS2R R60, SRZ ;  /* 0x00000000003c7805 */ /* 0x000fe4000001ff00 */
[----:B------:R-:W-:Y:S02]  /*1920*/  CS2R R58, SRZ ;  /* 0x00000000003a7805 */ /* 0x000fe4000001ff00 */
[----:B------:R-:W-:-:S02]  /*1930*/  CS2R R56, SRZ ;  /* 0x0000000000387805 */ /* 0x000fc4000001ff00 */
[----:B------:R-:W-:Y:S02]  /*1940*/  PLOP3.LUT P1, PT, PT, PT, UP0, 0x80, 0x0 ;  /* 0x000000000000781c */ /* 0x000fe40003f2f008 */
        /* <DEDUP_REMOVED lines=15> */
[----:B------:R-:W-:Y:S01]  /*1a40*/  CS2R R24, SRZ ;  /* 0x0000000000187805 */ /* 0x000fe2000001ff00 */
[----:B------:R-:W-:Y:S06]  /*1a50*/  @!P1 BRA `(.L_x_186) ;  /* 0x00000058000c9947 */ /* 0x000fec0003800000 */
[----:B------:R-:W0:Y:S01]  /*1a60*/  S2R R6, SR_TID.X ;  /* 0x0000000000067919 */ /* 0x000e220000002100 */
[----:B------:R-:W1:Y:S01]  /*1a70*/  S2UR UR7, SR_CgaCtaId ;  /* 0x00000000000779c3 */ /* 0x000e620000008800 */
[----:B------:R-:W-:Y:S02]  /*1a80*/  UMOV UR6, 0x400 ;  /* 0x0000040000067882 */ /* 0x000fe40000000000 */
[----:B-1----:R-:W-:-:S04]  /*1a90*/  ULEA UR6, UR7, UR6, 0x18 ;  /* 0x0000000607067291 */ /* 0x002fc8000f8ec03f */
[----:B------:R-:W-:Y:S01]  /*1aa0*/  UIADD3 UR6, UR6, 0x12400, URZ ;  /* 0x0001240006067890 */ /* 0x000fe2000fffe03f */
[----:B0-----:R-:W-:-:S03]  /*1ab0*/  VIADD R6, R6, 0xffffff80 ;  /* 0xffffff8006067836 */ /* 0x001fc60000000000 */
[----:B------:R-:W-:Y:S02]  /*1ac0*/  ULOP3.LUT UP0, URZ, UR6, 0x1bf, URZ, 0xc0, !UPT ;  /* 0x000001bf063f7892 */ /* 0x000fe4000f80c03f */
[----:B------:R-:W-:-:S04]  /*1ad0*/  SHF.R.S32.HI R5, RZ, 0x1f, R6 ;  /* 0x0000001fff057819 */ /* 0x000fc80000011406 */
[----:B------:R-:W-:Y:S02]  /*1ae0*/  PLOP3.LUT P0, PT, PT, PT, UP0, 0x80, 0x0 ;  /* 0x000000000000781c */ /* 0x000fe40003f0f008 */
[----:B------:R-:W-:-:S04]  /*1af0*/  LEA.HI R5, R5, R6, RZ, 0x7 ;  /* 0x0000000605057211 */ /* 0x000fc800078f38ff */
[----:B------:R-:W-:-:S05]  /*1b00*/  SHF.R.S32.HI R5, RZ, 0x7, R5 ;  /* 0x00000007ff057819 */ /* 0x000fca0000011405 */
[----:B------:R-:W0:Y:S02]  /*1b10*/  SHFL.IDX PT, R0, R5, RZ, 0x1f ;  /* 0x00001fff05007589 */ /* 0x000e2400000e0000 */
[----:B0-----:R-:W-:-:S13]  /*1b20*/  R2UR UR4, R0 ;  /* 0x00000000000472ca */ /* 0x001fda00000e0000 */
        /* <DEDUP_REMOVED lines=16> */
[----:B------:R-:W-:Y:S02]  /*1c30*/  IMAD.U32 R6, RZ, RZ, UR4 ;  /* 0x00000004ff067e24 */ /* 0x000fe4000f8e00ff */
[----:B------:R-:W-:-:S02]  /*1c40*/  IMAD.U32 R11, RZ, RZ, UR7 ;  /* 0x00000007ff0b7e24 */ /* 0x000fc4000f8e00ff */
[----:B------:R-:W-:Y:S02]  /*1c50*/  IMAD.MOV.U32 R8, RZ, RZ, 0x70 ;  /* 0x00000070ff087424 */ /* 0x000fe400078e00ff */
[----:B------:R-:W-:Y:S02]  /*1c60*/  IMAD.MOV.U32 R12, RZ, RZ, 0x1 ;  /* 0x00000001ff0c7424 */ /* 0x000fe400078e00ff */
[----:B0-----:R-:W-:-:S07]  /*1c70*/  IMAD.MOV.U32 R13, RZ, RZ, RZ ;  /* 0x000000ffff0d7224 */ /* 0x001fce00078e00ff */
[----:B------:R-:W-:-:S07]  /*1c80*/  LEPC R20, `(.L_x_187) ;  /* 0x000000001014794e */ /* 0x000fce0000000000 */
[----:B-1----:R-:W-:Y:S05]  /*1c90*/  CALL.ABS.NOINC R2 ;  /* 0x0000000002007343 */ /* 0x002fea0003c00000 */
.L_x_187:
[----:B------:R-:W2:Y:S01]  /*1ca0*/  LDL R2, [R1+0x28] ;  /* 0x0000280001027983 */ /* 0x000ea20000100800 */
[----:B------:R-:W-:Y:S01]  /*1cb0*/  R2UR UR7, R214 ;  /* 0x00000000d60772ca */ /* 0x000fe200000e0000 */
[----:B------:R-:W0:Y:S01]  /*1cc0*/  S2UR UR5, SR_CgaCtaId ;  /* 0x00000000000579c3 */ /* 0x000e220000008800 */
[----:B------:R-:W-:-:S11]  /*1cd0*/  MOV R4, 0x400 ;  /* 0x0000040000047802 */ /* 0x000fd60000000f00 */
[----:B------:R-:W-:-:S04]  /*1ce0*/  ULEA.HI UR4, UR7, UR7, URZ, 0x1 ;  /* 0x0000000707047291 */ /* 0x000fc8000f8f083f */
[----:B------:R-:W-:-:S04]  /*1cf0*/  ULOP3.LUT UR4, UR4, 0xfffffffe, URZ, 0xc0, !UPT ;  /* 0xfffffffe04047892 */ /* 0x000fc8000f8ec03f */
[----:B------:R-:W-:Y:S01]  /*1d00*/  UIADD3 UR4, UR7, -UR4, URZ ;  /* 0x8000000407047290 */ /* 0x000fe2000fffe03f */
[----:B0-----:R-:W-:-:S05]  /*1d10*/  IMAD.U32 R5, RZ, RZ, UR5 ;  /* 0x00000005ff057e24 */ /* 0x001fca000f8e00ff */
[----:B------:R-:W-:Y:S01]  /*1d20*/  IMAD.U32 R3, RZ, RZ, UR4 ;  /* 0x00000004ff037e24 */ /* 0x000fe2000f8e00ff */
[----:B------:R-:W-:-:S04]  /*1d30*/  LEA R4, R5, R4, 0x18 ;  /* 0x0000000405047211 */ /* 0x000fc800078ec0ff */
[----:B------:R-:W-:-:S04]  /*1d40*/  SHF.L.U32 R3, R3, 0x1f, RZ ;  /* 0x0000001f03037819 */ /* 0x000fc800000006ff */
[----:B------:R-:W0:Y:S01]  /*1d50*/  SYNCS.PHASECHK.TRANS64.TRYWAIT P1, [R4+URZ+0x30800], R3 ;  /* 0x03080003040075a7 */ /* 0x000e22000802017f */
[----:B--2---:R-:W-:-:S13]  /*1d60*/  R2UR UR6, R2 ;  /* 0x00000000020672ca */ /* 0x004fda00000e0000 */
[----:B------:R-:W-:-:S05]  /*1d70*/  IMAD.U32 R0, RZ, RZ, UR6 ;  /* 0x00000006ff007e24 */ /* 0x000fca000f8e00ff */
[----:B------:R-:W-:Y:S01]  /*1d80*/  ISETP.NE.AND P0, PT, R0, 0x3, PT ;  /* 0x000000030000780c */ /* 0x000fe20003f05270 */
[----:B0-----:R-:W-:-:S12]  /*1d90*/  @!P1 BRA `(.L_x_188) ;  /* 0x000000ec00209947 */ /* 0x001fd80003800000 */
.L_x_318:
[----:B------:R-:W-:Y:S05]  /*1da0*/  @!P0 BRA `(.L_x_189) ;  /* 0x0000000000048947 */ /* 0x000fea0003800000 */
[----:B------:R-:W-:Y:S01]  /*1db0*/  BPT.TRAP 0x1 ;  /* 0x000000040000795c */ /* 0x000fe20000300000 */
.L_x_189:
[----:B0-----:R-:W-:Y:S02]  /*1dc0*/  IMAD.U32 R3, RZ, RZ, UR38 ;  /* 0x00000026ff037e24 */ /* 0x001fe4000f8e00ff */
[----:B------:R-:W-:Y:S02]  /*1dd0*/  IMAD.U32 R2, RZ, RZ, UR39 ;  /* 0x00000027ff027e24 */ /* 0x000fe4000f8e00ff */
[----:B------:R-:W-:-:S03]  /*1de0*/  IMAD R0, R3, 0x8, R4 ;  /* 0x0000000803007824 */ /* 0x000fc600078e0204 */
[----:B------:R-:W-:-:S04]  /*1df0*/  SHF.L.U32 R3, R2, 0x1f, RZ ;  /* 0x0000001f02037819 */ /* 0x000fc800000006ff */
[----:B------:R0:W1:Y:S01]  /*1e00*/  SYNCS.PHASECHK.TRANS64.TRYWAIT P1, [R0+URZ+0x30830], R3 ;  /* 0x03083003000075a7 */ /* 0x000062000802017f */
[----:B------:R-:W-:Y:S05]  /*1e10*/  @!P0 BRA `(.L_x_190) ;  /* 0x0000000000048947 */ /* 0x000fea0003800000 */
[----:B------:R-:W-:Y:S01]  /*1e20*/  BPT.TRAP 0x1 ;  /* 0x000000040000795c */ /* 0x000fe20000300000 */
.L_x_190:
[----:B------:R-:W-:Y:S01]  /*1e30*/  IMAD.MOV.U32 R119, RZ, RZ, RZ ;  /* 0x000000ffff777224 */ /* 0x000fe200078e00ff */
[----:B-1----:R-:W-:Y:S06]  /*1e40*/  @P1 BRA `(.L_x_191) ;  /* 0x0000000000081947 */ /* 0x002fec0003800000 */
[----:B------:R-:W1:Y:S02]  /*1e50*/  SYNCS.PHASECHK.TRANS64.TRYWAIT P1, [R0+URZ+0x30830], R3 ;  /* 0x03083003000075a7 */ /* 0x000e64000802017f */
[----:B-1----:R-:W-:Y:S05]  /*1e60*/  @!P1 BRA `(.L_x_192) ;  /* 0x000000ec00009947 */ /* 0x002fea0003800000 */
.L_x_191:
[----:B------:R-:W-:Y:S05]  /*1e70*/  WARPSYNC.ALL ;  /* 0x0000000000007948 */ /* 0x000fea0003800000 */
[----:B------:R-:W-:Y:S01]  /*1e80*/  R2UR UR4, R4 ;  /* 0x00000000040472ca */ /* 0x000fe200000e0000 */
[----:B------:R-:W-:Y:S01]  /*1e90*/  ULOP3.LUT UR5, UR42, 0x10000, URZ, 0xfc, !UPT ;  /* 0x000100002a057892 */ /* 0x000fe2000f8efc3f */
[----:B------:R-:W-:Y:S01]  /*1ea0*/  WARPGROUP.ARRIVE ;  /* 0x00000000000079c5 */ /* 0x000fe20000000000 */
[----:B------:R-:W-:Y:S01]  /*1eb0*/  UMOV UR9, 0x40000040 ;  /* 0x4000004000097882 */ /* 0x000fe20000000000 */
[----:B------:R-:W-:Y:S01]  /*1ec0*/  UMOV UR11, 0x40000040 ;  /* 0x40000040000b7882 */ /* 0x000fe20000000000 */
[----:B------:R-:W-:Y:S01]  /*1ed0*/  UIADD3 UR7, UR5, 0x2, URZ ;  /* 0x0000000205077890 */ /* 0x000fe2000fffe03f */
[----:B------:R-:W-:Y:S01]  /*1ee0*/  IMAD.U32 R9, RZ, RZ, UR9 ;  /* 0x00000009ff097e24 */ /* 0x000fe2000f8e00ff */
[----:B------:R-:W-:Y:S01]  /*1ef0*/  UMOV UR13, 0x40000040 ;  /* 0x40000040000d7882 */ /* 0x000fe20000000000 */
[----:B------:R-:W-:Y:S01]  /*1f00*/  UMOV UR8, UR5 ;  /* 0x0000000500087c82 */ /* 0x000fe20008000000 */
[----:B------:R-:W-:Y:S01]  /*1f10*/  UMOV UR15, 0x40000040 ;  /* 0x40000040000f7882 */ /* 0x000fe20000000000 */
[----:B------:R-:W-:Y:S01]  /*1f20*/  IMAD.U32 R8, RZ, RZ, UR8 ;  /* 0x00000008ff087e24 */ /* 0x000fe2000f8e00ff */
[----:B------:R-:W-:Y:S01]  /*1f30*/  UIADD3 UR56, UR5, 0x4, URZ ;  /* 0x0000000405387890 */ /* 0x000fe2000fffe03f */
[----:B------:R-:W-:Y:S01]  /*1f40*/  IMAD.U32 R7, RZ, RZ, UR13 ;  /* 0x0000000dff077e24 */ /* 0x000fe2000f8e00ff */
[----:B------:R-:W-:Y:S01]  /*1f50*/  UIADD3 UR4, UR4, 0x1e400, URZ ;  /* 0x0001e40004047890 */ /* 0x000fe2000fffe03f */
[----:B------:R-:W-:Y:S01]  /*1f60*/  UMOV UR12, UR7 ;  /* 0x00000007000c7c82 */ /* 0x000fe20008000000 */
[----:B------:R-:W-:-:S02]  /*1f70*/  UMOV UR57, 0x40000040 ;  /* 0x4000004000397882 */ /* 0x000fc40000000000 */
[----:B------:R-:W-:Y:S01]  /*1f80*/  USHF.R.U32.HI UR4, URZ, 0x4, UR4 ;  /* 0x000000043f047899 */ /* 0x000fe20008011604 */
[----:B------:R-:W-:Y:S01]  /*1f90*/  IMAD.U32 R6, RZ, RZ, UR12 ;  /* 0x0000000cff067e24 */ /* 0x000fe2000f8e00ff */
[----:B------:R-:W-:Y:S01]  /*1fa0*/  UMOV UR59, 0x40000040 ;  /* 0x40000040003b7882 */ /* 0x000fe20000000000 */
[----:B------:R-:W-:Y:S02]  /*1fb0*/  UIADD3 UR52, UR5, 0x6, URZ ;  /* 0x0000000605347890 */ /* 0x000fe4000fffe03f */
[----:B------:R-:W-:Y:S01]  /*1fc0*/  ULOP3.LUT UR4, UR4, 0x3fff, URZ, 0xc0, !UPT ;  /* 0x00003fff04047892 */ /* 0x000fe2000f8ec03f */
[----:B------:R-:W-:Y:S01]  /*1fd0*/  UMOV UR53, 0x40000040 ;  /* 0x4000004000357882 */ /* 0x000fe20000000000 */
[----:B------:R-:W-:Y:S02]  /*1fe0*/  UMOV UR55, 0x40000040 ;  /* 0x4000004000377882 */ /* 0x000fe40000000000 */
[----:B------:R-:W-:Y:S02]  /*1ff0*/  ULOP3.LUT UR4, UR4, 0x10000, URZ, 0xfc, !UPT ;  /* 0x0001000004047892 */ /* 0x000fe4000f8efc3f */
[----:B------:R-:W-:-:S02]  /*2000*/  UIADD3 UR48, UR5, 0x400, URZ ;  /* 0x0000040005307890 */ /* 0x000fc4000fffe03f */
[----:B------:R-:W-:Y:S01]  /*2010*/  UIMAD UR6, UR38, 0x900, UR4 ;  /* 0x00000900260678a4 */ /* 0x000fe2000f8e0204 */
[----:B------:R-:W-:Y:S01]  /*2020*/  UMOV UR49, 0x40000040 ;  /* 0x4000004000317882 */ /* 0x000fe20000000000 */
[----:B------:R-:W-:Y:S02]  /*2030*/  UMOV UR51, 0x40000040 ;  /* 0x4000004000337882 */ /* 0x000fe40000000000 */
[----:B------:R-:W-:Y:S02]  /*2040*/  UIADD3 UR58, UR6, 0x4, URZ ;  /* 0x00000004063a7890 */ /* 0x000fe4000fffe03f */
[----:B------:R-:W-:Y:S02]  /*2050*/  UIADD3 UR54, UR6, 0x6, URZ ;  /* 0x0000000606367890 */ /* 0x000fe4000fffe03f */
[----:B------:R-:W-:Y:S01]  /*2060*/  UMOV UR10, UR6 ;  /* 0x00000006000a7c82 */ /* 0x000fe20008000000 */
[----:B------:R-:W-:Y:S01]  /*2070*/  UIADD3 UR50, UR6, 0x300, URZ ;  /* 0x0000030006327890 */ /* 0x000fe2000fffe03f */
[----:B------:R-:W-:Y:S01]  /*2080*/  HGMMA.64x96x16.F32 R24, gdesc[UR8], RZ, !UPT, gsb0 ;  /* 0x01600000081879f0 */ /* 0x000fe2000c0008ff */
[----:B------:R-:W-:-:S02]  /*2090*/  UIADD3 UR8, UR6, 0x2, URZ ;  /* 0x0000000206087890 */ /* 0x000fc4000fffe03f */
[----:B------:R-:W-:Y:S02]  /*20a0*/  UIADD3 UR16, UR5, 0x404, URZ ;  /* 0x0000040405107890 */ /* 0x000fe4000fffe03f */
[----:B------:R-:W-:Y:S01]  /*20b0*/  UIADD3 UR18, UR6, 0x304, URZ ;  /* 0x0000030406127890 */ /* 0x000fe2000fffe03f */
[----:B------:R-:W-:Y:S02]  /*20c0*/  UMOV UR17, 0x40000040 ;  /* 0x4000004000117882 */ /* 0x000fe40000000000 */
[----:B------:R-:W-:Y:S01]  /*20d0*/  UMOV UR14, UR8 ;  /* 0x00000008000e7c82 */ /* 0x000fe20008000000 */
[----:B------:R-:W-:Y:S01]  /*20e0*/  UMOV UR19, 0x40000040 ;  /* 0x4000004000137882 */ /* 0x000fe20000000000 */
[----:B------:R-:W-:Y:S02]  /*20f0*/  UIADD3 UR20, UR5, 0x406, URZ ;  /* 0x0000040605147890 */ /* 0x000fe4000fffe03f */
[----:B------:R-:W-:Y:S01]  /*2100*/  UIADD3 UR22, UR6, 0x306, URZ ;  /* 0x0000030606167890 */ /* 0x000fe2000fffe03f */
[----:B------:R-:W-:Y:S01]  /*2110*/  UMOV UR21, 0x40000040 ;  /* 0x4000004000157882 */ /* 0x000fe20000000000 */
[----:B------:R-:W-:Y:S01]  /*2120*/  UMOV UR23, 0x40000040 ;  /* 0x4000004000177882 */ /* 0x000fe20000000000 */
[----:B------:R-:W-:-:S02]  /*2130*/  UIADD3 UR24, UR5, 0x800, URZ ;  /* 0x0000080005187890 */ /* 0x000fc4000fffe03f */
[----:B------:R-:W-:Y:S01]  /*2140*/  UIADD3 UR26, UR6, 0x600, URZ ;  /* 0x00000600061a7890 */ /* 0x000fe2000fffe03f */
[----:B------:R-:W-:Y:S01]  /*2150*/  UMOV UR25, 0x40000040 ;  /* 0x4000004000197882 */ /* 0x000fe20000000000 */
[----:B------:R-:W-:Y:S01]  /*2160*/  UMOV UR27, 0x40000040 ;  /* 0x40000040001b7882 */ /* 0x000fe20000000000 */
[----:B------:R-:W-:Y:S02]  /*2170*/  UIADD3 UR28, UR5, 0x802, URZ ;  /* 0x00000802051c7890 */ /* 0x000fe4000fffe03f */
[----:B------:R-:W-:Y:S01]  /*2180*/  UIADD3 UR30, UR6, 0x602, URZ ;  /* 0x00000602061e7890 */ /* 0x000fe2000fffe03f */
[----:B------:R-:W-:Y:S01]  /*2190*/  UMOV UR29, 0x40000040 ;  /* 0x40000040001d7882 */ /* 0x000fe20000000000 */
        /* <DEDUP_REMOVED lines=9> */
[----:B------:R-:W-:Y:S02]  /*2230*/  WARPGROUP.DEPBAR.LE gsb0, 0x0 ;  /* 0x00008000000079c5 */ /* 0x000fe40000010000 */
[----:B------:R-:W-:-:S06]  /*2240*/  WARPGROUP.ARRIVE ;  /* 0x00000000000079c5 */ /* 0x000fcc0000000000 */
[----:B------:R-:W-:Y:S01]  /*2250*/  HGMMA.64x96x16.F32 R24, gdesc[UR12], R24, gsb0 ;  /* 0x016000000c1879f0 */ /* 0x000fe20008000818 */
[----:B------:R-:W-:Y:S02]  /*2260*/  UIADD3 UR12, UR5, 0x402, URZ ;  /* 0x00000402050c7890 */ /* 0x000fe4000fffe03f */
[----:B------:R-:W-:Y:S01]  /*2270*/  UIADD3 UR14, UR6, 0x302, URZ ;  /* 0x00000302060e7890 */ /* 0x000fe2000fffe03f */
[----:B------:R-:W-:Y:S01]  /*2280*/  UMOV UR13, 0x40000040 ;  /* 0x40000040000d7882 */ /* 0x000fe20000000000 */
        /* <DEDUP_REMOVED lines=34> */
.L_x_193:
[----:B------:R-:W-:Y:S01]  /*24b0*/  MOV R2, UR41 ;  /* 0x0000002900027c02 */ /* 0x000fe20008000f00 */
[----:B01----:R-:W-:Y:S01]  /*24c0*/  IMAD.U32 R3, RZ, RZ, UR40 ;  /* 0x00000028ff037e24 */ /* 0x003fe2000f8e00ff */
[----:B------:R-:W-:Y:S01]  /*24d0*/  ULDC UR10, c[0x0][0x988] ;  /* 0x00026200000a7ab9 */ /* 0x000fe20000000800 */
[----:B------:R-:W-:Y:S01]  /*24e0*/  P2R R11, PR, RZ, 0x1 ;  /* 0x00000001ff0b7803 */ /* 0x000fe20000000000 */
[----:B------:R-:W-:Y:S01]  /*24f0*/  VIADD R0, R0, 0x30840 ;  /* 0x0003084000007836 */ /* 0x000fe20000000000 */
[----:B------:R-:W-:Y:S01]  /*2500*/  IADD3 R2, R2, 0x60, -R17 ;  /* 0x0000006002027810 */ /* 0x000fe20007ffe811 */
[----:B------:R-:W-:Y:S01]  /*2510*/  UIADD3 UR5, UR40, -0x2, URZ ;  /* 0xfffffffe28057890 */ /* 0x000fe2000fffe03f */
[--C-:B------:R-:W-:Y:S01]  /*2520*/  IMAD.MOV.U32 R118, RZ, RZ, R119.reuse ;  /* 0x000000ffff767224 */ /* 0x100fe200078e0077 */
[----:B------:R-:W-:Y:S01]  /*2530*/  MOV R106, R119 ;  /* 0x00000077006a7202 */ /* 0x000fe20000000f00 */
[--C-:B------:R-:W-:Y:S01]  /*2540*/  IMAD.MOV.U32 R117, RZ, RZ, R119.reuse ;  /* 0x000000ffff757224 */ /* 0x100fe200078e0077 */
[----:B------:R-:W-:Y:S01]  /*2550*/  PRMT R0, R5, 0x654, R0 ;  /* 0x0000065405007816 */ /* 0x000fe20000000000 */
[----:B------:R-:W-:Y:S01]  /*2560*/  IMAD R2, R3, -0x60, R2 ;  /* 0xffffffa003027824 */ /* 0x000fe200078e0202 */
[----:B------:R-:W-:Y:S01]  /*2570*/  UISETP.GE.AND UP0, UPT, UR5, UR60, UPT ;  /* 0x0000003c0500728c */ /* 0x000fe2000bf06270 */
[--C-:B------:R-:W-:Y:S01]  /*2580*/  IMAD.MOV.U32 R116, RZ, RZ, R119.reuse ;  /* 0x000000ffff747224 */ /* 0x100fe200078e0077 */
[----:B------:R0:W-:Y:S01]  /*2590*/  SYNCS.ARRIVE.TRANS64.RED.A1T0 RZ, [R0+URZ], RZ ;  /* 0x000000ff00ff79a7 */ /* 0x0001e2000810043f */
        /* <DEDUP_REMOVED lines=80> */
[----:B------:R-:W-:Y:S01]  /*2aa0*/  IMAD.MOV.U32 R73, RZ, RZ, R119 ;  /* 0x000000ffff497224 */ /* 0x000fe200078e0077 */
[----:B------:R-:W-:-:S02]  /*2ab0*/  FSEL R45, R45, -INF , P1 ;  /* 0xff8000002d2d7808 */ /* 0x000fc40000800000 */
[----:B------:R-:W-:Y:S02]  /*2ac0*/  FMNMX.FTZ R10, R44, R3, !PT ;  /* 0x000000032c0a7209 */ /* 0x000fe40007810000 */
[----:B------:R-:W-:Y:S02]  /*2ad0*/  FSEL R39, R39, -INF , P5 ;  /* 0xff80000027277808 */ /* 0x000fe40002800000 */
[----:B------:R-:W-:Y:S02]  /*2ae0*/  ISETP.GT.AND P5, PT, R2, 0x31, PT ;  /* 0x000000310200780c */ /* 0x000fe40003fa4270 */
[----:B------:R-:W-:Y:S02]  /*2af0*/  FSEL R48, R48, -INF , P6 ;  /* 0xff80000030307808 */ /* 0x000fe40003000000 */
[----:B------:R-:W-:Y:S02]  /*2b00*/  FMNMX.FTZ R3, R45, R10, !PT ;  /* 0x0000000a2d037209 */ /* 0x000fe40007810000 */
[----:B------:R-:W-:-:S02]  /*2b10*/  FSEL R42, R42, -INF , P4 ;  /* 0xff8000002a2a7808 */ /* 0x000fc40002000000 */
[----:B------:R-:W-:Y:S02]  /*2b20*/  ISETP.GT.AND P4, PT, R2, 0x38, PT ;  /* 0x000000380200780c */ /* 0x000fe40003f84270 */
[----:B------:R-:W-:Y:S02]  /*2b30*/  FSEL R49, R49, -INF , P5 ;  /* 0xff80000031317808 */ /* 0x000fe40002800000 */
[----:B------:R-:W-:Y:S02]  /*2b40*/  FMNMX.FTZ R10, R48, R3, !PT ;  /* 0x00000003300a7209 */ /* 0x000fe40007810000 */
[----:B------:R-:W-:Y:S02]  /*2b50*/  FSEL R43, R43, -INF , P3 ;  /* 0xff8000002b2b7808 */ /* 0x000fe40001800000 */
[----:B------:R-:W-:Y:S02]  /*2b60*/  ISETP.GT.AND P3, PT, R2, 0x39, PT ;  /* 0x000000390200780c */ /* 0x000fe40003f64270 */
        /* <DEDUP_REMOVED lines=35> */
[----:B------:R-:W-:Y:S02]  /*2da0*/  FMNMX.FTZ R2, R68, R3, !PT ;  /* 0x0000000344027209 */ /* 0x000fe40007810000 */
[----:B------:R-:W-:-:S02]  /*2db0*/  FSEL R62, R62, -INF , P6 ;  /* 0xff8000003e3e7808 */ /* 0x000fc40003000000 */
[----:B------:R-:W-:Y:S02]  /*2dc0*/  FMNMX.FTZ R10, R69, R2, !PT ;  /* 0x00000002450a7209 */ /* 0x000fe40007810000 */
[----:B------:R-:W-:Y:S02]  /*2dd0*/  FSEL R63, R63, -INF , P5 ;  /* 0xff8000003f3f7808 */ /* 0x000fe40002800000 */
[----:B------:R-:W-:Y:S01]  /*2de0*/  FSEL R66, R66, -INF , P4 ;  /* 0xff80000042427808 */ /* 0x000fe20002000000 */
[----:B------:R-:W1:Y:S01]  /*2df0*/  SHFL.BFLY PT, R3, R10, 0x2, 0x1f ;  /* 0x0c401f000a037f89 */ /* 0x000e6200000e0000 */
[----:B------:R-:W-:Y:S02]  /*2e00*/  FSEL R67, R67, -INF , P3 ;  /* 0xff80000043437808 */ /* 0x000fe40001800000 */
[----:B------:R-:W-:Y:S02]  /*2e10*/  FSEL R70, R70, -INF , P2 ;  /* 0xff80000046467808 */ /* 0x000fe40001000000 */
[----:B------:R-:W-:-:S02]  /*2e20*/  FSEL R71, R71, -INF , P1 ;  /* 0xff80000047477808 */ /* 0x000fc40000800000 */
[-C--:B------:R-:W-:Y:S02]  /*2e30*/  MOV R89, R119.reuse ;  /* 0x0000007700597202 */ /* 0x080fe40000000f00 */
[----:B------:R-:W-:Y:S02]  /*2e40*/  MOV R72, R119 ;  /* 0x0000007700487202 */ /* 0x000fe40000000f00 */
[----:B-1----:R-:W-:-:S05]  /*2e50*/  FMNMX.FTZ R12, R10, R3, !PT ;  /* 0x000000030a0c7209 */ /* 0x002fca0007810000 */
[----:B------:R-:W1:Y:S02]  /*2e60*/  SHFL.BFLY PT, R3, R12, 0x1, 0x1f ;  /* 0x0c201f000c037f89 */ /* 0x000e6400000e0000 */
[----:B-1----:R-:W-:-:S04]  /*2e70*/  FMNMX.FTZ R3, R12, R3, !PT ;  /* 0x000000030c037209 */ /* 0x002fc80007810000 */
[C---:B------:R-:W-:Y:S01]  /*2e80*/  FSETP.NEU.FTZ.AND P0, PT, R3.reuse, -INF , PT ;  /* 0xff8000000300780b */ /* 0x040fe20003f1d000 */
[----:B------:R-:W-:-:S05]  /*2e90*/  FMUL.FTZ R2, R3, UR10 ;  /* 0x0000000a03027c20 */ /* 0x000fca0008410000 */
[----:B------:R-:W-:Y:S02]  /*2ea0*/  FSEL R14, R2, RZ, P0 ;  /* 0x000000ff020e7208 */ /* 0x000fe40000000000 */
[----:B------:R-:W-:Y:S02]  /*2eb0*/  ISETP.NE.AND P0, PT, R11, RZ, PT ;  /* 0x000000ff0b00720c */ /* 0x000fe40003f05270 */
[----:B------:R-:W-:Y:S01]  /*2ec0*/  FMNMX.FTZ R11, R26, R27, !PT ;  /* 0x0000001b1a0b7209 */ /* 0x000fe20007810000 */
[--C-:B------:R-:W-:Y:S01]  /*2ed0*/  FFMA.FTZ R188, R24, UR10, -R14.reuse ;  /* 0x0000000a18bc7c23 */ /* 0x100fe2000801080e */
[--C-:B------:R-:W-:Y:S01]  /*2ee0*/  FFMA.FTZ R190, R28, UR10, -R14.reuse ;  /* 0x0000000a1cbe7c23 */ /* 0x100fe2000801080e */
[--C-:B------:R-:W-:Y:S01]  /*2ef0*/  FFMA.FTZ R184, R32, UR10, -R14.reuse ;  /* 0x0000000a20b87c23 */ /* 0x100fe2000801080e */
[----:B------:R-:W-:Y:S01]  /*2f00*/  FMNMX.FTZ R2, R30, R11, !PT ;  /* 0x0000000b1e027209 */ /* 0x000fe20007810000 */
[--C-:B------:R-:W-:Y:S01]  /*2f10*/  FFMA.FTZ R186, R36, UR10, -R14.reuse ;  /* 0x0000000a24ba7c23 */ /* 0x100fe2000801080e */
[--C-:B------:R-:W-:Y:S01]  /*2f20*/  FFMA.FTZ R180, R40, UR10, -R14.reuse ;  /* 0x0000000a28b47c23 */ /* 0x100fe2000801080e */
[----:B------:R-:W-:Y:S01]  /*2f30*/  MUFU.EX2 R188, R188 ;  /* 0x000000bc00bc7308 */ /* 0x000fe20000000800 */
        /* <DEDUP_REMOVED lines=15> */
[----:B------:R-:W1:Y:S01]  /*3030*/  MUFU.EX2 R11, R11 ;  /* 0x0000000b000b7308 */ /* 0x000e620000000800 */
[----:B------:R-:W-:Y:S01]  /*3040*/  FMNMX.FTZ R13, R39, R2, !PT ;  /* 0x00000002270d7209 */ /* 0x000fe20007810000 */
[--C-:B------:R-:W-:Y:S01]  /*3050*/  FFMA.FTZ R65, R65, UR10, -R14.reuse ;  /* 0x0000000a41417c23 */ /* 0x100fe2000801080e */
[--C-:B------:R-:W-:Y:S01]  /*3060*/  FFMA.FTZ R68, R68, UR10, -R14.reuse ;  /* 0x0000000a44447c23 */ /* 0x100fe2000801080e */
[--C-:B------:R-:W-:Y:S01]  /*3070*/  IMAD.MOV.U32 R52, RZ, RZ, R119.reuse ;  /* 0x000000ffff347224 */ /* 0x100fe200078e0077 */
[----:B------:R-:W-:Y:S01]  /*3080*/  FMNMX.FTZ R2, R42, R13, !PT ;  /* 0x0000000d2a027209 */ /* 0x000fe20007810000 */
[----:B------:R-:W-:Y:S01]  /*3090*/  FFMA.FTZ R13, R29, UR10, -R14 ;  /* 0x0000000a1d0d7c23 */ /* 0x000fe2000801080e */
[--C-:B------:R-:W-:Y:S01]  /*30a0*/  IMAD.MOV.U32 R48, RZ, RZ, R119.reuse ;  /* 0x000000ffff307224 */ /* 0x100fe200078e0077 */
[----:B------:R-:W-:Y:S01]  /*30b0*/  MUFU.EX2 R184, R184 ;  /* 0x000000b800b87308 */ /* 0x000fe20000000800 */
[----:B------:R-:W-:Y:S01]  /*30c0*/  FMNMX.FTZ R15, R43, R2, !PT ;  /* 0x000000022b0f7209 */ /* 0x000fe20007810000 */
[----:B------:R-:W-:-:S02]  /*30d0*/  IMAD.MOV.U32 R44, RZ, RZ, R119 ;  /* 0x000000ffff2c7224 */ /* 0x000fc400078e0077 */
[--C-:B------:R-:W-:Y:S01]  /*30e0*/  IMAD.MOV.U32 R40, RZ, RZ, R119.reuse ;  /* 0x000000ffff287224 */ /* 0x100fe200078e0077 */
[----:B------:R-:W-:Y:S01]  /*30f0*/  FMNMX.FTZ R2, R46, R15, !PT ;  /* 0x0000000f2e027209 */ /* 0x000fe20007810000 */
[--C-:B------:R-:W-:Y:S02]  /*3100*/  IMAD.MOV.U32 R36, RZ, RZ, R119.reuse ;  /* 0x000000ffff247224 */ /* 0x100fe400078e0077 */
[----:B------:R-:W2:Y:S01]  /*3110*/  MUFU.EX2 R13, R13 ;  /* 0x0000000d000d7308 */ /* 0x000ea20000000800 */
[----:B------:R-:W-:Y:S01]  /*3120*/  FMNMX.FTZ R15, R47, R2, !PT ;  /* 0x000000022f0f7209 */ /* 0x000fe20007810000 */
[--C-:B------:R-:W-:Y:S02]  /*3130*/  IMAD.MOV.U32 R32, RZ, RZ, R119.reuse ;  /* 0x000000ffff207224 */ /* 0x100fe400078e0077 */
[--C-:B------:R-:W-:Y:S01]  /*3140*/  IMAD.MOV.U32 R28, RZ, RZ, R119.reuse ;  /* 0x000000ffff1c7224 */ /* 0x100fe200078e0077 */
[----:B------:R-:W-:Y:S01]  /*3150*/  FMNMX.FTZ R2, R50, R15, !PT ;  /* 0x0000000f32027209 */ /* 0x000fe20007810000 */
[--C-:B------:R-:W-:Y:S01]  /*3160*/  FFMA.FTZ R15, R33, UR10, -R14.reuse ;  /* 0x0000000a210f7c23 */ /* 0x100fe2000801080e */
[----:B------:R-:W-:Y:S01]  /*3170*/  FFMA.FTZ R33, R49, UR10, -R14 ;  /* 0x0000000a31217c23 */ /* 0x000fe2000801080e */
[----:B------:R-:W-:Y:S01]  /*3180*/  MUFU.EX2 R186, R186 ;  /* 0x000000ba00ba7308 */ /* 0x000fe20000000800 */
[----:B------:R-:W-:Y:S01]  /*3190*/  FMNMX.FTZ R21, R51, R2, !PT ;  /* 0x0000000233157209 */ /* 0x000fe20007810000 */
[----:B------:R-:W-:-:S02]  /*31a0*/  IMAD.MOV.U32 R49, RZ, RZ, R119 ;  /* 0x000000ffff317224 */ /* 0x000fc400078e0077 */
[----:B------:R-:W-:Y:S01]  /*31b0*/  IMAD.MOV.U32 R24, RZ, RZ, R119 ;  /* 0x000000ffff187224 */ /* 0x000fe200078e0077 */
[----:B------:R-:W-:-:S03]  /*31c0*/  FMNMX.FTZ R2, R54, R21, !PT ;  /* 0x0000001536027209 */ /* 0x000fc60007810000 */
[----:B------:R-:W3:Y:S01]  /*31d0*/  MUFU.EX2 R15, R15 ;  /* 0x0000000f000f7308 */ /* 0x000ee20000000800 */
[----:B------:R-:W-:-:S04]  /*31e0*/  FMNMX.FTZ R21, R55, R2, !PT ;  /* 0x0000000237157209 */ /* 0x000fc80007810000 */
[----:B------:R-:W-:Y:S01]  /*31f0*/  FMNMX.FTZ R2, R58, R21, !PT ;  /* 0x000000153a027209 */ /* 0x000fe20007810000 */
[----:B------:R-:W-:Y:S02]  /*3200*/  FFMA.FTZ R21, R37, UR10, -R14 ;  /* 0x0000000a25157c23 */ /* 0x000fe4000801080e */
[----:B------:R-:W-:Y:S01]  /*3210*/  MUFU.EX2 R180, R180 ;  /* 0x000000b400b47308 */ /* 0x000fe20000000800 */
[----:B------:R-:W-:-:S04]  /*3220*/  FMNMX.FTZ R25, R59, R2, !PT ;  /* 0x000000023b197209 */ /* 0x000fc80007810000 */
[----:B------:R-:W-:-:S03]  /*3230*/  FMNMX.FTZ R2, R62, R25, !PT ;  /* 0x000000193e027209 */ /* 0x000fc60007810000 */
[----:B------:R-:W4:Y:S01]  /*3240*/  MUFU.EX2 R21, R21 ;  /* 0x0000001500157308 */ /* 0x000f220000000800 */
[----:B------:R-:W-:-:S04]  /*3250*/  FMNMX.FTZ R25, R63, R2, !PT ;  /* 0x000000023f197209 */ /* 0x000fc80007810000 */
[----:B------:R-:W-:Y:S01]  /*3260*/  FMNMX.FTZ R2, R66, R25, !PT ;  /* 0x0000001942027209 */ /* 0x000fe20007810000 */
[----:B------:R-:W-:Y:S01]  /*3270*/  FFMA.FTZ R25, R41, UR10, -R14 ;  /* 0x0000000a29197c23 */ /* 0x000fe2000801080e */
[----:B-1----:R-:W-:Y:S01]  /*3280*/  FADD.FTZ R41, R188, R11 ;  /* 0x0000000bbc297221 */ /* 0x002fe20000010000 */
[----:B------:R-:W-:Y:S01]  /*3290*/  MUFU.EX2 R182, R182 ;  /* 0x000000b600b67308 */ /* 0x000fe20000000800 */
[----:B------:R-:W-:Y:S02]  /*32a0*/  FMNMX.FTZ R29, R67, R2, !PT ;  /* 0x00000002431d7209 */ /* 0x000fe40007810000 */
[----:B------:R-:W-:Y:S01]  /*32b0*/  FADD.FTZ R12, R190, R41 ;  /* 0x00000029be0c7221 */ /* 0x000fe20000010000 */
[----:B------:R-:W-:Y:S02]  /*32c0*/  F2FP.F16.F32.PACK_AB R188, R11, R188 ;  /* 0x000000bc0bbc723e */ /* 0x000fe400000000ff */
[----:B------:R-:W-:Y:S01]  /*32d0*/  FMNMX.FTZ R2, R70, R29, !PT ;  /* 0x0000001d46027209 */ /* 0x000fe20007810000 */
[----:B--2---:R-:W-:Y:S01]  /*32e0*/  FADD.FTZ R41, R13, R12 ;  /* 0x0000000c0d297221 */ /* 0x004fe20000010000 */
[--C-:B------:R-:W-:Y:S01]  /*32f0*/  FFMA.FTZ R29, R45, UR10, -R14.reuse ;  /* 0x0000000a2d1d7c23 */ /* 0x100fe2000801080e */
[----:B------:R-:W1:Y:S01]  /*3300*/  MUFU.EX2 R25, R25 ;  /* 0x0000001900197308 */ /* 0x000e620000000800 */
[----:B------:R-:W-:Y:S01]  /*3310*/  FMNMX.FTZ R2, R71, R2, !PT ;  /* 0x0000000247027209 */ /* 0x000fe20007810000 */
[----:B------:R-:W-:Y:S01]  /*3320*/  FADD.FTZ R12, R184, R41 ;  /* 0x00000029b80c7221 */ /* 0x000fe20000010000 */
[----:B------:R-:W-:Y:S01]  /*3330*/  FFMA.FTZ R14, R69, UR10, -R14 ;  /* 0x0000000a450e7c23 */ /* 0x000fe2000801080e */
[----:B------:R-:W-:Y:S01]  /*3340*/  F2FP.F16.F32.PACK_AB R190, R13, R190 ;  /* 0x000000be0dbe723e */ /* 0x000fe200000000ff */
[----:B------:R-:W-:Y:S01]  /*3350*/  IMAD.MOV.U32 R69, RZ, RZ, R119 ;  /* 0x000000ffff457224 */ /* 0x000fe200078e0077 */
[----:B------:R-:W2:Y:S01]  /*3360*/  SHFL.BFLY PT, R37, R2, 0x2, 0x1f ;  /* 0x0c401f0002257f89 */ /* 0x000ea200000e0000 */
[C---:B---3--:R-:W-:Y:S01]  /*3370*/  FADD.FTZ R45, R15.reuse, R12 ;  /* 0x0000000c0f2d7221 */ /* 0x048fe20000010000 */
[----:B------:R-:W3:Y:S01]  /*3380*/  MUFU.EX2 R29, R29 ;  /* 0x0000001d001d7308 */ /* 0x000ee20000000800 */
[----:B------:R-:W-:-:S07]  /*3390*/  F2FP.F16.F32.PACK_AB R184, R15, R184 ;  /* 0x000000b80fb8723e */ /* 0x000fce00000000ff */
[----:B------:R-:W-:Y:S08]  /*33a0*/  MUFU.EX2 R176, R176 ;  /* 0x000000b000b07308 */ /* 0x000ff00000000800 */
[----:B------:R-:W-:Y:S01]  /*33b0*/  MUFU.EX2 R33, R33 ;  /* 0x0000002100217308 */ /* 0x000fe20000000800 */
[----:B--2---:R-:W-:-:S07]  /*33c0*/  FMNMX.FTZ R37, R2, R37, !PT ;  /* 0x0000002502257209 */ /* 0x004fce0007810000 */
[----:B------:R-:W-:Y:S01]  /*33d0*/  MUFU.EX2 R178, R178 ;  /* 0x000000b200b27308 */ /* 0x000fe20000000800 */
[----:B------:R-:W2:Y:S07]  /*33e0*/  SHFL.BFLY PT, R2, R37, 0x1, 0x1f ;  /* 0x0c201f0025027f89 */ /* 0x000eae00000e0000 */
[----:B------:R-:W-:Y:S08]  /*33f0*/  MUFU.EX2 R53, R53 ;  /* 0x0000003500357308 */ /* 0x000ff00000000800 */
[----:B------:R-:W-:Y:S08]  /*3400*/  MUFU.EX2 R56, R56 ;  /* 0x0000003800387308 */ /* 0x000ff00000000800 */
[----:B------:R-:W-:Y:S01]  /*3410*/  MUFU.EX2 R57, R57 ;  /* 0x0000003900397308 */ /* 0x000fe20000000800 */
[----:B--2---:R-:W-:-:S04]  /*3420*/  FMNMX.FTZ R2, R37, R2, !PT ;  /* 0x0000000225027209 */ /* 0x004fc80007810000 */
[C---:B------:R-:W-:Y:S01]  /*3430*/  FSETP.NEU.FTZ.AND P1, PT, R2.reuse, -INF , PT ;  /* 0xff8000000200780b */ /* 0x040fe20003f3d000 */
[----:B------:R-:W-:Y:S02]  /*3440*/  FMUL.FTZ R10, R2, UR10 ;  /* 0x0000000a020a7c20 */ /* 0x000fe40008410000 */
[----:B------:R2:W-:Y:S03]  /*3450*/  MUFU.EX2 R37, R14 ;  /* 0x0000000e00257308 */ /* 0x0005e60000000800 */
[----:B------:R-:W-:Y:S02]  /*3460*/  FSEL R10, R10, RZ, P1 ;  /* 0x000000ff0a0a7208 */ /* 0x000fe40000800000 */
[----:B------:R-:W-:-:S03]  /*3470*/  PLOP3.LUT P1, PT, PT, PT, UP0, 0x80, 0x0 ;  /* 0x000000000000781c */ /* 0x000fc60003f2f008 */
[----:B------:R-:W-:Y:S01]  /*3480*/  MUFU.EX2 R60, R60 ;  /* 0x0000003c003c7308 */ /* 0x000fe20000000800 */
[--C-:B------:R-:W-:Y:S01]  /*3490*/  FFMA.FTZ R26, R26, UR10, -R10.reuse ;  /* 0x0000000a1a1a7c23 */ /* 0x100fe2000801080a */
[--C-:B------:R-:W-:Y:S01]  /*34a0*/  FFMA.FTZ R27, R27, UR10, -R10.reuse ;  /* 0x0000000a1b1b7c23 */ /* 0x100fe2000801080a */
[--C-:B------:R-:W-:Y:S01]  /*34b0*/  FFMA.FTZ R30, R30, UR10, -R10.reuse ;  /* 0x0000000a1e1e7c23 */ /* 0x100fe2000801080a */
[--C-:B------:R-:W-:Y:S01]  /*34c0*/  FFMA.FTZ R31, R31, UR10, -R10.reuse ;  /* 0x0000000a1f1f7c23 */ /* 0x100fe2000801080a */
[--C-:B------:R-:W-:Y:S01]  /*34d0*/  FFMA.FTZ R34, R34, UR10, -R10.reuse ;  /* 0x0000000a22227c23 */ /* 0x100fe2000801080a */
[--C-:B------:R-:W-:Y:S01]  /*34e0*/  FFMA.FTZ R35, R35, UR10, -R10.reuse ;  /* 0x0000000a23237c23 */ /* 0x100fe2000801080a */
[--C-:B------:R-:W-:Y:S01]  /*34f0*/  FFMA.FTZ R38, R38, UR10, -R10.reuse ;  /* 0x0000000a26267c23 */ /* 0x100fe2000801080a */
[----:B------:R-:W-:Y:S01]  /*3500*/  MUFU.EX2 R26, R26 ;  /* 0x0000001a001a7308 */ /* 0x000fe20000000800 */
[--C-:B------:R-:W-:Y:S01]  /*3510*/  FFMA.FTZ R39, R39, UR10, -R10.reuse ;  /* 0x0000000a27277c23 */ /* 0x100fe2000801080a */
[--C-:B------:R-:W-:Y:S01]  /*3520*/  FFMA.FTZ R42, R42, UR10, -R10.reuse ;  /* 0x0000000a2a2a7c23 */ /* 0x100fe2000801080a */
[----:B--2---:R-:W-:Y:S01]  /*3530*/  FADD.FTZ R14, R186, R45 ;  /* 0x0000002dba0e7221 */ /* 0x004fe20000010000 */
[--C-:B------:R-:W-:Y:S01]  /*3540*/  FFMA.FTZ R43, R43, UR10, -R10.reuse ;  /* 0x0000000a2b2b7c23 */ /* 0x100fe2000801080a */
[--C-:B------:R-:W-:Y:S01]  /*3550*/  FFMA.FTZ R46, R46, UR10, -R10.reuse ;  /* 0x0000000a2e2e7c23 */ /* 0x100fe2000801080a */
[----:B------:R-:W-:Y:S01]  /*3560*/  FFMA.FTZ R47, R47, UR10, -R10 ;  /* 0x0000000a2f2f7c23 */ /* 0x000fe2000801080a */
[----:B----4-:R-:W-:Y:S01]  /*3570*/  FADD.FTZ R45, R21, R14 ;  /* 0x0000000e152d7221 */ /* 0x010fe20000010000 */
[----:B------:R-:W2:Y:S01]  /*3580*/  MUFU.EX2 R27, R27 ;  /* 0x0000001b001b7308 */ /* 0x000ea20000000800 */
[--C-:B------:R-:W-:Y:S01]  /*3590*/  FFMA.FTZ R50, R50, UR10, -R10.reuse ;  /* 0x0000000a32327c23 */ /* 0x100fe2000801080a */
[--C-:B------:R-:W-:Y:S01]  /*35a0*/  FFMA.FTZ R51, R51, UR10, -R10.reuse ;  /* 0x0000000a33337c23 */ /* 0x100fe2000801080a */
[----:B------:R-:W-:Y:S01]  /*35b0*/  FADD.FTZ R14, R180, R45 ;  /* 0x0000002db40e7221 */ /* 0x000fe20000010000 */
[--C-:B------:R-:W-:Y:S01]  /*35c0*/  FFMA.FTZ R54, R54, UR10, -R10.reuse ;  /* 0x0000000a36367c23 */ /* 0x100fe2000801080a */
[--C-:B------:R-:W-:Y:S01]  /*35d0*/  FFMA.FTZ R55, R55, UR10, -R10.reuse ;  /* 0x0000000a37377c23 */ /* 0x100fe2000801080a */
[----:B------:R-:W-:Y:S01]  /*35e0*/  FFMA.FTZ R58, R58, UR10, -R10 ;  /* 0x0000000a3a3a7c23 */ /* 0x000fe2000801080a */
[----:B-1----:R-:W-:Y:S01]  /*35f0*/  FADD.FTZ R45, R25, R14 ;  /* 0x0000000e192d7221 */ /* 0x002fe20000010000 */
[----:B------:R-:W1:Y:S01]  /*3600*/  MUFU.EX2 R30, R30 ;  /* 0x0000001e001e7308 */ /* 0x000e620000000800 */
[--C-:B------:R-:W-:Y:S01]  /*3610*/  FFMA.FTZ R59, R59, UR10, -R10.reuse ;  /* 0x0000000a3b3b7c23 */ /* 0x100fe2000801080a */
[--C-:B------:R-:W-:Y:S01]  /*3620*/  FFMA.FTZ R62, R62, UR10, -R10.reuse ;  /* 0x0000000a3e3e7c23 */ /* 0x100fe2000801080a */
[----:B------:R-:W-:Y:S01]  /*3630*/  FADD.FTZ R14, R182, R45 ;  /* 0x0000002db60e7221 */ /* 0x000fe20000010000 */
[--C-:B------:R-:W-:Y:S01]  /*3640*/  FFMA.FTZ R63, R63, UR10, -R10.reuse ;  /* 0x0000000a3f3f7c23 */ /* 0x100fe2000801080a */
[--C-:B------:R-:W-:Y:S01]  /*3650*/  FFMA.FTZ R66, R66, UR10, -R10.reuse ;  /* 0x0000000a42427c23 */ /* 0x100fe2000801080a */
[----:B------:R-:W-:Y:S01]  /*3660*/  FFMA.FTZ R67, R67, UR10, -R10 ;  /* 0x0000000a43437c23 */ /* 0x000fe2000801080a */
[----:B---3--:R-:W-:Y:S01]  /*3670*/  FADD.FTZ R45, R29, R14 ;  /* 0x0000000e1d2d7221 */ /* 0x008fe20000010000 */
[----:B------:R-:W3:Y:S01]  /*3680*/  MUFU.EX2 R31, R31 ;  /* 0x0000001f001f7308 */ /* 0x000ee20000000800 */
[----:B--2---:R-:W-:Y:S01]  /*3690*/  FADD.FTZ R41, R26, R27 ;  /* 0x0000001b1a297221 */ /* 0x004fe20000010000 */
[--C-:B------:R-:W-:Y:S01]  /*36a0*/  FFMA.FTZ R70, R70, UR10, -R10.reuse ;  /* 0x0000000a46467c23 */ /* 0x100fe2000801080a */
[----:B------:R-:W-:Y:S01]  /*36b0*/  FFMA.FTZ R10, R71, UR10, -R10 ;  /* 0x0000000a470a7c23 */ /* 0x000fe2000801080a */
[----:B------:R-:W-:Y:S01]  /*36c0*/  F2FP.F16.F32.PACK_AB R180, R25, R180 ;  /* 0x000000b419b4723e */ /* 0x000fe200000000ff */
[--C-:B------:R-:W-:Y:S01]  /*36d0*/  IMAD.MOV.U32 R71, RZ, RZ, R119.reuse ;  /* 0x000000ffff477224 */ /* 0x100fe200078e0077 */
[----:B------:R-:W-:Y:S01]  /*36e0*/  F2FP.F16.F32.PACK_AB R182, R29, R182 ;  /* 0x000000b61db6723e */ /* 0x000fe200000000ff */
[----:B------:R-:W-:Y:S01]  /*36f0*/  IMAD.MOV.U32 R29, RZ, RZ, R119 ;  /* 0x000000ffff1d7224 */ /* 0x000fe200078e0077 */
[----:B------:R-:W2:Y:S01]  /*3700*/  MUFU.EX2 R34, R34 ;  /* 0x0000002200227308 */ /* 0x000ea20000000800 */
[----:B-1----:R-:W-:Y:S01]  /*3710*/  FADD.FTZ R12, R30, R41 ;  /* 0x000000291e0c7221 */ /* 0x002fe20000010000 */
[----:B------:R-:W-:Y:S01]  /*3720*/  F2FP.F16.F32.PACK_AB R172, R57, R56 ;  /* 0x0000003839ac723e */ /* 0x000fe200000000ff */
[--C-:B------:R-:W-:Y:S01]  /*3730*/  IMAD.MOV.U32 R25, RZ, RZ, R119.reuse ;  /* 0x000000ffff197224 */ /* 0x100fe200078e0077 */
[----:B------:R-:W-:Y:S01]  /*3740*/  F2FP.F16.F32.PACK_AB R189, R27, R26 ;  /* 0x0000001a1bbd723e */ /* 0x000fe200000000ff */
[--C-:B------:R-:W-:Y:S01]  /*3750*/  IMAD.MOV.U32 R27, RZ, RZ, R119.reuse ;  /* 0x000000ffff1b7224 */ /* 0x100fe200078e0077 */
[----:B------:R-:W-:Y:S01]  /*3760*/  F2FP.F16.F32.PACK_AB R186, R21, R186 ;  /* 0x000000ba15ba723e */ /* 0x000fe200000000ff */
[--C-:B------:R-:W-:Y:S01]  /*3770*/  IMAD.MOV.U32 R26, RZ, RZ, R119.reuse ;  /* 0x000000ffff1a7224 */ /* 0x100fe200078e0077 */
[----:B------:R-:W1:Y:S01]  /*3780*/  MUFU.EX2 R35, R35 ;  /* 0x0000002300237308 */ /* 0x000e620000000800 */
[C---:B---3--:R-:W-:Y:S01]  /*3790*/  FADD.FTZ R41, R31.reuse, R12 ;  /* 0x0000000c1f297221 */ /* 0x048fe20000010000 */
[----:B------:R-:W-:Y:S01]  /*37a0*/  F2FP.F16.F32.PACK_AB R191, R31, R30 ;  /* 0x0000001e1fbf723e */ /* 0x000fe200000000ff */
[----:B------:R-:W-:-:S02]  /*37b0*/  IMAD.MOV.U32 R31, RZ, RZ, R119 ;  /* 0x000000ffff1f7224 */ /* 0x000fc400078e0077 */
[----:B------:R-:W-:-:S03]  /*37c0*/  IMAD.MOV.U32 R30, RZ, RZ, R119 ;  /* 0x000000ffff1e7224 */ /* 0x000fc600078e0077 */
[----:B------:R-:W3:Y:S01]  /*37d0*/  MUFU.EX2 R38, R38 ;  /* 0x0000002600267308 */ /* 0x000ee20000000800 */
[----:B--2---:R-:W-:-:S07]  /*37e0*/  FADD.FTZ R12, R34, R41 ;  /* 0x00000029220c7221 */ /* 0x004fce0000010000 */
[----:B------:R-:W2:Y:S01]  /*37f0*/  MUFU.EX2 R39, R39 ;  /* 0x0000002700277308 */ /* 0x000ea20000000800 */
[C---:B-1----:R-:W-:Y:S01]  /*3800*/  FADD.FTZ R41, R35.reuse, R12 ;  /* 0x0000000c23297221 */ /* 0x042fe20000010000 */
[----:B------:R-:W-:Y:S01]  /*3810*/  F2FP.F16.F32.PACK_AB R185, R35, R34 ;  /* 0x0000002223b9723e */ /* 0x000fe200000000ff */
[--C-:B------:R-:W-:Y:S02]  /*3820*/  IMAD.MOV.U32 R35, RZ, RZ, R119.reuse ;  /* 0x000000ffff237224 */ /* 0x100fe400078e0077 */
[----:B------:R-:W-:-:S03]  /*3830*/  IMAD.MOV.U32 R34, RZ, RZ, R119 ;  /* 0x000000ffff227224 */ /* 0x000fc600078e0077 */
[----:B------:R-:W0:Y:S01]  /*3840*/  MUFU.EX2 R42, R42 ;  /* 0x0000002a002a7308 */ /* 0x000e220000000800 */
[----:B---3--:R-:W-:-:S07]  /*3850*/  FADD.FTZ R12, R38, R41 ;  /* 0x00000029260c7221 */ /* 0x008fce0000010000 */
[----:B------:R-:W1:Y:S01]  /*3860*/  MUFU.EX2 R43, R43 ;  /* 0x0000002b002b7308 */ /* 0x000e620000000800 */
[----:B--2---:R-:W-:Y:S01]  /*3870*/  FADD.FTZ R41, R39, R12 ;  /* 0x0000000c27297221 */ /* 0x004fe20000010000 */
[----:B------:R-:W-:Y:S01]  /*3880*/  FADD.FTZ R12, R176, R45 ;  /* 0x0000002db00c7221 */ /* 0x000fe20000010000 */
[----:B------:R-:W-:Y:S02]  /*3890*/  F2FP.F16.F32.PACK_AB R176, R33, R176 ;  /* 0x000000b021b0723e */ /* 0x000fe400000000ff */
[----:B------:R-:W-:Y:S01]  /*38a0*/  F2FP.F16.F32.PACK_AB R187, R39, R38 ;  /* 0x0000002627bb723e */ /* 0x000fe200000000ff */
[----:B------:R-:W-:Y:S01]  /*38b0*/  FADD.FTZ R45, R33, R12 ;  /* 0x0000000c212d7221 */ /* 0x000fe20000010000 */
[----:B------:R-:W-:Y:S01]  /*38c0*/  IMAD.MOV.U32 R39, RZ, RZ, R119 ;  /* 0x000000ffff277224 */ /* 0x000fe200078e0077 */
[----:B------:R-:W2:Y:S01]  /*38d0*/  MUFU.EX2 R46, R46 ;  /* 0x0000002e002e7308 */ /* 0x000ea20000000800 */
[----:B0-----:R-:W-:Y:S01]  /*38e0*/  FADD.FTZ R0, R42, R41 ;  /* 0x000000292a007221 */ /* 0x001fe20000010000 */
[----:B------:R-:W-:Y:S01]  /*38f0*/  FADD.FTZ R12, R178, R45 ;  /* 0x0000002db20c7221 */ /* 0x000fe20000010000 */
[C---:B------:R-:W-:Y:S01]  /*3900*/  F2FP.F16.F32.PACK_AB R178, R53.reuse, R178 ;  /* 0x000000b235b2723e */ /* 0x040fe200000000ff */
[--C-:B------:R-:W-:Y:S01]  /*3910*/  IMAD.MOV.U32 R33, RZ, RZ, R119.reuse ;  /* 0x000000ffff217224 */ /* 0x100fe200078e0077 */
[----:B------:R-:W-:Y:S01]  /*3920*/  MOV R38, R119 ;  /* 0x0000007700267202 */ /* 0x000fe20000000f00 */
[----:B------:R-:W-:Y:S01]  /*3930*/  FADD.FTZ R45, R53, R12 ;  /* 0x0000000c352d7221 */ /* 0x000fe20000010000 */
[----:B------:R-:W-:Y:S01]  /*3940*/  IMAD.MOV.U32 R53, RZ, RZ, R119 ;  /* 0x000000ffff357224 */ /* 0x000fe200078e0077 */
[----:B------:R-:W0:Y:S01]  /*3950*/  MUFU.EX2 R47, R47 ;  /* 0x0000002f002f7308 */ /* 0x000e220000000800 */
[C---:B-1----:R-:W-:Y:S01]  /*3960*/  FADD.FTZ R41, R43.reuse, R0 ;  /* 0x000000002b297221 */ /* 0x042fe20000010000 */
[----:B------:R-:W-:Y:S01]  /*3970*/  FADD.FTZ R12, R56, R45 ;  /* 0x0000002d380c7221 */ /* 0x000fe20000010000 */
[----:B------:R-:W-:Y:S01]  /*3980*/  F2FP.F16.F32.PACK_AB R181, R43, R42 ;  /* 0x0000002a2bb5723e */ /* 0x000fe200000000ff */
[----:B------:R-:W-:-:S02]  /*3990*/  IMAD.MOV.U32 R56, RZ, RZ, R119 ;  /* 0x000000ffff387224 */ /* 0x000fc400078e0077 */
[----:B------:R-:W-:Y:S01]  /*39a0*/  FADD.FTZ R13, R57, R12 ;  /* 0x0000000c390d7221 */ /* 0x000fe20000010000 */
[----:B------:R-:W-:Y:S01]  /*39b0*/  IMAD.MOV.U32 R57, RZ, RZ, R119 ;  /* 0x000000ffff397224 */ /* 0x000fe200078e0077 */
[----:B------:R-:W1:Y:S01]  /*39c0*/  MUFU.EX2 R50, R50 ;  /* 0x0000003200327308 */ /* 0x000e620000000800 */
[----:B--2---:R-:W-:Y:S01]  /*39d0*/  FADD.FTZ R0, R46, R41 ;  /* 0x000000292e007221 */ /* 0x004fe20000010000 */
[----:B------:R-:W-:Y:S01]  /*39e0*/  FADD.FTZ R12, R60, R13 ;  /* 0x0000000d3c0c7221 */ /* 0x000fe20000010000 */
[--C-:B------:R-:W-:Y:S02]  /*39f0*/  IMAD.MOV.U32 R45, RZ, RZ, R119.reuse ;  /* 0x000000ffff2d7224 */ /* 0x100fe400078e0077 */
[--C-:B------:R-:W-:Y:S02]  /*3a00*/  IMAD.MOV.U32 R43, RZ, RZ, R119.reuse ;  /* 0x000000ffff2b7224 */ /* 0x100fe400078e0077 */
[--C-:B------:R-:W-:Y:S01]  /*3a10*/  IMAD.MOV.U32 R42, RZ, RZ, R119.reuse ;  /* 0x000000ffff2a7224 */ /* 0x100fe200078e0077 */
[----:B------:R-:W2:Y:S01]  /*3a20*/  MUFU.EX2 R51, R51 ;  /* 0x0000003300337308 */ /* 0x000ea20000000800 */
[C---:B0-----:R-:W-:Y:S01]  /*3a30*/  FADD.FTZ R41, R47.reuse, R0 ;  /* 0x000000002f297221 */ /* 0x041fe20000010000 */
[----:B------:R-:W-:Y:S01]  /*3a40*/  F2FP.F16.F32.PACK_AB R183, R47, R46 ;  /* 0x0000002e2fb7723e */ /* 0x000fe200000000ff */
[----:B------:R-:W-:-:S02]  /*3a50*/  IMAD.MOV.U32 R47, RZ, RZ, R119 ;  /* 0x000000ffff2f7224 */ /* 0x000fc400078e0077 */
[----:B------:R-:W-:-:S03]  /*3a60*/  IMAD.MOV.U32 R46, RZ, RZ, R119 ;  /* 0x000000ffff2e7224 */ /* 0x000fc600078e0077 */
[----:B------:R-:W0:Y:S01]  /*3a70*/  MUFU.EX2 R54, R54 ;  /* 0x0000003600367308 */ /* 0x000e220000000800 */
[----:B-1----:R-:W-:Y:S01]  /*3a80*/  FADD.FTZ R0, R50, R41 ;  /* 0x0000002932007221 */ /* 0x002fe20000010000 */
[----:B------:R-:W-:-:S06]  /*3a90*/  IMAD.MOV.U32 R41, RZ, RZ, R119 ;  /* 0x000000ffff297224 */ /* 0x000fcc00078e0077 */
[----:B------:R-:W1:Y:S01]  /*3aa0*/  MUFU.EX2 R55, R55 ;  /* 0x0000003700377308 */ /* 0x000e620000000800 */
[C---:B--2---:R-:W-:Y:S01]  /*3ab0*/  FADD.FTZ R11, R51.reuse, R0 ;  /* 0x00000000330b7221 */ /* 0x044fe20000010000 */
[----:B------:R-:W-:Y:S01]  /*3ac0*/  F2FP.F16.F32.PACK_AB R177, R51, R50 ;  /* 0x0000003233b1723e */ /* 0x000fe200000000ff */
[--C-:B------:R-:W-:Y:S02]  /*3ad0*/  IMAD.MOV.U32 R51, RZ, RZ, R119.reuse ;  /* 0x000000ffff337224 */ /* 0x100fe400078e0077 */
[----:B------:R-:W-:-:S03]  /*3ae0*/  IMAD.MOV.U32 R50, RZ, RZ, R119 ;  /* 0x000000ffff327224 */ /* 0x000fc600078e0077 */
[----:B------:R-:W2:Y:S01]  /*3af0*/  MUFU.EX2 R61, R61 ;  /* 0x0000003d003d7308 */ /* 0x000ea20000000800 */
[----:B0-----:R-:W-:-:S07]  /*3b00*/  FADD.FTZ R0, R54, R11 ;  /* 0x0000000b36007221 */ /* 0x001fce0000010000 */
[----:B------:R-:W0:Y:S01]  /*3b10*/  MUFU.EX2 R58, R58 ;  /* 0x0000003a003a7308 */ /* 0x000e220000000800 */
[C---:B-1----:R-:W-:Y:S01]  /*3b20*/  FADD.FTZ R11, R55.reuse, R0 ;  /* 0x00000000370b7221 */ /* 0x042fe20000010000 */
[----:B------:R-:W-:Y:S01]  /*3b30*/  F2FP.F16.F32.PACK_AB R179, R55, R54 ;  /* 0x0000003637b3723e */ /* 0x000fe200000000ff */
[----:B------:R-:W-:Y:S01]  /*3b40*/  IMAD.MOV.U32 R54, RZ, RZ, R119 ;  /* 0x000000ffff367224 */ /* 0x000fe200078e0077 */
[----:B------:R-:W-:-:S04]  /*3b50*/  MOV R55, R119 ;  /* 0x0000007700377202 */ /* 0x000fc80000000f00 */
        /* <DEDUP_REMOVED lines=8> */
[----:B-1----:R-:W-:-:S07]  /*3be0*/  FADD.FTZ R12, R64, R13 ;  /* 0x0000000d400c7221 */ /* 0x002fce0000010000 */
[----:B------:R-:W1:Y:S01]  /*3bf0*/  MUFU.EX2 R62, R62 ;  /* 0x0000003e003e7308 */ /* 0x000e620000000800 */
[C---:B--2---:R-:W-:Y:S01]  /*3c00*/  FADD.FTZ R11, R59.reuse, R0 ;  /* 0x000000003b0b7221 */ /* 0x044fe20000010000 */
[----:B------:R-:W-:Y:S01]  /*3c10*/  F2FP.F16.F32.PACK_AB R173, R59, R58 ;  /* 0x0000003a3bad723e */ /* 0x000fe200000000ff */
[--C-:B------:R-:W-:Y:S02]  /*3c20*/  IMAD.MOV.U32 R59, RZ, RZ, R119.reuse ;  /* 0x000000ffff3b7224 */ /* 0x100fe400078e0077 */
[----:B------:R-:W-:-:S03]  /*3c30*/  IMAD.MOV.U32 R58, RZ, RZ, R119 ;  /* 0x000000ffff3a7224 */ /* 0x000fc600078e0077 */
[----:B------:R-:W2:Y:S01]  /*3c40*/  MUFU.EX2 R68, R68 ;  /* 0x0000004400447308 */ /* 0x000ea20000000800 */
[C---:B0-----:R-:W-:Y:S01]  /*3c50*/  FADD.FTZ R13, R65.reuse, R12 ;  /* 0x0000000c410d7221 */ /* 0x041fe20000010000 */
[----:B------:R-:W-:Y:S01]  /*3c60*/  F2FP.F16.F32.PACK_AB R168, R65, R64 ;  /* 0x0000004041a8723e */ /* 0x000fe200000000ff */
[--C-:B------:R-:W-:Y:S02]  /*3c70*/  IMAD.MOV.U32 R65, RZ, RZ, R119.reuse ;  /* 0x000000ffff417224 */ /* 0x100fe400078e0077 */
[----:B------:R-:W-:-:S03]  /*3c80*/  IMAD.MOV.U32 R64, RZ, RZ, R119 ;  /* 0x000000ffff407224 */ /* 0x000fc600078e0077 */
[----:B------:R-:W0:Y:S01]  /*3c90*/  MUFU.EX2 R63, R63 ;  /* 0x0000003f003f7308 */ /* 0x000e220000000800 */
[----:B-1----:R-:W-:-:S07]  /*3ca0*/  FADD.FTZ R0, R62, R11 ;  /* 0x0000000b3e007221 */ /* 0x002fce0000010000 */
[----:B------:R-:W1:Y:S01]  /*3cb0*/  MUFU.EX2 R66, R66 ;  /* 0x0000004200427308 */ /* 0x000e620000000800 */
[----:B--2---:R-:W-:Y:S01]  /*3cc0*/  FADD.FTZ R12, R68, R13 ;  /* 0x0000000d440c7221 */ /* 0x004fe20000010000 */
[C---:B------:R-:W-:Y:S01]  /*3cd0*/  F2FP.F16.F32.PACK_AB R170, R37.reuse, R68 ;  /* 0x0000004425aa723e */ /* 0x040fe200000000ff */
[--C-:B------:R-:W-:Y:S02]  /*3ce0*/  IMAD.MOV.U32 R68, RZ, RZ, R119.reuse ;  /* 0x000000ffff447224 */ /* 0x100fe400078e0077 */
[----:B------:R-:W-:Y:S01]  /*3cf0*/  FADD.FTZ R11, R37, R12 ;  /* 0x0000000c250b7221 */ /* 0x000fe20000010000 */
[----:B------:R-:W-:Y:S02]  /*3d00*/  IMAD.MOV.U32 R12, RZ, RZ, 0x3f800000 ;  /* 0x3f800000ff0c7424 */ /* 0x000fe400078e00ff */
[----:B------:R-:W2:Y:S01]  /*3d10*/  MUFU.EX2 R67, R67 ;  /* 0x0000004300437308 */ /* 0x000ea20000000800 */
[C---:B0-----:R-:W-:Y:S01]  /*3d20*/  FADD.FTZ R13, R63.reuse, R0 ;  /* 0x000000003f0d7221 */ /* 0x041fe20000010000 */
[----:B------:R-:W-:Y:S01]  /*3d30*/  F2FP.F16.F32.PACK_AB R175, R63, R62 ;  /* 0x0000003e3faf723e */ /* 0x000fe200000000ff */
[----:B------:R-:W-:-:S02]  /*3d40*/  IMAD.MOV.U32 R63, RZ, RZ, R119 ;  /* 0x000000ffff3f7224 */ /* 0x000fc400078e0077 */
[--C-:B------:R-:W-:Y:S02]  /*3d50*/  IMAD.MOV.U32 R62, RZ, RZ, R119.reuse ;  /* 0x000000ffff3e7224 */ /* 0x100fe400078e0077 */
[----:B------:R-:W-:Y:S01]  /*3d60*/  IMAD.MOV.U32 R37, RZ, RZ, R119 ;  /* 0x000000ffff257224 */ /* 0x000fe200078e0077 */
[----:B------:R-:W0:Y:S01]  /*3d70*/  MUFU.EX2 R70, R70 ;  /* 0x0000004600467308 */ /* 0x000e220000000800 */
[----:B-1----:R-:W-:-:S07]  /*3d80*/  FADD.FTZ R0, R66, R13 ;  /* 0x0000000d42007221 */ /* 0x002fce0000010000 */
[----:B------:R0:W1:Y:S01]  /*3d90*/  MUFU.EX2 R171, R10 ;  /* 0x0000000a00ab7308 */ /* 0x0000620000000800 */
[C---:B--2---:R-:W-:Y:S01]  /*3da0*/  FADD.FTZ R13, R67.reuse, R0 ;  /* 0x00000000430d7221 */ /* 0x044fe20000010000 */
[----:B------:R-:W-:Y:S01]  /*3db0*/  F2FP.F16.F32.PACK_AB R169, R67, R66 ;  /* 0x0000004243a9723e */ /* 0x000fe200000000ff */
[----:B------:R-:W-:Y:S02]  /*3dc0*/  IMAD.MOV.U32 R0, RZ, RZ, 0x3f800000 ;  /* 0x3f800000ff007424 */ /* 0x000fe400078e00ff */
[--C-:B------:R-:W-:Y:S02]  /*3dd0*/  IMAD.MOV.U32 R67, RZ, RZ, R119.reuse ;  /* 0x000000ffff437224 */ /* 0x100fe400078e0077 */
[----:B------:R-:W-:Y:S02]  /*3de0*/  IMAD.MOV.U32 R66, RZ, RZ, R119 ;  /* 0x000000ffff427224 */ /* 0x000fe400078e0077 */
[----:B0-----:R-:W-:-:S04]  /*3df0*/  FADD.FTZ R10, R70, R13 ;  /* 0x0000000d460a7221 */ /* 0x001fc80000010000 */
[C---:B-1----:R-:W-:Y:S01]  /*3e00*/  FADD.FTZ R10, R171.reuse, R10 ;  /* 0x0000000aab0a7221 */ /* 0x042fe20000010000 */
[----:B------:R-:W-:Y:S01]  /*3e10*/  F2FP.F16.F32.PACK_AB R171, R171, R70 ;  /* 0x00000046abab723e */ /* 0x000fe200000000ff */
[----:B------:R-:W-:Y:S01]  /*3e20*/  IMAD.MOV.U32 R70, RZ, RZ, R119 ;  /* 0x000000ffff467224 */ /* 0x000fe200078e0077 */
[----:B------:R-:W-:Y:S06]  /*3e30*/  @!P1 BRA `(.L_x_194) ;  /* 0x0000002000849947 */ /* 0x000fec0003800000 */
[----:B------:R-:W-:Y:S01]  /*3e40*/  IMAD.MOV.U32 R13, RZ, RZ, R2 ;  /* 0x000000ffff0d7224 */ /* 0x000fe200078e0002 */
[----:B------:R-:W-:Y:S01]  /*3e50*/  MOV R0, 0x3f800000 ;  /* 0x3f80000000007802 */ /* 0x000fe20000000f00 */
[----:B------:R-:W-:Y:S01]  /*3e60*/  IMAD.MOV.U32 R14, RZ, RZ, R3 ;  /* 0x000000ffff0e7224 */ /* 0x000fe200078e0003 */
        /* <DEDUP_REMOVED lines=48> */
[----:B------:R-:W-:Y:S01]  /*4170*/  UMOV UR6, UR39 ;  /* 0x0000002700067c82 */ /* 0x000fe20008000000 */
[----:B------:R-:W-:Y:S01]  /*4180*/  UMOV UR7, UR38 ;  /* 0x0000002600077c82 */ /* 0x000fe20008000000 */
[----:B------:R-:W-:-:S05]  /*4190*/  ULDC UR10, c[0x0][0x988] ;  /* 0x00026200000a7ab9 */ /* 0x000fca0000000800 */
.L_x_205:
[----:B------:R-:W-:-:S04]  /*41a0*/  UISETP.NE.AND UP0, UPT, UR7, 0x1, UPT ;  /* 0x000000010700788c */ /* 0x000fc8000bf05270 */
[----:B------:R-:W-:-:S04]  /*41b0*/  USEL UR39, URZ, 0x1, UP0 ;  /* 0x000000013f277887 */ /* 0x000fc80008000000 */
[----:B------:R-:W-:Y:S01]  /*41c0*/  ULOP3.LUT UR39, UR6, UR39, URZ, 0x3c, !UPT ;  /* 0x0000002706277292 */ /* 0x000fe2000f8e3c3f */
[----:B------:R-:W-:Y:S11]  /*41d0*/  @!P0 BRA `(.L_x_195) ;  /* 0x0000000000048947 */ /* 0x000ff60003800000 */
[----:B------:R-:W-:Y:S01]  /*41e0*/  BPT.TRAP 0x1 ;  /* 0x000000040000795c */ /* 0x000fe20000300000 */
.L_x_195:
[----:B------:R-:W0:Y:S01]  /*41f0*/  S2UR UR8, SR_CgaCtaId ;  /* 0x00000000000879c3 */ /* 0x000e220000008800 */
[----:B------:R-:W-:Y:S01]  /*4200*/  MOV R4, 0x400 ;  /* 0x0000040000047802 */ /* 0x000fe20000000f00 */
[----:B------:R-:W-:Y:S01]  /*4210*/  UIADD3 UR38, UR7, 0x1, URZ ;  /* 0x0000000107267890 */ /* 0x000fe2000fffe03f */
[----:B------:R-:W-:-:S03]  /*4220*/  IMAD.U32 R2, RZ, RZ, UR39 ;  /* 0x00000027ff027e24 */ /* 0x000fc6000f8e00ff */
[----:B------:R-:W-:Y:S02]  /*4230*/  UISETP.NE.AND UP0, UPT, UR38, 0x2, UPT ;  /* 0x000000022600788c */ /* 0x000fe4000bf05270 */
[----:B------:R-:W-:Y:S02]  /*4240*/  SHF.L.U32 R2, R2, 0x1f, RZ ;  /* 0x0000001f02027819 */ /* 0x000fe400000006ff */
[----:B------:R-:W-:Y:S01]  /*4250*/  USEL UR38, UR38, URZ, UP0 ;  /* 0x0000003f26267287 */ /* 0x000fe20008000000 */
[----:B0-----:R-:W-:-:S05]  /*4260*/  IMAD.U32 R5, RZ, RZ, UR8 ;  /* 0x00000008ff057e24 */ /* 0x001fca000f8e00ff */
[----:B------:R-:W-:-:S04]  /*4270*/  LEA R4, R5, R4, 0x18 ;  /* 0x0000000405047211 */ /* 0x000fc800078ec0ff */
[----:B------:R-:W-:-:S13]  /*4280*/  R2UR UR8, R4 ;  /* 0x00000000040872ca */ /* 0x000fda00000e0000 */
[----:B------:R-:W-:-:S09]  /*4290*/  ULEA UR8, UR38, UR8, 0x3 ;  /* 0x0000000826087291 */ /* 0x000fd2000f8e183f */
[----:B------:R0:W1:Y:S01]  /*42a0*/  SYNCS.PHASECHK.TRANS64.TRYWAIT P1, [UR8+0x30830], R2 ;  /* 0x03083002ff0075a7 */ /* 0x0000620008020148 */
[----:B------:R-:W-:Y:S05]  /*42b0*/  @!P0 BRA `(.L_x_196) ;  /* 0x0000000000048947 */ /* 0x000fea0003800000 */
[----:B------:R-:W-:Y:S01]  /*42c0*/  BPT.TRAP 0x1 ;  /* 0x000000040000795c */ /* 0x000fe20000300000 */
.L_x_196:
[----:B-1----:R-:W-:Y:S05]  /*42d0*/  @P1 BRA `(.L_x_197) ;  /* 0x0000000000081947 */ /* 0x002fea0003800000 */
[----:B------:R-:W1:Y:S02]  /*42e0*/  SYNCS.PHASECHK.TRANS64.TRYWAIT P1, [UR8+0x30830], R2 ;  /* 0x03083002ff0075a7 */ /* 0x000e640008020148 */
[----:B-1----:R-:W-:Y:S05]  /*42f0*/  @!P1 BRA `(.L_x_198) ;  /* 0x000000c400f09947 */ /* 0x002fea0003800000 */
.L_x_197:
[----:B------:R-:W-:Y:S01]  /*4300*/  R2UR UR40, R8 ;  /* 0x00000000082872ca */ /* 0x000fe200000e0000 */
[----:B------:R-:W-:Y:S01]  /*4310*/  UIMAD UR9, UR38, 0x900, UR4 ;  /* 0x00000900260978a4 */ /* 0x000fe2000f8e0204 */
[----:B------:R-:W-:Y:S01]  /*4320*/  R2UR UR41, R9 ;  /* 0x00000000092972ca */ /* 0x000fe200000e0000 */
[----:B------:R-:W-:Y:S01]  /*4330*/  WARPGROUP.ARRIVE ;  /* 0x00000000000079c5 */ /* 0x000fe20000000000 */
[----:B------:R-:W-:Y:S01]  /*4340*/  UMOV UR43, 0x40000040 ;  /* 0x40000040002b7882 */ /* 0x000fe20000000000 */
[----:B------:R-:W-:Y:S01]  /*4350*/  UIADD3 UR14, UR9, 0x302, URZ ;  /* 0x00000302090e7890 */ /* 0x000fe2000fffe03f */
[-C--:B------:R-:W-:Y:S01]  /*4360*/  FMUL.FTZ R24, R24, R12.reuse ;  /* 0x0000000c18187220 */ /* 0x080fe20000410000 */
[----:B------:R-:W-:Y:S01]  /*4370*/  UMOV UR15, 0x40000040 ;  /* 0x40000040000f7882 */ /* 0x000fe20000000000 */
[----:B------:R-:W-:Y:S01]  /*4380*/  UMOV UR42, UR9 ;  /* 0x00000009002a7c82 */ /* 0x000fe20008000000 */
[----:B------:R-:W-:Y:S01]  /*4390*/  UIADD3 UR18, UR9, 0x304, URZ ;  /* 0x0000030409127890 */ /* 0x000fe2000fffe03f */
[-C--:B------:R-:W-:Y:S01]  /*43a0*/  FMUL.FTZ R25, R25, R12.reuse ;  /* 0x0000000c19197220 */ /* 0x080fe20000410000 */
[----:B------:R-:W-:Y:S01]  /*43b0*/  UMOV UR19, 0x40000040 ;  /* 0x4000004000137882 */ /* 0x000fe20000000000 */
[----:B------:R-:W-:Y:S01]  /*43c0*/  UIADD3 UR22, UR9, 0x306, URZ ;  /* 0x0000030609167890 */ /* 0x000fe2000fffe03f */
[-C--:B------:R-:W-:Y:S01]  /*43d0*/  FMUL.FTZ R28, R28, R12.reuse ;  /* 0x0000000c1c1c7220 */ /* 0x080fe20000410000 */
[----:B------:R-:W-:Y:S01]  /*43e0*/  UMOV UR23, 0x40000040 ;  /* 0x4000004000177882 */ /* 0x000fe20000000000 */
[----:B------:R-:W-:Y:S01]  /*43f0*/  HGMMA.64x96x16.F32 R120, gdesc[UR40], RZ, !UPT, gsb0 ;  /* 0x01600000287879f0 */ /* 0x000fe2000c0008ff */
[----:B------:R-:W-:Y:S01]  /*4400*/  R2UR UR40, R6 ;  /* 0x00000000062872ca */ /* 0x000fe200000e0000 */
[----:B------:R-:W-:Y:S01]  /*4410*/  UIADD3 UR42, UR9, 0x2, URZ ;  /* 0x00000002092a7890 */ /* 0x000fe2000fffe03f */
[----:B------:R-:W-:Y:S01]  /*4420*/  R2UR UR41, R7 ;  /* 0x00000000072972ca */ /* 0x000fe200000e0000 */
[----:B------:R-:W-:Y:S01]  /*4430*/  UMOV UR43, 0x40000040 ;  /* 0x40000040002b7882 */ /* 0x000fe20000000000 */
[----:B------:R-:W-:Y:S01]  /*4440*/  UIADD3 UR26, UR9, 0x600, URZ ;  /* 0x00000600091a7890 */ /* 0x000fe2000fffe03f */
[-C--:B------:R-:W-:Y:S01]  /*4450*/  FMUL.FTZ R29, R29, R12.reuse ;  /* 0x0000000c1d1d7220 */ /* 0x080fe20000410000 */
[----:B------:R-:W-:Y:S01]  /*4460*/  UMOV UR27, 0x40000040 ;  /* 0x40000040001b7882 */ /* 0x000fe20000000000 */
[----:B------:R-:W-:Y:S01]  /*4470*/  UIADD3 UR30, UR9, 0x602, URZ ;  /* 0x00000602091e7890 */ /* 0x000fe2000fffe03f */
[-C--:B------:R-:W-:Y:S01]  /*4480*/  FMUL.FTZ R32, R32, R12.reuse ;  /* 0x0000000c20207220 */ /* 0x080fe20000410000 */
[----:B------:R-:W-:Y:S01]  /*4490*/  UMOV UR31, 0x40000040 ;  /* 0x40000040001f7882 */ /* 0x000fe20000000000 */
        /* <DEDUP_REMOVED lines=93> */
[-C--:B------:R-:W-:Y:S01]  /*4a70*/  FMUL.FTZ R118, R118, R0.reuse ;  /* 0x0000000076767220 */ /* 0x080fe20000410000 */
[----:B------:R-:W-:-:S04]  /*4a80*/  FMUL.FTZ R119, R119, R0 ;  /* 0x0000000077777220 */ /* 0x000fc80000410000 */
        /* <DEDUP_REMOVED lines=50> */
.L_x_199:
[----:B------:R-:W-:Y:S01]  /*4db0*/  R2UR UR9, R4 ;  /* 0x00000000040972ca */ /* 0x000fe200000e0000 */
[----:B------:R-:W-:-:S05]  /*4dc0*/  IMAD.U32 R0, RZ, RZ, UR6 ;  /* 0x00000006ff007e24 */ /* 0x000fca000f8e00ff */
[----:B------:R-:W-:-:S07]  /*4dd0*/  SHF.L.U32 R0, R0, 0x1f, RZ ;  /* 0x0000001f00007819 */ /* 0x000fce00000006ff */
[----:B------:R-:W-:-:S09]  /*4de0*/  ULEA UR9, UR7, UR9, 0x3 ;  /* 0x0000000907097291 */ /* 0x000fd2000f8e183f */
[----:B------:R2:W3:Y:S01]  /*4df0*/  SYNCS.PHASECHK.TRANS64.TRYWAIT P1, [UR9+0x30850], R0 ;  /* 0x03085000ff0075a7 */ /* 0x0004e20008020149 */
[----:B------:R-:W-:Y:S05]  /*4e00*/  @!P0 BRA `(.L_x_200) ;  /* 0x0000000000048947 */ /* 0x000fea0003800000 */
[----:B------:R-:W-:Y:S01]  /*4e10*/  BPT.TRAP 0x1 ;  /* 0x000000040000795c */ /* 0x000fe20000300000 */
.L_x_200:
[----:B---3--:R-:W-:Y:S05]  /*4e20*/  @P1 BRA `(.L_x_201) ;  /* 0x0000000000081947 */ /* 0x008fea0003800000 */
[----:B------:R-:W3:Y:S02]  /*4e30*/  SYNCS.PHASECHK.TRANS64.TRYWAIT P1, [UR9+0x30850], R0 ;  /* 0x03085000ff0075a7 */ /* 0x000ee40008020149 */
[----:B---3--:R-:W-:Y:S05]  /*4e40*/  @!P1 BRA `(.L_x_202) ;  /* 0x000000bc00349947 */ /* 0x008fea0003800000 */
.L_x_201:
[----:B------:R-:W-:Y:S01]  /*4e50*/  R2UR UR6, R4 ;  /* 0x00000000040672ca */ /* 0x000fe200000e0000 */
[----:B------:R-:W-:-:S12]  /*4e60*/  WARPGROUP.ARRIVE ;  /* 0x00000000000079c5 */ /* 0x000fd80000000000 */
[----:B------:R-:W-:-:S04]  /*4e70*/  UIADD3 UR6, UR6, 0x400, URZ ;  /* 0x0000040006067890 */ /* 0x000fc8000fffe03f */
[----:B------:R-:W-:-:S04]  /*4e80*/  USHF.R.U32.HI UR6, URZ, 0x4, UR6 ;  /* 0x000000043f067899 */ /* 0x000fc80008011606 */
[----:B------:R-:W-:-:S04]  /*4e90*/  ULOP3.LUT UR6, UR6, 0x3fff, URZ, 0xc0, !UPT ;  /* 0x00003fff06067892 */ /* 0x000fc8000f8ec03f */
[----:B------:R-:W-:-:S04]  /*4ea0*/  ULOP3.LUT UR6, UR6, 0x3000000, URZ, 0xfc, !UPT ;  /* 0x0300000006067892 */ /* 0x000fc8000f8efc3f */
[----:B------:R-:W-:-:S03]  /*4eb0*/  UIMAD UR11, UR7, 0x900, UR6 ;  /* 0x00000900070b78a4 */ /* 0x000fc6000f8e0206 */
[----:B------:R-:W-:-:S04]  /*4ec0*/  UMOV UR7, 0x40000040 ;  /* 0x4000004000077882 */ /* 0x000fc80000000000 */
[----:B------:R-:W-:Y:S02]  /*4ed0*/  UMOV UR6, UR11 ;  /* 0x0000000b00067c82 */ /* 0x000fe40008000000 */
        /* <DEDUP_REMOVED lines=25> */
[----:B------:R-:W-:Y:S03]  /*5070*/  HGMMA.64x192x16.F32 R24, R168, gdesc[UR4].tnspB, R24, gsb0 ;  /* 0x42e00004a8187df0 */ /* 0x000fe60008000818 */
[----:B------:R-:W-:Y:S02]  /*5080*/  WARPGROUP.DEPBAR.LE gsb0, 0x0 ;  /* 0x00008000000079c5 */ /* 0x000fe40000010000 */
[----:B------:R-:W-:Y:S05]  /*5090*/  @!P0 BRA `(.L_x_203) ;  /* 0x0000000000048947 */ /* 0x000fea0003800000 */
[----:B------:R-:W-:Y:S01]  /*50a0*/  BPT.TRAP 0x1 ;  /* 0x000000040000795c */ /* 0x000fe20000300000 */
.L_x_203:
[----:B0-2---:R-:W-:Y:S01]  /*50b0*/  FMNMX.FTZ R0, R120, R14, !PT ;  /* 0x0000000e78007209 */ /* 0x005fe20007810000 */
[----:B------:R-:W-:Y:S01]  /*50c0*/  UIADD3 UR8, UR8, 0x30840, URZ ;  /* 0x0003084008087890 */ /* 0x000fe2000fffe03f */
[----:B-1----:R-:W-:Y:S02]  /*50d0*/  FMNMX.FTZ R2, R122, R13, !PT ;  /* 0x0000000d7a027209 */ /* 0x002fe40007810000 */
        /* <DEDUP_REMOVED lines=46> */
[----:B------:R-:W-:Y:S01]  /*53c0*/  R2UR UR6, R5 ;  /* 0x00000000050672ca */ /* 0x000fe200000e0000 */
[----:B------:R-:W0:Y:S04]  /*53d0*/  SHFL.BFLY PT, R3, R0, 0x2, 0x1f ;  /* 0x0c401f0000037f89 */ /* 0x000e2800000e0000 */
[----:B------:R-:W1:Y:S08]  /*53e0*/  SHFL.BFLY PT, R21, R12, 0x2, 0x1f ;  /* 0x0c401f000c157f89 */ /* 0x000e7000000e0000 */
[----:B------:R-:W-:-:S09]  /*53f0*/  UPRMT UR8, UR6, 0x654, UR8 ;  /* 0x0000065406087896 */ /* 0x000fd20008000008 */
[----:B------:R-:W-:Y:S01]  /*5400*/  SYNCS.ARRIVE.TRANS64.RED.A1T0 RZ, [UR8], RZ ;  /* 0x000000ffffff79a7 */ /* 0x000fe20008100408 */
[----:B0-----:R-:W-:Y:S02]  /*5410*/  FMNMX.FTZ R15, R0, R3, !PT ;  /* 0x00000003000f7209 */ /* 0x001fe40007810000 */
[----:B-1----:R-:W-:-:S03]  /*5420*/  FMNMX.FTZ R21, R12, R21, !PT ;  /* 0x000000150c157209 */ /* 0x002fc60007810000 */
[----:B------:R-:W0:Y:S04]  /*5430*/  SHFL.BFLY PT, R2, R15, 0x1, 0x1f ;  /* 0x0c201f000f027f89 */ /* 0x000e2800000e0000 */
[----:B------:R-:W1:Y:S01]  /*5440*/  SHFL.BFLY PT, R20, R21, 0x1, 0x1f ;  /* 0x0c201f0015147f89 */ /* 0x000e6200000e0000 */
[----:B0-----:R-:W-:Y:S02]  /*5450*/  FMNMX.FTZ R3, R15, R2, !PT ;  /* 0x000000020f037209 */ /* 0x001fe40007810000 */
[----:B-1----:R-:W-:-:S03]  /*5460*/  FMNMX.FTZ R2, R21, R20, !PT ;  /* 0x0000001415027209 */ /* 0x002fc60007810000 */
[C---:B------:R-:W-:Y:S02]  /*5470*/  FADD.FTZ R14, -R3.reuse, R14 ;  /* 0x0000000e030e7221 */ /* 0x040fe40000010100 */
[----:B------:R-:W-:Y:S01]  /*5480*/  FADD.FTZ R0, -R2, R13 ;  /* 0x0000000d02007221 */ /* 0x000fe20000010100 */
[----:B------:R-:W-:Y:S01]  /*5490*/  FMUL.FTZ R13, R3, UR10 ;  /* 0x0000000a030d7c20 */ /* 0x000fe20008410000 */
[----:B------:R-:W-:Y:S02]  /*54a0*/  FMUL.FTZ R14, R14, UR10 ;  /* 0x0000000a0e0e7c20 */ /* 0x000fe40008410000 */
[----:B------:R-:W-:Y:S01]  /*54b0*/  FMUL.FTZ R0, R0, UR10 ;  /* 0x0000000a00007c20 */ /* 0x000fe20008410000 */
[--C-:B------:R-:W-:Y:S01]  /*54c0*/  FFMA.FTZ R184, R128, UR10, -R13.reuse ;  /* 0x0000000a80b87c23 */ /* 0x100fe2000801080d */
[--C-:B------:R-:W-:Y:S01]  /*54d0*/  FFMA.FTZ R128, R129, UR10, -R13.reuse ;  /* 0x0000000a81807c23 */ /* 0x100fe2000801080d */
[----:B------:R-:W-:Y:S01]  /*54e0*/  FMUL.FTZ R129, R2, UR10 ;  /* 0x0000000a02817c20 */ /* 0x000fe20008410000 */
[--C-:B------:R-:W-:Y:S01]  /*54f0*/  FFMA.FTZ R188, R120, UR10, -R13.reuse ;  /* 0x0000000a78bc7c23 */ /* 0x100fe2000801080d */
[--C-:B------:R-:W-:Y:S01]  /*5500*/  FFMA.FTZ R182, R140, UR10, -R13.reuse ;  /* 0x0000000a8cb67c23 */ /* 0x100fe2000801080d */
[----:B------:R-:W-:Y:S01]  /*5510*/  FFMA.FTZ R171, R121, UR10, -R13 ;  /* 0x0000000a79ab7c23 */ /* 0x000fe2000801080d */
[--C-:B------:R-:W-:Y:S01]  /*5520*/  FFMA.FTZ R189, R122, UR10, -R129.reuse ;  /* 0x0000000a7abd7c23 */ /* 0x100fe20008010881 */
[----:B------:R-:W-:Y:S01]  /*5530*/  FFMA.FTZ R140, R123, UR10, -R129 ;  /* 0x0000000a7b8c7c23 */ /* 0x000fe20008010881 */
[----:B------:R-:W-:Y:S01]  /*5540*/  MUFU.EX2 R12, R14 ;  /* 0x0000000e000c7308 */ /* 0x000fe20000000800 */
[----:B------:R-:W-:Y:S01]  /*5550*/  FFMA.FTZ R190, R124, UR10, -R13 ;  /* 0x0000000a7cbe7c23 */ /* 0x000fe2000801080d */
[----:B------:R-:W-:Y:S01]  /*5560*/  FFMA.FTZ R191, R126, UR10, -R129 ;  /* 0x0000000a7ebf7c23 */ /* 0x000fe20008010881 */
[--C-:B------:R-:W-:Y:S01]  /*5570*/  FFMA.FTZ R124, R137, UR10, -R13.reuse ;  /* 0x0000000a897c7c23 */ /* 0x100fe2000801080d */
[----:B------:R-:W-:Y:S01]  /*5580*/  FFMA.FTZ R169, R125, UR10, -R13 ;  /* 0x0000000a7da97c23 */ /* 0x000fe2000801080d */
[--C-:B------:R-:W-:Y:S01]  /*5590*/  FFMA.FTZ R137, R127, UR10, -R129.reuse ;  /* 0x0000000a7f897c23 */ /* 0x100fe20008010881 */
[----:B------:R-:W-:Y:S01]  /*55a0*/  FFMA.FTZ R185, R130, UR10, -R129 ;  /* 0x0000000a82b97c23 */ /* 0x000fe20008010881 */
[----:B------:R-:W-:Y:S01]  /*55b0*/  FFMA.FTZ R180, R136, UR10, -R13 ;  /* 0x0000000a88b47c23 */ /* 0x000fe2000801080d */
[----:B------:R-:W0:Y:S01]  /*55c0*/  MUFU.EX2 R188, R188 ;  /* 0x000000bc00bc7308 */ /* 0x000e220000000800 */
[----:B------:R-:W-:Y:S01]  /*55d0*/  FFMA.FTZ R136, R131, UR10, -R129 ;  /* 0x0000000a83887c23 */ /* 0x000fe20008010881 */
[----:B------:R-:W-:Y:S01]  /*55e0*/  FFMA.FTZ R186, R132, UR10, -R13 ;  /* 0x0000000a84ba7c23 */ /* 0x000fe2000801080d */
[----:B------:R-:W-:Y:S01]  /*55f0*/  FFMA.FTZ R187, R134, UR10, -R129 ;  /* 0x0000000a86bb7c23 */ /* 0x000fe20008010881 */
[----:B------:R-:W-:Y:S01]  /*5600*/  FFMA.FTZ R125, R133, UR10, -R13 ;  /* 0x0000000a857d7c23 */ /* 0x000fe2000801080d */
[--C-:B------:R-:W-:Y:S01]  /*5610*/  FFMA.FTZ R135, R135, UR10, -R129.reuse ;  /* 0x0000000a87877c23 */ /* 0x100fe20008010881 */
[--C-:B------:R-:W-:Y:S01]  /*5620*/  FFMA.FTZ R181, R138, UR10, -R129.reuse ;  /* 0x0000000a8ab57c23 */ /* 0x100fe20008010881 */
[--C-:B------:R-:W-:Y:S01]  /*5630*/  FFMA.FTZ R134, R139, UR10, -R129.reuse ;  /* 0x0000000a8b867c23 */ /* 0x100fe20008010881 */
[----:B------:R-:W-:Y:S01]  /*5640*/  MUFU.EX2 R0, R0 ;  /* 0x0000000000007308 */ /* 0x000fe20000000800 */
[----:B------:R-:W-:Y:S01]  /*5650*/  FFMA.FTZ R183, R142, UR10, -R129 ;  /* 0x0000000a8eb77c23 */ /* 0x000fe20008010881 */
[----:B------:R-:W-:Y:S01]  /*5660*/  FFMA.FTZ R121, R141, UR10, -R13 ;  /* 0x0000000a8d797c23 */ /* 0x000fe2000801080d */
[----:B------:R-:W-:Y:S01]  /*5670*/  FFMA.FTZ R133, R143, UR10, -R129 ;  /* 0x0000000a8f857c23 */ /* 0x000fe20008010881 */
[----:B------:R-:W-:Y:S01]  /*5680*/  FFMA.FTZ R176, R144, UR10, -R13 ;  /* 0x0000000a90b07c23 */ /* 0x000fe2000801080d */
[----:B------:R-:W-:Y:S01]  /*5690*/  FFMA.FTZ R177, R146, UR10, -R129 ;  /* 0x0000000a92b17c23 */ /* 0x000fe20008010881 */
[----:B------:R-:W-:Y:S01]  /*56a0*/  FFMA.FTZ R120, R145, UR10, -R13 ;  /* 0x0000000a91787c23 */ /* 0x000fe2000801080d */
[----:B------:R-:W-:Y:S01]  /*56b0*/  FFMA.FTZ R132, R147, UR10, -R129 ;  /* 0x0000000a93847c23 */ /* 0x000fe20008010881 */
[----:B------:R-:W1:Y:S01]  /*56c0*/  MUFU.EX2 R189, R189 ;  /* 0x000000bd00bd7308 */ /* 0x000e620000000800 */
[----:B0-----:R-:W-:Y:S01]  /*56d0*/  FFMA.FTZ R122, R12, R11, R188 ;  /* 0x0000000b0c7a7223 */ /* 0x001fe200000100bc */
[----:B------:R-:W-:Y:S01]  /*56e0*/  FFMA.FTZ R178, R148, UR10, -R13 ;  /* 0x0000000a94b27c23 */ /* 0x000fe2000801080d */
[----:B------:R-:W-:Y:S01]  /*56f0*/  FFMA.FTZ R179, R150, UR10, -R129 ;  /* 0x0000000a96b37c23 */ /* 0x000fe20008010881 */
[----:B------:R-:W-:Y:S01]  /*5700*/  FFMA.FTZ R21, R149, UR10, -R13 ;  /* 0x0000000a95157c23 */ /* 0x000fe2000801080d */
[----:B------:R-:W-:Y:S01]  /*5710*/  FFMA.FTZ R131, R151, UR10, -R129 ;  /* 0x0000000a97837c23 */ /* 0x000fe20008010881 */
[----:B------:R-:W-:Y:S01]  /*5720*/  FFMA.FTZ R172, R152, UR10, -R13 ;  /* 0x0000000a98ac7c23 */ /* 0x000fe2000801080d */
[----:B------:R-:W-:Y:S01]  /*5730*/  FFMA.FTZ R173, R154, UR10, -R129 ;  /* 0x0000000a9aad7c23 */ /* 0x000fe20008010881 */
[----:B------:R-:W0:Y:S01]  /*5740*/  MUFU.EX2 R171, R171 ;  /* 0x000000ab00ab7308 */ /* 0x000e220000000800 */
[----:B------:R-:W-:Y:S01]  /*5750*/  FFMA.FTZ R20, R153, UR10, -R13 ;  /* 0x0000000a99147c23 */ /* 0x000fe2000801080d */
[----:B------:R-:W-:Y:S01]  /*5760*/  FFMA.FTZ R130, R155, UR10, -R129 ;  /* 0x0000000a9b827c23 */ /* 0x000fe20008010881 */
[----:B------:R-:W-:Y:S01]  /*5770*/  FFMA.FTZ R174, R156, UR10, -R13 ;  /* 0x0000000a9cae7c23 */ /* 0x000fe2000801080d */
[----:B------:R-:W-:Y:S01]  /*5780*/  FFMA.FTZ R175, R158, UR10, -R129 ;  /* 0x0000000a9eaf7c23 */ /* 0x000fe20008010881 */
[----:B------:R-:W-:Y:S01]  /*5790*/  FFMA.FTZ R15, R157, UR10, -R13 ;  /* 0x0000000a9d0f7c23 */ /* 0x000fe2000801080d */
[----:B------:R-:W-:Y:S01]  /*57a0*/  FFMA.FTZ R127, R159, UR10, -R129 ;  /* 0x0000000a9f7f7c23 */ /* 0x000fe20008010881 */
[----:B------:R-:W-:Y:S01]  /*57b0*/  FFMA.FTZ R168, R160, UR10, -R13 ;  /* 0x0000000aa0a87c23 */ /* 0x000fe2000801080d */
[----:B------:R-:W2:Y:S01]  /*57c0*/  MUFU.EX2 R140, R140 ;  /* 0x0000008c008c7308 */ /* 0x000ea20000000800 */
[----:B-1----:R-:W-:Y:S01]  /*57d0*/  FFMA.FTZ R11, R0, R10, R189 ;  /* 0x0000000a000b7223 */ /* 0x002fe200000100bd */
[----:B------:R-:W-:Y:S01]  /*57e0*/  FFMA.FTZ R14, R161, UR10, -R13 ;  /* 0x0000000aa10e7c23 */ /* 0x000fe2000801080d */
[----:B------:R-:W-:Y:S01]  /*57f0*/  FFMA.FTZ R126, R163, UR10, -R129 ;  /* 0x0000000aa37e7c23 */ /* 0x000fe20008010881 */
[--C-:B------:R-:W-:Y:S01]  /*5800*/  FFMA.FTZ R170, R164, UR10, -R13.reuse ;  /* 0x0000000aa4aa7c23 */ /* 0x100fe2000801080d */
[----:B------:R-:W-:-:S03]  /*5810*/  FFMA.FTZ R13, R165, UR10, -R13 ;  /* 0x0000000aa50d7c23 */ /* 0x000fc6000801080d */
[----:B------:R-:W1:Y:S01]  /*5820*/  MUFU.EX2 R190, R190 ;  /* 0x000000be00be7308 */ /* 0x000e620000000800 */
[----:B0-----:R-:W-:-:S07]  /*5830*/  FADD.FTZ R123, R171, R122 ;  /* 0x0000007aab7b7221 */ /* 0x001fce0000010000 */
[----:B------:R-:W0:Y:S01]  /*5840*/  MUFU.EX2 R191, R191 ;  /* 0x000000bf00bf7308 */ /* 0x000e220000000800 */
[----:B--2---:R-:W-:-:S07]  /*5850*/  FADD.FTZ R10, R140, R11 ;  /* 0x0000000b8c0a7221 */ /* 0x004fce0000010000 */
[----:B------:R-:W2:Y:S01]  /*5860*/  MUFU.EX2 R169, R169 ;  /* 0x000000a900a97308 */ /* 0x000ea20000000800 */
[----:B-1----:R-:W-:-:S07]  /*5870*/  FADD.FTZ R122, R190, R123 ;  /* 0x0000007bbe7a7221 */ /* 0x002fce0000010000 */
        /* <DEDUP_REMOVED lines=35> */
[----:B-1----:R-:W-:Y:S01]  /*5ab0*/  FADD.FTZ R11, R121, R122 ;  /* 0x0000007a790b7221 */ /* 0x002fe20000010000 */
[----:B------:R-:W-:-:S06]  /*5ac0*/  FFMA.FTZ R122, R162, UR10, -R129 ;  /* 0x0000000aa27a7c23 */ /* 0x000fcc0008010881 */
        /* <DEDUP_REMOVED lines=9> */
[----:B--2---:R-:W-:Y:S01]  /*5b60*/  FADD.FTZ R10, R132, R123 ;  /* 0x0000007b840a7221 */ /* 0x004fe20000010000 */
[--C-:B------:R-:W-:Y:S01]  /*5b70*/  FFMA.FTZ R123, R166, UR10, -R129.reuse ;  /* 0x0000000aa67b7c23 */ /* 0x100fe20008010881 */
[----:B------:R-:W-:-:S05]  /*5b80*/  FFMA.FTZ R129, R167, UR10, -R129 ;  /* 0x0000000aa7817c23 */ /* 0x000fca0008010881 */
        /* <DEDUP_REMOVED lines=36> */
[----:B-1----:R-:W-:-:S03]  /*5dd0*/  FADD.FTZ R11, R13, R138 ;  /* 0x0000008a0d0b7221 */ /* 0x002fc60000010000 */
[----:B0-----:R-:W-:Y:S01]  /*5de0*/  FADD.FTZ R10, R129, R10 ;  /* 0x0000000a810a7221 */ /* 0x001fe20000010000 */
[----:B------:R-:W-:Y:S06]  /*5df0*/  @!P0 BRA `(.L_x_204) ;  /* 0x0000000000048947 */ /* 0x000fec0003800000 */
[----:B------:R-:W-:Y:S01]  /*5e00*/  BPT.TRAP 0x1 ;  /* 0x000000040000795c */ /* 0x000fe20000300000 */
.L_x_204:
[----:B------:R-:W-:Y:S01]  /*5e10*/  R2UR UR6, R5 ;  /* 0x00000000050672ca */ /* 0x000fe200000e0000 */
[----:B------:R-:W-:Y:S01]  /*5e20*/  UISETP.GT.AND UP0, UPT, UR5, UR60, UPT ;  /* 0x0000003c0500728c */ /* 0x000fe2000bf04270 */
[----:B------:R-:W-:Y:S01]  /*5e30*/  F2FP.F16.F32.PACK_AB R188, R171, R188 ;  /* 0x000000bcabbc723e */ /* 0x000fe200000000ff */
[----:B------:R-:W-:Y:S01]  /*5e40*/  UIADD3 UR9, UR9, 0x30860, URZ ;  /* 0x0003086009097890 */ /* 0x000fe2000fffe03f */
[----:B------:R-:W-:Y:S01]  /*5e50*/  F2FP.F16.F32.PACK_AB R190, R169, R190 ;  /* 0x000000bea9be723e */ /* 0x000fe200000000ff */
[----:B------:R-:W-:Y:S01]  /*5e60*/  UIADD3 UR5, UR5, -0x1, URZ ;  /* 0xffffffff05057890 */ /* 0x000fe2000fffe03f */
[----:B------:R-:W-:Y:S01]  /*5e70*/  F2FP.F16.F32.PACK_AB R168, R14, R168 ;  /* 0x000000a80ea8723e */ /* 0x000fe200000000ff */
[----:B------:R-:W-:Y:S01]  /*5e80*/  UMOV UR7, UR38 ;  /* 0x0000002600077c82 */ /* 0x000fe20008000000 */
[----:B------:R-:W-:Y:S01]  /*5e90*/  PLOP3.LUT P1, PT, PT, PT, UP0, 0x80, 0x0 ;  /* 0x000000000000781c */ /* 0x000fe20003f2f008 */
[----:B------:R-:W-:Y:S01]  /*5ea0*/  IMAD.MOV.U32 R14, RZ, RZ, R3 ;  /* 0x000000ffff0e7224 */ /* 0x000fe200078e0003 */
[----:B------:R-:W-:Y:S01]  /*5eb0*/  F2FP.F16.F32.PACK_AB R170, R13, R170 ;  /* 0x000000aa0daa723e */ /* 0x000fe200000000ff */
[----:B------:R-:W-:Y:S01]  /*5ec0*/  IMAD.MOV.U32 R13, RZ, RZ, R2 ;  /* 0x000000ffff0d7224 */ /* 0x000fe200078e0002 */
[----:B------:R-:W-:Y:S01]  /*5ed0*/  F2FP.F16.F32.PACK_AB R189, R140, R189 ;  /* 0x000000bd8cbd723e */ /* 0x000fe200000000ff */
[----:B------:R-:W-:Y:S01]  /*5ee0*/  UPRMT UR9, UR6, 0x654, UR9 ;  /* 0x0000065406097896 */ /* 0x000fe20008000009 */
[----:B------:R-:W-:-:S02]  /*5ef0*/  F2FP.F16.F32.PACK_AB R191, R137, R191 ;  /* 0x000000bf89bf723e */ /* 0x000fc400000000ff */
[----:B------:R-:W-:Y:S01]  /*5f00*/  UMOV UR6, UR39 ;  /* 0x0000002700067c82 */ /* 0x000fe20008000000 */
[----:B------:R-:W-:Y:S02]  /*5f10*/  F2FP.F16.F32.PACK_AB R184, R128, R184 ;  /* 0x000000b880b8723e */ /* 0x000fe400000000ff */
[----:B------:R-:W-:Y:S02]  /*5f20*/  F2FP.F16.F32.PACK_AB R185, R136, R185 ;  /* 0x000000b988b9723e */ /* 0x000fe400000000ff */
[----:B------:R-:W-:Y:S01]  /*5f30*/  F2FP.F16.F32.PACK_AB R186, R125, R186 ;  /* 0x000000ba7dba723e */ /* 0x000fe200000000ff */
        /* <DEDUP_REMOVED lines=15> */
[----:B------:R-:W-:Y:S01]  /*6030*/  F2FP.F16.F32.PACK_AB R171, R129, R123 ;  /* 0x0000007b81ab723e */ /* 0x000fe200000000ff */
[----:B------:R-:W-:Y:S06]  /*6040*/  @P1 BRA `(.L_x_205) ;  /* 0xffffffe000541947 */ /* 0x000fec000383ffff */
.L_x_194:
        /* <DEDUP_REMOVED lines=99> */
.L_x_206:
[----:B------:R-:W-:Y:S02]  /*6680*/  IMAD.U32 R0, RZ, RZ, UR39 ;  /* 0x00000027ff007e24 */ /* 0x000fe4000f8e00ff */
[----:B------:R-:W-:-:S03]  /*6690*/  IMAD.U32 R13, RZ, RZ, UR38 ;  /* 0x00000026ff0d7e24 */ /* 0x000fc6000f8e00ff */
[----:B------:R-:W-:Y:S01]  /*66a0*/  SHF.L.U32 R0, R0, 0x1f, RZ ;  /* 0x0000001f00007819 */ /* 0x000fe200000006ff */
[----:B------:R-:W-:-:S04]  /*66b0*/  IMAD R13, R13, 0x8, R4 ;  /* 0x000000080d0d7824 */ /* 0x000fc800078e0204 */
[----:B------:R0:W1:Y:S01]  /*66c0*/  SYNCS.PHASECHK.TRANS64.TRYWAIT P1, [R13+URZ+0x30850], R0 ;  /* 0x030850000d0075a7 */ /* 0x000062000802017f */
[----:B------:R-:W-:Y:S05]  /*66d0*/  @!P0 BRA `(.L_x_207) ;  /* 0x0000000000048947 */ /* 0x000fea0003800000 */
[----:B------:R-:W-:Y:S01]  /*66e0*/  BPT.TRAP 0x1 ;  /* 0x000000040000795c */ /* 0x000fe20000300000 */
.L_x_207:
[----:B------:R-:W-:Y:S02]  /*66f0*/  VIADD R4, R4, 0x400 ;  /* 0x0000040004047836 */ /* 0x000fe40000000000 */
[----:B------:R-:W-:-:S03]  /*6700*/  IMAD.U32 R7, RZ, RZ, UR38 ;  /* 0x00000026ff077e24 */ /* 0x000fc6000f8e00ff */
[----:B------:R-:W-:-:S04]  /*6710*/  SHF.R.U32.HI R4, RZ, 0x4, R4 ;  /* 0x00000004ff047819 */ /* 0x000fc80000011604 */
[----:B------:R-:W-:-:S04]  /*6720*/  LOP3.LUT R4, R4, 0x3fff, RZ, 0xc0, !PT ;  /* 0x00003fff04047812 */ /* 0x000fc800078ec0ff */
[----:B------:R-:W-:Y:S01]  /*6730*/  LOP3.LUT R4, R4, 0x3000000, RZ, 0xfc, !PT ;  /* 0x0300000004047812 */ /* 0x000fe200078efcff */
[----:B-1----:R-:W-:Y:S06]  /*6740*/  @P1 BRA `(.L_x_208) ;  /* 0x0000000000081947 */ /* 0x002fec0003800000 */
[----:B------:R-:W1:Y:S02]  /*6750*/  SYNCS.PHASECHK.TRANS64.TRYWAIT P1, [R13+URZ+0x30850], R0 ;  /* 0x030850000d0075a7 */ /* 0x000e64000802017f */
[----:B-1----:R-:W-:Y:S05]  /*6760*/  @!P1 BRA `(.L_x_209) ;  /* 0x000000a400049947 */ /* 0x002fea0003800000 */
.L_x_208:
[----:B------:R-:W-:Y:S01]  /*6770*/  IMAD R6, R7, 0x900, R4 ;  /* 0x0000090007067824 */ /* 0x000fe200078e0204 */
[----:B------:R-:W-:Y:S05]  /*6780*/  WARPSYNC.ALL ;  /* 0x0000000000007948 */ /* 0x000fea0003800000 */
[----:B------:R-:W-:Y:S01]  /*6790*/  IMAD.MOV.U32 R7, RZ, RZ, 0x40000040 ;  /* 0x40000040ff077424 */ /* 0x000fe200078e00ff */
[C---:B------:R-:W-:Y:S01]  /*67a0*/  R2UR UR6, R6.reuse ;  /* 0x00000000060672ca */ /* 0x040fe200000e0000 */
[----:B------:R-:W-:Y:S01]  /*67b0*/  WARPGROUP.ARRIVE ;  /* 0x00000000000079c5 */ /* 0x000fe20000000000 */
[----:B------:R-:W-:Y:S01]  /*67c0*/  VIADD R8, R6, 0x80 ;  /* 0x0000008006087836 */ /* 0x000fe20000000000 */
[----:B01----:R-:W0:Y:S01]  /*67d0*/  SHFL.BFLY PT, R0, R11, 0x2, 0x1f ;  /* 0x0c401f000b007f89 */ /* 0x003e2200000e0000 */
[----:B------:R-:W-:Y:S01]  /*67e0*/  R2UR UR7, R7 ;  /* 0x00000000070772ca */ /* 0x000fe200000e0000 */
[----:B------:R-:W-:-:S02]  /*67f0*/  IMAD.MOV.U32 R9, RZ, RZ, 0x40000040 ;  /* 0x40000040ff097424 */ /* 0x000fc400078e00ff */
[----:B------:R-:W-:-:S10]  /*6800*/  IMAD.MOV.U32 R7, RZ, RZ, 0x40000040 ;  /* 0x40000040ff077424 */ /* 0x000fd400078e00ff */
[----:B------:R-:W-:Y:S01]  /*6810*/  HGMMA.64x192x16.F32 R24, R188, gdesc[UR4].tnspB, R24, gsb0 ;  /* 0x42e00004bc187df0 */ /* 0x000fe20008000818 */
[----:B------:R-:W-:Y:S01]  /*6820*/  R2UR UR6, R8 ;  /* 0x00000000080672ca */ /* 0x000fe200000e0000 */
[----:B------:R-:W-:Y:S01]  /*6830*/  VIADD R8, R6, 0x100 ;  /* 0x0000010006087836 */ /* 0x000fe20000000000 */
[----:B------:R-:W-:Y:S01]  /*6840*/  R2UR UR7, R9 ;  /* 0x00000000090772ca */ /* 0x000fe200000e0000 */
[----:B------:R-:W-:Y:S02]  /*6850*/  IMAD.MOV.U32 R9, RZ, RZ, 0x40000040 ;  /* 0x40000040ff097424 */ /* 0x000fe400078e00ff */
[----:B0-----:R-:W-:Y:S01]  /*6860*/  FADD.FTZ R0, R0, R11 ;  /* 0x0000000b00007221 */ /* 0x001fe20000010000 */
[----:B------:R-:W-:Y:S02]  /*6870*/  WARPGROUP.DEPBAR.LE gsb0, 0x0 ;  /* 0x00008000000079c5 */ /* 0x000fe40000010000 */
[----:B------:R-:W-:-:S11]  /*6880*/  WARPGROUP.ARRIVE ;  /* 0x00000000000079c5 */ /* 0x000fd60000000000 */
[----:B------:R-:W-:Y:S01]  /*6890*/  HGMMA.64x192x16.F32 R24, R184, gdesc[UR4].tnspB, R24, gsb0 ;  /* 0x42e00004b8187df0 */ /* 0x000fe20008000818 */
[----:B------:R-:W-:Y:S01]  /*68a0*/  R2UR UR6, R8 ;  /* 0x00000000080672ca */ /* 0x000fe200000e0000 */
[----:B------:R-:W-:Y:S01]  /*68b0*/  VIADD R8, R6, 0x180 ;  /* 0x0000018006087836 */ /* 0x000fe20000000000 */
[----:B------:R-:W-:Y:S02]  /*68c0*/  R2UR UR7, R9 ;  /* 0x00000000090772ca */ /* 0x000fe400000e0000 */
[----:B------:R-:W-:Y:S01]  /*68d0*/  MOV R9, 0x40000040 ;  /* 0x4000004000097802 */ /* 0x000fe20000000f00 */
[----:B------:R-:W-:Y:S02]  /*68e0*/  WARPGROUP.DEPBAR.LE gsb0, 0x0 ;  /* 0x00008000000079c5 */ /* 0x000fe40000010000 */
[----:B------:R-:W-:-:S12]  /*68f0*/  WARPGROUP.ARRIVE ;  /* 0x00000000000079c5 */ /* 0x000fd80000000000 */
[----:B------:R-:W-:Y:S01]  /*6900*/  HGMMA.64x192x16.F32 R24, R180, gdesc[UR4].tnspB, R24, gsb0 ;  /* 0x42e00004b4187df0 */ /* 0x000fe20008000818 */
[----:B------:R-:W-:Y:S01]  /*6910*/  R2UR UR6, R8 ;  /* 0x00000000080672ca */ /* 0x000fe200000e0000 */
[C---:B------:R-:W-:Y:S01]  /*6920*/  VIADD R8, R6.reuse, 0x200 ;  /* 0x0000020006087836 */ /* 0x040fe20000000000 */
[----:B------:R-:W-:Y:S01]  /*6930*/  R2UR UR7, R9 ;  /* 0x00000000090772ca */ /* 0x000fe200000e0000 */
[----:B------:R-:W-:Y:S02]  /*6940*/  IMAD.MOV.U32 R9, RZ, RZ, 0x40000040 ;  /* 0x40000040ff097424 */ /* 0x000fe400078e00ff */
[----:B------:R-:W-:Y:S01]  /*6950*/  VIADD R6, R6, 0x280 ;  /* 0x0000028006067836 */ /* 0x000fe20000000000 */
[----:B------:R-:W-:Y:S02]  /*6960*/  WARPGROUP.DEPBAR.LE gsb0, 0x0 ;  /* 0x00008000000079c5 */ /* 0x000fe40000010000 */
[----:B------:R-:W-:-:S11]  /*6970*/  WARPGROUP.ARRIVE ;  /* 0x00000000000079c5 */ /* 0x000fd60000000000 */
[----:B------:R-:W-:Y:S01]  /*6980*/  HGMMA.64x192x16.F32 R24, R176, gdesc[UR4].tnspB, R24, gsb0 ;  /* 0x42e00004b0187df0 */ /* 0x000fe20008000818 */
[----:B------:R-:W-:Y:S01]  /*6990*/  R2UR UR6, R8 ;  /* 0x00000000080672ca */ /* 0x000fe200000e0000 */
[----:B------:R-:W-:Y:S01]  /*69a0*/  IMAD.U32 R8, RZ, RZ, UR10 ;  /* 0x0000000aff087e24 */ /* 0x000fe2000f8e00ff */
[----:B------:R-:W-:Y:S01]  /*69b0*/  R2UR UR7, R9 ;  /* 0x00000000090772ca */ /* 0x000fe200000e0000 */
[----:B------:R-:W-:Y:S02]  /*69c0*/  WARPGROUP.DEPBAR.LE gsb0, 0x0 ;  /* 0x00008000000079c5 */ /* 0x000fe40000010000 */
[----:B------:R-:W-:-:S14]  /*69d0*/  WARPGROUP.ARRIVE ;  /* 0x00000000000079c5 */ /* 0x000fdc0000000000 */
[----:B------:R-:W-:Y:S01]  /*69e0*/  HGMMA.64x192x16.F32 R24, R172, gdesc[UR4].tnspB, R24, gsb0 ;  /* 0x42e00004ac187df0 */ /* 0x000fe20008000818 */
[----:B------:R-:W-:Y:S02]  /*69f0*/  R2UR UR6, R6 ;  /* 0x00000000060672ca */ /* 0x000fe400000e0000 */
[----:B------:R-:W-:Y:S02]  /*6a00*/  R2UR UR7, R7 ;  /* 0x00000000070772ca */ /* 0x000fe400000e0000 */
[----:B------:R-:W0:Y:S02]  /*6a10*/  SHFL.BFLY PT, R7, R10, 0x2, 0x1f ;  /* 0x0c401f000a077f89 */ /* 0x000e2400000e0000 */
[----:B0-----:R-:W-:Y:S01]  /*6a20*/  FADD.FTZ R4, R7, R10 ;  /* 0x0000000a07047221 */ /* 0x001fe20000010000 */
[----:B------:R-:W-:Y:S01]  /*6a30*/  IMAD.U32 R10, RZ, RZ, UR10 ;  /* 0x0000000aff0a7e24 */ /* 0x000fe2000f8e00ff */
[----:B------:R-:W0:Y:S04]  /*6a40*/  SHFL.BFLY PT, R7, R0, 0x1, 0x1f ;  /* 0x0c201f0000077f89 */ /* 0x000e2800000e0000 */
[----:B------:R-:W1:Y:S01]  /*6a50*/  SHFL.BFLY PT, R9, R4, 0x1, 0x1f ;  /* 0x0c201f0004097f89 */ /* 0x000e6200000e0000 */
[----:B0-----:R-:W-:Y:S01]  /*6a60*/  FADD.FTZ R12, R0, R7 ;  /* 0x00000007000c7221 */ /* 0x001fe20000010000 */
[----:B------:R-:W-:Y:S01]  /*6a70*/  CS2R R6, SRZ ;  /* 0x0000000000067805 */ /* 0x000fe2000001ff00 */
[----:B------:R-:W-:-:S02]  /*6a80*/  IMAD.MOV.U32 R0, RZ, RZ, -0x800000 ;  /* 0xff800000ff007424 */ /* 0x000fc400078e00ff */
[----:B-1----:R-:W-:Y:S01]  /*6a90*/  FADD.FTZ R14, R4, R9 ;  /* 0x00000009040e7221 */ /* 0x002fe20000010000 */
[----:B------:R-:W-:Y:S01]  /*6aa0*/  FSETP.NE.FTZ.AND P1, PT, R12, RZ, PT ;  /* 0x000000ff0c00720b */ /* 0x000fe20003f35000 */
[----:B------:R-:W-:-:S03]  /*6ab0*/  IMAD.MOV.U32 R4, RZ, RZ, -0x800000 ;  /* 0xff800000ff047424 */ /* 0x000fc600078e00ff */
        /* <DEDUP_REMOVED lines=13> */
[----:B------:R-:W-:Y:S03]  /*6b90*/  HGMMA.64x192x16.F32 R24, R168, gdesc[UR4].tnspB, R24, gsb0 ;  /* 0x42e00004a8187df0 */ /* 0x000fe60008000818 */
[----:B------:R-:W-:Y:S02]  /*6ba0*/  WARPGROUP.DEPBAR.LE gsb0, 0x0 ;  /* 0x00008000000079c5 */ /* 0x000fe40000010000 */
[----:B--23--:R-:W-:Y:S05]  /*6bb0*/  @!P0 BRA `(.L_x_210) ;  /* 0x0000000000048947 */ /* 0x00cfea0003800000 */
[----:B------:R-:W-:Y:S01]  /*6bc0*/  BPT.TRAP 0x1 ;  /* 0x000000040000795c */ /* 0x000fe20000300000 */
.L_x_210:
[----:B------:R-:W-:Y:S01]  /*6bd0*/  R2UR UR4, R214 ;  /* 0x00000000d60472ca */ /* 0x000fe200000e0000 */
[----:B------:R-:W-:Y:S01]  /*6be0*/  VIADD R2, R13, 0x30860 ;  /* 0x000308600d027836 */ /* 0x000fe20000000000 */
[----:B------:R-:W-:Y:S01]  /*6bf0*/  UIADD3 UR38, UR38, 0x1, URZ ;  /* 0x0000000126267890 */ /* 0x000fe2000fffe03f */
[-C--:B------:R-:W-:Y:S01]  /*6c00*/  FMUL.FTZ R24, R24, R7.reuse ;  /* 0x0000000718187220 */ /* 0x080fe20000410000 */
[-C--:B------:R-:W-:Y:S01]  /*6c10*/  FMUL.FTZ R25, R25, R7.reuse ;  /* 0x0000000719197220 */ /* 0x080fe20000410000 */
[-C--:B------:R-:W-:Y:S01]  /*6c20*/  FMUL.FTZ R28, R28, R7.reuse ;  /* 0x000000071c1c7220 */ /* 0x080fe20000410000 */
[----:B------:R-:W-:Y:S01]  /*6c30*/  PRMT R2, R5, 0x654, R2 ;  /* 0x0000065405027816 */ /* 0x000fe20000000002 */
[----:B------:R-:W-:Y:S01]  /*6c40*/  UISETP.NE.AND UP0, UPT, UR38, 0x2, UPT ;  /* 0x000000022600788c */ /* 0x000fe2000bf05270 */
[-C--:B------:R-:W-:Y:S01]  /*6c50*/  FMUL.FTZ R29, R29, R7.reuse ;  /* 0x000000071d1d7220 */ /* 0x080fe20000410000 */
[-C--:B------:R-:W-:Y:S01]  /*6c60*/  FMUL.FTZ R32, R32, R7.reuse ;  /* 0x0000000720207220 */ /* 0x080fe20000410000 */
[----:B------:R1:W-:Y:S01]  /*6c70*/  SYNCS.ARRIVE.TRANS64.RED.A1T0 RZ, [R2+URZ], RZ ;  /* 0x000000ff02ff79a7 */ /* 0x0003e2000810043f */
[-C--:B------:R-:W-:Y:S01]  /*6c80*/  FMUL.FTZ R33, R33, R7.reuse ;  /* 0x0000000721217220 */ /* 0x080fe20000410000 */
[-C--:B------:R-:W-:Y:S01]  /*6c90*/  FMUL.FTZ R36, R36, R7.reuse ;  /* 0x0000000724247220 */ /* 0x080fe20000410000 */
[----:B------:R-:W-:Y:S01]  /*6ca0*/  UIADD3 UR4, UR4, 0x1, URZ ;  /* 0x0000000104047890 */ /* 0x000fe2000fffe03f */
[-C--:B------:R-:W-:Y:S01]  /*6cb0*/  FMUL.FTZ R37, R37, R7.reuse ;  /* 0x0000000725257220 */ /* 0x080fe20000410000 */
[-C--:B------:R-:W-:Y:S01]  /*6cc0*/  FMUL.FTZ R40, R40, R7.reuse ;  /* 0x0000000728287220 */ /* 0x080fe20000410000 */
[-C--:B------:R-:W-:Y:S01]  /*6cd0*/  FMUL.FTZ R41, R41, R7.reuse ;  /* 0x0000000729297220 */ /* 0x080fe20000410000 */
[-C--:B------:R-:W-:Y:S01]  /*6ce0*/  FMUL.FTZ R44, R44, R7.reuse ;  /* 0x000000072c2c7220 */ /* 0x080fe20000410000 */
[-C--:B------:R-:W-:Y:S01]  /*6cf0*/  FMUL.FTZ R45, R45, R7.reuse ;  /* 0x000000072d2d7220 */ /* 0x080fe20000410000 */
[----:B------:R-:W-:Y:S01]  /*6d00*/  IMAD.U32 R214, RZ, RZ, UR4 ;  /* 0x00000004ffd67e24 */ /* 0x000fe2000f8e00ff */
[----:B------:R-:W-:Y:S01]  /*6d10*/  USEL UR4, URZ, 0x1, UP0 ;  /* 0x000000013f047887 */ /* 0x000fe20008000000 */
        /* <DEDUP_REMOVED lines=18> */
[-C--:B-1----:R-:W-:Y:S01]  /*6e40*/  FMUL.FTZ R2, R84, R7.reuse ;  /* 0x0000000754027220 */ /* 0x082fe20000410000 */
        /* <DEDUP_REMOVED lines=18> */
[-C--:B0-----:R-:W-:Y:S01]  /*6f70*/  FMUL.FTZ R26, R26, R6.reuse ;  /* 0x000000061a1a7220 */ /* 0x081fe20000410000 */
        /* <DEDUP_REMOVED lines=47> */
[----:B------:R-:W-:-:S02]  /*7270*/  USEL UR38, UR38, URZ, UP0 ;  /* 0x0000003f26267287 */ /* 0x000fc40008000000 */
[----:B------:R-:W-:-:S12]  /*7280*/  ULOP3.LUT UR39, UR39, UR4, URZ, 0x3c, !UPT ;  /* 0x0000000427277292 */ /* 0x000fd8000f8e3c3f */
.L_x_186:
[----:B------:R-:W0:Y:S08]  /*7290*/  S2UR UR4, SR_CgaCtaId ;  /* 0x00000000000479c3 */ /* 0x000e300000008800 */
[----:B------:R-:W-:Y:S06]  /*72a0*/  BAR.SYNC.DEFER_BLOCKING 0x5, 0x180 ;  /* 0x0146000000007b1d */ /* 0x000fec0000010000 */
[----:B------:R-:W-:Y:S01]  /*72b0*/  UMOV UR8, 0x400 ;  /* 0x0000040000087882 */ /* 0x000fe20000000000 */
[----:B------:R-:W-:Y:S01]  /*72c0*/  BSSY B0, `(.L_x_211) ;  /* 0x00003c8000007945 */ /* 0x000fe20003800000 */
[----:B0-----:R-:W-:-:S09]  /*72d0*/  ULEA UR8, UR4, UR8, 0x18 ;  /* 0x0000000804087291 */ /* 0x001fd2000f8ec03f */
[----:B------:R-:W0:Y:S02]  /*72e0*/  LDS.128 R8, [UR8+0x308d0] ;  /* 0x0308d008ff087984 */ /* 0x000e240008000c00 */
[----:B0-----:R-:W-:Y:S02]  /*72f0*/  R2UR UR6, R9 ;  /* 0x00000000090672ca */ /* 0x001fe400000e0000 */
[----:B------:R-:W-:Y:S02]  /*7300*/  R2UR UR5, R10 ;  /* 0x000000000a0572ca */ /* 0x000fe400000e0000 */
[----:B------:R-:W-:Y:S01]  /*7310*/  R2UR UR7, R11 ;  /* 0x000000000b0772ca */ /* 0x000fe200000e0000 */
[----:B------:R-:W-:Y:S06]  /*7320*/  BAR.ARV 0x4, 0x180 ;  /* 0x0106000000007b1d */ /* 0x000fec0000002000 */
[----:B------:R-:W-:Y:S08]  /*7330*/  @P0 BRA `(.L_x_212) ;  /* 0x0000002c00580947 */ /* 0x000ff00003800000 */
[----:B------:R-:W2:Y:S01]  /*7340*/  LDL R5, [R1+0x24] ;  /* 0x0000240001057983 */ /* 0x000ea20000100800 */
[----:B------:R-:W0:Y:S01]  /*7350*/  S2UR UR4, SR_SWINHI ;  /* 0x00000000000479c3 */ /* 0x000e220000002f00 */
[----:B------:R-:W-:Y:S01]  /*7360*/  IMAD.MOV.U32 R8, RZ, RZ, 0x2 ;  /* 0x00000002ff087424 */ /* 0x000fe200078e00ff */
[----:B------:R-:W-:Y:S01]  /*7370*/  R2UR UR20, R18 ;  /* 0x00000000121472ca */ /* 0x000fe200000e0000 */
[----:B------:R-:W-:Y:S01]  /*7380*/  ULDC.64 UR14, c[0x0][0xc00] ;  /* 0x00030000000e7ab9 */ /* 0x000fe20000000a00 */
[----:B------:R-:W-:Y:S01]  /*7390*/  R2UR UR17, R215 ;  /* 0x00000000d71172ca */ /* 0x000fe200000e0000 */
[----:B------:R-:W3:Y:S01]  /*73a0*/  LDL R140, [R1+0x20] ;  /* 0x00002000018c7983 */ /* 0x000ee20000100800 */
[----:B------:R-:W-:Y:S02]  /*73b0*/  R2UR UR19, R212 ;  /* 0x00000000d41372ca */ /* 0x000fe400000e0000 */
[----:B------:R-:W-:Y:S02]  /*73c0*/  R2UR UR18, R23 ;  /* 0x00000000171272ca */ /* 0x000fe400000e0000 */
[----:B------:R-:W-:Y:S01]  /*73d0*/  R2UR UR22, R211 ;  /* 0x00000000d31672ca */ /* 0x000fe200000e0000 */
[----:B------:R-:W-:Y:S01]  /*73e0*/  UMOV UR10, UR8 ;  /* 0x00000008000a7c82 */ /* 0x000fe20008000000 */
[----:B0-----:R-:W-:Y:S01]  /*73f0*/  UMOV UR11, UR4 ;  /* 0x00000004000b7c82 */ /* 0x001fe20008000000 */
[----:B------:R-:W-:-:S04]  /*7400*/  USHF.L.U32 UR4, UR61, 0x2, URZ ;  /* 0x000000023d047899 */ /* 0x000fc8000800063f */
[----:B------:R-:W-:Y:S02]  /*7410*/  USHF.L.U64.HI UR16, UR61, 0x2, UR17 ;  /* 0x000000023d107899 */ /* 0x000fe40008010211 */
[----:B------:R-:W-:-:S04]  /*7420*/  UIADD3 UR9, UP0, UR4, UR14, URZ ;  /* 0x0000000e04097290 */ /* 0x000fc8000ff1e03f */
[----:B------:R-:W-:Y:S01]  /*7430*/  UIADD3.X UR12, UR16, UR15, URZ, UP0, !UPT ;  /* 0x0000000f100c7290 */ /* 0x000fe200087fe43f */
[----:B------:R-:W-:Y:S01]  /*7440*/  BAR.SYNC.DEFER_BLOCKING 0x1, 0x100 ;  /* 0x0044000000007b1d */ /* 0x000fe20000010000 */
[----:B--2---:R-:W-:-:S03]  /*7450*/  IMAD.WIDE R8, R5, R8, UR10 ;  /* 0x0000000a05087e25 */ /* 0x004fc6000f8e0208 */
[C---:B------:R-:W-:Y:S02]  /*7460*/  LOP3.LUT R5, R8.reuse, 0x380, RZ, 0xc0, !PT ;  /* 0x0000038008057812 */ /* 0x040fe400078ec0ff */
[C---:B------:R-:W-:Y:S02]  /*7470*/  IADD3 R6, P2, R8.reuse, 0x20, RZ ;  /* 0x0000002008067810 */ /* 0x040fe40007f5e0ff */
[C---:B------:R-:W-:Y:S02]  /*7480*/  IADD3 R11, P1, R8.reuse, 0x40, RZ ;  /* 0x00000040080b7810 */ /* 0x040fe40007f3e0ff */
[C---:B------:R-:W-:Y:S02]  /*7490*/  IADD3 R133, P6, R8.reuse, 0x60, RZ ;  /* 0x0000006008857810 */ /* 0x040fe40007fde0ff */
[C---:B------:R-:W-:Y:S02]  /*74a0*/  IADD3 R135, P5, R8.reuse, 0x4000, RZ ;  /* 0x0000400008877810 */ /* 0x040fe40007fbe0ff */
[----:B------:R-:W-:Y:S01]  /*74b0*/  SHF.R.U64 R5, R5, 0x3, RZ ;  /* 0x0000000305057819 */ /* 0x000fe200000012ff */
[--C-:B------:R-:W-:Y:S01]  /*74c0*/  IMAD.X R13, RZ, RZ, R9.reuse, P2 ;  /* 0x000000ffff0d7224 */ /* 0x100fe200010e0609 */
[C---:B------:R-:W-:Y:S01]  /*74d0*/  IADD3 R88, P0, R8.reuse, 0x4020, RZ ;  /* 0x0000402008587810 */ /* 0x040fe20007f1e0ff */
[--C-:B------:R-:W-:Y:S01]  /*74e0*/  IMAD.X R15, RZ, RZ, R9.reuse, P1 ;  /* 0x000000ffff0f7224 */ /* 0x100fe200008e0609 */
[C---:B------:R-:W-:Y:S01]  /*74f0*/  IADD3 R137, P4, R8.reuse, 0x4040, RZ ;  /* 0x0000404008897810 */ /* 0x040fe20007f9e0ff */
[--C-:B------:R-:W-:Y:S01]  /*7500*/  IMAD.X R85, RZ, RZ, R9.reuse, P6 ;  /* 0x000000ffff557224 */ /* 0x100fe200030e0609 */
[C---:B------:R-:W-:Y:S01]  /*7510*/  IADD3 R139, P3, R8.reuse, 0x4060, RZ ;  /* 0x00004060088b7810 */ /* 0x040fe20007f7e0ff */
[----:B------:R-:W-:Y:S01]  /*7520*/  IMAD.X R87, RZ, RZ, R9, P5 ;  /* 0x000000ffff577224 */ /* 0x000fe200028e0609 */
[----:B------:R-:W-:-:S02]  /*7530*/  IADD3 R94, P2, R8, 0x8000, RZ ;  /* 0x00008000085e7810 */ /* 0x000fc40007f5e0ff */
[C---:B------:R-:W-:Y:S02]  /*7540*/  IADD3 R128, P1, R8.reuse, 0x8020, RZ ;  /* 0x0000802008807810 */ /* 0x040fe40007f3e0ff */
[C---:B------:R-:W-:Y:S02]  /*7550*/  IADD3 R141, P6, R8.reuse, 0x8040, RZ ;  /* 0x00008040088d7810 */ /* 0x040fe40007fde0ff */
[----:B------:R-:W-:Y:S02]  /*7560*/  IADD3 R143, P5, R8, 0x8060, RZ ;  /* 0x00008060088f7810 */ /* 0x000fe40007fbe0ff */
[----:B------:R-:W-:Y:S02]  /*7570*/  LOP3.LUT R8, R5, R8, RZ, 0x3c, !PT ;  /* 0x0000000805087212 */ /* 0x000fe400078e3cff */
[----:B------:R-:W-:Y:S02]  /*7580*/  LOP3.LUT R5, R6, 0x380, RZ, 0xc0, !PT ;  /* 0x0000038006057812 */ /* 0x000fe400078ec0ff */
[----:B------:R-:W-:-:S02]  /*7590*/  LOP3.LUT R10, R11, 0x380, RZ, 0xc0, !PT ;  /* 0x000003800b0a7812 */ /* 0x000fc400078ec0ff */
[----:B------:R-:W-:Y:S02]  /*75a0*/  SHF.R.U64 R5, R5, 0x3, RZ ;  /* 0x0000000305057819 */ /* 0x000fe400000012ff */
[----:B------:R-:W-:Y:S02]  /*75b0*/  SHF.R.U64 R10, R10, 0x3, RZ ;  /* 0x000000030a0a7819 */ /* 0x000fe400000012ff */
[----:B------:R-:W-:Y:S02]  /*75c0*/  LOP3.LUT R12, R5, R6, RZ, 0x3c, !PT ;  /* 0x00000006050c7212 */ /* 0x000fe400078e3cff */
[----:B------:R-:W-:Y:S02]  /*75d0*/  LOP3.LUT R6, R137, 0x380, RZ, 0xc0, !PT ;  /* 0x0000038089067812 */ /* 0x000fe400078ec0ff */
[----:B------:R-:W-:Y:S02]  /*75e0*/  LOP3.LUT R5, R88, 0x380, RZ, 0xc0, !PT ;  /* 0x0000038058057812 */ /* 0x000fe400078ec0ff */
[----:B------:R-:W-:-:S02]  /*75f0*/  LOP3.LUT R18, R133, 0x380, RZ, 0xc0, !PT ;  /* 0x0000038085127812 */ /* 0x000fc400078ec0ff */
[----:B------:R-:W-:Y:S02]  /*7600*/  LOP3.LUT R86, R135, 0x380, RZ, 0xc0, !PT ;  /* 0x0000038087567812 */ /* 0x000fe400078ec0ff */
[----:B------:R-:W-:Y:S02]  /*7610*/  SHF.R.U64 R6, R6, 0x3, RZ ;  /* 0x0000000306067819 */ /* 0x000fe400000012ff */
[----:B------:R-:W-:Y:S02]  /*7620*/  LOP3.LUT R14, R10, R11, RZ, 0x3c, !PT ;  /* 0x0000000b0a0e7212 */ /* 0x000fe400078e3cff */
[----:B------:R-:W-:Y:S02]  /*7630*/  SHF.R.U64 R5, R5, 0x3, RZ ;  /* 0x0000000305057819 */ /* 0x000fe400000012ff */
[----:B------:R-:W-:Y:S02]  /*7640*/  LOP3.LUT R10, R139, 0x380, RZ, 0xc0, !PT ;  /* 0x000003808b0a7812 */ /* 0x000fe400078ec0ff */
[----:B------:R-:W-:-:S02]  /*7650*/  LOP3.LUT R11, R94, 0x380, RZ, 0xc0, !PT ;  /* 0x000003805e0b7812 */ /* 0x000fc400078ec0ff */
[----:B------:R-:W-:Y:S02]  /*7660*/  SHF.R.U64 R18, R18, 0x3, RZ ;  /* 0x0000000312127819 */ /* 0x000fe400000012ff */
[----:B------:R-:W-:Y:S02]  /*7670*/  SHF.R.U64 R86, R86, 0x3, RZ ;  /* 0x0000000356567819 */ /* 0x000fe400000012ff */
[----:B------:R-:W-:Y:S02]  /*7680*/  LOP3.LUT R90, R6, R137, RZ, 0x3c, !PT ;  /* 0x00000089065a7212 */ /* 0x000fe400078e3cff */
[----:B------:R-:W-:Y:S02]  /*7690*/  LOP3.LUT R88, R5, R88, RZ, 0x3c, !PT ;  /* 0x0000005805587212 */ /* 0x000fe400078e3cff */
[----:B------:R-:W-:Y:S02]  /*76a0*/  LOP3.LUT R6, R141, 0x380, RZ, 0xc0, !PT ;  /* 0x000003808d067812 */ /* 0x000fe400078ec0ff */
[----:B------:R-:W-:-:S02]  /*76b0*/  SHF.R.U64 R10, R10, 0x3, RZ ;  /* 0x000000030a0a7819 */ /* 0x000fc400000012ff */
[----:B------:R-:W-:Y:S02]  /*76c0*/  SHF.R.U64 R11, R11, 0x3, RZ ;  /* 0x000000030b0b7819 */ /* 0x000fe400000012ff */
[----:B------:R-:W-:Y:S02]  /*76d0*/  LOP3.LUT R5, R128, 0x380, RZ, 0xc0, !PT ;  /* 0x0000038080057812 */ /* 0x000fe400078ec0ff */
[----:B------:R-:W-:Y:S01]  /*76e0*/  LOP3.LUT R132, R143, 0x380, RZ, 0xc0, !PT ;  /* 0x000003808f847812 */ /* 0x000fe200078ec0ff */
[--C-:B------:R-:W-:Y:S01]  /*76f0*/  IMAD.X R89, RZ, RZ, R9.reuse, P0 ;  /* 0x000000ffff597224 */ /* 0x100fe200000e0609 */
[----:B------:R-:W-:Y:S02]  /*7700*/  LOP3.LUT R84, R18, R133, RZ, 0x3c, !PT ;  /* 0x0000008512547212 */ /* 0x000fe400078e3cff */
[----:B------:R-:W-:Y:S01]  /*7710*/  LOP3.LUT R86, R86, R135, RZ, 0x3c, !PT ;  /* 0x0000008756567212 */ /* 0x000fe200078e3cff */
[--C-:B------:R-:W-:Y:S01]  /*7720*/  IMAD.X R93, RZ, RZ, R9.reuse, P3 ;  /* 0x000000ffff5d7224 */ /* 0x100fe200018e0609 */
[----:B------:R-:W-:Y:S01]  /*7730*/  SHF.R.U64 R6, R6, 0x3, RZ ;  /* 0x0000000306067819 */ /* 0x000fe200000012ff */
[--C-:B------:R-:W-:Y:S01]  /*7740*/  IMAD.X R95, RZ, RZ, R9.reuse, P2 ;  /* 0x000000ffff5f7224 */ /* 0x100fe200010e0609 */
[----:B------:R-:W-:Y:S01]  /*7750*/  IADD3.X R91, RZ, R9, RZ, P4, !PT ;  /* 0x00000009ff5b7210 */ /* 0x000fe200027fe4ff */
[--C-:B------:R-:W-:Y:S01]  /*7760*/  IMAD.X R129, RZ, RZ, R9.reuse, P1 ;  /* 0x000000ffff817224 */ /* 0x100fe200008e0609 */
[----:B------:R-:W-:Y:S01]  /*7770*/  LOP3.LUT R92, R10, R139, RZ, 0x3c, !PT ;  /* 0x0000008b0a5c7212 */ /* 0x000fe200078e3cff */
[--C-:B------:R-:W-:Y:S01]  /*7780*/  IMAD.X R131, RZ, RZ, R9.reuse, P6 ;  /* 0x000000ffff837224 */ /* 0x100fe200030e0609 */
[----:B------:R-:W-:Y:S01]  /*7790*/  LOP3.LUT R94, R11, R94, RZ, 0x3c, !PT ;  /* 0x0000005e0b5e7212 */ /* 0x000fe200078e3cff */
[----:B------:R-:W-:Y:S01]  /*77a0*/  IMAD.X R7, RZ, RZ, R9, P5 ;  /* 0x000000ffff077224 */ /* 0x000fe200028e0609 */
[----:B------:R-:W-:-:S02]  /*77b0*/  MOV R18, R8 ;  /* 0x0000000800127202 */ /* 0x000fc40000000f00 */
[----:B------:R-:W-:Y:S02]  /*77c0*/  SHF.R.U64 R5, R5, 0x3, RZ ;  /* 0x0000000305057819 */ /* 0x000fe400000012ff */
[----:B------:R-:W-:Y:S02]  /*77d0*/  SHF.R.U64 R132, R132, 0x3, RZ ;  /* 0x0000000384847819 */ /* 0x000fe400000012ff */
[----:B------:R-:W-:Y:S02]  /*77e0*/  F2FP.F16.F32.PACK_AB R8, R25, R24 ;  /* 0x000000181908723e */ /* 0x000fe400000000ff */
[----:B------:R-:W-:Y:S02]  /*77f0*/  F2FP.F16.F32.PACK_AB R9, R27, R26 ;  /* 0x0000001a1b09723e */ /* 0x000fe400000000ff */
[----:B------:R-:W-:Y:S02]  /*7800*/  F2FP.F16.F32.PACK_AB R10, R29, R28 ;  /* 0x0000001c1d0a723e */ /* 0x000fe400000000ff */
[----:B------:R-:W-:-:S02]  /*7810*/  F2FP.F16.F32.PACK_AB R11, R31, R30 ;  /* 0x0000001e1f0b723e */ /* 0x000fc400000000ff */
[----:B------:R-:W-:Y:S02]  /*7820*/  MOV R136, R84 ;  /* 0x0000005400887202 */ /* 0x000fe40000000f00 */
[----:B------:R-:W-:Y:S02]  /*7830*/  MOV R135, R86 ;  /* 0x0000005600877202 */ /* 0x000fe40000000f00 */
[----:B------:R-:W-:Y:S02]  /*7840*/  LOP3.LUT R130, R6, R141, RZ, 0x3c, !PT ;  /* 0x0000008d06827212 */ /* 0x000fe400078e3cff */
[----:B------:R-:W-:Y:S02]  /*7850*/  MOV R138, R12 ;  /* 0x0000000c008a7202 */ /* 0x000fe40000000f00 */
[----:B------:R-:W-:Y:S02]  /*7860*/  F2FP.F16.F32.PACK_AB R84, R33, R32 ;  /* 0x000000202154723e */ /* 0x000fe400000000ff */
[----:B------:R-:W-:-:S02]  /*7870*/  F2FP.F16.F32.PACK_AB R85, R35, R34 ;  /* 0x000000222355723e */ /* 0x000fc400000000ff */
[----:B------:R-:W-:Y:S02]  /*7880*/  F2FP.F16.F32.PACK_AB R86, R37, R36 ;  /* 0x000000242556723e */ /* 0x000fe400000000ff */
[----:B------:R-:W-:Y:S02]  /*7890*/  F2FP.F16.F32.PACK_AB R87, R39, R38 ;  /* 0x000000262757723e */ /* 0x000fe400000000ff */
[----:B------:R-:W-:Y:S02]  /*78a0*/  LOP3.LUT R128, R5, R128, RZ, 0x3c, !PT ;  /* 0x0000008005807212 */ /* 0x000fe400078e3cff */
[----:B------:R-:W-:Y:S02]  /*78b0*/  LOP3.LUT R6, R132, R143, RZ, 0x3c, !PT ;  /* 0x0000008f84067212 */ /* 0x000fe400078e3cff */
[----:B------:R-:W-:Y:S02]  /*78c0*/  MOV R134, R88 ;  /* 0x0000005800867202 */ /* 0x000fe40000000f00 */
[----:B------:R-:W-:Y:S01]  /*78d0*/  MOV R133, R90 ;  /* 0x0000005a00857202 */ /* 0x000fe20000000f00 */
[----:B------:R0:W-:Y:S01]  /*78e0*/  STSM.16.M88.4 [R18], R8 ;  /* 0x0000000812007844 */ /* 0x0001e20000000200 */
[----:B------:R-:W-:-:S02]  /*78f0*/  MOV R137, R14 ;  /* 0x0000000e00897202 */ /* 0x000fc40000000f00 */
[----:B------:R-:W-:Y:S02]  /*7900*/  MOV R132, R92 ;  /* 0x0000005c00847202 */ /* 0x000fe40000000f00 */
[----:B------:R-:W-:Y:S02]  /*7910*/  MOV R5, R94 ;  /* 0x0000005e00057202 */ /* 0x000fe40000000f00 */
[----:B------:R-:W-:Y:S02]  /*7920*/  F2FP.F16.F32.PACK_AB R88, R41, R40 ;  /* 0x000000282958723e */ /* 0x000fe400000000ff */
[----:B------:R-:W-:Y:S02]  /*7930*/  F2FP.F16.F32.PACK_AB R89, R43, R42 ;  /* 0x0000002a2b59723e */ /* 0x000fe400000000ff */
[----:B------:R-:W-:Y:S02]  /*7940*/  F2FP.F16.F32.PACK_AB R90, R45, R44 ;  /* 0x0000002c2d5a723e */ /* 0x000fe400000000ff */
[----:B------:R-:W-:-:S02]  /*7950*/  F2FP.F16.F32.PACK_AB R91, R47, R46 ;  /* 0x0000002e2f5b723e */ /* 0x000fc400000000ff */
[----:B------:R-:W-:Y:S02]  /*7960*/  F2FP.F16.F32.PACK_AB R92, R49, R48 ;  /* 0x00000030315c723e */ /* 0x000fe400000000ff */
[----:B------:R-:W-:Y:S02]  /*7970*/  F2FP.F16.F32.PACK_AB R93, R51, R50 ;  /* 0x00000032335d723e */ /* 0x000fe400000000ff */
[----:B------:R-:W-:Y:S02]  /*7980*/  F2FP.F16.F32.PACK_AB R94, R53, R52 ;  /* 0x00000034355e723e */ /* 0x000fe400000000ff */
[----:B------:R-:W-:Y:S01]  /*7990*/  F2FP.F16.F32.PACK_AB R95, R55, R54 ;  /* 0x00000036375f723e */ /* 0x000fe200000000ff */
[----:B------:R1:W-:Y:S01]  /*79a0*/  STSM.16.M88.4 [R138], R84 ;  /* 0x000000548a007844 */ /* 0x0003e20000000200 */
[----:B0-----:R-:W-:Y:S02]  /*79b0*/  F2FP.F16.F32.PACK_AB R8, R57, R56 ;  /* 0x000000383908723e */ /* 0x001fe400000000ff */
[----:B------:R-:W-:-:S02]  /*79c0*/  F2FP.F16.F32.PACK_AB R9, R59, R58 ;  /* 0x0000003a3b09723e */ /* 0x000fc400000000ff */
[----:B------:R-:W-:Y:S02]  /*79d0*/  F2FP.F16.F32.PACK_AB R10, R61, R60 ;  /* 0x0000003c3d0a723e */ /* 0x000fe400000000ff */
[----:B------:R-:W-:Y:S02]  /*79e0*/  F2FP.F16.F32.PACK_AB R11, R63, R62 ;  /* 0x0000003e3f0b723e */ /* 0x000fe400000000ff */
[----:B------:R-:W-:Y:S02]  /*79f0*/  F2FP.F16.F32.PACK_AB R12, R65, R64 ;  /* 0x00000040410c723e */ /* 0x000fe400000000ff */
[----:B------:R-:W-:Y:S02]  /*7a00*/  F2FP.F16.F32.PACK_AB R13, R67, R66 ;  /* 0x00000042430d723e */ /* 0x000fe400000000ff */
[----:B------:R-:W-:Y:S02]  /*7a10*/  F2FP.F16.F32.PACK_AB R14, R69, R68 ;  /* 0x00000044450e723e */ /* 0x000fe400000000ff */
[----:B------:R-:W-:Y:S01]  /*7a20*/  F2FP.F16.F32.PACK_AB R15, R71, R70 ;  /* 0x00000046470f723e */ /* 0x000fe200000000ff */
[----:B------:R0:W-:Y:S01]  /*7a30*/  STSM.16.M88.4 [R137], R88 ;  /* 0x0000005889007844 */ /* 0x0001e20000000200 */
[----:B-1----:R-:W-:-:S02]  /*7a40*/  F2FP.F16.F32.PACK_AB R84, R73, R72 ;  /* 0x000000484954723e */ /* 0x002fc400000000ff */
[----:B------:R-:W-:Y:S02]  /*7a50*/  F2FP.F16.F32.PACK_AB R85, R75, R74 ;  /* 0x0000004a4b55723e */ /* 0x000fe400000000ff */
[----:B------:R-:W-:Y:S02]  /*7a60*/  F2FP.F16.F32.PACK_AB R86, R77, R76 ;  /* 0x0000004c4d56723e */ /* 0x000fe400000000ff */
[----:B------:R-:W-:Y:S01]  /*7a70*/  F2FP.F16.F32.PACK_AB R87, R79, R78 ;  /* 0x0000004e4f57723e */ /* 0x000fe200000000ff */
[----:B------:R1:W-:Y:S01]  /*7a80*/  STSM.16.M88.4 [R136], R92 ;  /* 0x0000005c88007844 */ /* 0x0003e20000000200 */
[----:B------:R-:W-:-:S03]  /*7a90*/  MOV R128, R128 ;  /* 0x0000008000807202 */ /* 0x000fc60000000f00 */
[----:B------:R2:W-:Y:S01]  /*7aa0*/  STSM.16.M88.4 [R135], R8 ;  /* 0x0000000887007844 */ /* 0x0005e20000000200 */
[----:B------:R-:W-:Y:S02]  /*7ab0*/  MOV R130, R130 ;  /* 0x0000008200827202 */ /* 0x000fe40000000f00 */
[----:B0-----:R-:W-:Y:S02]  /*7ac0*/  F2FP.F16.F32.PACK_AB R88, R81, R80 ;  /* 0x000000505158723e */ /* 0x001fe400000000ff */
        /* <DEDUP_REMOVED lines=9> */
[----:B--2---:R-:W-:Y:S02]  /*7b60*/  F2FP.F16.F32.PACK_AB R8, R97, R96 ;  /* 0x000000606108723e */ /* 0x004fe400000000ff */
[----:B------:R-:W-:Y:S02]  /*7b70*/  F2FP.F16.F32.PACK_AB R9, R99, R98 ;  /* 0x000000626309723e */ /* 0x000fe400000000ff */
[----:B------:R-:W-:-:S02]  /*7b80*/  F2FP.F16.F32.PACK_AB R10, R101, R100 ;  /* 0x00000064650a723e */ /* 0x000fc400000000ff */
[----:B------:R-:W-:Y:S02]  /*7b90*/  F2FP.F16.F32.PACK_AB R11, R103, R102 ;  /* 0x00000066670b723e */ /* 0x000fe400000000ff */
[----:B0-----:R-:W-:Y:S02]  /*7ba0*/  F2FP.F16.F32.PACK_AB R12, R105, R104 ;  /* 0x00000068690c723e */ /* 0x001fe400000000ff */
[----:B------:R-:W-:Y:S02]  /*7bb0*/  F2FP.F16.F32.PACK_AB R13, R107, R106 ;  /* 0x0000006a6b0d723e */ /* 0x000fe400000000ff */
[----:B------:R-:W-:Y:S02]  /*7bc0*/  F2FP.F16.F32.PACK_AB R14, R109, R108 ;  /* 0x0000006c6d0e723e */ /* 0x000fe400000000ff */
[----:B------:R-:W-:Y:S01]  /*7bd0*/  F2FP.F16.F32.PACK_AB R15, R111, R110 ;  /* 0x0000006e6f0f723e */ /* 0x000fe200000000ff */
[----:B------:R-:W-:Y:S01]  /*7be0*/  STSM.16.M88.4 [R132], R88 ;  /* 0x0000005884007844 */ /* 0x000fe20000000200 */
[----:B------:R-:W-:-:S02]  /*7bf0*/  MOV R18, R6 ;  /* 0x0000000600127202 */ /* 0x000fc40000000f00 */
[----:B-1----:R-:W-:Y:S02]  /*7c00*/  F2FP.F16.F32.PACK_AB R84, R113, R112 ;  /* 0x000000707154723e */ /* 0x002fe400000000ff */
[----:B------:R-:W-:Y:S02]  /*7c10*/  F2FP.F16.F32.PACK_AB R85, R115, R114 ;  /* 0x000000727355723e */ /* 0x000fe400000000ff */
[----:B------:R-:W-:Y:S02]  /*7c20*/  F2FP.F16.F32.PACK_AB R86, R117, R116 ;  /* 0x000000747556723e */ /* 0x000fe400000000ff */
[----:B------:R-:W-:Y:S01]  /*7c30*/  F2FP.F16.F32.PACK_AB R87, R119, R118 ;  /* 0x000000767757723e */ /* 0x000fe200000000ff */
[----:B------:R-:W-:Y:S04]  /*7c40*/  STSM.16.M88.4 [R5], R92 ;  /* 0x0000005c05007844 */ /* 0x000fe80000000200 */
[----:B------:R-:W-:Y:S04]  /*7c50*/  STSM.16.M88.4 [R128], R8 ;  /* 0x0000000880007844 */ /* 0x000fe80000000200 */
[----:B------:R-:W-:Y:S04]  /*7c60*/  STSM.16.M88.4 [R130], R12 ;  /* 0x0000000c82007844 */ /* 0x000fe80000000200 */
[----:B------:R0:W-:Y:S01]  /*7c70*/  STSM.16.M88.4 [R18], R84 ;  /* 0x0000005412007844 */ /* 0x0001e20000000200 */
[----:B------:R-:W-:Y:S01]  /*7c80*/  BAR.SYNC.DEFER_BLOCKING 0x1, 0x100 ;  /* 0x0044000000007b1d */ /* 0x000fe20000010000 */
[----:B------:R-:W-:-:S04]  /*7c90*/  ISETP.NE.U32.AND P0, PT, RZ, UR14, PT ;  /* 0x0000000eff007c0c */ /* 0x000fc8000bf05070 */
[----:B------:R-:W-:Y:S01]  /*7ca0*/  ISETP.NE.AND.EX P0, PT, RZ, UR15, PT, P0 ;  /* 0x0000000fff007c0c */ /* 0x000fe2000bf05300 */
[----:B------:R-:W-:Y:S02]  /*7cb0*/  IMAD.U32 R6, RZ, RZ, UR9 ;  /* 0x00000009ff067e24 */ /* 0x000fe4000f8e00ff */
[----:B------:R-:W-:Y:S01]  /*7cc0*/  IMAD.U32 R7, RZ, RZ, UR12 ;  /* 0x0000000cff077e24 */ /* 0x000fe2000f8e00ff */
[----:B------:R-:W-:Y:S01]  /*7cd0*/  ULDC.64 UR12, c[0x0][0xc08] ;  /* 0x00030200000c7ab9 */ /* 0x000fe20000000a00 */
[----:B0-----:R-:W0:Y:S08]  /*7ce0*/  LDC R18, c[0x0][0xbe8] ;  /* 0x0002fa00ff127b82 */ /* 0x001e300000000800 */
[----:B------:R-:W2:Y:S01]  /*7cf0*/  @P0 LDG.E R88, desc[UR36][R6.64] ;  /* 0x0000002406580981 */ /* 0x000ea2000c1e1900 */
[----:B------:R-:W-:-:S04]  /*7d00*/  UISETP.NE.U32.AND UP0, UPT, UR12, URZ, UPT ;  /* 0x0000003f0c00728c */ /* 0x000fc8000bf05070 */
[----:B------:R-:W-:Y:S01]  /*7d10*/  UISETP.NE.AND.EX UP0, UPT, UR13, URZ, UPT, UP0 ;  /* 0x0000003f0d00728c */ /* 0x000fe2000bf05300 */
[----:B0-----:R-:W-:-:S10]  /*7d20*/  ISETP.NE.AND P1, PT, R18, 0x1, PT ;  /* 0x000000011200780c */ /* 0x001fd40003f25270 */
[----:B------:R-:W-:Y:S01]  /*7d30*/  @UP0 UIADD3 UR12, UP1, UR4, UR12, URZ ;  /* 0x0000000c040c0290 */ /* 0x000fe2000ff3e03f */
[----:B------:R-:W-:Y:S02]  /*7d40*/  PLOP3.LUT P4, PT, PT, PT, UP0, 0x80, 0x0 ;  /* 0x000000000000781c */ /* 0x000fe40003f8f008 */
[----:B------:R-:W-:Y:S01]  /*7d50*/  ULDC UR4, c[0x0][0xa88] ;  /* 0x0002a20000047ab9 */ /* 0x000fe20000000800 */
[----:B------:R-:W-:Y:S01]  /*7d60*/  @UP0 UIADD3.X UR13, UR16, UR13, URZ, UP1, !UPT ;  /* 0x0000000d100d0290 */ /* 0x000fe20008ffe43f */
[----:B------:R-:W-:Y:S01]  /*7d70*/  IMAD.U32 R5, RZ, RZ, UR4 ;  /* 0x00000004ff057e24 */ /* 0x000fe2000f8e00ff */
[----:B------:R-:W-:Y:S01]  /*7d80*/  UISETP.NE.AND UP0, UPT, UR20, URZ, UPT ;  /* 0x0000003f1400728c */ /* 0x000fe2000bf05270 */
[----:B------:R-:W-:Y:S01]  /*7d90*/  ULDC UR4, c[0x0][0xad4] ;  /* 0x0002b50000047ab9 */ /* 0x000fe20000000800 */
[----:B------:R-:W0:Y:S02]  /*7da0*/  @P1 LDC R10, c[0x0][0xbec] ;  /* 0x0002fb00ff0a1b82 */ /* 0x000e240000000800 */
[----:B------:R-:W-:Y:S01]  /*7db0*/  USEL UR4, UR20, UR4, UP0 ;  /* 0x0000000414047287 */ /* 0x000fe20008000000 */
[----:B------:R-:W-:-:S03]  /*7dc0*/  UMOV UR21, 0x9b8 ;  /* 0x000009b800157882 */ /* 0x000fc60000000000 */
[----:B------:R-:W-:Y:S02]  /*7dd0*/  UISETP.GT.AND UP1, UPT, UR4, 0x1, UPT ;  /* 0x000000010400788c */ /* 0x000fe4000bf24270 */
[----:B------:R-:W1:Y:S02]  /*7de0*/  @P1 LDC R13, c[0x0][0xbf0] ;  /* 0x0002fc00ff0d1b82 */ /* 0x000e640000000800 */
[----:B------:R-:W-:Y:S02]  /*7df0*/  USEL UR21, UR21, 0x978, UP1 ;  /* 0x0000097815157887 */ /* 0x000fe40008800000 */
[----:B------:R-:W-:Y:S01]  /*7e00*/  UISETP.NE.U32.AND UP0, UPT, UR14, URZ, UPT ;  /* 0x0000003f0e00728c */ /* 0x000fe2000bf05070 */
[----:B------:R-:W-:Y:S01]  /*7e10*/  IMAD.U32 R15, RZ, RZ, UR19 ;  /* 0x00000013ff0f7e24 */ /* 0x000fe2000f8e00ff */
[----:B------:R-:W-:Y:S01]  /*7e20*/  UMOV UR4, URZ ;  /* 0x0000003f00047c82 */ /* 0x000fe20008000000 */
[----:B------:R-:W-:Y:S01]  /*7e30*/  IMAD.U32 R8, RZ, RZ, UR12 ;  /* 0x0000000cff087e24 */ /* 0x000fe2000f8e00ff */
[----:B------:R-:W-:Y:S01]  /*7e40*/  UISETP.NE.AND.EX UP0, UPT, UR15, URZ, UPT, UP0 ;  /* 0x0000003f0f00728c */ /* 0x000fe2000bf05300 */
[----:B------:R-:W-:-:S02]  /*7e50*/  IMAD.U32 R9, RZ, RZ, UR13 ;  /* 0x0000000dff097e24 */ /* 0x000fc4000f8e00ff */
[----:B---3--:R-:W-:Y:S01]  /*7e60*/  IMAD R15, R15, 0x80, R140 ;  /* 0x000000800f0f7824 */ /* 0x008fe200078e028c */
[----:B------:R-:W-:Y:S02]  /*7e70*/  USEL UR61, UR61, URZ, !UP0 ;  /* 0x0000003f3d3d7287 */ /* 0x000fe4000c000000 */
[----:B------:R-:W-:Y:S01]  /*7e80*/  USEL UR20, UR17, URZ, !UP0 ;  /* 0x0000003f11147287 */ /* 0x000fe2000c000000 */
[----:B------:R0:W5:Y:S01]  /*7e90*/  @P4 LDG.E R5, desc[UR36][R8.64] ;  /* 0x0000002408054981 */ /* 0x000162000c1e1900 */
[----:B------:R-:W-:Y:S01]  /*7ea0*/  USEL UR9, UR18, URZ, UP1 ;  /* 0x0000003f12097287 */ /* 0x000fe20008800000 */
[----:B------:R-:W-:Y:S01]  /*7eb0*/  ULDC.64 UR12, c[0x0][UR21+0x218] ;  /* 0x00008600150c7abb */ /* 0x000fe20008000a00 */
[----:B------:R-:W-:Y:S01]  /*7ec0*/  ULDC.64 UR16, c[0x0][UR21+0x220] ;  /* 0x0000880015107abb */ /* 0x000fe20008000a00 */
[----:B------:R-:W-:Y:S01]  /*7ed0*/  ULDC.64 UR18, c[0x0][UR21+0x228] ;  /* 0x00008a0015127abb */ /* 0x000fe20008000a00 */
[----:B------:R-:W-:Y:S02]  /*7ee0*/  UIMAD.WIDE.U32 UR14, UR12, UR22, URZ ;  /* 0x000000160c0e72a5 */ /* 0x000fe4000f8e003f */
[----:B------:R-:W-:Y:S01]  /*7ef0*/  UIMAD UR17, UR17, UR61, URZ ;  /* 0x0000003d111172a4 */ /* 0x000fe2000f8e023f */
[----:B0-----:R-:W-:Y:S01]  /*7f00*/  @P1 IMAD.HI.U32 R8, R15, R10, RZ ;  /* 0x0000000a0f081227 */ /* 0x001fe200078e00ff */
[----:B------:R-:W-:-:S02]  /*7f10*/  UIMAD UR22, UR13, UR22, URZ ;  /* 0x000000160d1672a4 */ /* 0x000fc4000f8e023f */
[----:B------:R-:W-:Y:S01]  /*7f20*/  UIMAD.WIDE.U32 UR12, UR16, UR61, URZ ;  /* 0x0000003d100c72a5 */ /* 0x000fe2000f8e003f */
[----:B------:R-:W-:Y:S01]  /*7f30*/  IMAD.MOV.U32 R11, RZ, RZ, R15 ;  /* 0x000000ffff0b7224 */ /* 0x000fe200078e000f */
[----:B------:R-:W-:Y:S01]  /*7f40*/  UIMAD.WIDE.U32 UR24, UR18, UR9, URZ ;  /* 0x00000009121872a5 */ /* 0x000fe2000f8e003f */
[----:B-1----:R-:W-:Y:S01]  /*7f50*/  @P1 SHF.R.U32.HI R11, RZ, R13, R8 ;  /* 0x0000000dff0b1219 */ /* 0x002fe20000011608 */
[----:B------:R-:W-:Y:S02]  /*7f60*/  UIMAD UR9, UR19, UR9, URZ ;  /* 0x00000009130972a4 */ /* 0x000fe4000f8e023f */
[----:B------:R-:W-:Y:S02]  /*7f70*/  UIMAD UR17, UR16, UR20, UR17 ;  /* 0x00000014101172a4 */ /* 0x000fe4000f8e0211 */
[----:B------:R-:W-:Y:S01]  /*7f80*/  UIADD3 UR22, UR15, UR22, URZ ;  /* 0x000000160f167290 */ /* 0x000fe2000fffe03f */
[----:B------:R-:W-:Y:S02]  /*7f90*/  IMAD.MOV R13, RZ, RZ, -R11 ;  /* 0x000000ffff0d7224 */ /* 0x000fe400078e0a0b */
[----:B------:R-:W-:-:S02]  /*7fa0*/  IMAD.U32 R8, RZ, RZ, UR24 ;  /* 0x00000018ff087e24 */ /* 0x000fc4000f8e00ff */
[----:B------:R-:W-:Y:S01]  /*7fb0*/  IMAD.U32 R9, RZ, RZ, UR25 ;  /* 0x00000019ff097e24 */ /* 0x000fe2000f8e00ff */
[----:B------:R-:W-:Y:S01]  /*7fc0*/  SHF.R.S32.HI R9, RZ, 0x1f, R11 ;  /* 0x0000001fff097819 */ /* 0x000fe2000001140b */
[----:B------:R-:W-:-:S05]  /*7fd0*/  IMAD R13, R18, R13, R15 ;  /* 0x0000000d120d7224 */ /* 0x000fca00078e020f */
[----:B------:R-:W-:Y:S02]  /*7fe0*/  SHF.R.S32.HI R10, RZ, 0x1f, R13 ;  /* 0x0000001fff0a7819 */ /* 0x000fe4000001140d */
[----:B--2---:R-:W-:-:S13]  /*7ff0*/  @P0 R2UR UR4, R88 ;  /* 0x00000000580402ca */ /* 0x004fda00000e0000 */
[----:B------:R-:W-:Y:S02]  /*8000*/  UIADD3 UR14, UP0, UP2, UR12, UR14, UR4 ;  /* 0x0000000e0c0e7290 */ /* 0x000fe4000fa1e004 */
[----:B------:R-:W-:Y:S02]  /*8010*/  UIADD3 UR12, UR25, UR9, URZ ;  /* 0x00000009190c7290 */ /* 0x000fe4000fffe03f */
[----:B------:R-:W-:Y:S02]  /*8020*/  UIADD3 UR9, UR13, UR17, URZ ;  /* 0x000000110d097290 */ /* 0x000fe4000fffe03f */
[----:B------:R-:W-:Y:S01]  /*8030*/  USHF.R.S32.HI UR15, URZ, 0x1f, UR4 ;  /* 0x0000001f3f0f7899 */ /* 0x000fe20008011404 */
[----:B------:R-:W-:Y:S01]  /*8040*/  IADD3 R8, P2, P3, R11, UR14, R8 ;  /* 0x0000000e0b087c10 */ /* 0x000fe2000fb5e008 */
[----:B------:R-:W-:Y:S01]  /*8050*/  ULDC.64 UR16, c[0x0][0xba8] ;  /* 0x0002ea0000107ab9 */ /* 0x000fe20000000a00 */
[----:B------:R-:W-:Y:S01]  /*8060*/  MOV R12, UR12 ;  /* 0x0000000c000c7c02 */ /* 0x000fe20008000f00 */
[----:B------:R-:W-:Y:S01]  /*8070*/  UIADD3.X UR9, UR9, UR22, UR15, UP0, UP2 ;  /* 0x0000001609097290 */ /* 0x000fe200087e440f */
[----:B------:R-:W-:Y:S01]  /*8080*/  ULDC.64 UR12, c[0x0][UR21+0x210] ;  /* 0x00008400150c7abb */ /* 0x000fe20008000a00 */
[----:B------:R-:W-:Y:S01]  /*8090*/  @!UP1 ULDC UR16, c[0x0][0xb50] ;  /* 0x0002d40000109ab9 */ /* 0x000fe20000000800 */
[----:B------:R-:W-:Y:S01]  /*80a0*/  IMAD R11, R13, UR13, RZ ;  /* 0x0000000d0d0b7c24 */ /* 0x000fe2000f8e02ff */
[----:B------:R-:W-:-:S02]  /*80b0*/  @!UP1 ULDC UR17, c[0x0][0xb54] ;  /* 0x0002d50000119ab9 */ /* 0x000fc40000000800 */
[----:B------:R-:W-:Y:S01]  /*80c0*/  IADD3.X R9, R9, UR9, R12, P2, P3 ;  /* 0x0000000909097c10 */ /* 0x000fe200097e640c */
[----:B------:R-:W-:Y:S02]  /*80d0*/  IMAD R11, R10, UR12, R11 ;  /* 0x0000000c0a0b7c24 */ /* 0x000fe4000f8e020b */
[----:B------:R-:W-:-:S04]  /*80e0*/  IMAD.WIDE.U32 R8, R13, UR12, R8 ;  /* 0x0000000c0d087c25 */ /* 0x000fc8000f8e0008 */
[----:B------:R-:W-:Y:S01]  /*80f0*/  IMAD.IADD R9, R9, 0x1, R11 ;  /* 0x0000000109097824 */ /* 0x000fe200078e020b */
[----:B------:R-:W-:-:S04]  /*8100*/  LEA R10, P2, R8, UR16, 0x2 ;  /* 0x00000010080a7c11 */ /* 0x000fc8000f8410ff */
[----:B------:R-:W-:Y:S01]  /*8110*/  LEA.HI.X R11, R8, UR17, R9, 0x2, P2 ;  /* 0x00000011080b7c11 */ /* 0x000fe200090f1409 */
[----:B------:R-:W-:Y:S08]  /*8120*/  @P4 BRA `(.L_x_213) ;  /* 0x0000000000104947 */ /* 0x000ff00003800000 */
[----:B------:R-:W-:Y:S05]  /*8130*/  @!P0 BRA `(.L_x_213) ;  /* 0x00000000000c8947 */ /* 0x000fea0003800000 */
[----:B------:R-:W2:Y:S04]  /*8140*/  LDG.E R8, desc[UR36][R6.64] ;  /* 0x0000002406087981 */ /* 0x000ea8000c1e1900 */
[----:B-----5:R-:W2:Y:S02]  /*8150*/  LDG.E R5, desc[UR36][R6.64+0x4] ;  /* 0x0000042406057981 */ /* 0x020ea4000c1e1900 */
[----:B--2---:R-:W-:-:S07]  /*8160*/  IMAD.IADD R5, R5, 0x1, -R8 ;  /* 0x0000000105057824 */ /* 0x004fce00078e0a08 */
.L_x_213:
[----:B------:R-:W2:Y:S01]  /*8170*/  LDL R12, [R1+0x1c] ;  /* 0x00001c00010c7983 */ /* 0x000ea20000100800 */
[----:B------:R-:W-:Y:S01]  /*8180*/  R2UR UR9, R212 ;  /* 0x00000000d40972ca */ /* 0x000fe200000e0000 */
[----:B-----5:R-:W-:Y:S01]  /*8190*/  IMAD R84, R5, R18, RZ ;  /* 0x0000001205547224 */ /* 0x020fe200078e02ff */
[----:B------:R-:W-:Y:S01]  /*81a0*/  LOP3.LUT P0, RZ, R216, 0x3, RZ, 0xc0, !PT ;  /* 0x00000003d8ff7812 */ /* 0x000fe2000780c0ff */
[----:B------:R-:W-:Y:S01]  /*81b0*/  SHFL.IDX PT, R6, R10, RZ, 0x1c1f ;  /* 0x001c1fff0a067589 */ /* 0x000fe200000e0000 */
[----:B------:R-:W-:-:S03]  /*81c0*/  PLOP3.LUT P3, PT, PT, PT, UP1, 0x80, 0x0 ;  /* 0x000000000000781c */ /* 0x000fc60003f6f018 */
[----:B------:R-:W0:Y:S04]  /*81d0*/  SHFL.IDX PT, R7, R11, RZ, 0x1c1f ;  /* 0x001c1fff0b077589 */ /* 0x000e2800000e0000 */
[----:B------:R-:W-:Y:S02]  /*81e0*/  SHFL.IDX PT, R8, R10, 0x1, 0x1c1f ;  /* 0x003c1f000a087f89 */ /* 0x000fe400000e0000 */
[----:B------:R-:W-:Y:S02]  /*81f0*/  IMAD.U32 R13, RZ, RZ, UR9 ;  /* 0x00000009ff0d7e24 */ /* 0x000fe4000f8e00ff */
[----:B------:R-:W1:Y:S02]  /*8200*/  SHFL.IDX PT, R9, R11, 0x1, 0x1c1f ;  /* 0x003c1f000b097f89 */ /* 0x000e6400000e0000 */
[----:B--2---:R-:W-:-:S04]  /*8210*/  IMAD R13, R13, 0x80, R12 ;  /* 0x000000800d0d7824 */ /* 0x004fc800078e020c */
[C---:B------:R-:W-:Y:S01]  /*8220*/  VIADD R5, R13.reuse, 0x8 ;  /* 0x000000080d057836 */ /* 0x040fe20000000000 */
[----:B------:R-:W-:-:S04]  /*8230*/  ISETP.GE.OR P2, PT, R13, R84, P0 ;  /* 0x000000540d00720c */ /* 0x000fc80000746670 */
[----:B------:R-:W-:-:S09]  /*8240*/  ISETP.GE.OR P0, PT, R5, R84, P0 ;  /* 0x000000540500720c */ /* 0x000fd20000706670 */
[----:B0-----:R0:W-:Y:S01]  /*8250*/  @!P2 ST.E desc[UR36][R6.64], R0 ;  /* 0x000000000600a985 */ /* 0x0011e2000c101924 */
[----:B------:R-:W-:-:S03]  /*8260*/  ISETP.GE.AND P2, PT, R13, R84, PT ;  /* 0x000000540d00720c */ /* 0x000fc60003f46270 */
[----:B-1----:R0:W-:Y:S01]  /*8270*/  @!P0 ST.E desc[UR36][R8.64], R4 ;  /* 0x0000000408008985 */ /* 0x0021e2000c101924 */
[----:B------:R-:W-:Y:S01]  /*8280*/  ISETP.GE.AND P0, PT, R5, R84, PT ;  /* 0x000000540500720c */ /* 0x000fe20003f06270 */
[----:B------:R-:W-:-:S12]  /*8290*/  @P3 BRA `(.L_x_214) ;  /* 0x0000000c00543947 */ /* 0x000fd80003800000 */
[----:B0-----:R-:W-:Y:S01]  /*82a0*/  IMAD.SHL.U32 R0, R16, 0x8, RZ ;  /* 0x0000000810007824 */ /* 0x001fe200078e00ff */
[----:B------:R-:W-:Y:S01]  /*82b0*/  R2UR UR16, R212 ;  /* 0x00000000d41072ca */ /* 0x000fe200000e0000 */
[----:B------:R-:W-:Y:S01]  /*82c0*/  IMAD.MOV.U32 R3, RZ, RZ, 0x2 ;  /* 0x00000002ff037424 */ /* 0x000fe200078e00ff */
[----:B------:R-:W0:Y:S01]  /*82d0*/  @P1 LDC R23, c[0x0][0xbf0] ;  /* 0x0002fc00ff171b82 */ /* 0x000e220000000800 */
[----:B------:R-:W-:Y:S01]  /*82e0*/  IMAD R2, R213, 0x40, R0 ;  /* 0x00000040d5027824 */ /* 0x000fe200078e0200 */
[----:B------:R-:W-:Y:S01]  /*82f0*/  ULDC.64 UR12, c[0x0][0xaa0] ;  /* 0x0002a800000c7ab9 */ /* 0x000fe20000000a00 */
[----:B------:R-:W-:Y:S02]  /*8300*/  R2UR UR17, R211 ;  /* 0x00000000d31172ca */ /* 0x000fe400000e0000 */
[----:B------:R-:W-:-:S03]  /*8310*/  IMAD.WIDE R2, R2, R3, UR10 ;  /* 0x0000000a02027e25 */ /* 0x000fc6000f8e0203 */
[C---:B------:R-:W-:Y:S02]  /*8320*/  IADD3 R33, P2, R2.reuse, 0x5000, RZ ;  /* 0x0000500002217810 */ /* 0x040fe40007f5e0ff */
[C---:B------:R-:W-:Y:S02]  /*8330*/  IADD3 R9, P4, R2.reuse, 0x1000, RZ ;  /* 0x0000100002097810 */ /* 0x040fe40007f9e0ff */
[C---:B------:R-:W-:Y:S02]  /*8340*/  IADD3 R13, P3, R2.reuse, 0x2000, RZ ;  /* 0x00002000020d7810 */ /* 0x040fe40007f7e0ff */
[C---:B------:R-:W-:Y:S02]  /*8350*/  IADD3 R25, P6, R2.reuse, 0x3000, RZ ;  /* 0x0000300002197810 */ /* 0x040fe40007fde0ff */
[----:B------:R-:W-:Y:S02]  /*8360*/  IADD3 R29, P5, R2, 0x4000, RZ ;  /* 0x00004000021d7810 */ /* 0x000fe40007fbe0ff */
[----:B------:R-:W-:-:S02]  /*8370*/  LOP3.LUT R32, R33, 0x380, RZ, 0xc0, !PT ;  /* 0x0000038021207812 */ /* 0x000fc400078ec0ff */
[----:B------:R-:W-:Y:S02]  /*8380*/  LOP3.LUT R8, R9, 0x380, RZ, 0xc0, !PT ;  /* 0x0000038009087812 */ /* 0x000fe400078ec0ff */
[----:B------:R-:W-:Y:S02]  /*8390*/  LOP3.LUT R12, R13, 0x380, RZ, 0xc0, !PT ;  /* 0x000003800d0c7812 */ /* 0x000fe400078ec0ff */
[----:B------:R-:W-:Y:S02]  /*83a0*/  LOP3.LUT R24, R25, 0x380, RZ, 0xc0, !PT ;  /* 0x0000038019187812 */ /* 0x000fe400078ec0ff */
[----:B------:R-:W-:Y:S02]  /*83b0*/  LOP3.LUT R28, R29, 0x380, RZ, 0xc0, !PT ;  /* 0x000003801d1c7812 */ /* 0x000fe400078ec0ff */
[----:B------:R-:W-:Y:S02]  /*83c0*/  SHF.R.U64 R32, R32, 0x3, RZ ;  /* 0x0000000320207819 */ /* 0x000fe400000012ff */
[----:B------:R-:W-:-:S02]  /*83d0*/  SHF.R.U64 R8, R8, 0x3, RZ ;  /* 0x0000000308087819 */ /* 0x000fc400000012ff */
[----:B------:R-:W-:Y:S02]  /*83e0*/  SHF.R.U64 R12, R12, 0x3, RZ ;  /* 0x000000030c0c7819 */ /* 0x000fe400000012ff */
[----:B------:R-:W-:Y:S02]  /*83f0*/  SHF.R.U64 R24, R24, 0x3, RZ ;  /* 0x0000000318187819 */ /* 0x000fe400000012ff */
[----:B------:R-:W-:Y:S02]  /*8400*/  SHF.R.U64 R28, R28, 0x3, RZ ;  /* 0x000000031c1c7819 */ /* 0x000fe400000012ff */
[----:B------:R-:W-:Y:S01]  /*8410*/  LOP3.LUT R32, R32, R33, RZ, 0x3c, !PT ;  /* 0x0000002120207212 */ /* 0x000fe200078e3cff */
[--C-:B------:R-:W-:Y:S01]  /*8420*/  IMAD.X R33, RZ, RZ, R3.reuse, P2 ;  /* 0x000000ffff217224 */ /* 0x100fe200010e0603 */
        /* <DEDUP_REMOVED lines=8> */
[C---:B------:R-:W-:Y:S01]  /*84b0*/  IADD3 R5, P2, R2.reuse, 0xb000, RZ ;  /* 0x0000b00002057810 */ /* 0x040fe20007f5e0ff */
[----:B------:R-:W-:Y:S01]  /*84c0*/  UIMAD UR9, UR15, UR12, URZ ;  /* 0x0000000c0f0972a4 */ /* 0x000fe2000f8e023f */
[C---:B------:R-:W-:Y:S01]  /*84d0*/  IADD3 R37, P0, R2.reuse, 0x6000, RZ ;  /* 0x0000600002257810 */ /* 0x040fe20007f1e0ff */
[----:B------:R-:W-:Y:S01]  /*84e0*/  UIMAD.WIDE.U32 UR10, UR4, UR12, URZ ;  /* 0x0000000c040a72a5 */ /* 0x000fe2000f8e003f */
[C---:B------:R-:W-:Y:S01]  /*84f0*/  IADD3 R41, P4, R2.reuse, 0x7000, RZ ;  /* 0x0000700002297810 */ /* 0x040fe20007f9e0ff */
[----:B------:R-:W-:Y:S01]  /*8500*/  IMAD.X R57, RZ, RZ, R3, P2 ;  /* 0x000000ffff397224 */ /* 0x000fe200010e0603 */
[C---:B------:R-:W-:Y:S01]  /*8510*/  IADD3 R45, P3, R2.reuse, 0x8000, RZ ;  /* 0x00008000022d7810 */ /* 0x040fe20007f7e0ff */
[----:B------:R-:W-:Y:S01]  /*8520*/  IMAD.U32 R21, RZ, RZ, UR16 ;  /* 0x00000010ff157e24 */ /* 0x000fe2000f8e00ff */
[C---:B------:R-:W-:Y:S01]  /*8530*/  IADD3 R49, P6, R2.reuse, 0x9000, RZ ;  /* 0x0000900002317810 */ /* 0x040fe20007fde0ff */
[----:B------:R-:W-:Y:S01]  /*8540*/  ULDC.64 UR14, c[0x0][0xaf0] ;  /* 0x0002bc00000e7ab9 */ /* 0x000fe20000000a00 */
[C---:B------:R-:W-:Y:S01]  /*8550*/  IADD3 R53, P5, R2.reuse, 0xa000, RZ ;  /* 0x0000a00002357810 */ /* 0x040fe20007fbe0ff */
[----:B------:R-:W5:Y:S01]  /*8560*/  LD.E.128 R8, desc[UR36][R8.64] ;  /* 0x0000002408087980 */ /* 0x000f62000c101d00 */
[----:B------:R-:W-:-:S02]  /*8570*/  LOP3.LUT R7, R2, 0x380, RZ, 0xc0, !PT ;  /* 0x0000038002077812 */ /* 0x000fc400078ec0ff */
[----:B------:R-:W-:Y:S01]  /*8580*/  LOP3.LUT R4, R5, 0x380, RZ, 0xc0, !PT ;  /* 0x0000038005047812 */ /* 0x000fe200078ec0ff */
[----:B------:R-:W5:Y:S01]  /*8590*/  LD.E.128 R12, desc[UR36][R12.64] ;  /* 0x000000240c0c7980 */ /* 0x000f62000c101d00 */
[----:B------:R-:W-:Y:S02]  /*85a0*/  LOP3.LUT R36, R37, 0x380, RZ, 0xc0, !PT ;  /* 0x0000038025247812 */ /* 0x000fe400078ec0ff */
[----:B------:R-:W-:Y:S01]  /*85b0*/  LOP3.LUT R40, R41, 0x380, RZ, 0xc0, !PT ;  /* 0x0000038029287812 */ /* 0x000fe200078ec0ff */
[----:B------:R-:W5:Y:S01]  /*85c0*/  LD.E.128 R24, desc[UR36][R24.64] ;  /* 0x0000002418187980 */ /* 0x000f62000c101d00 */
[----:B------:R-:W-:Y:S02]  /*85d0*/  LOP3.LUT R44, R45, 0x380, RZ, 0xc0, !PT ;  /* 0x000003802d2c7812 */ /* 0x000fe400078ec0ff */
[----:B------:R-:W-:Y:S01]  /*85e0*/  LOP3.LUT R48, R49, 0x380, RZ, 0xc0, !PT ;  /* 0x0000038031307812 */ /* 0x000fe200078ec0ff */
[----:B------:R-:W5:Y:S01]  /*85f0*/  LD.E.128 R28, desc[UR36][R28.64] ;  /* 0x000000241c1c7980 */ /* 0x000f62000c101d00 */
[----:B------:R-:W-:-:S02]  /*8600*/  LOP3.LUT R52, R53, 0x380, RZ, 0xc0, !PT ;  /* 0x0000038035347812 */ /* 0x000fc400078ec0ff */
[----:B------:R-:W-:Y:S01]  /*8610*/  SHF.R.U64 R7, R7, 0x3, RZ ;  /* 0x0000000307077819 */ /* 0x000fe200000012ff */
[----:B------:R-:W5:Y:S01]  /*8620*/  LD.E.128 R32, desc[UR36][R32.64] ;  /* 0x0000002420207980 */ /* 0x000f62000c101d00 */
[----:B------:R-:W-:Y:S02]  /*8630*/  SHF.R.U64 R4, R4, 0x3, RZ ;  /* 0x0000000304047819 */ /* 0x000fe400000012ff */
[----:B------:R-:W-:Y:S02]  /*8640*/  SHF.R.U64 R36, R36, 0x3, RZ ;  /* 0x0000000324247819 */ /* 0x000fe400000012ff */
[----:B------:R-:W-:Y:S02]  /*8650*/  SHF.R.U64 R40, R40, 0x3, RZ ;  /* 0x0000000328287819 */ /* 0x000fe400000012ff */
[----:B------:R-:W-:Y:S02]  /*8660*/  SHF.R.U64 R44, R44, 0x3, RZ ;  /* 0x000000032c2c7819 */ /* 0x000fe400000012ff */
[----:B------:R-:W-:-:S02]  /*8670*/  SHF.R.U64 R48, R48, 0x3, RZ ;  /* 0x0000000330307819 */ /* 0x000fc400000012ff */
[----:B------:R-:W-:Y:S02]  /*8680*/  SHF.R.U64 R52, R52, 0x3, RZ ;  /* 0x0000000334347819 */ /* 0x000fe400000012ff */
[----:B------:R-:W-:Y:S02]  /*8690*/  LOP3.LUT R2, R7, R2, RZ, 0x3c, !PT ;  /* 0x0000000207027212 */ /* 0x000fe400078e3cff */
[----:B------:R-:W-:Y:S01]  /*86a0*/  LOP3.LUT R36, R36, R37, RZ, 0x3c, !PT ;  /* 0x0000002524247212 */ /* 0x000fe200078e3cff */
[--C-:B------:R-:W-:Y:S01]  /*86b0*/  IMAD.X R37, RZ, RZ, R3.reuse, P0 ;  /* 0x000000ffff257224 */ /* 0x100fe200000e0603 */
[----:B------:R-:W-:Y:S01]  /*86c0*/  LOP3.LUT R40, R40, R41, RZ, 0x3c, !PT ;  /* 0x0000002928287212 */ /* 0x000fe200078e3cff */
[--C-:B------:R-:W-:Y:S01]  /*86d0*/  IMAD.X R41, RZ, RZ, R3.reuse, P4 ;  /* 0x000000ffff297224 */ /* 0x100fe200020e0603 */
[----:B------:R-:W-:Y:S01]  /*86e0*/  LOP3.LUT R44, R44, R45, RZ, 0x3c, !PT ;  /* 0x0000002d2c2c7212 */ /* 0x000fe200078e3cff */
[--C-:B------:R-:W-:Y:S01]  /*86f0*/  IMAD.X R45, RZ, RZ, R3.reuse, P3 ;  /* 0x000000ffff2d7224 */ /* 0x100fe200018e0603 */
[----:B------:R-:W-:Y:S01]  /*8700*/  LOP3.LUT R48, R48, R49, RZ, 0x3c, !PT ;  /* 0x0000003130307212 */ /* 0x000fe200078e3cff */
[----:B------:R-:W-:Y:S01]  /*8710*/  UIMAD UR9, UR4, UR13, UR9 ;  /* 0x0000000d040972a4 */ /* 0x000fe2000f8e0209 */
[----:B------:R-:W-:Y:S01]  /*8720*/  LOP3.LUT R52, R52, R53, RZ, 0x3c, !PT ;  /* 0x0000003534347212 */ /* 0x000fe200078e3cff */
[----:B------:R-:W-:Y:S01]  /*8730*/  IMAD.X R53, RZ, RZ, R3, P5 ;  /* 0x000000ffff357224 */ /* 0x000fe200028e0603 */
[----:B------:R-:W-:Y:S01]  /*8740*/  LOP3.LUT R56, R4, R5, RZ, 0x3c, !PT ;  /* 0x0000000504387212 */ /* 0x000fe200078e3cff */
[----:B------:R-:W-:Y:S01]  /*8750*/  ULDC.64 UR12, c[0x0][0xae8] ;  /* 0x0002ba00000c7ab9 */ /* 0x000fe20000000a00 */
[----:B------:R-:W-:Y:S01]  /*8760*/  IADD3.X R49, RZ, R3, RZ, P6, !PT ;  /* 0x00000003ff317210 */ /* 0x000fe200037fe4ff */
[----:B------:R1:W5:Y:S01]  /*8770*/  LD.E.128 R4, desc[UR36][R2.64] ;  /* 0x0000002402047980 */ /* 0x000362000c101d00 */
[----:B------:R-:W-:-:S02]  /*8780*/  UIADD3 UR11, UR11, UR9, URZ ;  /* 0x000000090b0b7290 */ /* 0x000fc4000fffe03f */
[----:B------:R-:W-:Y:S01]  /*8790*/  USHF.R.S32.HI UR4, URZ, 0x1f, UR61 ;  /* 0x0000001f3f047899 */ /* 0x000fe2000801143d */
[----:B------:R-:W5:Y:S04]  /*87a0*/  LD.E.128 R36, desc[UR36][R36.64] ;  /* 0x0000002424247980 */ /* 0x000f68000c101d00 */
[----:B------:R-:W5:Y:S01]  /*87b0*/  LD.E.128 R40, desc[UR36][R40.64] ;  /* 0x0000002428287980 */ /* 0x000f62000c101d00 */
[----:B-1----:R-:W1:Y:S01]  /*87c0*/  @P1 LDC R3, c[0x0][0xbec] ;  /* 0x0002fb00ff031b82 */ /* 0x002e620000000800 */
[----:B------:R-:W-:Y:S01]  /*87d0*/  IMAD R2, R16, 0x20, R213 ;  /* 0x0000002010027824 */ /* 0x000fe200078e02d5 */
[----:B------:R-:W-:Y:S01]  /*87e0*/  UIMAD.WIDE.U32 UR10, UR17, UR12, UR10 ;  /* 0x0000000c110a72a5 */ /* 0x000fe2000f8e000a */
[----:B------:R-:W5:Y:S02]  /*87f0*/  LD.E.128 R44, desc[UR36][R44.64] ;  /* 0x000000242c2c7980 */ /* 0x000f64000c101d00 */
[----:B------:R-:W-:Y:S01]  /*8800*/  IMAD R60, R21, 0x80, R2 ;  /* 0x00000080153c7824 */ /* 0x000fe200078e0202 */
[----:B------:R-:W-:Y:S01]  /*8810*/  UIMAD UR4, UR4, UR14, URZ ;  /* 0x0000000e040472a4 */ /* 0x000fe2000f8e023f */
[----:B------:R-:W5:Y:S01]  /*8820*/  LD.E.128 R48, desc[UR36][R48.64] ;  /* 0x0000002430307980 */ /* 0x000f62000c101d00 */
[----:B------:R-:W-:Y:S01]  /*8830*/  UIMAD UR11, UR17, UR13, UR11 ;  /* 0x0000000d110b72a4 */ /* 0x000fe2000f8e020b */
[----:B------:R-:W-:Y:S01]  /*8840*/  IMAD.MOV.U32 R21, RZ, RZ, R60 ;  /* 0x000000ffff157224 */ /* 0x000fe200078e003c */
[----:B------:R-:W-:Y:S01]  /*8850*/  UIMAD UR4, UR61, UR15, UR4 ;  /* 0x0000000f3d0472a4 */ /* 0x000fe2000f8e0204 */
[----:B------:R-:W5:Y:S01]  /*8860*/  LD.E.128 R52, desc[UR36][R52.64] ;  /* 0x0000002434347980 */ /* 0x000f62000c101d00 */
[----:B------:R-:W-:Y:S01]  /*8870*/  UIMAD.WIDE.U32 UR10, UR61, UR14, UR10 ;  /* 0x0000000e3d0a72a5 */ /* 0x000fe2000f8e000a */
[----:B------:R-:W-:-:S02]  /*8880*/  ULDC.64 UR12, c[0x0][0xae0] ;  /* 0x0002b800000c7ab9 */ /* 0x000fc40000000a00 */
[----:B------:R-:W5:Y:S01]  /*8890*/  LD.E.128 R56, desc[UR36][R56.64] ;  /* 0x0000002438387980 */ /* 0x000f62000c101d00 */
[----:B-1----:R-:W-:Y:S01]  /*88a0*/  @P1 IMAD.HI.U32 R2, R60, R3, RZ ;  /* 0x000000033c021227 */ /* 0x002fe200078e00ff */
[----:B------:R-:W-:Y:S01]  /*88b0*/  UIADD3 UR4, UR11, UR4, URZ ;  /* 0x000000040b047290 */ /* 0x000fe2000fffe03f */
[----:B------:R-:W-:Y:S01]  /*88c0*/  @!PT LDS RZ, [RZ] ;  /* 0x00000000fffff984 */ /* 0x000fe20000000800 */
[----:B------:R-:W-:Y:S01]  /*88d0*/  @!PT LDS RZ, [RZ] ;  /* 0x00000000fffff984 */ /* 0x000fe20000000800 */
[----:B------:R-:W-:Y:S01]  /*88e0*/  @!PT LDS RZ, [RZ] ;  /* 0x00000000fffff984 */ /* 0x000fe20000000800 */
[----:B------:R-:W-:Y:S01]  /*88f0*/  @!PT LDS RZ, [RZ] ;  /* 0x00000000fffff984 */ /* 0x000fe20000000800 */
[----:B------:R1:W-:Y:S06]  /*8900*/  MEMBAR.ALL.CTA ;  /* 0x0000000000007992 */ /* 0x0003ec0000008000 */
[----:B-1----:R-:W1:Y:S01]  /*8910*/  FENCE.VIEW.ASYNC.S ;  /* 0x00000000000073c6 */ /* 0x002e620000000000 */
[----:B0-----:R-:W-:-:S04]  /*8920*/  @P1 SHF.R.U32.HI R21, RZ, R23, R2 ;  /* 0x00000017ff151219 */ /* 0x001fc80000011602 */
[--C-:B------:R-:W-:Y:S01]  /*8930*/  SHF.R.S32.HI R20, RZ, 0x1f, R21.reuse ;  /* 0x0000001fff147819 */ /* 0x100fe20000011415 */
[----:B------:R-:W-:Y:S02]  /*8940*/  IMAD.MOV R23, RZ, RZ, -R21 ;  /* 0x000000ffff177224 */ /* 0x000fe400078e0a15 */
[----:B------:R-:W-:Y:S02]  /*8950*/  IMAD.U32 R3, RZ, RZ, UR11 ;  /* 0x0000000bff037e24 */ /* 0x000fe4000f8e00ff */
[----:B------:R-:W-:Y:S02]  /*8960*/  IMAD R23, R18, R23, R60 ;  /* 0x0000001712177224 */ /* 0x000fe400078e023c */
[----:B------:R-:W-:Y:S01]  /*8970*/  IMAD.U32 R2, RZ, RZ, UR10 ;  /* 0x0000000aff027e24 */ /* 0x000fe2000f8e00ff */
[----:B------:R-:W-:Y:S01]  /*8980*/  ULDC.64 UR10, c[0x0][0xad8] ;  /* 0x0002b600000a7ab9 */ /* 0x000fe20000000a00 */
[----:B------:R-:W-:Y:S02]  /*8990*/  IMAD.U32 R3, RZ, RZ, UR4 ;  /* 0x00000004ff037e24 */ /* 0x000fe4000f8e00ff */
[----:B------:R-:W-:Y:S01]  /*89a0*/  IMAD R20, R20, UR12, RZ ;  /* 0x0000000c14147c24 */ /* 0x000fe2000f8e02ff */
[----:B------:R-:W-:Y:S01]  /*89b0*/  SHF.R.S32.HI R18, RZ, 0x1f, R23 ;  /* 0x0000001fff127819 */ /* 0x000fe20000011417 */
[----:B------:R-:W-:-:S04]  /*89c0*/  IMAD.WIDE.U32 R2, R21, UR12, R2 ;  /* 0x0000000c15027c25 */ /* 0x000fc8000f8e0002 */
[----:B------:R-:W-:Y:S02]  /*89d0*/  IMAD R61, R21, UR13, R20 ;  /* 0x0000000d153d7c24 */ /* 0x000fe4000f8e0214 */
[----:B------:R-:W-:Y:S02]  /*89e0*/  IMAD.U32 R20, RZ, RZ, UR16 ;  /* 0x00000010ff147e24 */ /* 0x000fe4000f8e00ff */
[----:B------:R-:W-:Y:S02]  /*89f0*/  IMAD.IADD R3, R3, 0x1, R61 ;  /* 0x0000000103037824 */ /* 0x000fe400078e023d */
[----:B------:R-:W-:Y:S02]  /*8a00*/  IMAD R18, R18, UR10, RZ ;  /* 0x0000000a12127c24 */ /* 0x000fe4000f8e02ff */
[----:B------:R-:W-:Y:S01]  /*8a10*/  IMAD R63, R20, 0x80, R213 ;  /* 0x00000080143f7824 */ /* 0x000fe200078e02d5 */
[----:B------:R-:W-:Y:S01]  /*8a20*/  UIADD3 UR8, UR8, 0x30820, URZ ;  /* 0x0003082008087890 */ /* 0x000fe2000fffe03f */
[----:B------:R-:W-:-:S02]  /*8a30*/  IMAD R61, R23, UR11, R18 ;  /* 0x0000000b173d7c24 */ /* 0x000fc4000f8e0212 */
[----:B------:R-:W-:Y:S01]  /*8a40*/  IMAD.WIDE.U32 R2, R23, UR10, R2 ;  /* 0x0000000a17027c25 */ /* 0x000fe2000f8e0002 */
[CC--:B------:R-:W-:Y:S01]  /*8a50*/  ISETP.GE.AND P2, PT, R63.reuse, R84.reuse, PT ;  /* 0x000000543f00720c */ /* 0x0c0fe20003f46270 */
[----:B------:R-:W-:Y:S02]  /*8a60*/  ULDC.64 UR10, c[0x0][0xa80] ;  /* 0x0002a000000a7ab9 */ /* 0x000fe40000000a00 */
[----:B------:R-:W-:Y:S01]  /*8a70*/  VIADD R23, R63, 0x40 ;  /* 0x000000403f177836 */ /* 0x000fe20000000000 */
[----:B------:R-:W-:Y:S01]  /*8a80*/  UPRMT UR8, URZ, 0x654, UR8 ;  /* 0x000006543f087896 */ /* 0x000fe20008000008 */
[----:B------:R-:W-:Y:S01]  /*8a90*/  IMAD.IADD R3, R3, 0x1, R61 ;  /* 0x0000000103037824 */ /* 0x000fe200078e023d */
[C---:B------:R-:W-:Y:S01]  /*8aa0*/  LEA R18, P3, R2.reuse, UR10, 0x1 ;  /* 0x0000000a02127c11 */ /* 0x040fe2000f8608ff */
[----:B------:R-:W-:Y:S01]  /*8ab0*/  VIADD R21, R63, 0x20 ;  /* 0x000000203f157836 */ /* 0x000fe20000000000 */
[-C--:B------:R-:W-:Y:S02]  /*8ac0*/  ISETP.GE.AND P1, PT, R23, R84.reuse, PT ;  /* 0x000000541700720c */ /* 0x080fe40003f26270 */
[----:B------:R-:W-:Y:S01]  /*8ad0*/  LEA.HI.X R23, R2, UR11, R3, 0x1, P3 ;  /* 0x0000000b02177c11 */ /* 0x000fe200098f0c03 */
[C---:B------:R-:W-:Y:S01]  /*8ae0*/  VIADD R66, R0.reuse, 0x80 ;  /* 0x0000008000427836 */ /* 0x040fe20000000000 */
[----:B------:R-:W-:Y:S01]  /*8af0*/  ISETP.GE.AND P0, PT, R21, R84, PT ;  /* 0x000000541500720c */ /* 0x000fe20003f06270 */
[----:B-1----:R-:W-:Y:S01]  /*8b00*/  SYNCS.ARRIVE.TRANS64.RED.A1T0 RZ, [UR8], RZ ;  /* 0x000000ffffff79a7 */ /* 0x002fe20008100408 */
[----:B------:R-:W-:Y:S01]  /*8b10*/  IADD3 R64, R0, 0x40, RZ ;  /* 0x0000004000407810 */ /* 0x000fe20007ffe0ff */
[----:B------:R0:W1:Y:S01]  /*8b20*/  SHFL.IDX PT, R21, R18, RZ, 0x181f ;  /* 0x00181fff12157589 */ /* 0x00006200000e0000 */
[----:B------:R-:W-:Y:S03]  /*8b30*/  BSSY B1, `(.L_x_215) ;  /* 0x0000013000017945 */ /* 0x000fe60003800000 */
[----:B------:R0:W2:Y:S01]  /*8b40*/  SHFL.IDX PT, R61, R23, RZ, 0x181f ;  /* 0x00181fff173d7589 */ /* 0x0000a200000e0000 */
[----:B------:R-:W-:-:S02]  /*8b50*/  SHF.R.S32.HI R62, RZ, 0x1f, R0 ;  /* 0x0000001fff3e7819 */ /* 0x000fc40000011400 */
[----:B------:R-:W-:Y:S02]  /*8b60*/  SHF.R.S32.HI R65, RZ, 0x1f, R64 ;  /* 0x0000001fff417819 */ /* 0x000fe40000011440 */
[----:B------:R-:W-:Y:S01]  /*8b70*/  SHF.R.S32.HI R67, RZ, 0x1f, R66 ;  /* 0x0000001fff437819 */ /* 0x000fe20000011442 */
[----:B------:R-:W-:Y:S06]  /*8b80*/  @P2 BRA `(.L_x_216) ;  /* 0x0000000000342947 */ /* 0x000fec0003800000 */
[----:B------:R-:W-:Y:S02]  /*8b90*/  ULDC UR4, c[0x0][0xac8] ;  /* 0x0002b20000047ab9 */ /* 0x000fe40000000800 */
[----:B------:R-:W-:Y:S02]  /*8ba0*/  ISETP.GE.AND P4, PT, R0, UR4, PT ;  /* 0x0000000400007c0c */ /* 0x000fe4000bf86270 */
[----:B------:R-:W-:Y:S02]  /*8bb0*/  ISETP.GE.AND P3, PT, R64, UR4, PT ;  /* 0x0000000440007c0c */ /* 0x000fe4000bf66270 */
[----:B------:R-:W-:-:S09]  /*8bc0*/  ISETP.GE.AND P2, PT, R66, UR4, PT ;  /* 0x0000000442007c0c */ /* 0x000fd2000bf46270 */
[-C--:B-1----:R-:W-:Y:S02]  /*8bd0*/  @!P4 LEA R2, P6, R0, R21.reuse, 0x1 ;  /* 0x000000150002c211 */ /* 0x082fe400078c08ff */
[----:B------:R-:W-:Y:S02]  /*8be0*/  @!P3 LEA R20, P5, R64, R21, 0x1 ;  /* 0x000000154014b211 */ /* 0x000fe400078a08ff */
[----:B--2---:R-:W-:Y:S02]  /*8bf0*/  @!P4 LEA.HI.X R3, R0, R61, R62, 0x1, P6 ;  /* 0x0000003d0003c211 */ /* 0x004fe400030f0c3e */
[----:B------:R-:W-:Y:S02]  /*8c00*/  @!P2 LEA R60, P6, R66, R21, 0x1 ;  /* 0x00000015423ca211 */ /* 0x000fe400078c08ff */
[-C--:B------:R-:W-:Y:S01]  /*8c10*/  @!P3 LEA.HI.X R21, R64, R61.reuse, R65, 0x1, P5 ;  /* 0x0000003d4015b211 */ /* 0x080fe200028f0c41 */
[----:B-----5:R3:W-:Y:S01]  /*8c20*/  @!P4 ST.E.128 desc[UR36][R2.64], R4 ;  /* 0x000000040200c985 */ /* 0x0207e2000c101d24 */
[----:B------:R-:W-:-:S03]  /*8c30*/  @!P2 LEA.HI.X R61, R66, R61, R67, 0x1, P6 ;  /* 0x0000003d423da211 */ /* 0x000fc600030f0c43 */
[----:B------:R3:W-:Y:S04]  /*8c40*/  @!P3 ST.E.128 desc[UR36][R20.64], R28 ;  /* 0x0000001c1400b985 */ /* 0x0007e8000c101d24 */
[----:B------:R3:W-:Y:S02]  /*8c50*/  @!P2 ST.E.128 desc[UR36][R60.64], R44 ;  /* 0x0000002c3c00a985 */ /* 0x0007e4000c101d24 */
.L_x_216:
[----:B------:R-:W-:Y:S05]  /*8c60*/  BSYNC B1 ;  /* 0x0000000000017941 */ /* 0x000fea0003800000 */
.L_x_215:
[----:B---3-5:R3:W4:Y:S01]  /*8c70*/  SHFL.IDX PT, R7, R23, 0x1, 0x181f ;  /* 0x00381f0017077f89 */ /* 0x02872200000e0000 */
[----:B------:R-:W-:Y:S03]  /*8c80*/  BSSY B1, `(.L_x_217) ;  /* 0x0000010000017945 */ /* 0x000fe60003800000 */
[----:B------:R3:W0:Y:S01]  /*8c90*/  SHFL.IDX PT, R3, R18, 0x1, 0x181f ;  /* 0x00381f0012037f89 */ /* 0x00062200000e0000 */
[----:B------:R-:W-:Y:S05]  /*8ca0*/  @P0 BRA `(.L_x_218) ;  /* 0x0000000000340947 */ /* 0x000fea0003800000 */
[----:B------:R-:W-:Y:S02]  /*8cb0*/  ULDC UR4, c[0x0][0xac8] ;  /* 0x0002b20000047ab9 */ /* 0x000fe40000000800 */
[----:B------:R-:W-:Y:S02]  /*8cc0*/  ISETP.GE.AND P4, PT, R0, UR4, PT ;  /* 0x0000000400007c0c */ /* 0x000fe4000bf86270 */
[----:B------:R-:W-:Y:S02]  /*8cd0*/  ISETP.GE.AND P5, PT, R64, UR4, PT ;  /* 0x0000000440007c0c */ /* 0x000fe4000bfa6270 */
[----:B------:R-:W-:-:S09]  /*8ce0*/  ISETP.GE.AND P6, PT, R66, UR4, PT ;  /* 0x0000000442007c0c */ /* 0x000fd2000bfc6270 */
[-C--:B0-----:R-:W-:Y:S02]  /*8cf0*/  @!P4 LEA R2, P0, R0, R3.reuse, 0x1 ;  /* 0x000000030002c211 */ /* 0x081fe400078008ff */
[-C--:B------:R-:W-:Y:S02]  /*8d00*/  @!P5 LEA R4, P2, R64, R3.reuse, 0x1 ;  /* 0x000000034004d211 */ /* 0x080fe400078408ff */
[----:B------:R-:W-:Y:S02]  /*8d10*/  @!P6 LEA R6, P3, R66, R3, 0x1 ;  /* 0x000000034206e211 */ /* 0x000fe400078608ff */
[-C--:B----4-:R-:W-:Y:S02]  /*8d20*/  @!P4 LEA.HI.X R3, R0, R7.reuse, R62, 0x1, P0 ;  /* 0x000000070003c211 */ /* 0x090fe400000f0c3e */
[-C--:B------:R-:W-:Y:S02]  /*8d30*/  @!P5 LEA.HI.X R5, R64, R7.reuse, R65, 0x1, P2 ;  /* 0x000000074005d211 */ /* 0x080fe400010f0c41 */
[----:B------:R-:W-:Y:S01]  /*8d40*/  @!P6 LEA.HI.X R7, R66, R7, R67, 0x1, P3 ;  /* 0x000000074207e211 */ /* 0x000fe200018f0c43 */
[----:B------:R0:W-:Y:S04]  /*8d50*/  @!P4 ST.E.128 desc[UR36][R2.64], R8 ;  /* 0x000000080200c985 */ /* 0x0001e8000c101d24 */
[----:B------:R0:W-:Y:S04]  /*8d60*/  @!P5 ST.E.128 desc[UR36][R4.64], R32 ;  /* 0x000000200400d985 */ /* 0x0001e8000c101d24 */
[----:B------:R0:W-:Y:S02]  /*8d70*/  @!P6 ST.E.128 desc[UR36][R6.64], R48 ;  /* 0x000000300600e985 */ /* 0x0001e4000c101d24 */
.L_x_218:
[----:B------:R-:W-:Y:S05]  /*8d80*/  BSYNC B1 ;  /* 0x0000000000017941 */ /* 0x000fea0003800000 */
.L_x_217:
[----:B0---4-:R0:W4:Y:S01]  /*8d90*/  SHFL.IDX PT, R7, R23, 0x2, 0x181f ;  /* 0x00581f0017077f89 */ /* 0x01112200000e0000 */
        /* <DEDUP_REMOVED lines=16> */
.L_x_220:
[----:B------:R-:W-:Y:S05]  /*8ea0*/  BSYNC B1 ;  /* 0x0000000000017941 */ /* 0x000fea0003800000 */
.L_x_219:
[----:B0-----:R-:W-:Y:S01]  /*8eb0*/  VIADD R3, R63, 0x60 ;  /* 0x000000603f037836 */ /* 0x001fe20000000000 */
[----:B---3--:R-:W0:Y:S04]  /*8ec0*/  SHFL.IDX PT, R23, R23, 0x3, 0x181f ;  /* 0x00781f0017177f89 */ /* 0x008e2800000e0000 */
[----:B------:R-:W-:Y:S01]  /*8ed0*/  ISETP.GE.AND P0, PT, R3, R84, PT ;  /* 0x000000540300720c */ /* 0x000fe20003f06270 */
[----:B----4-:R3:W4:-:S12]  /*8ee0*/  SHFL.IDX PT, R7, R18, 0x3, 0x181f ;  /* 0x00781f0012077f89 */ /* 0x01071800000e0000 */
[----:B---3--:R-:W-:Y:S05]  /*8ef0*/  @P0 BRA `(.L_x_221) ;  /* 0x0000002000100947 */ /* 0x008fea0003800000 */
[----:B------:R-:W-:Y:S02]  /*8f00*/  ULDC UR4, c[0x0][0xac8] ;  /* 0x0002b20000047ab9 */ /* 0x000fe40000000800 */
[----:B------:R-:W-:Y:S02]  /*8f10*/  ISETP.GE.AND P2, PT, R0, UR4, PT ;  /* 0x0000000400007c0c */ /* 0x000fe4000bf46270 */
[----:B------:R-:W-:-:S11]  /*8f20*/  ISETP.GE.AND P3, PT, R64, UR4, PT ;  /* 0x0000000440007c0c */ /* 0x000fd6000bf66270 */
[-C--:B----4-:R-:W-:Y:S02]  /*8f30*/  @!P2 LEA R2, P0, R0, R7.reuse, 0x1 ;  /* 0x000000070002a211 */ /* 0x090fe400078008ff */
[----:B------:R-:W-:Y:S02]  /*8f40*/  @!P3 LEA R4, P1, R64, R7, 0x1 ;  /* 0x000000074004b211 */ /* 0x000fe400078208ff */
[-C--:B0-----:R-:W-:Y:S02]  /*8f50*/  @!P2 LEA.HI.X R3, R0, R23.reuse, R62, 0x1, P0 ;  /* 0x000000170003a211 */ /* 0x081fe400000f0c3e */
[----:B------:R-:W-:Y:S02]  /*8f60*/  @!P3 LEA.HI.X R5, R64, R23, R65, 0x1, P1 ;  /* 0x000000174005b211 */ /* 0x000fe400008f0c41 */
[----:B------:R-:W-:Y:S01]  /*8f70*/  ISETP.GE.AND P0, PT, R66, UR4, PT ;  /* 0x0000000442007c0c */ /* 0x000fe2000bf06270 */
[----:B------:R3:W-:Y:S04]  /*8f80*/  @!P2 ST.E.128 desc[UR36][R2.64], R24 ;  /* 0x000000180200a985 */ /* 0x0007e8000c101d24 */
[----:B------:R3:W-:Y:S08]  /*8f90*/  @!P3 ST.E.128 desc[UR36][R4.64], R40 ;  /* 0x000000280400b985 */ /* 0x0007f0000c101d24 */
[----:B------:R-:W-:Y:S05]  /*8fa0*/  @P0 BRA `(.L_x_221) ;  /* 0x0000001c00e40947 */ /* 0x000fea0003800000 */
[----:B---3--:R-:W-:-:S04]  /*8fb0*/  LEA R2, P0, R66, R7, 0x1 ;  /* 0x0000000742027211 */ /* 0x008fc800078008ff */
[----:B------:R-:W-:-:S05]  /*8fc0*/  LEA.HI.X R3, R66, R23, R67, 0x1, P0 ;  /* 0x0000001742037211 */ /* 0x000fca00000f0c43 */
[----:B------:R0:W-:Y:S01]  /*8fd0*/  ST.E.128 desc[UR36][R2.64], R56 ;  /* 0x0000003802007985 */ /* 0x0001e2000c101d24 */
[----:B------:R-:W-:Y:S05]  /*8fe0*/  BRA `(.L_x_221) ;  /* 0x0000001c00d47947 */ /* 0x000fea0003800000 */
.L_x_214:
[----:B------:R-:W-:Y:S01]  /*8ff0*/  ULDC.64 UR12, c[0x0][0xb08] ;  /* 0x0002c200000c7ab9 */ /* 0x000fe20000000a00 */
[----:B------:R-:W-:Y:S01]  /*9000*/  R2UR UR16, R211 ;  /* 0x00000000d31072ca */ /* 0x000fe200000e0000 */
[----:B------:R-:W-:Y:S01]  /*9010*/  UIMAD UR9, UR15, UR12, URZ ;  /* 0x0000000c0f0972a4 */ /* 0x000fe2000f8e023f */
[----:B0-----:R-:W0:Y:S01]  /*9020*/  @P1 LDC R0, c[0x0][0xbec] ;  /* 0x0002fb00ff001b82 */ /* 0x001e220000000800 */
[----:B------:R-:W-:Y:S01]  /*9030*/  UIMAD.WIDE.U32 UR10, UR4, UR12, URZ ;  /* 0x0000000c040a72a5 */ /* 0x000fe2000f8e003f */
[----:B------:R-:W-:Y:S01]  /*9040*/  R2UR UR14, R23 ;  /* 0x00000000170e72ca */ /* 0x000fe200000e0000 */
[----:B------:R-:W-:Y:S01]  /*9050*/  UIMAD UR9, UR4, UR13, UR9 ;  /* 0x0000000d040972a4 */ /* 0x000fe2000f8e0209 */
[----:B------:R-:W-:Y:S01]  /*9060*/  IMAD.MOV.U32 R7, RZ, RZ, R15 ;  /* 0x000000ffff077224 */ /* 0x000fe200078e000f */
[----:B------:R-:W-:Y:S01]  /*9070*/  USHF.R.S32.HI UR4, URZ, 0x1f, UR61 ;  /* 0x0000001f3f047899 */ /* 0x000fe2000801143d */
[----:B------:R-:W-:Y:S01]  /*9080*/  BSSY B1, `(.L_x_222) ;  /* 0x0000096000017945 */ /* 0x000fe20003800000 */
[----:B------:R-:W-:Y:S01]  /*9090*/  UIADD3 UR11, UR11, UR9, URZ ;  /* 0x000000090b0b7290 */ /* 0x000fe2000fffe03f */
[----:B------:R-:W1:Y:S01]  /*90a0*/  @P1 LDC R5, c[0x0][0xbf0] ;  /* 0x0002fc00ff051b82 */ /* 0x000e620000000800 */
[----:B------:R-:W-:Y:S01]  /*90b0*/  ULDC.64 UR12, c[0x0][0xb38] ;  /* 0x0002ce00000c7ab9 */ /* 0x000fe20000000a00 */
[----:B------:R-:W-:Y:S01]  /*90c0*/  UIADD3 UR8, UR8, 0x30820, URZ ;  /* 0x0003082008087890 */ /* 0x000fe2000fffe03f */
[----:B------:R-:W-:Y:S01]  /*90d0*/  SHF.R.S32.HI R84, RZ, 0x1f, R205 ;  /* 0x0000001fff547819 */ /* 0x000fe200000114cd */
[----:B------:R-:W-:Y:S01]  /*90e0*/  UIMAD.WIDE.U32 UR10, UR16, UR12, UR10 ;  /* 0x0000000c100a72a5 */ /* 0x000fe2000f8e000a */
[----:B------:R-:W-:Y:S01]  /*90f0*/  SHF.R.S32.HI R85, RZ, 0x1f, R206 ;  /* 0x0000001fff557819 */ /* 0x000fe200000114ce */
[----:B------:R-:W-:Y:S01]  /*9100*/  UPRMT UR8, URZ, 0x654, UR8 ;  /* 0x000006543f087896 */ /* 0x000fe20008000008 */
[----:B------:R-:W-:Y:S01]  /*9110*/  SHF.R.S32.HI R86, RZ, 0x1f, R207 ;  /* 0x0000001fff567819 */ /* 0x000fe200000114cf */
[----:B------:R-:W-:Y:S01]  /*9120*/  UIMAD UR11, UR16, UR13, UR11 ;  /* 0x0000000d100b72a4 */ /* 0x000fe2000f8e020b */
[----:B------:R-:W-:-:S02]  /*9130*/  SHF.R.S32.HI R87, RZ, 0x1f, R208 ;  /* 0x0000001fff577819 */ /* 0x000fc400000114d0 */
[----:B------:R-:W-:Y:S01]  /*9140*/  ULDC.64 UR12, c[0x0][0xb40] ;  /* 0x0002d000000c7ab9 */ /* 0x000fe20000000a00 */
[----:B------:R-:W-:Y:S01]  /*9150*/  SHF.R.S32.HI R88, RZ, 0x1f, R209 ;  /* 0x0000001fff587819 */ /* 0x000fe200000114d1 */
[----:B------:R-:W-:Y:S01]  /*9160*/  UIMAD UR4, UR4, UR12, URZ ;  /* 0x0000000c040472a4 */ /* 0x000fe2000f8e023f */
[----:B------:R-:W-:Y:S01]  /*9170*/  SHF.R.S32.HI R89, RZ, 0x1f, R210 ;  /* 0x0000001fff597819 */ /* 0x000fe200000114d2 */
[----:B------:R-:W-:Y:S01]  /*9180*/  UIMAD.WIDE.U32 UR10, UR61, UR12, UR10 ;  /* 0x0000000c3d0a72a5 */ /* 0x000fe2000f8e000a */
[----:B0-----:R-:W-:Y:S01]  /*9190*/  @P1 IMAD.HI.U32 R0, R15, R0, RZ ;  /* 0x000000000f001227 */ /* 0x001fe200078e00ff */
[----:B------:R-:W-:Y:S01]  /*91a0*/  UIMAD UR4, UR61, UR13, UR4 ;  /* 0x0000000d3d0472a4 */ /* 0x000fe2000f8e0204 */
[----:B------:R-:W-:Y:S02]  /*91b0*/  SYNCS.ARRIVE.TRANS64.RED.A1T0 RZ, [UR8], RZ ;  /* 0x000000ffffff79a7 */ /* 0x000fe40008100408 */
[----:B------:R-:W-:Y:S01]  /*91c0*/  ULDC.64 UR12, c[0x0][0xb48] ;  /* 0x0002d200000c7ab9 */ /* 0x000fe20000000a00 */
[----:B------:R-:W-:Y:S01]  /*91d0*/  UIADD3 UR11, UR11, UR4, URZ ;  /* 0x000000040b0b7290 */ /* 0x000fe2000fffe03f */
[----:B-1----:R-:W-:-:S03]  /*91e0*/  @P1 SHF.R.U32.HI R7, RZ, R5, R0 ;  /* 0x00000005ff071219 */ /* 0x002fc60000011600 */
[----:B------:R-:W-:Y:S01]  /*91f0*/  UIMAD.WIDE.U32 UR10, UR14, UR12, UR10 ;  /* 0x0000000c0e0a72a5 */ /* 0x000fe2000f8e000a */
[--C-:B------:R-:W-:Y:S01]  /*9200*/  SHF.R.S32.HI R0, RZ, 0x1f, R7.reuse ;  /* 0x0000001fff007819 */ /* 0x100fe20000011407 */
[----:B------:R-:W-:Y:S02]  /*9210*/  IMAD.MOV R9, RZ, RZ, -R7 ;  /* 0x000000ffff097224 */ /* 0x000fe400078e0a07 */
[----:B------:R-:W-:Y:S02]  /*9220*/  UIMAD UR4, UR14, UR13, UR11 ;  /* 0x0000000d0e0472a4 */ /* 0x000fe4000f8e020b */
[----:B------:R-:W-:Y:S01]  /*9230*/  IMAD.U32 R5, RZ, RZ, UR11 ;  /* 0x0000000bff057e24 */ /* 0x000fe2000f8e00ff */
[----:B------:R-:W-:Y:S01]  /*9240*/  ULDC.64 UR12, c[0x0][0xb30] ;  /* 0x0002cc00000c7ab9 */ /* 0x000fe20000000a00 */
[----:B------:R-:W-:Y:S02]  /*9250*/  IMAD R9, R18, R9, R15 ;  /* 0x0000000912097224 */ /* 0x000fe400078e020f */
[----:B------:R-:W-:-:S02]  /*9260*/  IMAD R0, R0, UR12, RZ ;  /* 0x0000000c00007c24 */ /* 0x000fc4000f8e02ff */
[----:B------:R-:W-:Y:S01]  /*9270*/  IMAD.U32 R4, RZ, RZ, UR10 ;  /* 0x0000000aff047e24 */ /* 0x000fe2000f8e00ff */
[----:B------:R-:W-:Y:S01]  /*9280*/  ULDC.64 UR10, c[0x0][0xb28] ;  /* 0x0002ca00000a7ab9 */ /* 0x000fe20000000a00 */
[----:B------:R-:W-:Y:S02]  /*9290*/  IMAD.U32 R5, RZ, RZ, UR4 ;  /* 0x00000004ff057e24 */ /* 0x000fe4000f8e00ff */
[C---:B------:R-:W-:Y:S01]  /*92a0*/  IMAD R11, R7.reuse, UR13, R0 ;  /* 0x0000000d070b7c24 */ /* 0x040fe2000f8e0200 */
[----:B------:R-:W-:Y:S01]  /*92b0*/  SHF.R.S32.HI R0, RZ, 0x1f, R9 ;  /* 0x0000001fff007819 */ /* 0x000fe20000011409 */
[----:B------:R-:W-:-:S04]  /*92c0*/  IMAD.WIDE.U32 R4, R7, UR12, R4 ;  /* 0x0000000c07047c25 */ /* 0x000fc8000f8e0004 */
[----:B------:R-:W-:Y:S02]  /*92d0*/  IMAD R0, R0, UR10, RZ ;  /* 0x0000000a00007c24 */ /* 0x000fe4000f8e02ff */
[----:B------:R-:W-:Y:S02]  /*92e0*/  IMAD.IADD R5, R5, 0x1, R11 ;  /* 0x0000000105057824 */ /* 0x000fe400078e020b */
[C---:B------:R-:W-:Y:S02]  /*92f0*/  IMAD R7, R9.reuse, UR11, R0 ;  /* 0x0000000b09077c24 */ /* 0x040fe4000f8e0200 */
[----:B------:R-:W-:Y:S01]  /*9300*/  IMAD.WIDE.U32 R4, R9, UR10, R4 ;  /* 0x0000000a09047c25 */ /* 0x000fe2000f8e0004 */
[----:B------:R-:W-:-:S03]  /*9310*/  ULDC.64 UR10, c[0x0][0xb00] ;  /* 0x0002c000000a7ab9 */ /* 0x000fc60000000a00 */
[----:B------:R-:W-:Y:S01]  /*9320*/  IMAD.IADD R5, R5, 0x1, R7 ;  /* 0x0000000105057824 */ /* 0x000fe200078e0207 */
[----:B------:R-:W-:-:S04]  /*9330*/  LEA R0, P1, R4, UR10, 0x2 ;  /* 0x0000000a04007c11 */ /* 0x000fc8000f8210ff */
[----:B------:R-:W-:Y:S02]  /*9340*/  LEA.HI.X R18, R4, UR11, R5, 0x2, P1 ;  /* 0x0000000b04127c11 */ /* 0x000fe400088f1405 */
[----:B------:R0:W1:Y:S04]  /*9350*/  SHFL.IDX PT, R4, R0, RZ, 0x1c1f ;  /* 0x001c1fff00047589 */ /* 0x00006800000e0000 */
[----:B------:R0:W2:Y:S01]  /*9360*/  SHFL.IDX PT, R5, R18, RZ, 0x1c1f ;  /* 0x001c1fff12057589 */ /* 0x0000a200000e0000 */
[----:B------:R-:W-:Y:S05]  /*9370*/  @P2 BRA `(.L_x_223) ;  /* 0x0000000400982947 */ /* 0x000fea0003800000 */
[----:B------:R-:W-:Y:S01]  /*9380*/  ULDC UR4, c[0x0][0xac8] ;  /* 0x0002b20000047ab9 */ /* 0x000fe20000000800 */
[C---:B------:R-:W-:Y:S01]  /*9390*/  VIADD R13, R17.reuse, 0x18 ;  /* 0x00000018110d7836 */ /* 0x040fe20000000000 */
[----:B------:R-:W-:Y:S01]  /*93a0*/  ISETP.GE.AND P5, PT, R22, UR4, PT ;  /* 0x0000000416007c0c */ /* 0x000fe2000bfa6270 */
[C---:B------:R-:W-:Y:S01]  /*93b0*/  VIADD R15, R17.reuse, 0x20 ;  /* 0x00000020110f7836 */ /* 0x040fe20000000000 */
[----:B------:R-:W-:Y:S02]  /*93c0*/  ISETP.GE.AND P6, PT, R17, UR4, PT ;  /* 0x0000000411007c0c */ /* 0x000fe4000bfc6270 */
[----:B------:R-:W-:Y:S02]  /*93d0*/  ISETP.GE.AND P4, PT, R210, UR4, PT ;  /* 0x00000004d2007c0c */ /* 0x000fe4000bf86270 */
[----:B------:R-:W-:Y:S02]  /*93e0*/  ISETP.GE.AND P2, PT, R13, UR4, PT ;  /* 0x000000040d007c0c */ /* 0x000fe4000bf46270 */
[----:B------:R-:W-:-:S02]  /*93f0*/  SHF.R.S32.HI R9, RZ, 0x1f, R22 ;  /* 0x0000001fff097819 */ /* 0x000fc40000011416 */
[----:B------:R-:W-:Y:S02]  /*9400*/  ISETP.GE.AND P1, PT, R15, UR4, PT ;  /* 0x000000040f007c0c */ /* 0x000fe4000bf26270 */
[----:B------:R-:W-:Y:S02]  /*9410*/  SHF.R.S32.HI R14, RZ, 0x1f, R13 ;  /* 0x0000001fff0e7819 */ /* 0x000fe4000001140d */
[CC--:B-1----:R-:W-:Y:S01]  /*9420*/  @!P5 LEA R10, P3, R22.reuse, R4.reuse, 0x2 ;  /* 0x00000004160ad211 */ /* 0x0c2fe200078610ff */
[----:B--2---:R-:W-:Y:S01]  /*9430*/  @!P6 IMAD.WIDE R6, R17, 0x4, R4 ;  /* 0x000000041106e825 */ /* 0x004fe200078e0204 */
[----:B------:R-:W-:Y:S02]  /*9440*/  SHF.R.S32.HI R23, RZ, 0x1f, R15 ;  /* 0x0000001fff177819 */ /* 0x000fe4000001140f */
[----:B------:R-:W-:Y:S02]  /*9450*/  @!P5 LEA.HI.X R11, R22, R5, R9, 0x2, P3 ;  /* 0x00000005160bd211 */ /* 0x000fe400018f1409 */
[-C--:B------:R-:W-:Y:S01]  /*9460*/  @!P4 LEA R8, P3, R210, R4.reuse, 0x2 ;  /* 0x00000004d208c211 */ /* 0x080fe200078610ff */
[----:B------:R1:W-:Y:S01]  /*9470*/  @!P6 ST.E.64 desc[UR36][R6.64], R24 ;  /* 0x000000180600e985 */ /* 0x0003e2000c101b24 */
[----:B------:R-:W-:-:S02]  /*9480*/  @!P2 LEA R12, P6, R13, R4, 0x2 ;  /* 0x000000040d0ca211 */ /* 0x000fc400078c10ff */
[-C--:B------:R-:W-:Y:S02]  /*9490*/  @!P4 LEA.HI.X R9, R210, R5.reuse, R89, 0x2, P3 ;  /* 0x00000005d209c211 */ /* 0x080fe400018f1459 */
[----:B------:R-:W-:Y:S02]  /*94a0*/  ISETP.GE.AND P3, PT, R19, UR4, PT ;  /* 0x0000000413007c0c */ /* 0x000fe4000bf66270 */
[-C--:B------:R-:W-:Y:S01]  /*94b0*/  @!P2 LEA.HI.X R13, R13, R5.reuse, R14, 0x2, P6 ;  /* 0x000000050d0da211 */ /* 0x080fe200030f140e */
[----:B------:R2:W-:Y:S01]  /*94c0*/  @!P4 ST.E.64 desc[UR36][R8.64], R28 ;  /* 0x0000001c0800c985 */ /* 0x0005e2000c101b24 */
[----:B------:R-:W-:Y:S02]  /*94d0*/  @!P1 LEA R14, P6, R15, R4, 0x2 ;  /* 0x000000040f0e9211 */ /* 0x000fe400078c10ff */
[----:B------:R-:W-:Y:S01]  /*94e0*/  ISETP.GE.AND P4, PT, R209, UR4, PT ;  /* 0x00000004d1007c0c */ /* 0x000fe2000bf86270 */
[----:B------:R3:W-:Y:S01]  /*94f0*/  @!P5 ST.E.64 desc[UR36][R10.64], R32 ;  /* 0x000000200a00d985 */ /* 0x0007e2000c101b24 */
[----:B------:R-:W-:-:S02]  /*9500*/  @!P1 LEA.HI.X R15, R15, R5, R23, 0x2, P6 ;  /* 0x000000050f0f9211 */ /* 0x000fc400030f1417 */
[----:B-1----:R-:W-:Y:S01]  /*9510*/  SHF.R.S32.HI R7, RZ, 0x1f, R19 ;  /* 0x0000001fff077819 */ /* 0x002fe20000011413 */
[----:B------:R1:W-:Y:S01]  /*9520*/  @!P2 ST.E.64 desc[UR36][R12.64], R36 ;  /* 0x000000240c00a985 */ /* 0x0003e2000c101b24 */
[----:B------:R-:W-:Y:S02]  /*9530*/  ISETP.GE.AND P2, PT, R208, UR4, PT ;  /* 0x00000004d0007c0c */ /* 0x000fe4000bf46270 */
[-C--:B------:R-:W-:Y:S01]  /*9540*/  @!P3 LEA R6, P5, R19, R4.reuse, 0x2 ;  /* 0x000000041306b211 */ /* 0x080fe200078a10ff */
[----:B------:R-:W-:Y:S01]  /*9550*/  @!P1 ST.E.64 desc[UR36][R14.64], R40 ;  /* 0x000000280e009985 */ /* 0x000fe2000c101b24 */
[----:B------:R-:W-:Y:S02]  /*9560*/  ISETP.GE.AND P1, PT, R207, UR4, PT ;  /* 0x00000004cf007c0c */ /* 0x000fe4000bf26270 */
[----:B------:R-:W-:Y:S02]  /*9570*/  @!P3 LEA.HI.X R7, R19, R5, R7, 0x2, P5 ;  /* 0x000000051307b211 */ /* 0x000fe400028f1407 */
[----:B------:R-:W-:-:S03]  /*9580*/  @!P4 LEA R24, P5, R209, R4, 0x2 ;  /* 0x00000004d118c211 */ /* 0x000fc600078a10ff */
[----:B------:R4:W-:Y:S01]  /*9590*/  @!P3 ST.E.64 desc[UR36][R6.64], R44 ;  /* 0x0000002c0600b985 */ /* 0x0009e2000c101b24 */
[----:B------:R-:W-:Y:S02]  /*95a0*/  ISETP.GE.AND P3, PT, R206, UR4, PT ;  /* 0x00000004ce007c0c */ /* 0x000fe4000bf66270 */
[CC--:B--2---:R-:W-:Y:S02]  /*95b0*/  @!P2 LEA R8, P6, R208.reuse, R4.reuse, 0x2 ;  /* 0x00000004d008a211 */ /* 0x0c4fe400078c10ff */
[-C--:B------:R-:W-:Y:S02]  /*95c0*/  @!P4 LEA.HI.X R25, R209, R5.reuse, R88, 0x2, P5 ;  /* 0x00000005d119c211 */ /* 0x080fe400028f1458 */
[----:B------:R-:W-:Y:S02]  /*95d0*/  @!P2 LEA.HI.X R9, R208, R5, R87, 0x2, P6 ;  /* 0x00000005d009a211 */ /* 0x000fe400030f1457 */
[----:B---3--:R-:W-:Y:S01]  /*95e0*/  @!P1 LEA R10, P5, R207, R4, 0x2 ;  /* 0x00000004cf0a9211 */ /* 0x008fe200078a10ff */
[----:B------:R-:W-:Y:S01]  /*95f0*/  @!P4 ST.E.64 desc[UR36][R24.64], R48 ;  /* 0x000000301800c985 */ /* 0x000fe2000c101b24 */
[----:B------:R-:W-:-:S02]  /*9600*/  ISETP.GE.AND P4, PT, R205, UR4, PT ;  /* 0x00000004cd007c0c */ /* 0x000fc4000bf86270 */
[-C--:B------:R-:W-:Y:S01]  /*9610*/  @!P1 LEA.HI.X R11, R207, R5.reuse, R86, 0x2, P5 ;  /* 0x00000005cf0b9211 */ /* 0x080fe200028f1456 */
[----:B------:R2:W-:Y:S01]  /*9620*/  @!P2 ST.E.64 desc[UR36][R8.64], R52 ;  /* 0x000000340800a985 */ /* 0x0005e2000c101b24 */
[----:B------:R-:W-:Y:S02]  /*9630*/  ISETP.GE.AND P2, PT, R204, UR4, PT ;  /* 0x00000004cc007c0c */ /* 0x000fe4000bf46270 */
[C---:B-1----:R-:W-:Y:S01]  /*9640*/  @!P3 LEA R12, P6, R206.reuse, R4, 0x2 ;  /* 0x00000004ce0cb211 */ /* 0x042fe200078c10ff */
[----:B------:R1:W-:Y:S01]  /*9650*/  @!P1 ST.E.64 desc[UR36][R10.64], R56 ;  /* 0x000000380a009985 */ /* 0x0003e2000c101b24 */
[----:B------:R-:W-:Y:S02]  /*9660*/  ISETP.GE.AND P1, PT, R203, UR4, PT ;  /* 0x00000004cb007c0c */ /* 0x000fe4000bf26270 */
[----:B------:R-:W-:-:S03]  /*9670*/  @!P3 LEA.HI.X R13, R206, R5, R85, 0x2, P6 ;  /* 0x00000005ce0db211 */ /* 0x000fc600030f1455 */
[CC--:B----4-:R-:W-:Y:S02]  /*9680*/  @!P4 LEA R6, P5, R205.reuse, R4.reuse, 0x2 ;  /* 0x00000004cd06c211 */ /* 0x0d0fe400078a10ff */
[----:B------:R3:W-:Y:S01]  /*9690*/  @!P3 ST.E.64 desc[UR36][R12.64], R60 ;  /* 0x0000003c0c00b985 */ /* 0x0007e2000c101b24 */
[----:B------:R-:W-:Y:S02]  /*96a0*/  ISETP.GE.AND P3, PT, R202, UR4, PT ;  /* 0x00000004ca007c0c */ /* 0x000fe4000bf66270 */
[CC--:B------:R-:W-:Y:S02]  /*96b0*/  @!P2 LEA R14, P6, R204.reuse, R4.reuse, 0x2 ;  /* 0x00000004cc0ea211 */ /* 0x0c0fe400078c10ff */
[-C--:B------:R-:W-:Y:S02]  /*96c0*/  @!P4 LEA.HI.X R7, R205, R5.reuse, R84, 0x2, P5 ;  /* 0x00000005cd07c211 */ /* 0x080fe400028f1454 */
[----:B------:R-:W-:Y:S02]  /*96d0*/  @!P2 LEA.HI.X R15, R204, R5, R229, 0x2, P6 ;  /* 0x00000005cc0fa211 */ /* 0x000fe400030f14e5 */
[----:B------:R-:W-:Y:S01]  /*96e0*/  ISETP.GE.AND P5, PT, R201, UR4, PT ;  /* 0x00000004c9007c0c */ /* 0x000fe2000bfa6270 */
[----:B------:R4:W-:Y:S01]  /*96f0*/  @!P4 ST.E.64 desc[UR36][R6.64], R64 ;  /* 0x000000400600c985 */ /* 0x0009e2000c101b24 */
[----:B--2---:R-:W-:-:S03]  /*9700*/  @!P1 LEA R8, P4, R203, R4, 0x2 ;  /* 0x00000004cb089211 */ /* 0x004fc600078810ff */
[----:B------:R2:W-:Y:S01]  /*9710*/  @!P2 ST.E.64 desc[UR36][R14.64], R68 ;  /* 0x000000440e00a985 */ /* 0x0005e2000c101b24 */
[----:B------:R-:W-:Y:S02]  /*9720*/  ISETP.GE.AND P2, PT, R200, UR4, PT ;  /* 0x00000004c8007c0c */ /* 0x000fe4000bf46270 */
[----:B------:R-:W-:Y:S02]  /*9730*/  @!P1 LEA.HI.X R9, R203, R5, R228, 0x2, P4 ;  /* 0x00000005cb099211 */ /* 0x000fe400020f14e4 */
[----:B-1----:R-:W-:-:S03]  /*9740*/  @!P3 LEA R10, P6, R202, R4, 0x2 ;  /* 0x00000004ca0ab211 */ /* 0x002fc600078c10ff */
[----:B------:R1:W-:Y:S01]  /*9750*/  @!P1 ST.E.64 desc[UR36][R8.64], R72 ;  /* 0x0000004808009985 */ /* 0x0003e2000c101b24 */
[-C--:B------:R-:W-:Y:S02]  /*9760*/  @!P3 LEA.HI.X R11, R202, R5.reuse, R227, 0x2, P6 ;  /* 0x00000005ca0bb211 */ /* 0x080fe400030f14e3 */
[----:B------:R-:W-:Y:S02]  /*9770*/  ISETP.GE.AND P1, PT, R199, UR4, PT ;  /* 0x00000004c7007c0c */ /* 0x000fe4000bf26270 */
[CC--:B---3--:R-:W-:Y:S01]  /*9780*/  @!P5 LEA R12, P4, R201.reuse, R4.reuse, 0x2 ;  /* 0x00000004c90cd211 */ /* 0x0c8fe200078810ff */
[----:B------:R3:W-:Y:S01]  /*9790*/  @!P3 ST.E.64 desc[UR36][R10.64], R76 ;  /* 0x0000004c0a00b985 */ /* 0x0007e2000c101b24 */
[----:B----4-:R-:W-:Y:S02]  /*97a0*/  @!P2 LEA R6, P6, R200, R4, 0x2 ;  /* 0x00000004c806a211 */ /* 0x010fe400078c10ff */
[----:B------:R-:W-:Y:S02]  /*97b0*/  ISETP.GE.AND P3, PT, R198, UR4, PT ;  /* 0x00000004c6007c0c */ /* 0x000fe4000bf66270 */
[----:B------:R-:W-:-:S02]  /*97c0*/  @!P5 LEA.HI.X R13, R201, R5, R226, 0x2, P4 ;  /* 0x00000005c90dd211 */ /* 0x000fc400020f14e2 */
[----:B------:R-:W-:Y:S02]  /*97d0*/  ISETP.GE.AND P4, PT, R197, UR4, PT ;  /* 0x00000004c5007c0c */ /* 0x000fe4000bf86270 */
[----:B------:R-:W-:Y:S01]  /*97e0*/  @!P2 LEA.HI.X R7, R200, R5, R225, 0x2, P6 ;  /* 0x00000005c807a211 */ /* 0x000fe200030f14e1 */
[----:B------:R-:W-:Y:S01]  /*97f0*/  @!P5 ST.E.64 desc[UR36][R12.64], R80 ;  /* 0x000000500c00d985 */ /* 0x000fe2000c101b24 */
[----:B--2---:R-:W-:-:S03]  /*9800*/  @!P1 LEA R14, P5, R199, R4, 0x2 ;  /* 0x00000004c70e9211 */ /* 0x004fc600078a10ff */
[----:B------:R2:W-:Y:S01]  /*9810*/  @!P2 ST.E.64 desc[UR36][R6.64], R2 ;  /* 0x000000020600a985 */ /* 0x0005e2000c101b24 */
[----:B------:R-:W-:Y:S02]  /*9820*/  ISETP.GE.AND P2, PT, R196, UR4, PT ;  /* 0x00000004c4007c0c */ /* 0x000fe4000bf46270 */
[-C--:B------:R-:W-:Y:S02]  /*9830*/  @!P1 LEA.HI.X R15, R199, R5.reuse, R224, 0x2, P5 ;  /* 0x00000005c70f9211 */ /* 0x080fe400028f14e0 */
[CC--:B-1----:R-:W-:Y:S02]  /*9840*/  @!P3 LEA R8, P6, R198.reuse, R4.reuse, 0x2 ;  /* 0x00000004c608b211 */ /* 0x0c2fe400078c10ff */
[----:B---3--:R-:W-:Y:S01]  /*9850*/  @!P4 LEA R10, P5, R197, R4, 0x2 ;  /* 0x00000004c50ac211 */ /* 0x008fe200078a10ff */
[----:B------:R-:W-:Y:S01]  /*9860*/  @!P1 ST.E.64 desc[UR36][R14.64], R20 ;  /* 0x000000140e009985 */ /* 0x000fe2000c101b24 */
[----:B------:R-:W-:Y:S02]  /*9870*/  @!P3 LEA.HI.X R9, R198, R5, R223, 0x2, P6 ;  /* 0x00000005c609b211 */ /* 0x000fe400030f14df */
[----:B------:R-:W-:-:S02]  /*9880*/  ISETP.GE.AND P1, PT, R195, UR4, PT ;  /* 0x00000004c3007c0c */ /* 0x000fc4000bf26270 */
[-C--:B------:R-:W-:Y:S01]  /*9890*/  @!P4 LEA.HI.X R11, R197, R5.reuse, R222, 0x2, P5 ;  /* 0x00000005c50bc211 */ /* 0x080fe200028f14de */
[----:B------:R1:W-:Y:S01]  /*98a0*/  @!P3 ST.E.64 desc[UR36][R8.64], R120 ;  /* 0x000000780800b985 */ /* 0x0003e2000c101b24 */
[----:B------:R-:W-:Y:S02]  /*98b0*/  ISETP.GE.AND P5, PT, R194, UR4, PT ;  /* 0x00000004c2007c0c */ /* 0x000fe4000bfa6270 */
[----:B--2---:R-:W-:Y:S01]  /*98c0*/  @!P2 LEA R2, P6, R196, R4, 0x2 ;  /* 0x00000004c402a211 */ /* 0x004fe200078c10ff */
[----:B------:R3:W-:Y:S01]  /*98d0*/  @!P4 ST.E.64 desc[UR36][R10.64], R96 ;  /* 0x000000600a00c985 */ /* 0x0007e2000c101b24 */
[----:B------:R-:W-:Y:S02]  /*98e0*/  ISETP.GE.AND P3, PT, R193, UR4, PT ;  /* 0x00000004c1007c0c */ /* 0x000fe4000bf66270 */
[----:B------:R-:W-:Y:S02]  /*98f0*/  ISETP.GE.AND P4, PT, R192, UR4, PT ;  /* 0x00000004c0007c0c */ /* 0x000fe4000bf86270 */
[----:B------:R-:W-:-:S02]  /*9900*/  @!P2 LEA.HI.X R3, R196, R5, R221, 0x2, P6 ;  /* 0x00000005c403a211 */ /* 0x000fc400030f14dd */
[----:B------:R-:W-:-:S03]  /*9910*/  @!P1 LEA R6, P6, R195, R4, 0x2 ;  /* 0x00000004c3069211 */ /* 0x000fc600078c10ff */
[----:B------:R3:W-:Y:S01]  /*9920*/  @!P2 ST.E.64 desc[UR36][R2.64], R100 ;  /* 0x000000640200a985 */ /* 0x0007e2000c101b24 */
[CC--:B------:R-:W-:Y:S02]  /*9930*/  @!P5 LEA R12, P2, R194.reuse, R4.reuse, 0x2 ;  /* 0x00000004c20cd211 */ /* 0x0c0fe400078410ff */
[-C--:B------:R-:W-:Y:S02]  /*9940*/  @!P1 LEA.HI.X R7, R195, R5.reuse, R220, 0x2, P6 ;  /* 0x00000005c3079211 */ /* 0x080fe400030f14dc */
[CC--:B-1----:R-:W-:Y:S02]  /*9950*/  @!P3 LEA R8, P6, R193.reuse, R4.reuse, 0x2 ;  /* 0x00000004c108b211 */ /* 0x0c2fe400078c10ff */
[-C--:B------:R-:W-:Y:S01]  /*9960*/  @!P5 LEA.HI.X R13, R194, R5.reuse, R219, 0x2, P2 ;  /* 0x00000005c20dd211 */ /* 0x080fe200010f14db */
[----:B------:R3:W-:Y:S01]  /*9970*/  @!P1 ST.E.64 desc[UR36][R6.64], R104 ;  /* 0x0000006806009985 */ /* 0x0007e2000c101b24 */
[C---:B------:R-:W-:Y:S02]  /*9980*/  @!P4 LEA R4, P2, R192.reuse, R4, 0x2 ;  /* 0x00000004c004c211 */ /* 0x040fe400078410ff */
[-C--:B------:R-:W-:Y:S01]  /*9990*/  @!P3 LEA.HI.X R9, R193, R5.reuse, R218, 0x2, P6 ;  /* 0x00000005c109b211 */ /* 0x080fe200030f14da */
[----:B------:R3:W-:Y:S01]  /*99a0*/  @!P5 ST.E.64 desc[UR36][R12.64], R108 ;  /* 0x0000006c0c00d985 */ /* 0x0007e2000c101b24 */
[----:B------:R-:W-:-:S03]  /*99b0*/  @!P4 LEA.HI.X R5, R192, R5, R217, 0x2, P2 ;  /* 0x00000005c005c211 */ /* 0x000fc600010f14d9 */
[----:B------:R3:W-:Y:S04]  /*99c0*/  @!P3 ST.E.64 desc[UR36][R8.64], R112 ;  /* 0x000000700800b985 */ /* 0x0007e8000c101b24 */
[----:B------:R3:W-:Y:S02]  /*99d0*/  @!P4 ST.E.64 desc[UR36][R4.64], R116 ;  /* 0x000000740400c985 */ /* 0x0007e4000c101b24 */
.L_x_223:
[----:B------:R-:W-:Y:S05]  /*99e0*/  BSYNC B1 ;  /* 0x0000000000017941 */ /* 0x000fea0003800000 */
.L_x_222:
[----:B--23--:R2:W3:Y:S04]  /*99f0*/  SHFL.IDX PT, R5, R18, 0x1, 0x1c1f ;  /* 0x003c1f0012057f89 */ /* 0x00c4e800000e0000 */
[----:B-1----:R2:W1:Y:S01]  /*9a00*/  SHFL.IDX PT, R4, R0, 0x1, 0x1c1f ;  /* 0x003c1f0000047f89 */ /* 0x00246200000e0000 */
[----:B------:R-:W-:Y:S05]  /*9a10*/  @P0 BRA `(.L_x_221) ;  /* 0x0000001400480947 */ /* 0x000fea0003800000 */
[C---:B------:R-:W-:Y:S01]  /*9a20*/  VIADD R9, R17.reuse, 0x18 ;  /* 0x0000001811097836 */ /* 0x040fe20000000000 */
[----:B------:R-:W-:Y:S01]  /*9a30*/  ULDC UR4, c[0x0][0xac8] ;  /* 0x0002b20000047ab9 */ /* 0x000fe20000000800 */
[----:B------:R-:W-:Y:S01]  /*9a40*/  VIADD R13, R17, 0x20 ;  /* 0x00000020110d7836 */ /* 0x000fe20000000000 */
[----:B------:R-:W-:Y:S02]  /*9a50*/  ISETP.GE.AND P6, PT, R210, UR4, PT ;  /* 0x00000004d2007c0c */ /* 0x000fe4000bfc6270 */
[----:B------:R-:W-:Y:S02]  /*9a60*/  ISETP.GE.AND P5, PT, R9, UR4, PT ;  /* 0x0000000409007c0c */ /* 0x000fe4000bfa6270 */
[----:B------:R-:W-:Y:S02]  /*9a70*/  ISETP.GE.AND P4, PT, R22, UR4, PT ;  /* 0x0000000416007c0c */ /* 0x000fe4000bf86270 */
[----:B------:R-:W-:Y:S02]  /*9a80*/  ISETP.GE.AND P2, PT, R17, UR4, PT ;  /* 0x0000000411007c0c */ /* 0x000fe4000bf46270 */
[----:B------:R-:W-:-:S02]  /*9a90*/  ISETP.GE.AND P3, PT, R13, UR4, PT ;  /* 0x000000040d007c0c */ /* 0x000fc4000bf66270 */
[----:B0-2---:R-:W-:-:S03]  /*9aa0*/  SHF.R.S32.HI R0, RZ, 0x1f, R9 ;  /* 0x0000001fff007819 */ /* 0x005fc60000011409 */
[CC--:B-1----:R-:W-:Y:S02]  /*9ab0*/  @!P6 LEA R6, P0, R210.reuse, R4.reuse, 0x2 ;  /* 0x00000004d206e211 */ /* 0x0c2fe400078010ff */
[CC--:B------:R-:W-:Y:S02]  /*9ac0*/  @!P5 LEA R10, P1, R9.reuse, R4.reuse, 0x2 ;  /* 0x00000004090ad211 */ /* 0x0c0fe400078210ff */
[-C--:B---3--:R-:W-:Y:S02]  /*9ad0*/  @!P6 LEA.HI.X R7, R210, R5.reuse, R89, 0x2, P0 ;  /* 0x00000005d207e211 */ /* 0x088fe400000f1459 */
[----:B------:R-:W-:Y:S01]  /*9ae0*/  @!P5 LEA.HI.X R11, R9, R5, R0, 0x2, P1 ;  /* 0x00000005090bd211 */ /* 0x000fe200008f1400 */
[----:B------:R-:W-:Y:S01]  /*9af0*/  @!P2 IMAD.WIDE R2, R17, 0x4, R4 ;  /* 0x000000041102a825 */ /* 0x000fe200078e0204 */
[----:B------:R-:W-:Y:S02]  /*9b00*/  SHF.R.S32.HI R9, RZ, 0x1f, R22 ;  /* 0x0000001fff097819 */ /* 0x000fe40000011416 */
[----:B------:R-:W-:-:S02]  /*9b10*/  @!P4 LEA R8, P1, R22, R4, 0x2 ;  /* 0x000000041608c211 */ /* 0x000fc400078210ff */
[----:B------:R-:W-:Y:S01]  /*9b20*/  ISETP.GE.AND P0, PT, R19, UR4, PT ;  /* 0x0000000413007c0c */ /* 0x000fe2000bf06270 */
[----:B------:R0:W-:Y:S01]  /*9b30*/  @!P2 ST.E.64 desc[UR36][R2.64], R26 ;  /* 0x0000001a0200a985 */ /* 0x0001e2000c101b24 */
[----:B------:R-:W-:Y:S02]  /*9b40*/  @!P4 LEA.HI.X R9, R22, R5, R9, 0x2, P1 ;  /* 0x000000051609c211 */ /* 0x000fe400008f1409 */
[----:B------:R-:W-:Y:S01]  /*9b50*/  ISETP.GE.AND P1, PT, R209, UR4, PT ;  /* 0x00000004d1007c0c */ /* 0x000fe2000bf26270 */
[----:B------:R1:W-:Y:S01]  /*9b60*/  @!P6 ST.E.64 desc[UR36][R6.64], R30 ;  /* 0x0000001e0600e985 */ /* 0x0003e2000c101b24 */
[----:B------:R-:W-:Y:S02]  /*9b70*/  SHF.R.S32.HI R0, RZ, 0x1f, R13 ;  /* 0x0000001fff007819 */ /* 0x000fe4000001140d */
[----:B------:R-:W-:Y:S01]  /*9b80*/  @!P3 LEA R12, P6, R13, R4, 0x2 ;  /* 0x000000040d0cb211 */ /* 0x000fe200078c10ff */
[----:B------:R2:W-:Y:S01]  /*9b90*/  @!P4 ST.E.64 desc[UR36][R8.64], R34 ;  /* 0x000000220800c985 */ /* 0x0005e2000c101b24 */
[----:B------:R-:W-:-:S02]  /*9ba0*/  ISETP.GE.AND P2, PT, R208, UR4, PT ;  /* 0x00000004d0007c0c */ /* 0x000fc4000bf46270 */
[-C--:B------:R-:W-:Y:S01]  /*9bb0*/  @!P3 LEA.HI.X R13, R13, R5.reuse, R0, 0x2, P6 ;  /* 0x000000050d0db211 */ /* 0x080fe200030f1400 */
[----:B------:R3:W-:Y:S01]  /*9bc0*/  @!P5 ST.E.64 desc[UR36][R10.64], R38 ;  /* 0x000000260a00d985 */ /* 0x0007e2000c101b24 */
[----:B------:R-:W-:Y:S02]  /*9bd0*/  SHF.R.S32.HI R0, RZ, 0x1f, R19 ;  /* 0x0000001fff007819 */ /* 0x000fe40000011413 */
[-C--:B0-----:R-:W-:Y:S01]  /*9be0*/  @!P0 LEA R2, P4, R19, R4.reuse, 0x2 ;  /* 0x0000000413028211 */ /* 0x081fe200078810ff */
[----:B------:R0:W-:Y:S01]  /*9bf0*/  @!P3 ST.E.64 desc[UR36][R12.64], R42 ;  /* 0x0000002a0c00b985 */ /* 0x0001e2000c101b24 */
[----:B------:R-:W-:Y:S02]  /*9c00*/  ISETP.GE.AND P3, PT, R207, UR4, PT ;  /* 0x00000004cf007c0c */ /* 0x000fe4000bf66270 */
[----:B-1----:R-:W-:Y:S02]  /*9c10*/  @!P1 LEA R6, P5, R209, R4, 0x2 ;  /* 0x00000004d1069211 */ /* 0x002fe400078a10ff */
[----:B------:R-:W-:-:S02]  /*9c20*/  @!P0 LEA.HI.X R3, R19, R5, R0, 0x2, P4 ;  /* 0x0000000513038211 */ /* 0x000fc400020f1400 */
[----:B------:R-:W-:Y:S02]  /*9c30*/  ISETP.GE.AND P4, PT, R206, UR4, PT ;  /* 0x00000004ce007c0c */ /* 0x000fe4000bf86270 */
[CC--:B------:R-:W-:Y:S01]  /*9c40*/  @!P2 LEA R14, P6, R208.reuse, R4.reuse, 0x2 ;  /* 0x00000004d00ea211 */ /* 0x0c0fe200078c10ff */
[----:B------:R1:W-:Y:S01]  /*9c50*/  @!P0 ST.E.64 desc[UR36][R2.64], R46 ;  /* 0x0000002e02008985 */ /* 0x0003e2000c101b24 */
[-C--:B------:R-:W-:Y:S02]  /*9c60*/  @!P1 LEA.HI.X R7, R209, R5.reuse, R88, 0x2, P5 ;  /* 0x00000005d1079211 */ /* 0x080fe400028f1458 */
[----:B------:R-:W-:Y:S02]  /*9c70*/  ISETP.GE.AND P5, PT, R205, UR4, PT ;  /* 0x00000004cd007c0c */ /* 0x000fe4000bfa6270 */
[----:B------:R-:W-:Y:S01]  /*9c80*/  @!P2 LEA.HI.X R15, R208, R5, R87, 0x2, P6 ;  /* 0x00000005d00fa211 */ /* 0x000fe200030f1457 */
[----:B------:R4:W-:Y:S01]  /*9c90*/  @!P1 ST.E.64 desc[UR36][R6.64], R50 ;  /* 0x0000003206009985 */ /* 0x0009e2000c101b24 */
[----:B--2---:R-:W-:-:S02]  /*9ca0*/  @!P3 LEA R8, P6, R207, R4, 0x2 ;  /* 0x00000004cf08b211 */ /* 0x004fc400078c10ff */
[----:B------:R-:W-:Y:S01]  /*9cb0*/  ISETP.GE.AND P0, PT, R204, UR4, PT ;  /* 0x00000004cc007c0c */ /* 0x000fe2000bf06270 */
[----:B------:R2:W-:Y:S01]  /*9cc0*/  @!P2 ST.E.64 desc[UR36][R14.64], R54 ;  /* 0x000000360e00a985 */ /* 0x0005e2000c101b24 */
[----:B------:R-:W-:Y:S02]  /*9cd0*/  ISETP.GE.AND P1, PT, R203, UR4, PT ;  /* 0x00000004cb007c0c */ /* 0x000fe4000bf26270 */
[CC--:B---3--:R-:W-:Y:S02]  /*9ce0*/  @!P4 LEA R10, P2, R206.reuse, R4.reuse, 0x2 ;  /* 0x00000004ce0ac211 */ /* 0x0c8fe400078410ff */
[-C--:B------:R-:W-:Y:S02]  /*9cf0*/  @!P3 LEA.HI.X R9, R207, R5.reuse, R86, 0x2, P6 ;  /* 0x00000005cf09b211 */ /* 0x080fe400030f1456 */
[----:B0-----:R-:W-:Y:S02]  /*9d00*/  @!P5 LEA R12, P6, R205, R4, 0x2 ;  /* 0x00000004cd0cd211 */ /* 0x001fe400078c10ff */
[----:B------:R-:W-:Y:S01]  /*9d10*/  @!P4 LEA.HI.X R11, R206, R5, R85, 0x2, P2 ;  /* 0x00000005ce0bc211 */ /* 0x000fe200010f1455 */
[----:B------:R0:W-:Y:S01]  /*9d20*/  @!P3 ST.E.64 desc[UR36][R8.64], R58 ;  /* 0x0000003a0800b985 */ /* 0x0001e2000c101b24 */
[----:B------:R-:W-:-:S02]  /*9d30*/  ISETP.GE.AND P2, PT, R202, UR4, PT ;  /* 0x00000004ca007c0c */ /* 0x000fc4000bf46270 */
[-C--:B------:R-:W-:Y:S01]  /*9d40*/  @!P5 LEA.HI.X R13, R205, R5.reuse, R84, 0x2, P6 ;  /* 0x00000005cd0dd211 */ /* 0x080fe200030f1454 */
[----:B------:R3:W-:Y:S01]  /*9d50*/  @!P4 ST.E.64 desc[UR36][R10.64], R62 ;  /* 0x0000003e0a00c985 */ /* 0x0007e2000c101b24 */
[-C--:B-1----:R-:W-:Y:S02]  /*9d60*/  @!P0 LEA R2, P6, R204, R4.reuse, 0x2 ;  /* 0x00000004cc028211 */ /* 0x082fe400078c10ff */
[----:B----4-:R-:W-:Y:S01]  /*9d70*/  @!P1 LEA R6, P3, R203, R4, 0x2 ;  /* 0x00000004cb069211 */ /* 0x010fe200078610ff */
[----:B------:R1:W-:Y:S01]  /*9d80*/  @!P5 ST.E.64 desc[UR36][R12.64], R66 ;  /* 0x000000420c00d985 */ /* 0x0003e2000c101b24 */
[----:B------:R-:W-:Y:S02]  /*9d90*/  ISETP.GE.AND P5, PT, R201, UR4, PT ;  /* 0x00000004c9007c0c */ /* 0x000fe4000bfa6270 */
[----:B------:R-:W-:Y:S02]  /*9da0*/  ISETP.GE.AND P4, PT, R200, UR4, PT ;  /* 0x00000004c8007c0c */ /* 0x000fe4000bf86270 */
[----:B------:R-:W-:-:S02]  /*9db0*/  @!P0 LEA.HI.X R3, R204, R5, R229, 0x2, P6 ;  /* 0x00000005cc038211 */ /* 0x000fc400030f14e5 */
[-C--:B------:R-:W-:Y:S02]  /*9dc0*/  @!P1 LEA.HI.X R7, R203, R5.reuse, R228, 0x2, P3 ;  /* 0x00000005cb079211 */ /* 0x080fe400018f14e4 */
[CC--:B--2---:R-:W-:Y:S01]  /*9dd0*/  @!P2 LEA R14, P6, R202.reuse, R4.reuse, 0x2 ;  /* 0x00000004ca0ea211 */ /* 0x0c4fe200078c10ff */
[----:B------:R2:W-:Y:S01]  /*9de0*/  @!P0 ST.E.64 desc[UR36][R2.64], R70 ;  /* 0x0000004602008985 */ /* 0x0005e2000c101b24 */
[----:B------:R-:W-:Y:S02]  /*9df0*/  ISETP.GE.AND P3, PT, R199, UR4, PT ;  /* 0x00000004c7007c0c */ /* 0x000fe4000bf66270 */
[----:B------:R-:W-:Y:S01]  /*9e00*/  @!P2 LEA.HI.X R15, R202, R5, R227, 0x2, P6 ;  /* 0x00000005ca0fa211 */ /* 0x000fe200030f14e3 */
[----:B------:R4:W-:Y:S01]  /*9e10*/  @!P1 ST.E.64 desc[UR36][R6.64], R74 ;  /* 0x0000004a06009985 */ /* 0x0009e2000c101b24 */
[----:B------:R-:W-:Y:S02]  /*9e20*/  ISETP.GE.AND P0, PT, R198, UR4, PT ;  /* 0x00000004c6007c0c */ /* 0x000fe4000bf06270 */
[-C--:B0-----:R-:W-:Y:S01]  /*9e30*/  @!P5 LEA R8, P1, R201, R4.reuse, 0x2 ;  /* 0x00000004c908d211 */ /* 0x081fe200078210ff */
[----:B------:R-:W-:Y:S01]  /*9e40*/  @!P2 ST.E.64 desc[UR36][R14.64], R78 ;  /* 0x0000004e0e00a985 */ /* 0x000fe2000c101b24 */
[----:B---3--:R-:W-:-:S02]  /*9e50*/  @!P4 LEA R10, P2, R200, R4, 0x2 ;  /* 0x00000004c80ac211 */ /* 0x008fc400078410ff */
[-C--:B------:R-:W-:Y:S02]  /*9e60*/  @!P5 LEA.HI.X R9, R201, R5.reuse, R226, 0x2, P1 ;  /* 0x00000005c909d211 */ /* 0x080fe400008f14e2 */
[----:B------:R-:W-:Y:S02]  /*9e70*/  ISETP.GE.AND P1, PT, R197, UR4, PT ;  /* 0x00000004c5007c0c */ /* 0x000fe4000bf26270 */
[CC--:B-1----:R-:W-:Y:S01]  /*9e80*/  @!P3 LEA R12, P6, R199.reuse, R4.reuse, 0x2 ;  /* 0x00000004c70cb211 */ /* 0x0c2fe200078c10ff */
[----:B------:R0:W-:Y:S01]  /*9e90*/  @!P5 ST.E.64 desc[UR36][R8.64], R82 ;  /* 0x000000520800d985 */ /* 0x0001e2000c101b24 */
[-C--:B------:R-:W-:Y:S02]  /*9ea0*/  @!P4 LEA.HI.X R11, R200, R5.reuse, R225, 0x2, P2 ;  /* 0x00000005c80bc211 */ /* 0x080fe400010f14e1 */
[----:B------:R-:W-:Y:S02]  /*9eb0*/  @!P3 LEA.HI.X R13, R199, R5, R224, 0x2, P6 ;  /* 0x00000005c70db211 */ /* 0x000fe400030f14e0 */
[----:B--2---:R-:W-:Y:S01]  /*9ec0*/  @!P0 LEA R2, P5, R198, R4, 0x2 ;  /* 0x00000004c6028211 */ /* 0x004fe200078a10ff */
[----:B------:R1:W-:Y:S01]  /*9ed0*/  @!P4 ST.E.64 desc[UR36][R10.64], R122 ;  /* 0x0000007a0a00c985 */ /* 0x0003e2000c101b24 */
[----:B------:R-:W-:-:S02]  /*9ee0*/  ISETP.GE.AND P4, PT, R196, UR4, PT ;  /* 0x00000004c4007c0c */ /* 0x000fc4000bf86270 */
[----:B------:R-:W-:Y:S01]  /*9ef0*/  ISETP.GE.AND P2, PT, R194, UR4, PT ;  /* 0x00000004c2007c0c */ /* 0x000fe2000bf46270 */
[----:B------:R2:W-:Y:S01]  /*9f00*/  @!P3 ST.E.64 desc[UR36][R12.64], R124 ;  /* 0x0000007c0c00b985 */ /* 0x0005e2000c101b24 */
[----:B------:R-:W-:Y:S02]  /*9f10*/  ISETP.GE.AND P3, PT, R195, UR4, PT ;  /* 0x00000004c3007c0c */ /* 0x000fe4000bf66270 */
[----:B------:R-:W-:Y:S02]  /*9f20*/  @!P0 LEA.HI.X R3, R198, R5, R223, 0x2, P5 ;  /* 0x00000005c6038211 */ /* 0x000fe400028f14df */
[----:B------:R-:W-:Y:S02]  /*9f30*/  ISETP.GE.AND P5, PT, R193, UR4, PT ;  /* 0x00000004c1007c0c */ /* 0x000fe4000bfa6270 */
[-C--:B----4-:R-:W-:Y:S01]  /*9f40*/  @!P1 LEA R6, P6, R197, R4.reuse, 0x2 ;  /* 0x00000004c5069211 */ /* 0x090fe200078c10ff */
[----:B------:R3:W-:Y:S02]  /*9f50*/  @!P0 ST.E.64 desc[UR36][R2.64], R126 ;  /* 0x0000007e02008985 */ /* 0x0007e4000c101b24 */
[----:B0-----:R-:W-:-:S02]  /*9f60*/  @!P4 LEA R8, P0, R196, R4, 0x2 ;  /* 0x00000004c408c211 */ /* 0x001fc400078010ff */
[-C--:B------:R-:W-:Y:S02]  /*9f70*/  @!P1 LEA.HI.X R7, R197, R5.reuse, R222, 0x2, P6 ;  /* 0x00000005c5079211 */ /* 0x080fe400030f14de */
[-C--:B-1----:R-:W-:Y:S02]  /*9f80*/  @!P3 LEA R10, P6, R195, R4.reuse, 0x2 ;  /* 0x00000004c30ab211 */ /* 0x082fe400078c10ff */
[-C--:B------:R-:W-:Y:S01]  /*9f90*/  @!P4 LEA.HI.X R9, R196, R5.reuse, R221, 0x2, P0 ;  /* 0x00000005c409c211 */ /* 0x080fe200000f14dd */
[----:B------:R3:W-:Y:S01]  /*9fa0*/  @!P1 ST.E.64 desc[UR36][R6.64], R98 ;  /* 0x0000006206009985 */ /* 0x0007e2000c101b24 */
[-C--:B--2---:R-:W-:Y:S02]  /*9fb0*/  @!P2 LEA R12, P1, R194, R4.reuse, 0x2 ;  /* 0x00000004c20ca211 */ /* 0x084fe400078210ff */
[----:B------:R-:W-:Y:S01]  /*9fc0*/  @!P5 LEA R14, P0, R193, R4, 0x2 ;  /* 0x00000004c10ed211 */ /* 0x000fe200078010ff */
[----:B------:R3:W-:Y:S01]  /*9fd0*/  @!P4 ST.E.64 desc[UR36][R8.64], R102 ;  /* 0x000000660800c985 */ /* 0x0007e2000c101b24 */
[----:B------:R-:W-:-:S02]  /*9fe0*/  @!P3 LEA.HI.X R11, R195, R5, R220, 0x2, P6 ;  /* 0x00000005c30bb211 */ /* 0x000fc400030f14dc */
[-C--:B------:R-:W-:Y:S02]  /*9ff0*/  @!P2 LEA.HI.X R13, R194, R5.reuse, R219, 0x2, P1 ;  /* 0x00000005c20da211 */ /* 0x080fe400008f14db */
[----:B------:R-:W-:Y:S01]  /*a000*/  @!P5 LEA.HI.X R15, R193, R5, R218, 0x2, P0 ;  /* 0x00000005c10fd211 */ /* 0x000fe200000f14da */
[----:B------:R3:W-:Y:S01]  /*a010*/  @!P3 ST.E.64 desc[UR36][R10.64], R106 ;  /* 0x0000006a0a00b985 */ /* 0x0007e2000c101b24 */
[----:B------:R-:W-:-:S03]  /*a020*/  ISETP.GE.AND P0, PT, R192, UR4, PT ;  /* 0x00000004c0007c0c */ /* 0x000fc6000bf06270 */
[----:B------:R3:W-:Y:S04]  /*a030*/  @!P2 ST.E.64 desc[UR36][R12.64], R110 ;  /* 0x0000006e0c00a985 */ /* 0x0007e8000c101b24 */
[----:B------:R3:W-:Y:S06]  /*a040*/  @!P5 ST.E.64 desc[UR36][R14.64], R114 ;  /* 0x000000720e00d985 */ /* 0x0007ec000c101b24 */
[----:B------:R-:W-:Y:S05]  /*a050*/  @P0 BRA `(.L_x_221) ;  /* 0x0000000c00b80947 */ /* 0x000fea0003800000 */
[----:B---3--:R-:W-:-:S04]  /*a060*/  LEA R2, P0, R192, R4, 0x2 ;  /* 0x00000004c0027211 */ /* 0x008fc800078010ff */
[----:B------:R-:W-:-:S05]  /*a070*/  LEA.HI.X R3, R192, R5, R217, 0x2, P0 ;  /* 0x00000005c0037211 */ /* 0x000fca00000f14d9 */
[----:B------:R0:W-:Y:S01]  /*a080*/  ST.E.64 desc[UR36][R2.64], R118 ;  /* 0x0000007602007985 */ /* 0x0001e2000c101b24 */
[----:B------:R-:W-:Y:S05]  /*a090*/  BRA `(.L_x_221) ;  /* 0x0000000c00a87947 */ /* 0x000fea0003800000 */
.L_x_212:
[----:B------:R-:W-:Y:S01]  /*a0a0*/  ULDC.64 UR8, c[0x0][0xc00] ;  /* 0x0003000000087ab9 */ /* 0x000fe20000000a00 */
[----:B------:R-:W-:Y:S01]  /*a0b0*/  R2UR UR10, R18 ;  /* 0x00000000120a72ca */ /* 0x000fe200000e0000 */
[----:B------:R-:W-:-:S04]  /*a0c0*/  UISETP.NE.U32.AND UP0, UPT, UR8, URZ, UPT ;  /* 0x0000003f0800728c */ /* 0x000fc8000bf05070 */
[----:B------:R-:W-:-:S03]  /*a0d0*/  UISETP.NE.AND.EX UP0, UPT, UR9, URZ, UPT, UP0 ;  /* 0x0000003f0900728c */ /* 0x000fc6000bf05300 */
[----:B------:R-:W-:Y:S02]  /*a0e0*/  ULDC.64 UR8, c[0x0][0xc00] ;  /* 0x0003000000087ab9 */ /* 0x000fe40000000a00 */
[----:B------:R-:W-:Y:S01]  /*a0f0*/  UIMAD.WIDE UR8, UR61, 0x4, UR8 ;  /* 0x000000043d0878a5 */ /* 0x000fe2000f8e0208 */
[----:B------:R-:W-:-:S05]  /*a100*/  PLOP3.LUT P1, PT, PT, PT, UP0, 0x80, 0x0 ;  /* 0x000000000000781c */ /* 0x000fca0003f2f008 */
[----:B------:R-:W-:Y:S02]  /*a110*/  IMAD.U32 R2, RZ, RZ, UR8 ;  /* 0x00000008ff027e24 */ /* 0x000fe4000f8e00ff */
[----:B------:R-:W-:Y:S01]  /*a120*/  IMAD.U32 R3, RZ, RZ, UR9 ;  /* 0x00000009ff037e24 */ /* 0x000fe2000f8e00ff */
[----:B------:R-:W-:Y:S02]  /*a130*/  ULDC.64 UR8, c[0x0][0xc08] ;  /* 0x0003020000087ab9 */ /* 0x000fe40000000a00 */
[----:B------:R-:W-:-:S03]  /*a140*/  UISETP.NE.U32.AND UP1, UPT, UR8, URZ, UPT ;  /* 0x0000003f0800728c */ /* 0x000fc6000bf25070 */
[----:B------:R-:W2:Y:S01]  /*a150*/  @P1 LDG.E R6, desc[UR36][R2.64] ;  /* 0x0000002402061981 */ /* 0x000ea2000c1e1900 */
[----:B------:R-:W-:Y:S01]  /*a160*/  UISETP.NE.AND.EX UP1, UPT, UR9, URZ, UPT, UP1 ;  /* 0x0000003f0900728c */ /* 0x000fe2000bf25310 */
[----:B------:R-:W-:Y:S02]  /*a170*/  ULDC UR4, c[0x0][0xa88] ;  /* 0x0002a20000047ab9 */ /* 0x000fe40000000800 */
[----:B------:R-:W-:-:S03]  /*a180*/  IMAD.U32 R0, RZ, RZ, UR4 ;  /* 0x00000004ff007e24 */ /* 0x000fc6000f8e00ff */
[----:B------:R-:W-:-:S05]  /*a190*/  PLOP3.LUT P2, PT, PT, PT, UP1, 0x80, 0x0 ;  /* 0x000000000000781c */ /* 0x000fca0003f4f018 */
[----:B------:R-:W-:Y:S02]  /*a1a0*/  @UP1 ULDC.64 UR8, c[0x0][0xc08] ;  /* 0x0003020000081ab9 */ /* 0x000fe40000000a00 */
[----:B------:R-:W-:-:S06]  /*a1b0*/  @UP1 UIMAD.WIDE UR8, UR61, 0x4, UR8 ;  /* 0x000000043d0818a5 */ /* 0x000fcc000f8e0208 */
[----:B------:R-:W-:Y:S01]  /*a1c0*/  MOV R4, UR8 ;  /* 0x0000000800047c02 */ /* 0x000fe20008000f00 */
[----:B------:R-:W-:-:S05]  /*a1d0*/  IMAD.U32 R5, RZ, RZ, UR9 ;  /* 0x00000009ff057e24 */ /* 0x000fca000f8e00ff */
[----:B------:R0:W5:Y:S01]  /*a1e0*/  @P2 LDG.E R0, desc[UR36][R4.64] ;  /* 0x0000002404002981 */ /* 0x000162000c1e1900 */
[----:B------:R-:W-:Y:S01]  /*a1f0*/  UMOV UR4, URZ ;  /* 0x0000003f00047c82 */ /* 0x000fe20008000000 */
[----:B------:R-:W-:Y:S01]  /*a200*/  UISETP.NE.AND UP1, UPT, UR10, URZ, UPT ;  /* 0x0000003f0a00728c */ /* 0x000fe2000bf25270 */
[----:B------:R-:W1:Y:S10]  /*a210*/  S2R R7, SR_TID.X ;  /* 0x0000000000077919 */ /* 0x000e740000002100 */
[----:B------:R-:W-:-:S02]  /*a220*/  @!UP1 ULDC UR10, c[0x0][0xad4] ;  /* 0x0002b500000a9ab9 */ /* 0x000fc40000000800 */
[----:B------:R-:W-:Y:S02]  /*a230*/  IMAD.U32 R18, RZ, RZ, UR10 ;  /* 0x0000000aff127e24 */ /* 0x000fe4000f8e00ff */
[----:B-1----:R-:W-:-:S05]  /*a240*/  VIADD R7, R7, 0xffffff80 ;  /* 0xffffff8007077836 */ /* 0x002fca0000000000 */
[----:B------:R-:W-:Y:S02]  /*a250*/  ISETP.GT.AND P0, PT, R7, 0x7f, PT ;  /* 0x0000007f0700780c */ /* 0x000fe40003f04270 */
[----:B--2---:R-:W-:-:S13]  /*a260*/  @P1 R2UR UR4, R6 ;  /* 0x00000000060412ca */ /* 0x004fda00000e0000 */
[----:B------:R-:W-:Y:S01]  /*a270*/  USHF.R.S32.HI UR20, URZ, 0x1f, UR4 ;  /* 0x0000001f3f147899 */ /* 0x000fe20008011404 */
[----:B0-----:R-:W-:Y:S11]  /*a280*/  @P2 BRA `(.L_x_224) ;  /* 0x0000000000102947 */ /* 0x001ff60003800000 */
[----:B------:R-:W-:Y:S05]  /*a290*/  @!P1 BRA `(.L_x_224) ;  /* 0x00000000000c9947 */ /* 0x000fea0003800000 */
[----:B------:R-:W2:Y:S04]  /*a2a0*/  LDG.E R5, desc[UR36][R2.64] ;  /* 0x0000002402057981 */ /* 0x000ea8000c1e1900 */
[----:B-----5:R-:W2:Y:S02]  /*a2b0*/  LDG.E R0, desc[UR36][R2.64+0x4] ;  /* 0x0000042402007981 */ /* 0x020ea4000c1e1900 */
[----:B--2---:R-:W-:-:S07]  /*a2c0*/  IMAD.IADD R0, R0, 0x1, -R5 ;  /* 0x0000000100007824 */ /* 0x004fce00078e0a05 */
.L_x_224:
[----:B------:R-:W-:Y:S01]  /*a2d0*/  R2UR UR8, R215 ;  /* 0x00000000d70872ca */ /* 0x000fe200000e0000 */
[----:B------:R-:W-:Y:S01]  /*a2e0*/  USEL UR61, UR61, URZ, !UP0 ;  /* 0x0000003f3d3d7287 */ /* 0x000fe2000c000000 */
[----:B------:R-:W-:Y:S11]  /*a2f0*/  BSSY B1, `(.L_x_225) ;  /* 0x000003d000017945 */ /* 0x000ff60003800000 */
[----:B------:R-:W-:Y:S01]  /*a300*/  USEL UR12, UR8, URZ, !UP0 ;  /* 0x0000003f080c7287 */ /* 0x000fe2000c000000 */
[----:B------:R-:W-:Y:S11]  /*a310*/  @P0 BRA `(.L_x_226) ;  /* 0x0000000000e80947 */ /* 0x000ff60003800000 */
[----:B------:R-:W0:Y:S01]  /*a320*/  S2R R2, SR_TID.X ;  /* 0x0000000000027919 */ /* 0x000e220000002100 */
[----:B------:R-:W1:Y:S01]  /*a330*/  LDC R9, c[0x0][0xbe8] ;  /* 0x0002fa00ff097b82 */ /* 0x000e620000000800 */
[----:B------:R-:W-:-:S13]  /*a340*/  R2UR UR8, R212 ;  /* 0x00000000d40872ca */ /* 0x000fda00000e0000 */
[----:B------:R-:W-:-:S04]  /*a350*/  IMAD.U32 R3, RZ, RZ, UR8 ;  /* 0x00000008ff037e24 */ /* 0x000fc8000f8e00ff */
[----:B0-----:R-:W-:Y:S02]  /*a360*/  IMAD R2, R3, 0x80, R2 ;  /* 0x0000008003027824 */ /* 0x001fe400078e0202 */
[----:B-1---5:R-:W-:Y:S02]  /*a370*/  IMAD R3, R0, R9, RZ ;  /* 0x0000000900037224 */ /* 0x022fe400078e02ff */
[----:B------:R-:W-:-:S05]  /*a380*/  VIADD R4, R2, 0xffffff80 ;  /* 0xffffff8002047836 */ /* 0x000fca0000000000 */
[----:B------:R-:W-:-:S13]  /*a390*/  ISETP.GE.AND P0, PT, R4, R3, PT ;  /* 0x000000030400720c */ /* 0x000fda0003f06270 */
[----:B------:R-:W-:Y:S05]  /*a3a0*/  @P0 BRA `(.L_x_226) ;  /* 0x0000000000c40947 */ /* 0x000fea0003800000 */
[----:B------:R-:W-:Y:S01]  /*a3b0*/  ISETP.NE.AND P0, PT, R9, 0x1, PT ;  /* 0x000000010900780c */ /* 0x000fe20003f05270 */
[----:B------:R-:W-:Y:S01]  /*a3c0*/  UMOV UR18, 0x9b8 ;  /* 0x000009b800127882 */ /* 0x000fe20000000000 */
[----:B------:R-:W-:Y:S01]  /*a3d0*/  R2UR UR9, R18 ;  /* 0x00000000120972ca */ /* 0x000fe200000e0000 */
[----:B------:R-:W-:Y:S01]  /*a3e0*/  IMAD.MOV.U32 R5, RZ, RZ, R4 ;  /* 0x000000ffff057224 */ /* 0x000fe200078e0004 */
[----:B------:R-:W-:Y:S02]  /*a3f0*/  R2UR UR8, R23 ;  /* 0x00000000170872ca */ /* 0x000fe400000e0000 */
[----:B------:R-:W-:-:S07]  /*a400*/  R2UR UR19, R211 ;  /* 0x00000000d31372ca */ /* 0x000fce00000e0000 */
[----:B------:R-:W0:Y:S02]  /*a410*/  @P0 LDC R3, c[0x0][0xbec] ;  /* 0x0002fb00ff030b82 */ /* 0x000e240000000800 */
[----:B------:R-:W-:-:S04]  /*a420*/  UISETP.GT.AND UP0, UPT, UR9, 0x1, UPT ;  /* 0x000000010900788c */ /* 0x000fc8000bf04270 */
[----:B------:R-:W-:Y:S02]  /*a430*/  USEL UR18, UR18, 0x978, UP0 ;  /* 0x0000097812127887 */ /* 0x000fe40008000000 */
[----:B------:R-:W1:Y:S01]  /*a440*/  @P0 LDC R7, c[0x0][0xbf0] ;  /* 0x0002fc00ff070b82 */ /* 0x000e620000000800 */
[----:B------:R-:W-:-:S09]  /*a450*/  USEL UR13, UR8, URZ, UP0 ;  /* 0x0000003f080d7287 */ /* 0x000fd20008000000 */
[----:B------:R-:W-:Y:S01]  /*a460*/  ULDC.64 UR8, c[0x0][UR18+0x218] ;  /* 0x0000860012087abb */ /* 0x000fe20008000a00 */
[----:B------:R-:W-:Y:S01]  /*a470*/  ULDC.64 UR14, c[0x0][UR18+0x220] ;  /* 0x00008800120e7abb */ /* 0x000fe20008000a00 */
[----:B------:R-:W-:Y:S01]  /*a480*/  ULDC.64 UR16, c[0x0][UR18+0x228] ;  /* 0x00008a0012107abb */ /* 0x000fe20008000a00 */
[----:B------:R-:W-:Y:S02]  /*a490*/  UIMAD.WIDE.U32 UR10, UR8, UR19, URZ ;  /* 0x00000013080a72a5 */ /* 0x000fe4000f8e003f */
[----:B------:R-:W-:Y:S01]  /*a4a0*/  UIMAD UR19, UR9, UR19, URZ ;  /* 0x00000013091372a4 */ /* 0x000fe2000f8e023f */
[----:B0-----:R-:W-:Y:S01]  /*a4b0*/  @P0 IMAD.HI.U32 R2, R4, R3, RZ ;  /* 0x0000000304020227 */ /* 0x001fe200078e00ff */
[----:B------:R-:W-:Y:S02]  /*a4c0*/  UIMAD UR15, UR15, UR61, URZ ;  /* 0x0000003d0f0f72a4 */ /* 0x000fe4000f8e023f */
[----:B------:R-:W-:Y:S02]  /*a4d0*/  UIMAD.WIDE.U32 UR22, UR16, UR13, URZ ;  /* 0x0000000d101672a5 */ /* 0x000fe4000f8e003f */
[----:B------:R-:W-:-:S02]  /*a4e0*/  UIMAD.WIDE.U32 UR8, UR14, UR61, URZ ;  /* 0x0000003d0e0872a5 */ /* 0x000fc4000f8e003f */
[----:B------:R-:W-:Y:S01]  /*a4f0*/  UIMAD UR13, UR17, UR13, URZ ;  /* 0x0000000d110d72a4 */ /* 0x000fe2000f8e023f */
[----:B-1----:R-:W-:Y:S01]  /*a500*/  @P0 SHF.R.U32.HI R5, RZ, R7, R2 ;  /* 0x00000007ff050219 */ /* 0x002fe20000011602 */
[----:B------:R-:W-:Y:S01]  /*a510*/  UIMAD UR15, UR14, UR12, UR15 ;  /* 0x0000000c0e0f72a4 */ /* 0x000fe2000f8e020f */
[----:B------:R-:W-:Y:S01]  /*a520*/  IMAD.U32 R2, RZ, RZ, UR22 ;  /* 0x00000016ff027e24 */ /* 0x000fe2000f8e00ff */
[----:B------:R-:W-:Y:S01]  /*a530*/  UIADD3 UR10, UP1, UP2, UR8, UR10, UR4 ;  /* 0x0000000a080a7290 */ /* 0x000fe2000fa3e004 */
[----:B------:R-:W-:Y:S01]  /*a540*/  IMAD.U32 R3, RZ, RZ, UR23 ;  /* 0x00000017ff037e24 */ /* 0x000fe2000f8e00ff */
[----:B------:R-:W-:Y:S01]  /*a550*/  UIADD3 UR13, UR23, UR13, URZ ;  /* 0x0000000d170d7290 */ /* 0x000fe2000fffe03f */
[--C-:B------:R-:W-:Y:S01]  /*a560*/  IMAD.MOV R7, RZ, RZ, -R5.reuse ;  /* 0x000000ffff077224 */ /* 0x100fe200078e0a05 */
[----:B------:R-:W-:Y:S02]  /*a570*/  UIADD3 UR19, UR11, UR19, URZ ;  /* 0x000000130b137290 */ /* 0x000fe4000fffe03f */
[----:B------:R-:W-:Y:S01]  /*a580*/  UIADD3 UR15, UR9, UR15, URZ ;  /* 0x0000000f090f7290 */ /* 0x000fe2000fffe03f */
[----:B------:R-:W-:Y:S01]  /*a590*/  IADD3 R2, P0, P1, R5, UR10, R2 ;  /* 0x0000000a05027c10 */ /* 0x000fe2000f91e002 */
[----:B------:R-:W-:Y:S01]  /*a5a0*/  IMAD R7, R9, R7, R4 ;  /* 0x0000000709077224 */ /* 0x000fe200078e0204 */
[----:B------:R-:W-:Y:S01]  /*a5b0*/  SHF.R.S32.HI R5, RZ, 0x1f, R5 ;  /* 0x0000001fff057819 */ /* 0x000fe20000011405 */
[----:B------:R-:W-:Y:S01]  /*a5c0*/  UIADD3.X UR10, UR15, UR19, UR20, UP1, UP2 ;  /* 0x000000130f0a7290 */ /* 0x000fe20008fe4414 */
[----:B------:R-:W-:Y:S01]  /*a5d0*/  IMAD.U32 R6, RZ, RZ, UR13 ;  /* 0x0000000dff067e24 */ /* 0x000fe2000f8e00ff */
[----:B------:R-:W-:Y:S01]  /*a5e0*/  ULDC.64 UR8, c[0x0][UR18+0x210] ;  /* 0x0000840012087abb */ /* 0x000fe20008000a00 */
[----:B------:R-:W-:Y:S01]  /*a5f0*/  SHF.R.S32.HI R4, RZ, 0x1f, R7 ;  /* 0x0000001fff047819 */ /* 0x000fe20000011407 */
[----:B------:R-:W-:-:S02]  /*a600*/  IMAD R9, R7, UR9, RZ ;  /* 0x0000000907097c24 */ /* 0x000fc4000f8e02ff */
[----:B------:R-:W-:Y:S01]  /*a610*/  IADD3.X R3, R5, UR10, R6, P0, P1 ;  /* 0x0000000a05037c10 */ /* 0x000fe200087e2406 */
[----:B------:R-:W-:Y:S01]  /*a620*/  ULDC.64 UR10, c[0x0][0xba8] ;  /* 0x0002ea00000a7ab9 */ /* 0x000fe20000000a00 */
[----:B------:R-:W-:Y:S01]  /*a630*/  IMAD R9, R4, UR8, R9 ;  /* 0x0000000804097c24 */ /* 0x000fe2000f8e0209 */
[----:B------:R-:W-:Y:S01]  /*a640*/  @!UP0 ULDC UR10, c[0x0][0xb50] ;  /* 0x0002d400000a8ab9 */ /* 0x000fe20000000800 */
[----:B------:R-:W-:Y:S01]  /*a650*/  @!UP0 ULDC UR11, c[0x0][0xb54] ;  /* 0x0002d500000b8ab9 */ /* 0x000fe20000000800 */
[----:B------:R-:W-:-:S04]  /*a660*/  IMAD.WIDE.U32 R2, R7, UR8, R2 ;  /* 0x0000000807027c25 */ /* 0x000fc8000f8e0002 */
[----:B------:R-:W-:Y:S01]  /*a670*/  IMAD.IADD R3, R3, 0x1, R9 ;  /* 0x0000000103037824 */ /* 0x000fe200078e0209 */
[----:B------:R-:W-:-:S04]  /*a680*/  LEA R4, P0, R2, UR10, 0x2 ;  /* 0x0000000a02047c11 */ /* 0x000fc8000f8010ff */
[----:B------:R-:W-:Y:S01]  /*a690*/  LEA.HI.X R5, R2, UR11, R3, 0x2, P0 ;  /* 0x0000000b02057c11 */ /* 0x000fe200080f1403 */
[----:B------:R-:W-:-:S05]  /*a6a0*/  IMAD.MOV.U32 R3, RZ, RZ, -0x800000 ;  /* 0xff800000ff037424 */ /* 0x000fca00078e00ff */
[----:B------:R0:W-:Y:S03]  /*a6b0*/  STG.E desc[UR36][R4.64], R3 ;  /* 0x0000000304007986 */ /* 0x0001e6000c101924 */
.L_x_226:
[----:B------:R-:W-:Y:S05]  /*a6c0*/  BSYNC B1 ;  /* 0x0000000000017941 */ /* 0x000fea0003800000 */
.L_x_225:
[----:B------:R-:W-:-:S13]  /*a6d0*/  R2UR UR8, R18 ;  /* 0x00000000120872ca */ /* 0x000fda00000e0000 */
[----:B------:R-:W-:-:S06]  /*a6e0*/  UISETP.GT.AND UP0, UPT, UR8, 0x1, UPT ;  /* 0x000000010800788c */ /* 0x000fcc000bf04270 */
[----:B------:R-:W-:-:S13]  /*a6f0*/  PLOP3.LUT P0, PT, PT, PT, UP0, 0x80, 0x0 ;  /* 0x000000000000781c */ /* 0x000fda0003f0f008 */
[----:B------:R-:W-:Y:S05]  /*a700*/  @P0 BRA `(.L_x_221) ;  /* 0x00000008000c0947 */ /* 0x000fea0003800000 */
[----:B------:R-:W1:Y:S01]  /*a710*/  LDC R11, c[0x0][0xbe8] ;  /* 0x0002fa00ff0b7b82 */ /* 0x000e620000000800 */
[----:B------:R-:W-:Y:S01]  /*a720*/  R2UR UR13, R212 ;  /* 0x00000000d40d72ca */ /* 0x000fe200000e0000 */
[----:B------:R-:W-:Y:S01]  /*a730*/  ULDC.64 UR14, c[0x0][0xaa0] ;  /* 0x0002a800000e7ab9 */ /* 0x000fe20000000a00 */
[----:B------:R-:W-:Y:S01]  /*a740*/  R2UR UR16, R211 ;  /* 0x00000000d31072ca */ /* 0x000fe200000e0000 */
[----:B------:R-:W-:Y:S01]  /*a750*/  UIMAD UR10, UR20, UR14, URZ ;  /* 0x0000000e140a72a4 */ /* 0x000fe2000f8e023f */
[----:B------:R-:W-:Y:S01]  /*a760*/  IMAD R2, R16, 0x20, R213 ;  /* 0x0000002010027824 */ /* 0x000fe200078e02d5 */
[----:B------:R-:W-:Y:S01]  /*a770*/  UIMAD.WIDE.U32 UR8, UR4, UR14, URZ ;  /* 0x0000000e040872a5 */ /* 0x000fe2000f8e003f */
[----:B------:R-:W-:Y:S01]  /*a780*/  BSSY B1, `(.L_x_227) ;  /* 0x0000045000017945 */ /* 0x000fe20003800000 */
[----:B------:R-:W-:-:S04]  /*a790*/  UIMAD UR10, UR4, UR15, UR10 ;  /* 0x0000000f040a72a4 */ /* 0x000fc8000f8e020a */
[----:B------:R-:W-:Y:S02]  /*a7a0*/  UIADD3 UR9, UR9, UR10, URZ ;  /* 0x0000000a09097290 */ /* 0x000fe4000fffe03f */
[----:B0-----:R-:W-:Y:S01]  /*a7b0*/  IMAD.U32 R5, RZ, RZ, UR13 ;  /* 0x0000000dff057e24 */ /* 0x001fe2000f8e00ff */
[----:B------:R-:W-:Y:S01]  /*a7c0*/  ULDC.64 UR10, c[0x0][0xae8] ;  /* 0x0002ba00000a7ab9 */ /* 0x000fe20000000a00 */
[----:B------:R-:W-:Y:S01]  /*a7d0*/  IMAD.U32 R8, RZ, RZ, UR13 ;  /* 0x0000000dff087e24 */ /* 0x000fe2000f8e00ff */
[----:B------:R-:W-:Y:S02]  /*a7e0*/  UIMAD.WIDE.U32 UR8, UR16, UR10, UR8 ;  /* 0x0000000a100872a5 */ /* 0x000fe4000f8e0008 */
[----:B------:R-:W-:Y:S01]  /*a7f0*/  LEA R6, R5, R2, 0x7 ;  /* 0x0000000205067211 */ /* 0x000fe200078e38ff */
[----:B------:R-:W-:Y:S01]  /*a800*/  IMAD R8, R8, 0x80, R213 ;  /* 0x0000008008087824 */ /* 0x000fe200078e02d5 */
[----:B------:R-:W-:Y:S01]  /*a810*/  UIMAD UR9, UR16, UR11, UR9 ;  /* 0x0000000b100972a4 */ /* 0x000fe2000f8e0209 */
[----:B-1----:R-:W-:-:S02]  /*a820*/  ISETP.NE.AND P0, PT, R11, 0x1, PT ;  /* 0x000000010b00780c */ /* 0x002fc40003f05270 */
[----:B------:R-:W-:Y:S01]  /*a830*/  ULDC.64 UR10, c[0x0][0xaf0] ;  /* 0x0002bc00000a7ab9 */ /* 0x000fe20000000a00 */
[----:B------:R-:W-:Y:S01]  /*a840*/  IMAD.MOV.U32 R5, RZ, RZ, R6 ;  /* 0x000000ffff057224 */ /* 0x000fe200078e0006 */
[----:B------:R-:W-:Y:S02]  /*a850*/  UIMAD UR12, UR12, UR10, URZ ;  /* 0x0000000a0c0c72a4 */ /* 0x000fe4000f8e023f */
[----:B------:R-:W-:Y:S02]  /*a860*/  UIMAD.WIDE.U32 UR8, UR61, UR10, UR8 ;  /* 0x0000000a3d0872a5 */ /* 0x000fe4000f8e0008 */
[----:B------:R-:W-:-:S03]  /*a870*/  UIMAD UR4, UR61, UR11, UR12 ;  /* 0x0000000b3d0472a4 */ /* 0x000fc6000f8e020c */
[----:B------:R-:W-:Y:S01]  /*a880*/  ULDC.64 UR10, c[0x0][0xae0] ;  /* 0x0002b800000a7ab9 */ /* 0x000fe20000000a00 */
[----:B------:R-:W-:Y:S01]  /*a890*/  UIADD3 UR4, UR9, UR4, URZ ;  /* 0x0000000409047290 */ /* 0x000fe2000fffe03f */
[----:B------:R-:W0:Y:S08]  /*a8a0*/  @P0 LDC R3, c[0x0][0xbec] ;  /* 0x0002fb00ff030b82 */ /* 0x000e300000000800 */
[----:B------:R-:W1:Y:S01]  /*a8b0*/  @P0 LDC R7, c[0x0][0xbf0] ;  /* 0x0002fc00ff070b82 */ /* 0x000e620000000800 */
[----:B0-----:R-:W-:-:S04]  /*a8c0*/  @P0 IMAD.HI.U32 R2, R6, R3, RZ ;  /* 0x0000000306020227 */ /* 0x001fc800078e00ff */
[----:B------:R-:W-:Y:S02]  /*a8d0*/  IMAD.U32 R3, RZ, RZ, UR9 ;  /* 0x00000009ff037e24 */ /* 0x000fe4000f8e00ff */
[----:B------:R-:W-:Y:S01]  /*a8e0*/  IMAD.U32 R3, RZ, RZ, UR4 ;  /* 0x00000004ff037e24 */ /* 0x000fe2000f8e00ff */
[----:B-1----:R-:W-:-:S04]  /*a8f0*/  @P0 SHF.R.U32.HI R5, RZ, R7, R2 ;  /* 0x00000007ff050219 */ /* 0x002fc80000011602 */
[--C-:B------:R-:W-:Y:S01]  /*a900*/  SHF.R.S32.HI R2, RZ, 0x1f, R5.reuse ;  /* 0x0000001fff027819 */ /* 0x100fe20000011405 */
[----:B------:R-:W-:-:S04]  /*a910*/  IMAD.MOV R7, RZ, RZ, -R5 ;  /* 0x000000ffff077224 */ /* 0x000fc800078e0a05 */
[----:B------:R-:W-:Y:S02]  /*a920*/  IMAD R4, R2, UR10, RZ ;  /* 0x0000000a02047c24 */ /* 0x000fe4000f8e02ff */
[----:B------:R-:W-:Y:S02]  /*a930*/  IMAD R7, R11, R7, R6 ;  /* 0x000000070b077224 */ /* 0x000fe400078e0206 */
[----:B------:R-:W-:Y:S01]  /*a940*/  IMAD.U32 R2, RZ, RZ, UR8 ;  /* 0x00000008ff027e24 */ /* 0x000fe2000f8e00ff */
[----:B------:R-:W-:Y:S01]  /*a950*/  ULDC.64 UR8, c[0x0][0xad8] ;  /* 0x0002b60000087ab9 */ /* 0x000fe20000000a00 */
[C---:B------:R-:W-:Y:S01]  /*a960*/  IMAD R9, R5.reuse, UR11, R4 ;  /* 0x0000000b05097c24 */ /* 0x040fe2000f8e0204 */
[----:B------:R-:W-:Y:S01]  /*a970*/  SHF.R.S32.HI R4, RZ, 0x1f, R7 ;  /* 0x0000001fff047819 */ /* 0x000fe20000011407 */
[----:B------:R-:W-:-:S04]  /*a980*/  IMAD.WIDE.U32 R2, R5, UR10, R2 ;  /* 0x0000000a05027c25 */ /* 0x000fc8000f8e0002 */
[----:B------:R-:W-:Y:S02]  /*a990*/  IMAD.IADD R3, R3, 0x1, R9 ;  /* 0x0000000103037824 */ /* 0x000fe400078e0209 */
[----:B------:R-:W-:Y:S02]  /*a9a0*/  IMAD R6, R4, UR8, RZ ;  /* 0x0000000804067c24 */ /* 0x000fe4000f8e02ff */
[----:B-----5:R-:W-:Y:S02]  /*a9b0*/  IMAD R11, R0, R11, RZ ;  /* 0x0000000b000b7224 */ /* 0x020fe400078e02ff */
[C---:B------:R-:W-:Y:S02]  /*a9c0*/  VIADD R4, R8.reuse, 0x40 ;  /* 0x0000004008047836 */ /* 0x040fe40000000000 */
[C---:B------:R-:W-:Y:S01]  /*a9d0*/  IMAD R5, R7.reuse, UR9, R6 ;  /* 0x0000000907057c24 */ /* 0x040fe2000f8e0206 */
[-C--:B------:R-:W-:Y:S01]  /*a9e0*/  ISETP.GE.AND P2, PT, R8, R11.reuse, PT ;  /* 0x0000000b0800720c */ /* 0x080fe20003f46270 */
[----:B------:R-:W-:Y:S01]  /*a9f0*/  IMAD.WIDE.U32 R2, R7, UR8, R2 ;  /* 0x0000000807027c25 */ /* 0x000fe2000f8e0002 */
[----:B------:R-:W-:Y:S01]  /*aa00*/  ULDC.64 UR8, c[0x0][0xa80] ;  /* 0x0002a00000087ab9 */ /* 0x000fe20000000a00 */
[----:B------:R-:W-:-:S02]  /*aa10*/  ISETP.GE.AND P1, PT, R4, R11, PT ;  /* 0x0000000b0400720c */ /* 0x000fc40003f26270 */
[----:B------:R-:W-:Y:S01]  /*aa20*/  IMAD.IADD R3, R3, 0x1, R5 ;  /* 0x0000000103037824 */ /* 0x000fe200078e0205 */
[----:B------:R-:W-:Y:S01]  /*aa30*/  LEA R4, P3, R2, UR8, 0x1 ;  /* 0x0000000802047c11 */ /* 0x000fe2000f8608ff */
[----:B------:R-:W-:Y:S02]  /*aa40*/  VIADD R0, R8, 0x20 ;  /* 0x0000002008007836 */ /* 0x000fe40000000000 */
[----:B------:R-:W-:Y:S01]  /*aa50*/  IMAD.SHL.U32 R7, R16, 0x8, RZ ;  /* 0x0000000810077824 */ /* 0x000fe200078e00ff */
[----:B------:R-:W-:Y:S02]  /*aa60*/  LEA.HI.X R5, R2, UR9, R3, 0x1, P3 ;  /* 0x0000000902057c11 */ /* 0x000fe400098f0c03 */
[----:B------:R-:W-:Y:S01]  /*aa70*/  ISETP.GE.AND P0, PT, R0, R11, PT ;  /* 0x0000000b0000720c */ /* 0x000fe20003f06270 */
[C---:B------:R-:W-:Y:S01]  /*aa80*/  VIADD R9, R7.reuse, 0x40 ;  /* 0x0000004007097836 */ /* 0x040fe20000000000 */
[----:B------:R0:W1:Y:S01]  /*aa90*/  SHFL.IDX PT, R2, R4, RZ, 0x181f ;  /* 0x00181fff04027589 */ /* 0x00006200000e0000 */
[----:B------:R-:W-:Y:S01]  /*aaa0*/  VIADD R13, R7, 0x80 ;  /* 0x00000080070d7836 */ /* 0x000fe20000000000 */
[----:B------:R-:W-:-:S02]  /*aab0*/  SHF.R.S32.HI R6, RZ, 0x1f, R7 ;  /* 0x0000001fff067819 */ /* 0x000fc40000011407 */
[----:B------:R0:W2:Y:S01]  /*aac0*/  SHFL.IDX PT, R0, R5, RZ, 0x181f ;  /* 0x00181fff05007589 */ /* 0x0000a200000e0000 */
        /* <DEDUP_REMOVED lines=12> */
[----:B------:R3:W-:Y:S01]  /*ab90*/  @!P4 ST.E.128 desc[UR36][R14.64], RZ ;  /* 0x000000ff0e00c985 */ /* 0x0007e2000c101d24 */
[----:B------:R-:W-:-:S03]  /*aba0*/  @!P2 LEA.HI.X R3, R13, R0, R12, 0x1, P6 ;  /* 0x000000000d03a211 */ /* 0x000fc600030f0c0c */
[----:B------:R3:W-:Y:S04]  /*abb0*/  @!P3 ST.E.128 desc[UR36][R20.64], RZ ;  /* 0x000000ff1400b985 */ /* 0x0007e8000c101d24 */
[----:B------:R3:W-:Y:S02]  /*abc0*/  @!P2 ST.E.128 desc[UR36][R2.64], RZ ;  /* 0x000000ff0200a985 */ /* 0x0007e4000c101d24 */
.L_x_228:
[----:B------:R-:W-:Y:S05]  /*abd0*/  BSYNC B1 ;  /* 0x0000000000017941 */ /* 0x000fea0003800000 */
.L_x_227:
[----:B--2---:R2:W4:Y:S01]  /*abe0*/  SHFL.IDX PT, R0, R5, 0x1, 0x181f ;  /* 0x00381f0005007f89 */ /* 0x00452200000e0000 */
[----:B------:R-:W-:Y:S03]  /*abf0*/  BSSY B1, `(.L_x_229) ;  /* 0x0000010000017945 */ /* 0x000fe60003800000 */
[----:B-1-3--:R2:W1:Y:S01]  /*ac00*/  SHFL.IDX PT, R2, R4, 0x1, 0x181f ;  /* 0x00381f0004027f89 */ /* 0x00a46200000e0000 */
[----:B------:R-:W-:Y:S05]  /*ac10*/  @P0 BRA `(.L_x_230) ;  /* 0x0000000000340947 */ /* 0x000fea0003800000 */
[----:B------:R-:W-:Y:S02]  /*ac20*/  ULDC UR4, c[0x0][0xac8] ;  /* 0x0002b20000047ab9 */ /* 0x000fe40000000800 */
[----:B------:R-:W-:Y:S02]  /*ac30*/  ISETP.GE.AND P4, PT, R7, UR4, PT ;  /* 0x0000000407007c0c */ /* 0x000fe4000bf86270 */
[----:B------:R-:W-:Y:S02]  /*ac40*/  ISETP.GE.AND P5, PT, R9, UR4, PT ;  /* 0x0000000409007c0c */ /* 0x000fe4000bfa6270 */
[----:B------:R-:W-:-:S09]  /*ac50*/  ISETP.GE.AND P6, PT, R13, UR4, PT ;  /* 0x000000040d007c0c */ /* 0x000fd2000bfc6270 */
[-C--:B-1----:R-:W-:Y:S02]  /*ac60*/  @!P4 LEA R14, P0, R7, R2.reuse, 0x1 ;  /* 0x00000002070ec211 */ /* 0x082fe400078008ff */
[-C--:B------:R-:W-:Y:S02]  /*ac70*/  @!P5 LEA R20, P2, R9, R2.reuse, 0x1 ;  /* 0x000000020914d211 */ /* 0x080fe400078408ff */
[----:B------:R-:W-:Y:S02]  /*ac80*/  @!P6 LEA R2, P3, R13, R2, 0x1 ;  /* 0x000000020d02e211 */ /* 0x000fe400078608ff */
[-C--:B----4-:R-:W-:Y:S02]  /*ac90*/  @!P4 LEA.HI.X R15, R7, R0.reuse, R6, 0x1, P0 ;  /* 0x00000000070fc211 */ /* 0x090fe400000f0c06 */
[-C--:B------:R-:W-:Y:S02]  /*aca0*/  @!P5 LEA.HI.X R21, R9, R0.reuse, R10, 0x1, P2 ;  /* 0x000000000915d211 */ /* 0x080fe400010f0c0a */
[----:B------:R-:W-:Y:S01]  /*acb0*/  @!P6 LEA.HI.X R3, R13, R0, R12, 0x1, P3 ;  /* 0x000000000d03e211 */ /* 0x000fe200018f0c0c */
[----:B------:R3:W-:Y:S04]  /*acc0*/  @!P4 ST.E.128 desc[UR36][R14.64], RZ ;  /* 0x000000ff0e00c985 */ /* 0x0007e8000c101d24 */
[----:B------:R3:W-:Y:S04]  /*acd0*/  @!P5 ST.E.128 desc[UR36][R20.64], RZ ;  /* 0x000000ff1400d985 */ /* 0x0007e8000c101d24 */
[----:B------:R3:W-:Y:S02]  /*ace0*/  @!P6 ST.E.128 desc[UR36][R2.64], RZ ;  /* 0x000000ff0200e985 */ /* 0x0007e4000c101d24 */
.L_x_230:
[----:B------:R-:W-:Y:S05]  /*acf0*/  BSYNC B1 ;  /* 0x0000000000017941 */ /* 0x000fea0003800000 */
.L_x_229:
[----:B----4-:R4:W0:Y:S01]  /*ad00*/  SHFL.IDX PT, R0, R5, 0x2, 0x181f ;  /* 0x00581f0005007f89 */ /* 0x01082200000e0000 */
        /* <DEDUP_REMOVED lines=10> */
[-C--:B0-----:R-:W-:Y:S02]  /*adb0*/  @!P3 LEA.HI.X R15, R7, R0.reuse, R6, 0x1, P0 ;  /* 0x00000000070fb211 */ /* 0x081fe400000f0c06 */
[-C--:B------:R-:W-:Y:S02]  /*adc0*/  @!P4 LEA.HI.X R21, R9, R0.reuse, R10, 0x1, P1 ;  /* 0x000000000915c211 */ /* 0x080fe400008f0c0a */
[----:B------:R-:W-:Y:S01]  /*add0*/  @!P5 LEA.HI.X R3, R13, R0, R12, 0x1, P2 ;  /* 0x000000000d03d211 */ /* 0x000fe200010f0c0c */
[----:B------:R3:W-:Y:S04]  /*ade0*/  @!P3 ST.E.128 desc[UR36][R14.64], RZ ;  /* 0x000000ff0e00b985 */ /* 0x0007e8000c101d24 */
[----:B------:R3:W-:Y:S04]  /*adf0*/  @!P4 ST.E.128 desc[UR36][R20.64], RZ ;  /* 0x000000ff1400c985 */ /* 0x0007e8000c101d24 */
[----:B------:R3:W-:Y:S02]  /*ae00*/  @!P5 ST.E.128 desc[UR36][R2.64], RZ ;  /* 0x000000ff0200d985 */ /* 0x0007e4000c101d24 */
.L_x_232:
[----:B------:R-:W-:Y:S05]  /*ae10*/  BSYNC B1 ;  /* 0x0000000000017941 */ /* 0x000fea0003800000 */
.L_x_231:
[----:B0-----:R-:W-:Y:S01]  /*ae20*/  VIADD R0, R8, 0x60 ;  /* 0x0000006008007836 */ /* 0x001fe20000000000 */
[----:B--2-4-:R-:W0:Y:S04]  /*ae30*/  SHFL.IDX PT, R5, R5, 0x3, 0x181f ;  /* 0x00781f0005057f89 */ /* 0x014e2800000e0000 */
[----:B------:R-:W-:Y:S01]  /*ae40*/  ISETP.GE.AND P0, PT, R0, R11, PT ;  /* 0x0000000b0000720c */ /* 0x000fe20003f06270 */
[----:B-1-3--:R1:W2:-:S12]  /*ae50*/  SHFL.IDX PT, R2, R4, 0x3, 0x181f ;  /* 0x00781f0004027f89 */ /* 0x00a29800000e0000 */
[----:B-1----:R-:W-:Y:S05]  /*ae60*/  @P0 BRA `(.L_x_221) ;  /* 0x0000000000340947 */ /* 0x002fea0003800000 */
[----:B------:R-:W-:Y:S02]  /*ae70*/  ULDC UR4, c[0x0][0xac8] ;  /* 0x0002b20000047ab9 */ /* 0x000fe40000000800 */
[----:B------:R-:W-:Y:S02]  /*ae80*/  ISETP.GE.AND P3, PT, R7, UR4, PT ;  /* 0x0000000407007c0c */ /* 0x000fe4000bf66270 */
[----:B------:R-:W-:Y:S02]  /*ae90*/  ISETP.GE.AND P4, PT, R9, UR4, PT ;  /* 0x0000000409007c0c */ /* 0x000fe4000bf86270 */
[----:B------:R-:W-:-:S09]  /*aea0*/  ISETP.GE.AND P5, PT, R13, UR4, PT ;  /* 0x000000040d007c0c */ /* 0x000fd2000bfa6270 */
[-C--:B--2---:R-:W-:Y:S02]  /*aeb0*/  @!P3 LEA R14, P0, R7, R2.reuse, 0x1 ;  /* 0x00000002070eb211 */ /* 0x084fe400078008ff */
        /* <DEDUP_REMOVED lines=8> */
.L_x_221:
[----:B------:R-:W-:Y:S05]  /*af40*/  BSYNC B0 ;  /* 0x0000000000007941 */ /* 0x000fea0003800000 */
.L_x_211:
[----:B------:R-:W-:Y:S02]  /*af50*/  ULDC UR4, c[0x0][0xc3c] ;  /* 0x00030f0000047ab9 */ /* 0x000fe40000000800 */
[----:B------:R-:W-:-:S06]  /*af60*/  UISETP.GE.AND UP0, UPT, UR7, UR4, UPT ;  /* 0x000000040700728c */ /* 0x000fcc000bf06270 */
[----:B------:R-:W-:-:S13]  /*af70*/  PLOP3.LUT P0, PT, PT, PT, UP0, 0x80, 0x0 ;  /* 0x000000000000781c */ /* 0x000fda0003f0f008 */
[----:B------:R-:W-:Y:S05]  /*af80*/  @!P0 BRA `(.L_x_233) ;  /* 0xffffff6000188947 */ /* 0x000fea000383ffff */
[----:B------:R-:W-:Y:S05]  /*af90*/  EXIT ;  /* 0x000000000000794d */ /* 0x000fea0003800000 */
.L_x_182:
[----:B------:R-:W-:-:S08]  /*afa0*/  NOP ;  /* 0x0000000000007918 */ /* 0x000fd00000000000 */
[----:B0-----:R-:W0:-:S00]  /*afb0*/  USETMAXREG.DEALLOC.CTAPOOL 0x28 ;  /* 0x00000028000079c8 */ /* 0x001e0000080e0500 */
[----:B0-----:R-:W-:Y:S01]  /*afc0*/  LOP3.LUT R2, R2, 0x3, RZ, 0xc0, !PT ;  /* 0x0000000302027812 */ /* 0x001fe200078ec0ff */
[----:B------:R-:W-:Y:S01]  /*afd0*/  IMAD.MOV.U32 R6, RZ, RZ, RZ ;  /* 0x000000ffff067224 */ /* 0x000fe200078e00ff */
[----:B------:R-:W-:-:S04]  /*afe0*/  LOP3.LUT R23, R23, 0xffffff7f, RZ, 0xc0, !PT ;  /* 0xffffff7f17177812 */ /* 0x000fc800078ec0ff */
[----:B------:R-:W0:Y:S02]  /*aff0*/  SHFL.IDX PT, R2, R2, RZ, 0x1f ;  /* 0x00001fff02027589 */ /* 0x000e2400000e0000 */
[----:B0-----:R-:W-:-:S13]  /*b000*/  ISETP.NE.AND P0, PT, R2, RZ, PT ;  /* 0x000000ff0200720c */ /* 0x001fda0003f05270 */
[----:B------:R-:W-:Y:S01]  /*b010*/  @P0 LOP3.LUT R23, R23, 0x80, RZ, 0xfc, !PT ;  /* 0x0000008017170812 */ /* 0x000fe200078efcff */
[----:B------:R-:W-:Y:S06]  /*b020*/  @!P0 BRA `(.L_x_234) ;  /* 0x00000000001c8947 */ /* 0x000fec0003800000 */
[----:B------:R-:W0:Y:S08]  /*b030*/  S2UR UR5, SR_CgaCtaId ;  /* 0x00000000000579c3 */ /* 0x000e300000008800 */
[----:B------:R-:W-:Y:S06]  /*b040*/  BAR.SYNC.DEFER_BLOCKING 0x5, 0x180 ;  /* 0x0146000000007b1d */ /* 0x000fec0000010000 */
[----:B------:R-:W-:-:S02]  /*b050*/  UMOV UR4, 0x400 ;  /* 0x0000040000047882 */ /* 0x000fc40000000000 */
[----:B0-----:R-:W-:-:S09]  /*b060*/  ULEA UR4, UR5, UR4, 0x18 ;  /* 0x0000000405047291 */ /* 0x001fd2000f8ec03f */
[----:B------:R-:W0:Y:S01]  /*b070*/  LDS.128 R16, [UR4+0x308d0] ;  /* 0x0308d004ff107984 */ /* 0x000e220008000c00 */
[----:B------:R-:W-:Y:S06]  /*b080*/  BAR.ARV 0x4, 0x180 ;  /* 0x0106000000007b1d */ /* 0x000fec0000002000 */
[----:B------:R-:W-:Y:S05]  /*b090*/  BRA `(.L_x_235) ;  /* 0x0000000800947947 */ /* 0x000fea0003800000 */
.L_x_234:
[----:B------:R-:W-:Y:S01]  /*b0a0*/  LOP3.LUT R7, R0, 0x1f, RZ, 0xc0, !PT ;  /* 0x0000001f00077812 */ /* 0x000fe200078ec0ff */
[----:B------:R-:W-:Y:S01]  /*b0b0*/  ULDC UR4, c[0x0][0xc3c] ;  /* 0x00030f0000047ab9 */ /* 0x000fe20000000800 */
[----:B------:R-:W-:Y:S01]  /*b0c0*/  MOV R9, RZ ;  /* 0x000000ff00097202 */ /* 0x000fe20000000f00 */
[----:B------:R-:W0:Y:S01]  /*b0d0*/  S2UR UR6, SR_CTAID.X ;  /* 0x00000000000679c3 */ /* 0x000e220000002500 */
[----:B------:R-:W-:Y:S01]  /*b0e0*/  ISETP.NE.AND P0, PT, R7, 0x1f, PT ;  /* 0x0000001f0700780c */ /* 0x000fe20003f05270 */
[----:B------:R-:W-:-:S03]  /*b0f0*/  ULDC UR5, c[0x0][0xc38] ;  /* 0x00030e0000057ab9 */ /* 0x000fc60000000800 */
[----:B------:R-:W-:-:S13]  /*b100*/  ISETP.GE.OR P1, PT, R7, UR4, !P0 ;  /* 0x0000000407007c0c */ /* 0x000fda000c726670 */
[----:B------:R-:W1:Y:S08]  /*b110*/  @!P1 LDC.64 R4, c[0x0][0xc80] ;  /* 0x00032000ff049b82 */ /* 0x000e700000000a00 */
[----:B------:R-:W2:Y:S01]  /*b120*/  @!P1 LDC.64 R2, c[0x0][0xc78] ;  /* 0x00031e00ff029b82 */ /* 0x000ea20000000a00 */
[----:B-1----:R-:W-:-:S05]  /*b130*/  @!P1 IMAD.WIDE.U32 R4, R7, 0x4, R4 ;  /* 0x0000000407049825 */ /* 0x002fca00078e0004 */
[----:B------:R-:W3:Y:S01]  /*b140*/  @!P1 LDG.E R6, desc[UR36][R4.64] ;  /* 0x0000002404069981 */ /* 0x000ee2000c1e1900 */
[----:B--2---:R-:W-:-:S05]  /*b150*/  @!P1 IMAD.WIDE.U32 R2, R7, 0x4, R2 ;  /* 0x0000000407029825 */ /* 0x004fca00078e0002 */
[----:B------:R-:W3:Y:S01]  /*b160*/  @!P1 LDG.E R9, desc[UR36][R2.64] ;  /* 0x0000002402099981 */ /* 0x000ee2000c1e1900 */
[C---:B------:R-:W-:Y:S02]  /*b170*/  ISETP.NE.AND P1, PT, R7.reuse, RZ, PT ;  /* 0x000000ff0700720c */ /* 0x040fe40003f25270 */
[C---:B------:R-:W-:Y:S02]  /*b180*/  ISETP.GE.U32.AND P2, PT, R7.reuse, 0x2, PT ;  /* 0x000000020700780c */ /* 0x040fe40003f46070 */
[C---:B------:R-:W-:Y:S02]  /*b190*/  ISETP.GE.U32.AND P3, PT, R7.reuse, 0x4, PT ;  /* 0x000000040700780c */ /* 0x040fe40003f66070 */
[C---:B------:R-:W-:Y:S02]  /*b1a0*/  ISETP.GE.U32.AND P4, PT, R7.reuse, 0x8, PT ;  /* 0x000000080700780c */ /* 0x040fe40003f86070 */
[----:B------:R-:W-:Y:S01]  /*b1b0*/  ISETP.GE.U32.AND P5, PT, R7, 0x10, PT ;  /* 0x000000100700780c */ /* 0x000fe20003fa6070 */
[----:B------:R-:W-:Y:S01]  /*b1c0*/  UMOV UR4, URZ ;  /* 0x0000003f00047c82 */ /* 0x000fe20008000000 */
[----:B---3--:R-:W-:-:S05]  /*b1d0*/  IMAD R8, R6, R9, RZ ;  /* 0x0000000906087224 */ /* 0x008fca00078e02ff */
[----:B------:R-:W1:Y:S02]  /*b1e0*/  SHFL.UP PT, R10, R8, 0x1, RZ ;  /* 0x04200000080a7989 */ /* 0x000e6400000e00ff */
[----:B-1----:R-:W-:-:S05]  /*b1f0*/  SEL R11, R10, RZ, P1 ;  /* 0x000000ff0a0b7207 */ /* 0x002fca0000800000 */
[----:B------:R-:W-:-:S05]  /*b200*/  IMAD.IADD R11, R8, 0x1, R11 ;  /* 0x00000001080b7824 */ /* 0x000fca00078e020b */
        /* <DEDUP_REMOVED lines=12> */
[----:B------:R-:W1:Y:S02]  /*b2d0*/  SHFL.IDX PT, R8, R5, 0x1f, 0x1f ;  /* 0x03e01f0005087f89 */ /* 0x000e6400000e0000 */
[----:B-1----:R-:W-:-:S05]  /*b2e0*/  IMAD R8, R8, UR5, RZ ;  /* 0x0000000508087c24 */ /* 0x002fca000f8e02ff */
[----:B0-----:R-:W-:Y:S01]  /*b2f0*/  ISETP.GT.AND P6, PT, R8, UR6, PT ;  /* 0x0000000608007c0c */ /* 0x001fe2000bfc4270 */
[----:B------:R-:W-:-:S12]  /*b300*/  IMAD.MOV.U32 R3, RZ, RZ, R8 ;  /* 0x000000ffff037224 */ /* 0x000fd800078e0008 */
[----:B------:R-:W-:Y:S05]  /*b310*/  @P6 BRA `(.L_x_236) ;  /* 0x0000000000986947 */ /* 0x000fea0003800000 */
[----:B------:R-:W-:Y:S01]  /*b320*/  IMAD.MOV.U32 R8, RZ, RZ, R3 ;  /* 0x000000ffff087224 */ /* 0x000fe200078e0003 */
[----:B------:R-:W-:Y:S01]  /*b330*/  UMOV UR4, URZ ;  /* 0x0000003f00047c82 */ /* 0x000fe20008000000 */
[----:B------:R-:W-:-:S05]  /*b340*/  ULDC UR5, c[0x0][0xc38] ;  /* 0x00030e0000057ab9 */ /* 0x000fca0000000800 */
.L_x_238:
[----:B------:R-:W0:Y:S01]  /*b350*/  LDC R2, c[0x0][0xc3c] ;  /* 0x00030f00ff027b82 */ /* 0x000e220000000800 */
[----:B------:R-:W-:-:S06]  /*b360*/  UIADD3 UR4, UR4, 0x1f, URZ ;  /* 0x0000001f04047890 */ /* 0x000fcc000fffe03f */
[----:B0-----:R-:W-:-:S13]  /*b370*/  ISETP.LE.AND P6, PT, R2, UR4, PT ;  /* 0x0000000402007c0c */ /* 0x001fda000bfc3270 */
[----:B------:R-:W-:Y:S05]  /*b380*/  @P6 BRA `(.L_x_237) ;  /* 0x0000000400ac6947 */ /* 0x000fea0003800000 */
[----:B------:R-:W-:Y:S02]  /*b390*/  VIADD R9, R7, UR4 ;  /* 0x0000000407097c36 */ /* 0x000fe40008000000 */
[----:B------:R-:W-:-:S03]  /*b3a0*/  IMAD.MOV.U32 R6, RZ, RZ, RZ ;  /* 0x000000ffff067224 */ /* 0x000fc600078e00ff */
[----:B------:R-:W-:-:S13]  /*b3b0*/  ISETP.GE.OR P6, PT, R9, R2, !P0 ;  /* 0x000000020900720c */ /* 0x000fda00047c6670 */
[----:B------:R-:W0:Y:S08]  /*b3c0*/  @!P6 LDC.64 R4, c[0x0][0xc80] ;  /* 0x00032000ff04eb82 */ /* 0x000e300000000a00 */
[----:B------:R-:W1:Y:S01]  /*b3d0*/  @!P6 LDC.64 R2, c[0x0][0xc78] ;  /* 0x00031e00ff02eb82 */ /* 0x000e620000000a00 */
[----:B0-----:R-:W-:-:S05]  /*b3e0*/  @!P6 IMAD.WIDE R4, R9, 0x4, R4 ;  /* 0x000000040904e825 */ /* 0x001fca00078e0204 */
[----:B------:R-:W2:Y:S01]  /*b3f0*/  @!P6 LDG.E R6, desc[UR36][R4.64] ;  /* 0x000000240406e981 */ /* 0x000ea2000c1e1900 */
[----:B-1----:R-:W-:-:S04]  /*b400*/  @!P6 IMAD.WIDE R2, R9, 0x4, R2 ;  /* 0x000000040902e825 */ /* 0x002fc800078e0202 */
[----:B------:R-:W-:-:S06]  /*b410*/  IMAD.MOV.U32 R9, RZ, RZ, RZ ;  /* 0x000000ffff097224 */ /* 0x000fcc00078e00ff */
[----:B------:R-:W2:Y:S02]  /*b420*/  @!P6 LDG.E R9, desc[UR36][R2.64] ;  /* 0x000000240209e981 */ /* 0x000ea4000c1e1900 */
[----:B--2---:R-:W-:-:S05]  /*b430*/  IMAD R13, R6, R9, RZ ;  /* 0x00000009060d7224 */ /* 0x004fca00078e02ff */
[----:B------:R-:W0:Y:S02]  /*b440*/  SHFL.UP PT, R10, R13, 0x1, RZ ;  /* 0x042000000d0a7989 */ /* 0x000e2400000e00ff */
[----:B0-----:R-:W-:-:S05]  /*b450*/  SEL R10, R10, RZ, P1 ;  /* 0x000000ff0a0a7207 */ /* 0x001fca0000800000 */
[----:B------:R-:W-:-:S05]  /*b460*/  IMAD.IADD R10, R13, 0x1, R10 ;  /* 0x000000010d0a7824 */ /* 0x000fca00078e020a */
        /* <DEDUP_REMOVED lines=12> */
[----:B------:R-:W0:Y:S02]  /*b530*/  SHFL.IDX PT, R2, R5, 0x1f, 0x1f ;  /* 0x03e01f0005027f89 */ /* 0x000e2400000e0000 */
[----:B0-----:R-:W-:-:S04]  /*b540*/  IMAD R3, R2, UR5, RZ ;  /* 0x0000000502037c24 */ /* 0x001fc8000f8e02ff */
[----:B------:R-:W-:-:S05]  /*b550*/  IMAD.IADD R8, R3, 0x1, R8 ;  /* 0x0000000103087824 */ /* 0x000fca00078e0208 */
[----:B------:R-:W-:-:S13]  /*b560*/  ISETP.GT.AND P6, PT, R8, UR6, PT ;  /* 0x0000000608007c0c */ /* 0x000fda000bfc4270 */
[----:B------:R-:W-:Y:S05]  /*b570*/  @!P6 BRA `(.L_x_238) ;  /* 0xfffffffc0074e947 */ /* 0x000fea000383ffff */
.L_x_236:
[----:B------:R-:W-:Y:S01]  /*b580*/  IADD3 R11, -R3, R8, RZ ;  /* 0x00000008030b7210 */ /* 0x000fe20007ffe1ff */
[----:B------:R-:W-:-:S04]  /*b590*/  IMAD.MOV.U32 R16, RZ, RZ, RZ ;  /* 0x000000ffff107224 */ /* 0x000fc800078e00ff */
[----:B------:R-:W-:-:S05]  /*b5a0*/  IMAD R2, R5, UR5, R11 ;  /* 0x0000000505027c24 */ /* 0x000fca000f8e020b */
[----:B------:R-:W-:-:S13]  /*b5b0*/  ISETP.GT.AND P0, PT, R2, UR6, PT ;  /* 0x0000000602007c0c */ /* 0x000fda000bf04270 */
[----:B------:R-:W-:-:S04]  /*b5c0*/  VOTE.ANY R8, PT, !P0 ;  /* 0x0000000000087806 */ /* 0x000fc800040e0100 */
[----:B------:R-:W0:Y:S01]  /*b5d0*/  POPC R19, R8 ;  /* 0x0000000800137309 */ /* 0x000e220000000000 */
[----:B------:R-:W-:Y:S01]  /*b5e0*/  ISETP.NE.AND P0, PT, R8, RZ, PT ;  /* 0x000000ff0800720c */ /* 0x000fe20003f05270 */
[----:B0-----:R-:W0:Y:S04]  /*b5f0*/  SHFL.IDX PT, R6, R6, R19, 0x1f ;  /* 0x00001f1306067589 */ /* 0x001e2800000e0000 */
[----:B------:R1:W2:Y:S01]  /*b600*/  SHFL.IDX PT, R9, R9, R19, 0x1f ;  /* 0x00001f1309097589 */ /* 0x0002a200000e0000 */
[----:B0-----:R-:W-:-:S04]  /*b610*/  IABS R4, R6 ;  /* 0x0000000600047213 */ /* 0x001fc80000000000 */
[----:B------:R-:W0:Y:S08]  /*b620*/  I2F.RP R10, R4 ;  /* 0x00000004000a7306 */ /* 0x000e300000209400 */
[----:B0-----:R-:W0:Y:S02]  /*b630*/  MUFU.RCP R10, R10 ;  /* 0x0000000a000a7308 */ /* 0x001e240000001000 */
[----:B0-----:R-:W-:-:S06]  /*b640*/  VIADD R2, R10, 0xffffffe ;  /* 0x0ffffffe0a027836 */ /* 0x001fcc0000000000 */
[----:B------:R-:W0:Y:S02]  /*b650*/  F2I.FTZ.U32.TRUNC.NTZ R3, R2 ;  /* 0x0000000200037305 */ /* 0x000e24000021f000 */
[----:B0-----:R-:W-:Y:S01]  /*b660*/  IMAD.MOV R12, RZ, RZ, -R3 ;  /* 0x000000ffff0c7224 */ /* 0x001fe200078e0a03 */
[----:B-12---:R-:W-:Y:S06]  /*b670*/  @!P0 BRA `(.L_x_239) ;  /* 0x0000000000088947 */ /* 0x006fec0003800000 */
[----:B------:R-:W-:-:S06]  /*b680*/  VIADD R16, R19, 0xffffffff ;  /* 0xffffffff13107836 */ /* 0x000fcc0000000000 */
[----:B------:R0:W1:Y:S02]  /*b690*/  SHFL.IDX PT, R16, R5, R16, 0x1f ;  /* 0x00001f1005107589 */ /* 0x00006400000e0000 */
.L_x_239:
[----:B-1----:R-:W-:Y:S01]  /*b6a0*/  IMAD R16, R16, UR5, R11 ;  /* 0x0000000510107c24 */ /* 0x002fe2000f8e020b */
[----:B0-----:R-:W-:Y:S01]  /*b6b0*/  IABS R5, R9 ;  /* 0x0000000900057213 */ /* 0x001fe20000000000 */
[----:B------:R-:W-:Y:S01]  /*b6c0*/  IMAD.MOV.U32 R11, RZ, RZ, R12 ;  /* 0x000000ffff0b7224 */ /* 0x000fe200078e000c */
[----:B------:R-:W-:Y:S01]  /*b6d0*/  IABS R12, R6 ;  /* 0x00000006000c7213 */ /* 0x000fe20000000000 */
[----:B------:R-:W-:Y:S01]  /*b6e0*/  IMAD.MOV.U32 R2, RZ, RZ, RZ ;  /* 0x000000ffff027224 */ /* 0x000fe200078e00ff */
[----:B------:R-:W-:Y:S01]  /*b6f0*/  IADD3 R17, -R16, UR6, RZ ;  /* 0x0000000610117c10 */ /* 0x000fe2000fffe1ff */
[----:B------:R-:W-:Y:S01]  /*b700*/  IMAD R11, R11, R4, RZ ;  /* 0x000000040b0b7224 */ /* 0x000fe200078e02ff */
[----:B------:R-:W0:Y:S01]  /*b710*/  I2F.RP R8, R5 ;  /* 0x0000000500087306 */ /* 0x000e220000209400 */
[----:B------:R-:W-:Y:S01]  /*b720*/  IMAD.MOV R12, RZ, RZ, -R12 ;  /* 0x000000ffff0c7224 */ /* 0x000fe200078e0a0c */
[----:B------:R-:W-:Y:S01]  /*b730*/  IABS R10, R17 ;  /* 0x00000011000a7213 */ /* 0x000fe20000000000 */
[----:B------:R-:W-:-:S04]  /*b740*/  IMAD.HI.U32 R2, R3, R11, R2 ;  /* 0x0000000b03027227 */ /* 0x000fc800078e0002 */
[----:B------:R-:W-:Y:S02]  /*b750*/  IMAD.MOV.U32 R3, RZ, RZ, R10 ;  /* 0x000000ffff037224 */ /* 0x000fe400078e000a */
[----:B------:R-:W-:Y:S02]  /*b760*/  IMAD.MOV.U32 R10, RZ, RZ, R12 ;  /* 0x000000ffff0a7224 */ /* 0x000fe400078e000c */
[----:B------:R-:W-:-:S04]  /*b770*/  IMAD.HI.U32 R2, R2, R3, RZ ;  /* 0x0000000302027227 */ /* 0x000fc800078e00ff */
[----:B------:R-:W-:Y:S01]  /*b780*/  IMAD R3, R2, R10, R3 ;  /* 0x0000000a02037224 */ /* 0x000fe200078e0203 */
[----:B0-----:R-:W0:Y:S01]  /*b790*/  MUFU.RCP R8, R8 ;  /* 0x0000000800087308 */ /* 0x001e220000001000 */
[----:B------:R-:W-:-:S03]  /*b7a0*/  VIADD R19, R19, UR4 ;  /* 0x0000000413137c36 */ /* 0x000fc60008000000 */
[----:B------:R-:W-:-:S13]  /*b7b0*/  ISETP.GT.U32.AND P1, PT, R4, R3, PT ;  /* 0x000000030400720c */ /* 0x000fda0003f24070 */
[----:B------:R-:W-:Y:S02]  /*b7c0*/  @!P1 IMAD.IADD R3, R3, 0x1, -R4 ;  /* 0x0000000103039824 */ /* 0x000fe400078e0a04 */
[----:B0-----:R-:W-:Y:S02]  /*b7d0*/  VIADD R10, R8, 0xffffffe ;  /* 0x0ffffffe080a7836 */ /* 0x001fe40000000000 */
[----:B------:R-:W-:Y:S01]  /*b7e0*/  @!P1 VIADD R2, R2, 0x1 ;  /* 0x0000000102029836 */ /* 0x000fe20000000000 */
[----:B------:R-:W-:Y:S02]  /*b7f0*/  ISETP.GE.U32.AND P0, PT, R3, R4, PT ;  /* 0x000000040300720c */ /* 0x000fe40003f06070 */
[----:B------:R-:W-:Y:S01]  /*b800*/  LOP3.LUT R4, R17, R6, RZ, 0x3c, !PT ;  /* 0x0000000611047212 */ /* 0x000fe200078e3cff */
[----:B------:R0:W1:Y:S01]  /*b810*/  F2I.FTZ.U32.TRUNC.NTZ R3, R10 ;  /* 0x0000000a00037305 */ /* 0x000062000021f000 */
[----:B------:R-:W-:Y:S02]  /*b820*/  ISETP.NE.AND P1, PT, R6, RZ, PT ;  /* 0x000000ff0600720c */ /* 0x000fe40003f25270 */
[----:B------:R-:W-:-:S02]  /*b830*/  ISETP.GE.AND P2, PT, R4, RZ, PT ;  /* 0x000000ff0400720c */ /* 0x000fc40003f46270 */
[----:B0-----:R-:W-:-:S05]  /*b840*/  IABS R10, R9 ;  /* 0x00000009000a7213 */ /* 0x001fca0000000000 */
[----:B------:R-:W-:Y:S01]  /*b850*/  @P0 VIADD R2, R2, 0x1 ;  /* 0x0000000102020836 */ /* 0x000fe20000000000 */
[----:B------:R-:W-:-:S03]  /*b860*/  IADD3 R10, RZ, -R10, RZ ;  /* 0x8000000aff0a7210 */ /* 0x000fc60007ffe0ff */
[----:B------:R-:W-:Y:S02]  /*b870*/  IMAD.MOV.U32 R8, RZ, RZ, R2 ;  /* 0x000000ffff087224 */ /* 0x000fe400078e0002 */
[----:B-1----:R-:W-:Y:S02]  /*b880*/  IMAD.MOV R2, RZ, RZ, -R3 ;  /* 0x000000ffff027224 */ /* 0x002fe400078e0a03 */
[----:B------:R-:W-:Y:S01]  /*b890*/  @!P2 IMAD.MOV R8, RZ, RZ, -R8 ;  /* 0x000000ffff08a224 */ /* 0x000fe200078e0a08 */
[----:B------:R-:W-:Y:S01]  /*b8a0*/  @!P1 LOP3.LUT R8, RZ, R6, RZ, 0x33, !PT ;  /* 0x00000006ff089212 */ /* 0x000fe200078e33ff */
[----:B------:R-:W-:Y:S02]  /*b8b0*/  IMAD R11, R2, R5, RZ ;  /* 0x00000005020b7224 */ /* 0x000fe400078e02ff */
[----:B------:R-:W-:Y:S01]  /*b8c0*/  IMAD.MOV.U32 R2, RZ, RZ, RZ ;  /* 0x000000ffff027224 */ /* 0x000fe200078e00ff */
[-C--:B------:R-:W-:Y:S01]  /*b8d0*/  IABS R4, R8.reuse ;  /* 0x0000000800047213 */ /* 0x080fe20000000000 */
[----:B------:R-:W-:-:S02]  /*b8e0*/  IMAD R6, R6, R8, RZ ;  /* 0x0000000806067224 */ /* 0x000fc400078e02ff */
[----:B------:R-:W-:-:S04]  /*b8f0*/  IMAD.HI.U32 R2, R3, R11, R2 ;  /* 0x0000000b03027227 */ /* 0x000fc800078e0002 */
[----:B------:R-:W-:Y:S02]  /*b900*/  IMAD.MOV.U32 R3, RZ, RZ, R4 ;  /* 0x000000ffff037224 */ /* 0x000fe400078e0004 */
[----:B------:R-:W-:Y:S02]  /*b910*/  IMAD.MOV.U32 R4, RZ, RZ, R10 ;  /* 0x000000ffff047224 */ /* 0x000fe400078e000a */
[----:B------:R-:W-:-:S04]  /*b920*/  IMAD.HI.U32 R2, R2, R3, RZ ;  /* 0x0000000302027227 */ /* 0x000fc800078e00ff */
[----:B------:R-:W-:Y:S01]  /*b930*/  IMAD R4, R2, R4, R3 ;  /* 0x0000000402047224 */ /* 0x000fe200078e0203 */
[----:B------:R-:W-:Y:S01]  /*b940*/  LOP3.LUT R3, R8, R9, RZ, 0x3c, !PT ;  /* 0x0000000908037212 */ /* 0x000fe200078e3cff */
[----:B------:R-:W-:-:S03]  /*b950*/  IMAD.IADD R17, R17, 0x1, -R6 ;  /* 0x0000000111117824 */ /* 0x000fc600078e0a06 */
[----:B------:R-:W-:Y:S02]  /*b960*/  ISETP.GT.U32.AND P1, PT, R5, R4, PT ;  /* 0x000000040500720c */ /* 0x000fe40003f24070 */
[----:B------:R-:W-:-:S11]  /*b970*/  ISETP.GE.AND P2, PT, R3, RZ, PT ;  /* 0x000000ff0300720c */ /* 0x000fd60003f46270 */
[----:B------:R-:W-:Y:S02]  /*b980*/  @!P1 IMAD.IADD R4, R4, 0x1, -R5 ;  /* 0x0000000104049824 */ /* 0x000fe400078e0a05 */
[----:B------:R-:W-:Y:S01]  /*b990*/  @!P1 VIADD R2, R2, 0x1 ;  /* 0x0000000102029836 */ /* 0x000fe20000000000 */
[----:B------:R-:W-:Y:S02]  /*b9a0*/  ISETP.NE.AND P1, PT, R9, RZ, PT ;  /* 0x000000ff0900720c */ /* 0x000fe40003f25270 */
[----:B------:R-:W-:-:S13]  /*b9b0*/  ISETP.GE.U32.AND P0, PT, R4, R5, PT ;  /* 0x000000050400720c */ /* 0x000fda0003f06070 */
[----:B------:R-:W-:-:S04]  /*b9c0*/  @P0 VIADD R2, R2, 0x1 ;  /* 0x0000000102020836 */ /* 0x000fc80000000000 */
[----:B------:R-:W-:Y:S01]  /*b9d0*/  @!P2 IMAD.MOV R2, RZ, RZ, -R2 ;  /* 0x000000ffff02a224 */ /* 0x000fe200078e0a02 */
[----:B------:R-:W-:-:S05]  /*b9e0*/  @!P1 LOP3.LUT R2, RZ, R9, RZ, 0x33, !PT ;  /* 0x00000009ff029212 */ /* 0x000fca00078e33ff */
[----:B------:R-:W-:-:S04]  /*b9f0*/  IMAD.MOV R18, RZ, RZ, -R2 ;  /* 0x000000ffff127224 */ /* 0x000fc800078e0a02 */
[C---:B------:R-:W-:Y:S02]  /*ba00*/  IMAD R18, R9.reuse, R18, R8 ;  /* 0x0000001209127224 */ /* 0x040fe400078e0208 */
[----:B------:R-:W-:-:S04]  /*ba10*/  IMAD R9, R9, 0x1000000, R2 ;  /* 0x0100000009097824 */ /* 0x000fc800078e0202 */
[----:B------:R-:W-:Y:S01]  /*ba20*/  IMAD R18, R18, 0x10000, R9 ;  /* 0x0001000012127824 */ /* 0x000fe200078e0209 */
[----:B------:R-:W-:Y:S06]  /*ba30*/  BRA `(.L_x_240) ;  /* 0x0000000000147947 */ /* 0x000fec0003800000 */
.L_x_237:
[----:B------:R-:W-:Y:S01]  /*ba40*/  ULDC UR4, c[0x0][0xc3c] ;  /* 0x00030f0000047ab9 */ /* 0x000fe20000000800 */
[----:B------:R-:W-:Y:S02]  /*ba50*/  IMAD.MOV.U32 R17, RZ, RZ, RZ ;  /* 0x000000ffff117224 */ /* 0x000fe400078e00ff */
[----:B------:R-:W-:Y:S02]  /*ba60*/  IMAD.U32 R16, RZ, RZ, UR6 ;  /* 0x00000006ff107e24 */ /* 0x000fe4000f8e00ff */
[----:B------:R-:W-:Y:S02]  /*ba70*/  IMAD.MOV.U32 R18, RZ, RZ, RZ ;  /* 0x000000ffff127224 */ /* 0x000fe400078e00ff */
[----:B------:R-:W-:-:S07]  /*ba80*/  IMAD.U32 R19, RZ, RZ, UR4 ;  /* 0x00000004ff137e24 */ /* 0x000fce000f8e00ff */
.L_x_240:
[----:B------:R-:W-:-:S13]  /*ba90*/  ISETP.NE.AND P0, PT, R7, RZ, PT ;  /* 0x000000ff0700720c */ /* 0x000fda0003f05270 */
[----:B------:R-:W0:Y:S01]  /*baa0*/  @!P0 S2R R3, SR_CgaCtaId ;  /* 0x0000000000038919 */ /* 0x000e220000008800 */
[----:B------:R-:W-:-:S04]  /*bab0*/  @!P0 MOV R2, 0x400 ;  /* 0x0000040000028802 */ /* 0x000fc80000000f00 */
[----:B0-----:R-:W-:-:S05]  /*bac0*/  @!P0 LEA R2, R3, R2, 0x18 ;  /* 0x0000000203028211 */ /* 0x001fca00078ec0ff */
[----:B------:R1:W-:Y:S01]  /*bad0*/  @!P0 STS.128 [R2+0x308d0], R16 ;  /* 0x0308d01002008388 */ /* 0x0003e20000000c00 */
[----:B------:R-:W-:Y:S06]  /*bae0*/  BAR.ARV 0x5, 0x180 ;  /* 0x0146000000007b1d */ /* 0x000fec0000002000 */
.L_x_235:
[----:B------:R2:W-:Y:S01]  /*baf0*/  STL [R1+0x20], RZ ;  /* 0x000020ff01007387 */ /* 0x0005e20000100800 */
[----:B------:R-:W-:Y:S01]  /*bb00*/  ULDC UR4, c[0x0][0xc3c] ;  /* 0x00030f0000047ab9 */ /* 0x000fe20000000800 */
[----:B------:R-:W-:Y:S01]  /*bb10*/  MOV R28, 0x1 ;  /* 0x00000001001c7802 */ /* 0x000fe20000000f00 */
[----:B------:R-:W-:Y:S01]  /*bb20*/  IMAD.MOV.U32 R27, RZ, RZ, RZ ;  /* 0x000000ffff1b7224 */ /* 0x000fe200078e00ff */
[----:B0-----:R-:W-:-:S13]  /*bb30*/  ISETP.GE.AND P0, PT, R19, UR4, PT ;  /* 0x0000000413007c0c */ /* 0x001fda000bf06270 */
[----:B--2---:R-:W-:Y:S05]  /*bb40*/  @P0 BRA `(.L_x_241) ;  /* 0x0000004800c40947 */ /* 0x004fea0003800000 */
[----:B-1----:R-:W2:Y:S01]  /*bb50*/  LDL R2, [R1+0x2c] ;  /* 0x00002c0001027983 */ /* 0x002ea20000100800 */
[----:B------:R-:W0:Y:S01]  /*bb60*/  S2UR UR5, SR_CgaCtaId ;  /* 0x00000000000579c3 */ /* 0x000e220000008800 */
[----:B------:R-:W-:Y:S01]  /*bb70*/  IMAD.SHL.U32 R31, R0, 0x8, RZ ;  /* 0x00000008001f7824 */ /* 0x000fe200078e00ff */
[----:B------:R-:W-:Y:S01]  /*bb80*/  BSSY B8, `(.L_x_241) ;  /* 0x00004ad000087945 */ /* 0x000fe20003800000 */
[----:B------:R1:W-:Y:S01]  /*bb90*/  STL [R1+0x20], RZ ;  /* 0x000020ff01007387 */ /* 0x0003e20000100800 */
[----:B------:R-:W-:Y:S01]  /*bba0*/  IMAD.MOV.U32 R28, RZ, RZ, 0x1 ;  /* 0x00000001ff1c7424 */ /* 0x000fe200078e00ff */
[----:B------:R-:W-:Y:S01]  /*bbb0*/  ULDC UR39, c[0x0][0xc] ;  /* 0x0000030000277ab9 */ /* 0x000fe20000000800 */
[----:B------:R-:W-:Y:S01]  /*bbc0*/  LOP3.LUT R3, R31, 0x1f8, RZ, 0xc0, !PT ;  /* 0x000001f81f037812 */ /* 0x000fe200078ec0ff */
[----:B------:R-:W-:-:S03]  /*bbd0*/  IMAD.MOV.U32 R27, RZ, RZ, RZ ;  /* 0x000000ffff1b7224 */ /* 0x000fc600078e00ff */
[----:B------:R-:W-:-:S04]  /*bbe0*/  LOP3.LUT R34, R3, 0x38, R0, 0x78, !PT ;  /* 0x0000003803227812 */ /* 0x000fc800078e7800 */
[----:B------:R-:W-:Y:S02]  /*bbf0*/  LOP3.LUT R34, R34, 0x200, R31, 0xf8, !PT ;  /* 0x0000020022227812 */ /* 0x000fe400078ef81f */
[----:B------:R-:W-:-:S04]  /*bc00*/  LOP3.LUT R31, R31, 0x38, RZ, 0xc0, !PT ;  /* 0x000000381f1f7812 */ /* 0x000fc800078ec0ff */
[C---:B------:R-:W-:Y:S02]  /*bc10*/  LOP3.LUT R33, R31.reuse, 0x40, RZ, 0xfc, !PT ;  /* 0x000000401f217812 */ /* 0x040fe400078efcff */
[----:B------:R-:W-:Y:S02]  /*bc20*/  LOP3.LUT R32, R31, 0x80, RZ, 0xfc, !PT ;  /* 0x000000801f207812 */ /* 0x000fe400078efcff */
[----:B--2---:R-:W-:Y:S02]  /*bc30*/  R2UR UR4, R2 ;  /* 0x00000000020472ca */ /* 0x004fe400000e0000 */
[C---:B------:R-:W-:Y:S01]  /*bc40*/  LOP3.LUT R2, R0.reuse, 0x7f, RZ, 0xc0, !PT ;  /* 0x0000007f00027812 */ /* 0x040fe200078ec0ff */
[----:B------:R-:W-:-:S03]  /*bc50*/  IMAD.SHL.U32 R0, R0, 0x10, RZ ;  /* 0x0000001000007824 */ /* 0x000fc600078e00ff */
[----:B------:R-:W-:-:S04]  /*bc60*/  SHF.R.U32.HI R2, RZ, 0x3, R2 ;  /* 0x00000003ff027819 */ /* 0x000fc80000011602 */
[----:B------:R-:W-:-:S03]  /*bc70*/  LOP3.LUT R0, R2, 0x70, R0, 0xf8, !PT ;  /* 0x0000007002007812 */ /* 0x000fc600078ef800 */
[----:B------:R-:W-:-:S03]  /*bc80*/  ULOP3.LUT UR38, UR4, 0x2, URZ, 0xfc, !UPT ;  /* 0x0000000204267892 */ /* 0x000fc6000f8efc3f */
[----:B------:R-:W-:Y:S02]  /*bc90*/  UMOV UR4, 0x400 ;  /* 0x0000040000047882 */ /* 0x000fe40000000000 */
[----:B0-----:R-:W-:-:S06]  /*bca0*/  ULEA UR4, UR5, UR4, 0x18 ;  /* 0x0000000405047291 */ /* 0x001fcc000f8ec03f */
[----:B------:R-:W-:-:S04]  /*bcb0*/  IMAD.U32 R22, RZ, RZ, UR4 ;  /* 0x00000004ff167e24 */ /* 0x000fc8000f8e00ff */
[----:B-1----:R-:W-:-:S07]  /*bcc0*/  IMAD R36, R34, 0x2, R22 ;  /* 0x0000000222247824 */ /* 0x002fce00078e0216 */
.L_x_304:
[----:B0-----:R-:W0:Y:S02]  /*bcd0*/  LDC.64 R2, c[0x0][0xc88] ;  /* 0x00032200ff027b82 */ /* 0x001e240000000a00 */
[----:B0-----:R-:W-:-:S05]  /*bce0*/  IMAD.WIDE R2, R19, 0x4, R2 ;  /* 0x0000000413027825 */ /* 0x001fca00078e0202 */
[----:B--2---:R-:W2:Y:S01]  /*bcf0*/  LDG.E R29, desc[UR36][R2.64] ;  /* 0x00000024021d7981 */ /* 0x004ea2000c1e1900 */
[----:B------:R-:W-:Y:S05]  /*bd00*/  YIELD ;  /* 0x0000000000007946 */ /* 0x000fea0003800000 */
[----:B------:R-:W-:Y:S01]  /*bd10*/  ULDC.64 UR4, c[0x0][0xa28] ;  /* 0x00028a0000047ab9 */ /* 0x000fe20000000a00 */
[----:B------:R-:W-:Y:S01]  /*bd20*/  IMAD.MOV.U32 R6, RZ, RZ, RZ ;  /* 0x000000ffff067224 */ /* 0x000fe200078e00ff */
[----:B------:R-:W-:Y:S01]  /*bd30*/  ISETP.NE.U32.AND P0, PT, RZ, UR4, PT ;  /* 0x00000004ff007c0c */ /* 0x000fe2000bf05070 */
[----:B------:R-:W-:-:S03]  /*bd40*/  ULDC.64 UR6, c[0x0][0xa18] ;  /* 0x0002860000067ab9 */ /* 0x000fc60000000a00 */
[----:B------:R-:W-:Y:S01]  /*bd50*/  ISETP.NE.AND.EX P0, PT, RZ, UR5, PT, P0 ;  /* 0x00000005ff007c0c */ /* 0x000fe2000bf05300 */
[----:B------:R-:W-:Y:S01]  /*bd60*/  IMAD.MOV.U32 R35, RZ, RZ, RZ ;  /* 0x000000ffff237224 */ /* 0x000fe200078e00ff */
[----:B--2---:R-:W-:-:S11]  /*bd70*/  SHF.R.S32.HI R0, RZ, 0x1f, R29 ;  /* 0x0000001fff007819 */ /* 0x004fd6000001141d */
[C---:B------:R-:W-:Y:S01]  /*bd80*/  @P0 LEA R2, P1, R29.reuse, UR4, 0x2 ;  /* 0x000000041d020c11 */ /* 0x040fe2000f8210ff */
[C---:B------:R-:W-:Y:S01]  /*bd90*/  IMAD.SHL.U32 R24, R29.reuse, 0x4, RZ ;  /* 0x000000041d187824 */ /* 0x040fe200078e00ff */
[C-C-:B------:R-:W-:Y:S01]  /*bda0*/  SHF.L.U64.HI R25, R29.reuse, 0x2, R0.reuse ;  /* 0x000000021d197819 */ /* 0x140fe20000010200 */
[----:B------:R0:W-:Y:S01]  /*bdb0*/  STL [R1+0x10], R0 ;  /* 0x0000100001007387 */ /* 0x0001e20000100800 */
[----:B------:R-:W-:Y:S01]  /*bdc0*/  @P0 LEA.HI.X R3, R29, UR5, R0, 0x2, P1 ;  /* 0x000000051d030c11 */ /* 0x000fe200088f1400 */
[----:B------:R-:W-:-:S04]  /*bdd0*/  ULDC.64 UR4, c[0x0][0xa00] ;  /* 0x0002800000047ab9 */ /* 0x000fc80000000a00 */
[----:B------:R1:W2:Y:S01]  /*bde0*/  @P0 LDG.E R6, desc[UR36][R2.64] ;  /* 0x0000002402060981 */ /* 0x0002a2000c1e1900 */
[----:B------:R-:W-:Y:S02]  /*bdf0*/  ISETP.NE.U32.AND P0, PT, RZ, UR4, PT ;  /* 0x00000004ff007c0c */ /* 0x000fe4000bf05070 */
[----:B------:R-:W-:Y:S02]  /*be00*/  LOP3.LUT R23, R23, 0xffffffbf, RZ, 0xc0, !PT ;  /* 0xffffffbf17177812 */ /* 0x000fe400078ec0ff */
[----:B------:R-:W-:Y:S02]  /*be10*/  ISETP.NE.AND.EX P2, PT, RZ, UR5, PT, P0 ;  /* 0x00000005ff007c0c */ /* 0x000fe4000bf45300 */
[----:B------:R-:W-:Y:S02]  /*be20*/  ISETP.NE.U32.AND P0, PT, RZ, UR6, PT ;  /* 0x00000006ff007c0c */ /* 0x000fe4000bf05070 */
[----:B-1----:R-:W-:Y:S02]  /*be30*/  IADD3 R2, P1, R24, UR4, RZ ;  /* 0x0000000418027c10 */ /* 0x002fe4000ff3e0ff */
[----:B------:R-:W-:-:S02]  /*be40*/  ISETP.NE.AND.EX P0, PT, RZ, UR7, PT, P0 ;  /* 0x00000007ff007c0c */ /* 0x000fc4000bf05300 */
[----:B------:R-:W-:Y:S01]  /*be50*/  IADD3.X R3, R25, UR5, RZ, P1, !PT ;  /* 0x0000000519037c10 */ /* 0x000fe20008ffe4ff */
[----:B------:R-:W-:-:S04]  /*be60*/  ULDC.64 UR4, c[0x0][0x418] ;  /* 0x0001060000047ab9 */ /* 0x000fc80000000a00 */
[----:B------:R-:W-:Y:S01]  /*be70*/  @P2 LOP3.LUT R23, R23, 0x40, RZ, 0xfc, !PT ;  /* 0x0000004017172812 */ /* 0x000fe200078efcff */
[----:B------:R1:W5:Y:S05]  /*be80*/  @P2 LDG.E R35, desc[UR36][R2.64] ;  /* 0x0000002402232981 */ /* 0x00036a000c1e1900 */
[----:B------:R-:W-:-:S04]  /*be90*/  @P0 IADD3 R4, P1, R24, UR6, RZ ;  /* 0x0000000618040c10 */ /* 0x000fc8000ff3e0ff */
[----:B------:R-:W-:-:S05]  /*bea0*/  @P0 IADD3.X R5, R25, UR7, RZ, P1, !PT ;  /* 0x0000000719050c10 */ /* 0x000fca0008ffe4ff */
[----:B0-----:R-:W3:Y:S01]  /*beb0*/  @P0 LDG.E R0, desc[UR36][R4.64] ;  /* 0x0000002404000981 */ /* 0x001ee2000c1e1900 */
[----:B------:R-:W-:-:S03]  /*bec0*/  UISETP.NE.U32.AND UP0, UPT, UR4, URZ, UPT ;  /* 0x0000003f0400728c */ /* 0x000fc6000bf05070 */
[----:B------:R-:W-:Y:S01]  /*bed0*/  ULDC UR4, c[0x0][0x424] ;  /* 0x0001090000047ab9 */ /* 0x000fe20000000800 */
[----:B------:R-:W-:-:S03]  /*bee0*/  UISETP.NE.AND.EX UP0, UPT, UR5, URZ, UPT, UP0 ;  /* 0x0000003f0500728c */ /* 0x000fc6000bf05300 */
[----:B------:R-:W-:Y:S01]  /*bef0*/  ULDC UR5, c[0x0][0x2f0] ;  /* 0x0000bc0000057ab9 */ /* 0x000fe20000000800 */
[----:B------:R-:W-:-:S04]  /*bf00*/  USEL UR4, UR4, 0x1, UP0 ;  /* 0x0000000104047887 */ /* 0x000fc80008000000 */
[----:B------:R-:W-:-:S06]  /*bf10*/  UIMAD UR4, UR4, UR5, URZ ;  /* 0x00000005040472a4 */ /* 0x000fcc000f8e023f */
[----:B------:R-:W-:Y:S01]  /*bf20*/  IMAD.U32 R37, RZ, RZ, UR4 ;  /* 0x00000004ff257e24 */ /* 0x000fe2000f8e00ff */
[----:B--2---:R1:W-:Y:S04]  /*bf30*/  STL [R1+0x4], R6 ;  /* 0x0000040601007387 */ /* 0x0043e80000100800 */
[----:B---3--:R1:W-:Y:S01]  /*bf40*/  @P0 STL [R1+0x18], R0 ;  /* 0x0000180001000387 */ /* 0x0083e20000100800 */
[----:B------:R-:W-:Y:S05]  /*bf50*/  @P0 BRA `(.L_x_242) ;  /* 0x0000000000200947 */ /* 0x000fea0003800000 */
[----:B------:R-:W-:Y:S02]  /*bf60*/  ULDC UR4, c[0x0][0x288] ;  /* 0x0000a20000047ab9 */ /* 0x000fe40000000800 */
[----:B-1----:R-:W-:-:S05]  /*bf70*/  IMAD.U32 R0, RZ, RZ, UR4 ;  /* 0x00000004ff007e24 */ /* 0x002fca000f8e00ff */
[----:B------:R0:W-:Y:S01]  /*bf80*/  STL [R1+0x18], R0 ;  /* 0x0000180001007387 */ /* 0x0001e20000100800 */
[----:B------:R-:W-:Y:S05]  /*bf90*/  @!P2 BRA `(.L_x_242) ;  /* 0x000000000010a947 */ /* 0x000fea0003800000 */
[----:B------:R-:W2:Y:S04]  /*bfa0*/  LDG.E R5, desc[UR36][R2.64] ;  /* 0x0000002402057981 */ /* 0x000ea8000c1e1900 */
[----:B0-----:R-:W2:Y:S02]  /*bfb0*/  LDG.E R0, desc[UR36][R2.64+0x4] ;  /* 0x0000042402007981 */ /* 0x001ea4000c1e1900 */
[----:B--2---:R-:W-:-:S05]  /*bfc0*/  IMAD.IADD R0, R0, 0x1, -R5 ;  /* 0x0000000100007824 */ /* 0x004fca00078e0a05 */
[----:B------:R2:W-:Y:S02]  /*bfd0*/  STL [R1+0x18], R0 ;  /* 0x0000180001007387 */ /* 0x0005e40000100800 */
.L_x_242:
[----:B------:R-:W-:Y:S01]  /*bfe0*/  ULDC.64 UR4, c[0x0][0xa20] ;  /* 0x0002880000047ab9 */ /* 0x000fe20000000a00 */
[----:B------:R-:W-:Y:S01]  /*bff0*/  IMAD.MOV.U32 R30, RZ, RZ, R29 ;  /* 0x000000ffff1e7224 */ /* 0x000fe200078e001d */
[----:B------:R-:W-:-:S04]  /*c000*/  ISETP.NE.U32.AND P0, PT, RZ, UR4, PT ;  /* 0x00000004ff007c0c */ /* 0x000fc8000bf05070 */
[----:B------:R-:W-:-:S13]  /*c010*/  ISETP.NE.AND.EX P0, PT, RZ, UR5, PT, P0 ;  /* 0x00000005ff007c0c */ /* 0x000fda000bf05300 */
[----:B------:R-:W-:Y:S05]  /*c020*/  @!P0 BRA `(.L_x_243) ;  /* 0x0000000000108947 */ /* 0x000fea0003800000 */
[----:B-1----:R-:W-:-:S04]  /*c030*/  IADD3 R2, P0, R24, UR4, RZ ;  /* 0x0000000418027c10 */ /* 0x002fc8000ff1e0ff */
[----:B------:R-:W-:-:S05]  /*c040*/  IADD3.X R3, R25, UR5, RZ, P0, !PT ;  /* 0x0000000519037c10 */ /* 0x000fca00087fe4ff */
[----:B------:R1:W5:Y:S01]  /*c050*/  LDG.E R37, desc[UR36][R2.64] ;  /* 0x0000002402257981 */ /* 0x000362000c1e1900 */
[----:B------:R-:W-:Y:S05]  /*c060*/  BRA `(.L_x_244) ;  /* 0x0000000000247947 */ /* 0x000fea0003800000 */
.L_x_243:
[----:B------:R-:W-:Y:S02]  /*c070*/  ULDC.64 UR4, c[0x0][0xa08] ;  /* 0x0002820000047ab9 */ /* 0x000fe40000000a00 */
[----:B------:R-:W-:-:S04]  /*c080*/  ISETP.NE.U32.AND P0, PT, RZ, UR4, PT ;  /* 0x00000004ff007c0c */ /* 0x000fc8000bf05070 */
[----:B------:R-:W-:-:S13]  /*c090*/  ISETP.NE.AND.EX P0, PT, RZ, UR5, PT, P0 ;  /* 0x00000005ff007c0c */ /* 0x000fda000bf05300 */
[----:B------:R-:W-:Y:S05]  /*c0a0*/  @!P0 BRA `(.L_x_244) ;  /* 0x0000000000148947 */ /* 0x000fea0003800000 */
[----:B-1----:R-:W1:Y:S02]  /*c0b0*/  LDC.64 R2, c[0x0][0xa08] ;  /* 0x00028200ff027b82 */ /* 0x002e640000000a00 */
[----:B-1----:R-:W-:-:S05]  /*c0c0*/  IMAD.WIDE R2, R30, 0x4, R2 ;  /* 0x000000041e027825 */ /* 0x002fca00078e0202 */
[----:B------:R-:W3:Y:S04]  /*c0d0*/  LDG.E R37, desc[UR36][R2.64] ;  /* 0x0000002402257981 */ /* 0x000ee8000c1e1900 */
[----:B0-2---:R-:W3:Y:S02]  /*c0e0*/  LDG.E R0, desc[UR36][R2.64+0x4] ;  /* 0x0000042402007981 */ /* 0x005ee4000c1e1900 */
[----:B---3--:R-:W-:-:S07]  /*c0f0*/  IMAD.IADD R37, R0, 0x1, -R37 ;  /* 0x0000000100257824 */ /* 0x008fce00078e0a25 */
.L_x_244:
[----:B-----5:R-:W-:Y:S01]  /*c100*/  IMAD.IADD R37, R37, 0x1, -R6 ;  /* 0x0000000125257824 */ /* 0x020fe200078e0a06 */
[----:B012---:R-:W-:Y:S01]  /*c110*/  LOP3.LUT R0, R18, 0xff000000, RZ, 0xc0, !PT ;  /* 0xff00000012007812 */ /* 0x007fe200078ec0ff */
[----:B------:R-:W-:Y:S03]  /*c120*/  BSSY B0, `(.L_x_245) ;  /* 0x0000029000007945 */ /* 0x000fe60003800000 */
[C---:B------:R-:W-:Y:S02]  /*c130*/  IADD3 R2, R37.reuse, 0x5f, RZ ;  /* 0x0000005f25027810 */ /* 0x040fe40007ffe0ff */
[----:B------:R-:W-:Y:S02]  /*c140*/  ISETP.GE.AND P0, PT, R37, 0x1, PT ;  /* 0x000000012500780c */ /* 0x000fe40003f06270 */
[----:B------:R-:W-:Y:S01]  /*c150*/  SHF.R.U32.HI R3, RZ, 0x8, R0 ;  /* 0x00000008ff037819 */ /* 0x000fe20000011600 */
[----:B------:R-:W-:Y:S01]  /*c160*/  IMAD.HI R2, R2, 0x2aaaaaab, RZ ;  /* 0x2aaaaaab02027827 */ /* 0x000fe200078e02ff */
[----:B------:R-:W-:-:S04]  /*c170*/  LOP3.LUT R0, R18, 0xff0000, RZ, 0xc0, !PT ;  /* 0x00ff000012007812 */ /* 0x000fc800078ec0ff */
[----:B------:R-:W-:Y:S02]  /*c180*/  LEA.HI R5, R0, R3, RZ, 0x10 ;  /* 0x0000000300057211 */ /* 0x000fe400078f80ff */
[----:B------:R-:W-:Y:S02]  /*c190*/  SHF.R.U32.HI R3, RZ, 0x1f, R2 ;  /* 0x0000001fff037819 */ /* 0x000fe40000011602 */
[----:B------:R-:W-:Y:S02]  /*c1a0*/  LOP3.LUT R4, R5, 0xff, RZ, 0xc0, !PT ;  /* 0x000000ff05047812 */ /* 0x000fe400078ec0ff */
[----:B------:R-:W-:Y:S01]  /*c1b0*/  LEA.HI.SX32 R0, R2, R3, 0x1c ;  /* 0x0000000302007211 */ /* 0x000fe200078fe2ff */
[----:B------:R-:W-:Y:S01]  /*c1c0*/  IMAD.MOV.U32 R3, RZ, RZ, RZ ;  /* 0x000000ffff037224 */ /* 0x000fe200078e00ff */
[----:B------:R-:W-:Y:S06]  /*c1d0*/  @!P0 BRA `(.L_x_246) ;  /* 0x0000000000748947 */ /* 0x000fec0003800000 */
[----:B------:R-:W-:-:S04]  /*c1e0*/  SHF.R.U32.HI R5, RZ, 0x10, R5 ;  /* 0x00000010ff057819 */ /* 0x000fc80000011605 */
[----:B------:R-:W-:-:S13]  /*c1f0*/  ISETP.NE.AND P0, PT, R5, RZ, PT ;  /* 0x000000ff0500720c */ /* 0x000fda0003f05270 */
[----:B------:R-:W0:Y:S02]  /*c200*/  @!P0 LDC R5, c[0x0][0x9f0] ;  /* 0x00027c00ff058b82 */ /* 0x000e240000000800 */
[-C--:B0-----:R-:W-:Y:S02]  /*c210*/  IABS R6, R5.reuse ;  /* 0x0000000500067213 */ /* 0x081fe40000000000 */
[----:B------:R-:W-:Y:S02]  /*c220*/  IADD3 R8, R5, -0x1, R0 ;  /* 0xffffffff05087810 */ /* 0x000fe40007ffe000 */
[----:B------:R-:W0:Y:S02]  /*c230*/  I2F.RP R7, R6 ;  /* 0x0000000600077306 */ /* 0x000e240000209400 */
[----:B------:R-:W-:-:S04]  /*c240*/  LOP3.LUT R2, R8, R5, RZ, 0x3c, !PT ;  /* 0x0000000508027212 */ /* 0x000fc800078e3cff */
[----:B------:R-:W-:Y:S01]  /*c250*/  ISETP.GE.AND P2, PT, R2, RZ, PT ;  /* 0x000000ff0200720c */ /* 0x000fe20003f46270 */
[----:B------:R-:W-:Y:S01]  /*c260*/  IMAD.MOV.U32 R2, RZ, RZ, RZ ;  /* 0x000000ffff027224 */ /* 0x000fe200078e00ff */
[----:B0-----:R-:W0:Y:S02]  /*c270*/  MUFU.RCP R7, R7 ;  /* 0x0000000700077308 */ /* 0x001e240000001000 */
[----:B0-----:R-:W-:Y:S01]  /*c280*/  VIADD R3, R7, 0xffffffe ;  /* 0x0ffffffe07037836 */ /* 0x001fe20000000000 */
[----:B------:R-:W-:-:S05]  /*c290*/  IABS R7, R5 ;  /* 0x0000000500077213 */ /* 0x000fca0000000000 */
[----:B------:R-:W0:Y:S01]  /*c2a0*/  F2I.FTZ.U32.TRUNC.NTZ R3, R3 ;  /* 0x0000000300037305 */ /* 0x000e22000021f000 */
[----:B------:R-:W-:Y:S02]  /*c2b0*/  IMAD.MOV R7, RZ, RZ, -R7 ;  /* 0x000000ffff077224 */ /* 0x000fe400078e0a07 */
[----:B0-----:R-:W-:-:S04]  /*c2c0*/  IMAD.MOV R9, RZ, RZ, -R3 ;  /* 0x000000ffff097224 */ /* 0x001fc800078e0a03 */
[----:B------:R-:W-:-:S04]  /*c2d0*/  IMAD R9, R9, R6, RZ ;  /* 0x0000000609097224 */ /* 0x000fc800078e02ff */
[----:B------:R-:W-:Y:S01]  /*c2e0*/  IMAD.HI.U32 R2, R3, R9, R2 ;  /* 0x0000000903027227 */ /* 0x000fe200078e0002 */
[----:B------:R-:W-:-:S05]  /*c2f0*/  IABS R3, R8 ;  /* 0x0000000800037213 */ /* 0x000fca0000000000 */
[----:B------:R-:W-:-:S04]  /*c300*/  IMAD.HI.U32 R2, R2, R3, RZ ;  /* 0x0000000302027227 */ /* 0x000fc800078e00ff */
[----:B------:R-:W-:-:S05]  /*c310*/  IMAD R3, R2, R7, R3 ;  /* 0x0000000702037224 */ /* 0x000fca00078e0203 */
[----:B------:R-:W-:-:S13]  /*c320*/  ISETP.GT.U32.AND P1, PT, R6, R3, PT ;  /* 0x000000030600720c */ /* 0x000fda0003f24070 */
[----:B------:R-:W-:Y:S02]  /*c330*/  @!P1 IMAD.IADD R3, R3, 0x1, -R6 ;  /* 0x0000000103039824 */ /* 0x000fe400078e0a06 */
[----:B------:R-:W-:Y:S01]  /*c340*/  @!P1 VIADD R2, R2, 0x1 ;  /* 0x0000000102029836 */ /* 0x000fe20000000000 */
[----:B------:R-:W-:Y:S02]  /*c350*/  ISETP.NE.AND P1, PT, R5, RZ, PT ;  /* 0x000000ff0500720c */ /* 0x000fe40003f25270 */
[----:B------:R-:W-:-:S13]  /*c360*/  ISETP.GE.U32.AND P0, PT, R3, R6, PT ;  /* 0x000000060300720c */ /* 0x000fda0003f06070 */
[----:B------:R-:W-:-:S04]  /*c370*/  @P0 VIADD R2, R2, 0x1 ;  /* 0x0000000102020836 */ /* 0x000fc80000000000 */
[----:B------:R-:W-:Y:S01]  /*c380*/  @!P2 IMAD.MOV R2, RZ, RZ, -R2 ;  /* 0x000000ffff02a224 */ /* 0x000fe200078e0a02 */
[----:B------:R-:W-:-:S05]  /*c390*/  @!P1 LOP3.LUT R2, RZ, R5, RZ, 0x33, !PT ;  /* 0x00000005ff029212 */ /* 0x000fca00078e33ff */
[----:B------:R-:W-:-:S07]  /*c3a0*/  IMAD.MOV.U32 R3, RZ, RZ, R2 ;  /* 0x000000ffff037224 */ /* 0x000fce00078e0002 */
.L_x_246:
[----:B------:R-:W-:Y:S05]  /*c3b0*/  BSYNC B0 ;  /* 0x0000000000007941 */ /* 0x000fea0003800000 */
.L_x_245:
[-C--:B------:R-:W-:Y:S01]  /*c3c0*/  IMAD R2, R4, R3.reuse, RZ ;  /* 0x0000000304027224 */ /* 0x080fe200078e02ff */
[----:B------:R-:W-:Y:S04]  /*c3d0*/  BSSY B7, `(.L_x_247) ;  /* 0x0000365000077945 */ /* 0x000fe80003800000 */
[----:B------:R-:W-:Y:S01]  /*c3e0*/  VIADDMNMX R0, R2, R3, R0, PT ;  /* 0x0000000302007246 */ /* 0x000fe20003800100 */
[----:B------:R0:W-:Y:S03]  /*c3f0*/  STL [R1], R2 ;  /* 0x0000000201007387 */ /* 0x0001e60000100800 */
[----:B------:R-:W-:Y:S01]  /*c400*/  ISETP.GT.AND P0, PT, R0, R2, PT ;  /* 0x000000020000720c */ /* 0x000fe20003f04270 */
[----:B------:R0:W-:-:S12]  /*c410*/  STL [R1+0x1c], R0 ;  /* 0x00001c0001007387 */ /* 0x0001d80000100800 */
[----:B0-----:R-:W-:Y:S05]  /*c420*/  @P0 BRA `(.L_x_248) ;  /* 0x0000000000440947 */ /* 0x001fea0003800000 */
[----:B------:R-:W0:Y:S02]  /*c430*/  S2R R2, SR_TID.X ;  /* 0x0000000000027919 */ /* 0x000e240000002100 */
[----:B0-----:R-:W-:-:S04]  /*c440*/  LOP3.LUT R2, R2, 0x7f, RZ, 0xc0, !PT ;  /* 0x0000007f02027812 */ /* 0x001fc800078ec0ff */
[----:B------:R-:W-:-:S13]  /*c450*/  ISETP.NE.AND P0, PT, R2, RZ, PT ;  /* 0x000000ff0200720c */ /* 0x000fda0003f05270 */
[----:B------:R-:W-:Y:S05]  /*c460*/  @P0 BRA `(.L_x_249) ;  /* 0x00000034006c0947 */ /* 0x000fea0003800000 */
[----:B------:R-:W0:Y:S01]  /*c470*/  S2R R7, SR_LANEID ;  /* 0x0000000000077919 */ /* 0x000e220000000000 */
[----:B------:R-:W-:Y:S01]  /*c480*/  VOTEU.ANY UR4, UPT, PT ;  /* 0x0000000000047886 */ /* 0x000fe200038e0100 */
[----:B------:R-:W1:Y:S01]  /*c490*/  LDC.64 R2, c[0x0][0xc60] ;  /* 0x00031800ff027b82 */ /* 0x000e620000000a00 */
[----:B------:R-:W0:Y:S08]  /*c4a0*/  FLO.U32 R0, UR4 ;  /* 0x0000000400007d00 */ /* 0x000e3000080e0000 */
[----:B------:R-:W1:Y:S01]  /*c4b0*/  POPC R5, UR4 ;  /* 0x0000000400057d09 */ /* 0x000e620008000000 */
[----:B0-----:R-:W-:-:S13]  /*c4c0*/  ISETP.EQ.U32.AND P0, PT, R0, R7, PT ;  /* 0x000000070000720c */ /* 0x001fda0003f02070 */
[----:B-1----:R-:W2:Y:S01]  /*c4d0*/  @P0 ATOMG.E.ADD.STRONG.GPU PT, R3, desc[UR36][R2.64], R5 ;  /* 0x00000005020309a8 */ /* 0x002ea200081ee1e4 */
[----:B------:R-:W0:Y:S02]  /*c4e0*/  S2R R4, SR_LTMASK ;  /* 0x0000000000047919 */ /* 0x000e240000003900 */
[----:B0-----:R-:W-:-:S04]  /*c4f0*/  LOP3.LUT R4, R4, UR4, RZ, 0xc0, !PT ;  /* 0x0000000404047c12 */ /* 0x001fc8000f8ec0ff */
[----:B------:R-:W0:Y:S01]  /*c500*/  POPC R7, R4 ;  /* 0x0000000400077309 */ /* 0x000e220000000000 */
[----:B--2---:R-:W0:Y:S02]  /*c510*/  SHFL.IDX PT, R0, R3, R0, 0x1f ;  /* 0x00001f0003007589 */ /* 0x004e2400000e0000 */
[----:B0-----:R-:W-:Y:S01]  /*c520*/  IADD3 R16, R0, UR39, R7 ;  /* 0x0000002700107c10 */ /* 0x001fe2000fffe007 */
[----:B------:R-:W-:Y:S06]  /*c530*/  BRA `(.L_x_249) ;  /* 0x0000003400387947 */ /* 0x000fec0003800000 */
.L_x_248:
[----:B------:R-:W-:Y:S01]  /*c540*/  VIADD R0, R22, 0x1e400 ;  /* 0x0001e40016007836 */ /* 0x000fe20000000000 */
[----:B------:R-:W-:Y:S04]  /*c550*/  BSSY B6, `(.L_x_250) ;  /* 0x0000013000067945 */ /* 0x000fe80003800000 */
[----:B------:R-:W-:-:S13]  /*c560*/  LOP3.LUT P0, RZ, R0, 0x3ff, RZ, 0xc0, !PT ;  /* 0x000003ff00ff7812 */ /* 0x000fda000780c0ff */
[----:B------:R-:W-:Y:S05]  /*c570*/  @!P0 BRA `(.L_x_251) ;  /* 0x0000000000408947 */ /* 0x000fea0003800000 */
[----:B------:R-:W-:Y:S01]  /*c580*/  MOV R2, 0x0 ;  /* 0x0000000000027802 */ /* 0x000fe20000000f00 */
[----:B------:R-:W-:Y:S01]  /*c590*/  ULDC.64 UR6, c[0x4][0x88] ;  /* 0x0100220000067ab9 */ /* 0x000fe20000000a00 */
[----:B------:R-:W-:Y:S01]  /*c5a0*/  ULDC.64 UR8, c[0x4][0x90] ;  /* 0x0100240000087ab9 */ /* 0x000fe20000000a00 */
[----:B------:R-:W-:Y:S01]  /*c5b0*/  ULDC.64 UR4, c[0x4][0x8] ;  /* 0x0100020000047ab9 */ /* 0x000fe20000000a00 */
[----:B------:R-:W-:Y:S01]  /*c5c0*/  IMAD.U32 R4, RZ, RZ, UR6 ;  /* 0x00000006ff047e24 */ /* 0x000fe2000f8e00ff */
[----:B------:R-:W-:Y:S01]  /*c5d0*/  MOV R11, UR5 ;  /* 0x00000005000b7c02 */ /* 0x000fe20008000f00 */
[----:B------:R-:W0:Y:S01]  /*c5e0*/  LDC.64 R2, c[0x4][R2] ;  /* 0x0100000002027b82 */ /* 0x000e220000000a00 */
[----:B------:R-:W-:Y:S02]  /*c5f0*/  IMAD.U32 R5, RZ, RZ, UR7 ;  /* 0x00000007ff057e24 */ /* 0x000fe4000f8e00ff */
[----:B------:R-:W-:Y:S02]  /*c600*/  IMAD.U32 R6, RZ, RZ, UR8 ;  /* 0x00000008ff067e24 */ /* 0x000fe4000f8e00ff */
[----:B------:R-:W-:-:S02]  /*c610*/  IMAD.U32 R7, RZ, RZ, UR9 ;  /* 0x00000009ff077e24 */ /* 0x000fc4000f8e00ff */
[----:B------:R-:W-:Y:S02]  /*c620*/  IMAD.U32 R10, RZ, RZ, UR4 ;  /* 0x00000004ff0a7e24 */ /* 0x000fe4000f8e00ff */
[----:B------:R-:W-:Y:S02]  /*c630*/  IMAD.MOV.U32 R8, RZ, RZ, 0x70 ;  /* 0x00000070ff087424 */ /* 0x000fe400078e00ff */
[----:B------:R-:W-:Y:S02]  /*c640*/  IMAD.MOV.U32 R12, RZ, RZ, 0x1 ;  /* 0x00000001ff0c7424 */ /* 0x000fe400078e00ff */
[----:B------:R-:W-:-:S07]  /*c650*/  IMAD.MOV.U32 R13, RZ, RZ, RZ ;  /* 0x000000ffff0d7224 */ /* 0x000fce00078e00ff */
[----:B------:R-:W-:-:S07]  /*c660*/  LEPC R20, `(.L_x_251) ;  /* 0x000000001014794e */ /* 0x000fce0000000000 */
[----:B0-----:R-:W-:Y:S05]  /*c670*/  CALL.ABS.NOINC R2 ;  /* 0x0000000002007343 */ /* 0x001fea0003c00000 */
.L_x_251:
[----:B------:R-:W-:Y:S05]  /*c680*/  BSYNC B6 ;  /* 0x0000000000067941 */ /* 0x000fea0003800000 */
.L_x_250:
        /* <DEDUP_REMOVED lines=8> */
[----:B------:R0:W1:Y:S01]  /*c710*/  LDC.64 R2, c[0x4][R26] ;  /* 0x010000001a027b82 */ /* 0x0000620000000a00 */
[----:B------:R-:W-:Y:S02]  /*c720*/  IMAD.U32 R4, RZ, RZ, UR6 ;  /* 0x00000006ff047e24 */ /* 0x000fe4000f8e00ff */
[----:B------:R-:W-:Y:S02]  /*c730*/  IMAD.U32 R5, RZ, RZ, UR7 ;  /* 0x00000007ff057e24 */ /* 0x000fe4000f8e00ff */
[----:B------:R-:W-:Y:S02]  /*c740*/  IMAD.U32 R6, RZ, RZ, UR8 ;  /* 0x00000008ff067e24 */ /* 0x000fe4000f8e00ff */
[----:B------:R-:W-:-:S02]  /*c750*/  IMAD.U32 R7, RZ, RZ, UR9 ;  /* 0x00000009ff077e24 */ /* 0x000fc4000f8e00ff */
[----:B------:R-:W-:Y:S02]  /*c760*/  IMAD.U32 R10, RZ, RZ, UR4 ;  /* 0x00000004ff0a7e24 */ /* 0x000fe4000f8e00ff */
[----:B------:R-:W-:Y:S02]  /*c770*/  IMAD.U32 R11, RZ, RZ, UR5 ;  /* 0x00000005ff0b7e24 */ /* 0x000fe4000f8e00ff */
[----:B------:R-:W-:Y:S02]  /*c780*/  IMAD.MOV.U32 R8, RZ, RZ, 0x70 ;  /* 0x00000070ff087424 */ /* 0x000fe400078e00ff */
[----:B------:R-:W-:Y:S02]  /*c790*/  IMAD.MOV.U32 R12, RZ, RZ, 0x1 ;  /* 0x00000001ff0c7424 */ /* 0x000fe400078e00ff */
[----:B0-----:R-:W-:-:S07]  /*c7a0*/  IMAD.MOV.U32 R13, RZ, RZ, RZ ;  /* 0x000000ffff0d7224 */ /* 0x001fce00078e00ff */
[----:B------:R-:W-:-:S07]  /*c7b0*/  LEPC R20, `(.L_x_254) ;  /* 0x000000001014794e */ /* 0x000fce0000000000 */
[----:B-1----:R-:W-:Y:S05]  /*c7c0*/  CALL.ABS.NOINC R2 ;  /* 0x0000000002007343 */ /* 0x002fea0003c00000 */
.L_x_254:
[----:B------:R0:W1:Y:S01]  /*c7d0*/  LDC.64 R2, c[0x4][R26] ;  /* 0x010000001a027b82 */ /* 0x0000620000000a00 */
[----:B------:R-:W-:Y:S01]  /*c7e0*/  ULDC.64 UR6, c[0x4][0x88] ;  /* 0x0100220000067ab9 */ /* 0x000fe20000000a00 */
[----:B------:R-:W-:Y:S01]  /*c7f0*/  ULDC.64 UR8, c[0x4][0x90] ;  /* 0x0100240000087ab9 */ /* 0x000fe20000000a00 */
[----:B------:R-:W-:Y:S01]  /*c800*/  ULDC.64 UR4, c[0x4][0x18] ;  /* 0x0100060000047ab9 */ /* 0x000fe20000000a00 */
[----:B------:R-:W-:Y:S01]  /*c810*/  IMAD.U32 R4, RZ, RZ, UR6 ;  /* 0x00000006ff047e24 */ /* 0x000fe2000f8e00ff */
[----:B------:R-:W-:Y:S01]  /*c820*/  MOV R7, UR9 ;  /* 0x0000000900077c02 */ /* 0x000fe20008000f00 */
[----:B------:R-:W-:Y:S02]  /*c830*/  IMAD.U32 R5, RZ, RZ, UR7 ;  /* 0x00000007ff057e24 */ /* 0x000fe4000f8e00ff */
[----:B------:R-:W-:Y:S02]  /*c840*/  IMAD.U32 R6, RZ, RZ, UR8 ;  /* 0x00000008ff067e24 */ /* 0x000fe4000f8e00ff */
[----:B------:R-:W-:-:S02]  /*c850*/  IMAD.U32 R10, RZ, RZ, UR4 ;  /* 0x00000004ff0a7e24 */ /* 0x000fc4000f8e00ff */
[----:B------:R-:W-:Y:S02]  /*c860*/  IMAD.U32 R11, RZ, RZ, UR5 ;  /* 0x00000005ff0b7e24 */ /* 0x000fe4000f8e00ff */
[----:B------:R-:W-:Y:S02]  /*c870*/  IMAD.MOV.U32 R8, RZ, RZ, 0x70 ;  /* 0x00000070ff087424 */ /* 0x000fe400078e00ff */
[----:B------:R-:W-:Y:S02]  /*c880*/  IMAD.MOV.U32 R12, RZ, RZ, 0x1 ;  /* 0x00000001ff0c7424 */ /* 0x000fe400078e00ff */
[----:B0-----:R-:W-:-:S07]  /*c890*/  IMAD.MOV.U32 R13, RZ, RZ, RZ ;  /* 0x000000ffff0d7224 */ /* 0x001fce00078e00ff */
[----:B------:R-:W-:-:S07]  /*c8a0*/  LEPC R20, `(.L_x_253) ;  /* 0x000000001014794e */ /* 0x000fce0000000000 */
[----:B-1----:R-:W-:Y:S05]  /*c8b0*/  CALL.ABS.NOINC R2 ;  /* 0x0000000002007343 */ /* 0x002fea0003c00000 */
.L_x_253:
[----:B------:R-:W-:Y:S05]  /*c8c0*/  BSYNC B6 ;  /* 0x0000000000067941 */ /* 0x000fea0003800000 */
.L_x_252:
[----:B------:R-:W2:Y:S01]  /*c8d0*/  LDL R21, [R1+0x1c] ;  /* 0x00001c0001157983 */ /* 0x000ea20000100800 */
[----:B------:R-:W-:Y:S01]  /*c8e0*/  ULDC.64 UR4, c[0x0][0x9f8] ;  /* 0x00027e0000047ab9 */ /* 0x000fe20000000a00 */
[----:B------:R-:W0:Y:S02]  /*c8f0*/  LDC R6, c[0x0][0x430] ;  /* 0x00010c00ff067b82 */ /* 0x000e240000000800 */
[----:B------:R-:W3:Y:S01]  /*c900*/  LDL R2, [R1+0x4] ;  /* 0x0000040001027983 */ /* 0x000ee20000100800 */
[----:B------:R-:W-:-:S04]  /*c910*/  ISETP.NE.U32.AND P0, PT, RZ, UR4, PT ;  /* 0x00000004ff007c0c */ /* 0x000fc8000bf05070 */
[----:B------:R-:W-:-:S13]  /*c920*/  ISETP.NE.AND.EX P0, PT, RZ, UR5, PT, P0 ;  /* 0x00000005ff007c0c */ /* 0x000fda000bf05300 */
[----:B------:R-:W-:Y:S01]  /*c930*/  @P0 IADD3 R24, P1, R24, UR4, RZ ;  /* 0x0000000418180c10 */ /* 0x000fe2000ff3e0ff */
[----:B------:R-:W1:Y:S01]  /*c940*/  S2R R20, SR_TID.X ;  /* 0x0000000000147919 */ /* 0x000e620000002100 */
[----:B------:R-:W-:Y:S01]  /*c950*/  LOP3.LUT R23, R23, 0xffffffdf, RZ, 0xc0, !PT ;  /* 0xffffffdf17177812 */ /* 0x000fe200078ec0ff */
[----:B------:R-:W-:Y:S01]  /*c960*/  ULDC UR4, c[0x0][0x2f4] ;  /* 0x0000bd0000047ab9 */ /* 0x000fe20000000800 */
[----:B------:R-:W-:-:S05]  /*c970*/  @P0 IADD3.X R25, R25, UR5, RZ, P1, !PT ;  /* 0x0000000519190c10 */ /* 0x000fca0008ffe4ff */
[----:B------:R2:W4:Y:S01]  /*c980*/  @P0 LDG.E R30, desc[UR36][R24.64] ;  /* 0x00000024181e0981 */ /* 0x000522000c1e1900 */
[----:B0-----:R-:W-:-:S13]  /*c990*/  ISETP.NE.AND P2, PT, R6, 0x1, PT ;  /* 0x000000010600780c */ /* 0x001fda0003f45270 */
[----:B------:R-:W0:Y:S01]  /*c9a0*/  @P2 LDC R3, c[0x0][0x434] ;  /* 0x00010d00ff032b82 */ /* 0x000e220000000800 */
[----:B------:R-:W-:-:S07]  /*c9b0*/  @P2 LOP3.LUT R23, R23, 0x20, RZ, 0xfc, !PT ;  /* 0x0000002017172812 */ /* 0x000fce00078efcff */
[----:B------:R-:W0:Y:S01]  /*c9c0*/  @P2 LDC R5, c[0x0][0x438] ;  /* 0x00010e00ff052b82 */ /* 0x000e220000000800 */
[----:B-1----:R-:W-:-:S04]  /*c9d0*/  LOP3.LUT R20, R20, 0x7f, RZ, 0xc0, !PT ;  /* 0x0000007f14147812 */ /* 0x002fc800078ec0ff */
[----:B------:R-:W-:Y:S02]  /*c9e0*/  SHF.R.U32.HI R26, RZ, 0x3, R20 ;  /* 0x00000003ff1a7819 */ /* 0x000fe40000011614 */
[----:B------:R-:W1:Y:S02]  /*c9f0*/  S2R R20, SR_TID.X ;  /* 0x0000000000147919 */ /* 0x000e640000002100 */
[----:B-1----:R-:W-:-:S05]  /*ca00*/  IMAD.SHL.U32 R20, R20, 0x10, RZ ;  /* 0x0000001014147824 */ /* 0x002fca00078e00ff */
[----:B------:R-:W-:Y:S02]  /*ca10*/  LOP3.LUT R20, R26, 0x70, R20, 0xf8, !PT ;  /* 0x000000701a147812 */ /* 0x000fe400078ef814 */
[----:B------:R-:W-:Y:S02]  /*ca20*/  ISETP.GE.AND P3, PT, R31, UR4, PT ;  /* 0x000000041f007c0c */ /* 0x000fe4000bf66270 */
[----:B------:R-:W-:Y:S01]  /*ca30*/  LOP3.LUT R23, R23, 0xffffffef, RZ, 0xc0, !PT ;  /* 0xffffffef17177812 */ /* 0x000fe200078ec0ff */
[----:B------:R-:W-:Y:S01]  /*ca40*/  UMOV UR5, 0xffffffff ;  /* 0xffffffff00057882 */ /* 0x000fe20000000000 */
[----:B------:R-:W-:Y:S01]  /*ca50*/  LOP3.LUT R26, R18, 0xffff, RZ, 0xc0, !PT ;  /* 0x0000ffff121a7812 */ /* 0x000fe200078ec0ff */
[----:B--2---:R-:W-:-:S04]  /*ca60*/  VIADD R25, R21, 0xffffffff ;  /* 0xffffffff15197836 */ /* 0x004fc80000000000 */
[----:B------:R-:W-:-:S05]  /*ca70*/  IMAD R0, R25, 0x60, R20 ;  /* 0x0000006019007824 */ /* 0x000fca00078e0214 */
[C---:B------:R-:W-:Y:S01]  /*ca80*/  ISETP.GE.AND P0, PT, R0.reuse, R37, PT ;  /* 0x000000250000720c */ /* 0x040fe20003f06270 */
[----:B---3--:R-:W-:-:S03]  /*ca90*/  IMAD.IADD R0, R0, 0x1, R2 ;  /* 0x0000000100007824 */ /* 0x008fc600078e0202 */
[----:B------:R-:W-:Y:S01]  /*caa0*/  ISETP.GT.U32.OR P0, PT, R20, 0x5f, P0 ;  /* 0x0000005f1400780c */ /* 0x000fe20000704470 */
[----:B0-----:R-:W-:-:S04]  /*cab0*/  @P2 IMAD.HI.U32 R2, R0, R3, RZ ;  /* 0x0000000300022227 */ /* 0x001fc800078e00ff */
[----:B------:R-:W-:Y:S01]  /*cac0*/  IMAD.MOV.U32 R4, RZ, RZ, R0 ;  /* 0x000000ffff047224 */ /* 0x000fe200078e0000 */
[----:B------:R-:W-:-:S05]  /*cad0*/  @P2 SHF.R.U32.HI R4, RZ, R5, R2 ;  /* 0x00000005ff042219 */ /* 0x000fca0000011602 */
[----:B------:R-:W-:Y:S02]  /*cae0*/  IMAD.MOV R5, RZ, RZ, -R4 ;  /* 0x000000ffff057224 */ /* 0x000fe400078e0a04 */
[----:B------:R-:W0:Y:S02]  /*caf0*/  @!P0 LDC.64 R2, c[0x0][0x428] ;  /* 0x00010a00ff028b82 */ /* 0x000e240000000a00 */
[----:B------:R-:W-:Y:S01]  /*cb00*/  IMAD R0, R6, R5, R0 ;  /* 0x0000000506007224 */ /* 0x000fe200078e0200 */
[----:B------:R-:W-:Y:S02]  /*cb10*/  @!P0 SHF.R.S32.HI R5, RZ, 0x1f, R4 ;  /* 0x0000001fff058819 */ /* 0x000fe40000011404 */
[----:B----4-:R-:W-:-:S05]  /*cb20*/  SHF.R.S32.HI R6, RZ, 0x1f, R30 ;  /* 0x0000001fff067819 */ /* 0x010fca000001141e */
[----:B------:R0:W-:Y:S02]  /*cb30*/  STL [R1+0x8], R6 ;  /* 0x0000080601007387 */ /* 0x0001e40000100800 */
[-C--:B0-----:R-:W-:Y:S02]  /*cb40*/  @!P0 IMAD R6, R6, R2.reuse, RZ ;  /* 0x0000000206068224 */ /* 0x081fe400078e02ff */
[----:B------:R-:W-:-:S04]  /*cb50*/  @!P0 IMAD.WIDE.U32 R4, R30, R2, R4 ;  /* 0x000000021e048225 */ /* 0x000fc800078e0004 */
[----:B------:R-:W-:Y:S02]  /*cb60*/  @!P0 IMAD R6, R30, R3, R6 ;  /* 0x000000031e068224 */ /* 0x000fe400078e0206 */
[----:B------:R-:W0:Y:S02]  /*cb70*/  @!P0 LDC.64 R2, c[0x0][0x418] ;  /* 0x00010600ff028b82 */ /* 0x000e240000000a00 */
[----:B------:R-:W-:Y:S02]  /*cb80*/  @!P0 IMAD.IADD R6, R5, 0x1, R6 ;  /* 0x0000000105068824 */ /* 0x000fe400078e0206 */
[----:B------:R-:W-:-:S05]  /*cb90*/  IMAD.U32 R5, RZ, RZ, UR38 ;  /* 0x00000026ff057e24 */ /* 0x000fca000f8e00ff */
[----:B------:R-:W-:-:S13]  /*cba0*/  ISETP.NE.AND P2, PT, R5, 0x3, PT ;  /* 0x000000030500780c */ /* 0x000fda0003f45270 */
[----:B------:R-:W-:Y:S02]  /*cbb0*/  @P2 LOP3.LUT R23, R23, 0x10, RZ, 0xfc, !PT ;  /* 0x0000001017172812 */ /* 0x000fe400078efcff */
[C---:B0-----:R-:W-:Y:S02]  /*cbc0*/  @!P0 LEA R2, P1, R4.reuse, R2, 0x2 ;  /* 0x0000000204028211 */ /* 0x041fe400078210ff */
[----:B------:R-:W-:Y:S02]  /*cbd0*/  LOP3.LUT R23, R23, 0xfffffffb, RZ, 0xc0, !PT ;  /* 0xfffffffb17177812 */ /* 0x000fe400078ec0ff */
[----:B------:R-:W-:Y:S01]  /*cbe0*/  @!P0 LEA.HI.X R3, R4, R3, R6, 0x2, P1 ;  /* 0x0000000304038211 */ /* 0x000fe200008f1406 */
[----:B------:R-:W-:Y:S01]  /*cbf0*/  IMAD.MOV.U32 R4, RZ, RZ, RZ ;  /* 0x000000ffff047224 */ /* 0x000fe200078e00ff */
[----:B------:R-:W-:Y:S02]  /*cc00*/  ISETP.GE.AND P1, PT, R33, UR4, PT ;  /* 0x0000000421007c0c */ /* 0x000fe4000bf26270 */
[----:B------:R-:W-:-:S03]  /*cc10*/  @P3 LOP3.LUT R23, R23, 0x4, RZ, 0xfc, !PT ;  /* 0x0000000417173812 */ /* 0x000fc600078efcff */
[----:B------:R0:W5:Y:S01]  /*cc20*/  @!P0 LDG.E R4, desc[UR36][R2.64] ;  /* 0x0000002402048981 */ /* 0x000162000c1e1900 */
[----:B------:R-:W-:Y:S02]  /*cc30*/  ISETP.GE.AND P0, PT, R32, UR4, PT ;  /* 0x0000000420007c0c */ /* 0x000fe4000bf06270 */
[----:B------:R-:W-:-:S04]  /*cc40*/  LOP3.LUT R23, R23, 0xfffffffe, RZ, 0xc0, !PT ;  /* 0xfffffffe17177812 */ /* 0x000fc800078ec0ff */
[----:B------:R-:W-:-:S04]  /*cc50*/  LOP3.LUT R23, R23, 0xfffffffd, RZ, 0xc0, !PT ;  /* 0xfffffffd17177812 */ /* 0x000fc800078ec0ff */
[----:B------:R-:W-:-:S04]  /*cc60*/  @P1 LOP3.LUT R23, R23, 0x2, RZ, 0xfc, !PT ;  /* 0x0000000217171812 */ /* 0x000fc800078efcff */
[----:B------:R-:W-:Y:S01]  /*cc70*/  @P0 LOP3.LUT R23, R23, 0x1, RZ, 0xfc, !PT ;  /* 0x0000000117170812 */ /* 0x000fe200078efcff */
[----:B0-----:R-:W-:Y:S06]  /*cc80*/  BRA.DIV UR5, `(.L_x_255) ;  /* 0x0000003e05d07947 */ /* 0x001fec000b800000 */
.L_x_321:
[----:B------:R-:W-:Y:S02]  /*cc90*/  ISETP.GT.U32.AND P0, PT, R20, 0x5f, PT ;  /* 0x0000005f1400780c */ /* 0x000fe40003f04070 */
[----:B------:R-:W-:-:S11]  /*cca0*/  LOP3.LUT R23, R23, 0xfffffff7, RZ, 0xc0, !PT ;  /* 0xfffffff717177812 */ /* 0x000fd600078ec0ff */
[----:B------:R-:W-:Y:S01]  /*ccb0*/  @P0 LOP3.LUT R23, R23, 0x8, RZ, 0xfc, !PT ;  /* 0x0000000817170812 */ /* 0x000fe200078efcff */
[----:B------:R-:W-:Y:S06]  /*ccc0*/  @!P2 BRA `(.L_x_256) ;  /* 0x000000000004a947 */ /* 0x000fec0003800000 */
[----:B------:R-:W-:Y:S01]  /*ccd0*/  BPT.TRAP 0x1 ;  /* 0x000000040000795c */ /* 0x000fe20000300000 */
.L_x_256:
[----:B------:R-:W-:Y:S01]  /*cce0*/  SHF.R.S32.HI R5, RZ, 0x1f, R0 ;  /* 0x0000001fff057819 */ /* 0x000fe20000011400 */
[----:B------:R-:W-:Y:S01]  /*ccf0*/  ULDC.64 UR4, c[0x0][0x328] ;  /* 0x0000ca0000047ab9 */ /* 0x000fe20000000a00 */
[----:B------:R-:W-:Y:S01]  /*cd00*/  ULDC.64 UR6, c[0x0][0x318] ;  /* 0x0000c60000067ab9 */ /* 0x000fe20000000a00 */
[----:B------:R-:W-:Y:S02]  /*cd10*/  BSSY B0, `(.L_x_257) ;  /* 0x0000014000007945 */ /* 0x000fe40003800000 */
[----:B------:R-:W-:-:S04]  /*cd20*/  IMAD R3, R5, UR4, RZ ;  /* 0x0000000405037c24 */ /* 0x000fc8000f8e02ff */
[C---:B------:R-:W-:Y:S02]  /*cd30*/  IMAD R6, R0.reuse, UR5, R3 ;  /* 0x0000000500067c24 */ /* 0x040fe4000f8e0203 */
[----:B------:R-:W-:Y:S01]  /*cd40*/  IMAD.WIDE.U32 R2, R0, UR4, RZ ;  /* 0x0000000400027c25 */ /* 0x000fe2000f8e00ff */
[----:B------:R-:W-:-:S03]  /*cd50*/  ULDC.64 UR4, c[0x0][0x338] ;  /* 0x0000ce0000047ab9 */ /* 0x000fc60000000a00 */
[----:B------:R-:W-:Y:S01]  /*cd60*/  IMAD.IADD R3, R3, 0x1, R6 ;  /* 0x0000000103037824 */ /* 0x000fe200078e0206 */
[----:B-----5:R-:W-:Y:S01]  /*cd70*/  SHF.R.S32.HI R6, RZ, 0x1f, R4 ;  /* 0x0000001fff067819 */ /* 0x020fe20000011404 */
[----:B------:R-:W-:-:S04]  /*cd80*/  IMAD.WIDE.U32 R2, R4, UR4, R2 ;  /* 0x0000000404027c25 */ /* 0x000fc8000f8e0002 */
[----:B------:R-:W-:-:S04]  /*cd90*/  IMAD R7, R6, UR4, RZ ;  /* 0x0000000406077c24 */ /* 0x000fc8000f8e02ff */
[----:B------:R-:W-:Y:S01]  /*cda0*/  IMAD R7, R4, UR5, R7 ;  /* 0x0000000504077c24 */ /* 0x000fe2000f8e0207 */
[----:B------:R-:W-:-:S03]  /*cdb0*/  ULDC.64 UR4, c[0x0][0x330] ;  /* 0x0000cc0000047ab9 */ /* 0x000fc60000000a00 */
[----:B------:R-:W-:Y:S02]  /*cdc0*/  IMAD.IADD R3, R3, 0x1, R7 ;  /* 0x0000000103037824 */ /* 0x000fe400078e0207 */
[----:B------:R-:W-:Y:S02]  /*cdd0*/  IMAD R7, R27, 0x8, R22 ;  /* 0x000000081b077824 */ /* 0x000fe400078e0216 */
[----:B------:R-:W-:-:S04]  /*cde0*/  IMAD.WIDE.U32 R2, R26, UR4, R2 ;  /* 0x000000041a027c25 */ /* 0x000fc8000f8e0002 */
[----:B------:R-:W-:Y:S01]  /*cdf0*/  IMAD R24, R26, UR5, R3 ;  /* 0x000000051a187c24 */ /* 0x000fe2000f8e0203 */
[----:B------:R-:W-:-:S04]  /*ce00*/  LEA R18, P0, R2, UR6, 0x1 ;  /* 0x0000000602127c11 */ /* 0x000fc8000f8008ff */
[----:B------:R-:W-:Y:S02]  /*ce10*/  LEA.HI.X R24, R2, UR7, R24, 0x1, P0 ;  /* 0x0000000702187c11 */ /* 0x000fe400080f0c18 */
[----:B------:R-:W-:-:S06]  /*ce20*/  SHF.L.U32 R2, R28, 0x1f, RZ ;  /* 0x0000001f1c027819 */ /* 0x000fcc00000006ff */
[----:B------:R-:W0:Y:S02]  /*ce30*/  SYNCS.PHASECHK.TRANS64.TRYWAIT P0, [R7+URZ+0x30840], R2 ;  /* 0x03084002070075a7 */ /* 0x000e24000800017f */
[----:B0-----:R-:W-:Y:S05]  /*ce40*/  @!P0 BRA `(.L_x_258) ;  /* 0x0000003c00948947 */ /* 0x001fea0003800000 */
.L_x_322:
[----:B------:R-:W-:Y:S05]  /*ce50*/  BSYNC B0 ;  /* 0x0000000000007941 */ /* 0x000fea0003800000 */
.L_x_257:
[----:B------:R-:W1:Y:S01]  /*ce60*/  S2R R8, SR_TID.X ;  /* 0x0000000000087919 */ /* 0x000e620000002100 */
[----:B------:R-:W-:Y:S01]  /*ce70*/  ULDC.64 UR4, c[0x0][0x300] ;  /* 0x0000c00000047ab9 */ /* 0x000fe20000000a00 */
[----:B------:R-:W-:Y:S01]  /*ce80*/  ULDC.64 UR6, c[0x0][0x2e8] ;  /* 0x0000ba0000067ab9 */ /* 0x000fe20000000a00 */
[----:B------:R-:W-:Y:S01]  /*ce90*/  IMAD R5, R5, UR4, RZ ;  /* 0x0000000405057c24 */ /* 0x000fe2000f8e02ff */
[C---:B------:R-:W-:Y:S01]  /*cea0*/  LOP3.LUT P4, RZ, R23.reuse, 0x4, RZ, 0xc0, !PT ;  /* 0x0000000417ff7812 */ /* 0x040fe2000788c0ff */
[C---:B0-----:R-:W-:Y:S01]  /*ceb0*/  IMAD.WIDE.U32 R2, R0.reuse, UR4, RZ ;  /* 0x0000000400027c25 */ /* 0x041fe2000f8e00ff */
[C---:B------:R-:W-:Y:S02]  /*cec0*/  LOP3.LUT P3, RZ, R23.reuse, 0x2, RZ, 0xc0, !PT ;  /* 0x0000000217ff7812 */ /* 0x040fe4000786c0ff */
[----:B------:R-:W-:Y:S01]  /*ced0*/  LOP3.LUT P2, RZ, R23, 0x1, RZ, 0xc0, !PT ;  /* 0x0000000117ff7812 */ /* 0x000fe2000784c0ff */
[----:B------:R-:W-:Y:S01]  /*cee0*/  IMAD R5, R0, UR5, R5 ;  /* 0x0000000500057c24 */ /* 0x000fe2000f8e0205 */
[----:B------:R-:W-:-:S02]  /*cef0*/  ULDC.64 UR4, c[0x0][0x310] ;  /* 0x0000c40000047ab9 */ /* 0x000fc40000000a00 */
[----:B------:R-:W-:Y:S02]  /*cf00*/  IMAD R6, R6, UR4, RZ ;  /* 0x0000000406067c24 */ /* 0x000fe4000f8e02ff */
[----:B------:R-:W-:Y:S01]  /*cf10*/  IADD3 R3, R3, R5, RZ ;  /* 0x0000000503037210 */ /* 0x000fe20007ffe0ff */
[----:B------:R-:W-:Y:S02]  /*cf20*/  IMAD R5, R27, 0x4800, R34 ;  /* 0x000048001b057824 */ /* 0x000fe400078e0222 */
[C---:B------:R-:W-:Y:S02]  /*cf30*/  IMAD R6, R4.reuse, UR5, R6 ;  /* 0x0000000504067c24 */ /* 0x040fe4000f8e0206 */
[----:B------:R-:W-:Y:S01]  /*cf40*/  IMAD.WIDE.U32 R2, R4, UR4, R2 ;  /* 0x0000000404027c25 */ /* 0x000fe2000f8e0002 */
[----:B------:R-:W-:-:S03]  /*cf50*/  ULDC.64 UR4, c[0x0][0x308] ;  /* 0x0000c20000047ab9 */ /* 0x000fc60000000a00 */
[----:B------:R-:W-:Y:S02]  /*cf60*/  IMAD.IADD R3, R3, 0x1, R6 ;  /* 0x0000000103037824 */ /* 0x000fe400078e0206 */
[----:B------:R-:W-:Y:S02]  /*cf70*/  IMAD R6, R25, -0x60, R37 ;  /* 0xffffffa019067824 */ /* 0x000fe400078e0225 */
[----:B------:R-:W-:Y:S01]  /*cf80*/  IMAD.WIDE.U32 R2, R26, UR4, R2 ;  /* 0x000000041a027c25 */ /* 0x000fe2000f8e0002 */
[----:B------:R-:W-:-:S03]  /*cf90*/  UMOV UR4, 0xffffffff ;  /* 0xffffffff00047882 */ /* 0x000fc60000000000 */
[----:B------:R-:W-:Y:S01]  /*cfa0*/  IMAD R0, R26, UR5, R3 ;  /* 0x000000051a007c24 */ /* 0x000fe2000f8e0203 */
[----:B-1----:R-:W-:Y:S02]  /*cfb0*/  LOP3.LUT R8, R8, 0x7f, RZ, 0xc0, !PT ;  /* 0x0000007f08087812 */ /* 0x002fe400078ec0ff */
[C---:B------:R-:W-:Y:S02]  /*cfc0*/  LEA R4, P0, R2.reuse, UR6, 0x1 ;  /* 0x0000000602047c11 */ /* 0x040fe4000f8008ff */
[----:B------:R-:W-:Y:S02]  /*cfd0*/  SHF.R.U32.HI R8, RZ, 0x3, R8 ;  /* 0x00000003ff087819 */ /* 0x000fe40000011608 */
[----:B------:R-:W-:-:S03]  /*cfe0*/  LEA.HI.X R0, R2, UR7, R0, 0x1, P0 ;  /* 0x0000000702007c11 */ /* 0x000fc600080f0c00 */
[----:B------:R-:W-:-:S05]  /*cff0*/  IMAD.IADD R6, R6, 0x1, -R8 ;  /* 0x0000000106067824 */ /* 0x000fca00078e0a08 */
[----:B------:R-:W-:Y:S01]  /*d000*/  ISETP.GE.AND P0, PT, R6, 0x1, PT ;  /* 0x000000010600780c */ /* 0x000fe20003f06270 */
[----:B------:R-:W-:-:S12]  /*d010*/  BRA.DIV UR4, `(.L_x_259) ;  /* 0x0000003e04347947 */ /* 0x000fd8000b800000 */
[----:B------:R-:W0:Y:S01]  /*d020*/  SHFL.IDX PT, R3, R4, RZ, 0x181f ;  /* 0x00181fff04037589 */ /* 0x000e2200000e0000 */
[----:B------:R-:W-:-:S03]  /*d030*/  @P0 IMAD R8, R5, 0x2, R22 ;  /* 0x0000000205080824 */ /* 0x000fc600078e0216 */
[----:B------:R-:W1:Y:S01]  /*d040*/  SHFL.IDX PT, R2, R0, RZ, 0x181f ;  /* 0x00181fff00027589 */ /* 0x000e6200000e0000 */
[----:B0-----:R-:W-:-:S05]  /*d050*/  @P0 LEA R3, P1, R31, R3, 0x1 ;  /* 0x000000031f030211 */ /* 0x001fca00078208ff */
[----:B-1----:R-:W-:Y:S01]  /*d060*/  @P0 IMAD.X R2, RZ, RZ, R2, P1 ;  /* 0x000000ffff020224 */ /* 0x002fe200008e0602 */
[----:B------:R-:W-:-:S04]  /*d070*/  ISETP.GE.AND P1, PT, R6, 0x11, PT ;  /* 0x000000110600780c */ /* 0x000fc80003f26270 */
[----:B------:R-:W-:-:S04]  /*d080*/  @P0 LOP3.LUT R3, R3, R2, RZ, 0x3c, !PT ;  /* 0x0000000203030212 */ /* 0x000fc800078e3cff */
[----:B------:R-:W-:-:S04]  /*d090*/  @P0 LOP3.LUT R2, R3, R2, RZ, 0x3c, !PT ;  /* 0x0000000203020212 */ /* 0x000fc800078e3cff */
[----:B------:R-:W-:-:S05]  /*d0a0*/  @P0 LOP3.LUT R3, R3, R2, RZ, 0x3c, !PT ;  /* 0x0000000203030212 */ /* 0x000fca00078e3cff */
[----:B------:R-:W-:Y:S01]  /*d0b0*/  @!PT LDS RZ, [RZ] ;  /* 0x00000000fffff984 */ /* 0x000fe20000000800 */
[----:B------:R-:W-:Y:S04]  /*d0c0*/  @P0 LDGSTS.E.BYPASS.LTC128B.128 [R8+0x1e400], desc[UR36][R2.64], !P4 ;  /* 0x1e40000002080fae */ /* 0x000fe8000e101d64 */
[----:B------:R-:W-:Y:S04]  /*d0d0*/  @P0 LDGSTS.E.BYPASS.LTC128B.128 [R8+0x21400], desc[UR36][R2.64+0x80], !P3 ;  /* 0x2140008002080fae */ /* 0x000fe8000d901d64 */
[----:B------:R0:W-:Y:S04]  /*d0e0*/  @P0 LDGSTS.E.BYPASS.LTC128B.128 [R8+0x24400], desc[UR36][R2.64+0x100], !P2 ;  /* 0x2440010002080fae */ /* 0x0001e8000d101d64 */
[----:B0-----:R-:W0:Y:S01]  /*d0f0*/  SHFL.IDX PT, R3, R4, 0x1, 0x181f ;  /* 0x00381f0004037f89 */ /* 0x001e2200000e0000 */
[----:B------:R-:W-:-:S03]  /*d100*/  @P1 IMAD R8, R5, 0x2, R22 ;  /* 0x0000000205081824 */ /* 0x000fc600078e0216 */
[----:B------:R-:W1:Y:S01]  /*d110*/  SHFL.IDX PT, R2, R0, 0x1, 0x181f ;  /* 0x00381f0000027f89 */ /* 0x000e6200000e0000 */
[----:B0-----:R-:W-:-:S05]  /*d120*/  @P1 LEA R3, P0, R31, R3, 0x1 ;  /* 0x000000031f031211 */ /* 0x001fca00078008ff */
[----:B-1----:R-:W-:-:S05]  /*d130*/  @P1 IMAD.X R2, RZ, RZ, R2, P0 ;  /* 0x000000ffff021224 */ /* 0x002fca00000e0602 */
[----:B------:R-:W-:-:S04]  /*d140*/  @P1 LOP3.LUT R3, R3, R2, RZ, 0x3c, !PT ;  /* 0x0000000203031212 */ /* 0x000fc800078e3cff */
[----:B------:R-:W-:-:S04]  /*d150*/  @P1 LOP3.LUT R2, R3, R2, RZ, 0x3c, !PT ;  /* 0x0000000203021212 */ /* 0x000fc800078e3cff */
[----:B------:R-:W-:-:S05]  /*d160*/  @P1 LOP3.LUT R3, R3, R2, RZ, 0x3c, !PT ;  /* 0x0000000203031212 */ /* 0x000fca00078e3cff */
[----:B------:R-:W-:Y:S04]  /*d170*/  @P1 LDGSTS.E.BYPASS.LTC128B.128 [R8+0x1ec00], desc[UR36][R2.64], !P4 ;  /* 0x1ec0000002081fae */ /* 0x000fe8000e101d64 */
[----:B------:R-:W-:Y:S04]  /*d180*/  @P1 LDGSTS.E.BYPASS.LTC128B.128 [R8+0x21c00], desc[UR36][R2.64+0x80], !P3 ;  /* 0x21c0008002081fae */ /* 0x000fe8000d901d64 */
[----:B------:R0:W-:Y:S01]  /*d190*/  @P1 LDGSTS.E.BYPASS.LTC128B.128 [R8+0x24c00], desc[UR36][R2.64+0x100], !P2 ;  /* 0x24c0010002081fae */ /* 0x0001e2000d101d64 */
[----:B------:R-:W-:-:S03]  /*d1a0*/  ISETP.GE.AND P1, PT, R6, 0x21, PT ;  /* 0x000000210600780c */ /* 0x000fc60003f26270 */
[----:B0-----:R-:W0:Y:S10]  /*d1b0*/  SHFL.IDX PT, R3, R4, 0x2, 0x181f ;  /* 0x00581f0004037f89 */ /* 0x001e3400000e0000 */
[----:B------:R-:W-:Y:S01]  /*d1c0*/  @P1 IMAD R8, R5, 0x2, R22 ;  /* 0x0000000205081824 */ /* 0x000fe200078e0216 */
        /* <DEDUP_REMOVED lines=24> */
[----:B------:R-:W1:Y:S04]  /*d350*/  SHFL.IDX PT, R2, R0, 0x4, 0x181f ;  /* 0x00981f0000027f89 */ /* 0x000e6800000e0000 */
[----:B------:R-:W2:Y:S01]  /*d360*/  SHFL.IDX PT, R0, R0, 0x5, 0x181f ;  /* 0x00b81f0000007f89 */ /* 0x000ea200000e0000 */
[----:B0-----:R-:W-:-:S05]  /*d370*/  @P1 LEA R3, P0, R31, R3, 0x1 ;  /* 0x000000031f031211 */ /* 0x001fca00078008ff */
[----:B-1----:R-:W-:-:S05]  /*d380*/  @P1 IMAD.X R2, RZ, RZ, R2, P0 ;  /* 0x000000ffff021224 */ /* 0x002fca00000e0602 */
[----:B------:R-:W-:-:S04]  /*d390*/  @P1 LOP3.LUT R3, R3, R2, RZ, 0x3c, !PT ;  /* 0x0000000203031212 */ /* 0x000fc800078e3cff */
[----:B------:R-:W-:-:S04]  /*d3a0*/  @P1 LOP3.LUT R2, R3, R2, RZ, 0x3c, !PT ;  /* 0x0000000203021212 */ /* 0x000fc800078e3cff */
[----:B------:R-:W-:-:S05]  /*d3b0*/  @P1 LOP3.LUT R3, R3, R2, RZ, 0x3c, !PT ;  /* 0x0000000203031212 */ /* 0x000fca00078e3cff */
[----:B------:R-:W-:Y:S04]  /*d3c0*/  @P1 LDGSTS.E.BYPASS.LTC128B.128 [R8+0x20400], desc[UR36][R2.64], !P4 ;  /* 0x2040000002081fae */ /* 0x000fe8000e101d64 */
[----:B------:R-:W-:Y:S04]  /*d3d0*/  @P1 LDGSTS.E.BYPASS.LTC128B.128 [R8+0x23400], desc[UR36][R2.64+0x80], !P3 ;  /* 0x2340008002081fae */ /* 0x000fe8000d901d64 */
[----:B------:R0:W-:Y:S04]  /*d3e0*/  @P1 LDGSTS.E.BYPASS.LTC128B.128 [R8+0x26400], desc[UR36][R2.64+0x100], !P2 ;  /* 0x2640010002081fae */ /* 0x0001e8000d101d64 */
[----:B0-2---:R0:W1:Y:S02]  /*d3f0*/  SHFL.IDX PT, R2, R4, 0x5, 0x181f ;  /* 0x00b81f0004027f89 */ /* 0x00506400000e0000 */
.L_x_336:
[----:B------:R-:W-:-:S13]  /*d400*/  ISETP.GE.AND P0, PT, R6, 0x51, PT ;  /* 0x000000510600780c */ /* 0x000fda0003f06270 */
[----:B-1----:R-:W-:Y:S01]  /*d410*/  @P0 LEA R2, P1, R31, R2, 0x1 ;  /* 0x000000021f020211 */ /* 0x002fe200078208ff */
[----:B------:R-:W-:-:S04]  /*d420*/  @P0 IMAD R5, R5, 0x2, R22 ;  /* 0x0000000205050824 */ /* 0x000fc800078e0216 */
[----:B------:R-:W-:-:S05]  /*d430*/  @P0 IMAD.X R3, RZ, RZ, R0, P1 ;  /* 0x000000ffff030224 */ /* 0x000fca00008e0600 */
[----:B------:R-:W-:Y:S01]  /*d440*/  @!PT LDS RZ, [RZ] ;  /* 0x00000000fffff984 */ /* 0x000fe20000000800 */
[----:B------:R-:W-:Y:S01]  /*d450*/  @!PT LDS RZ, [RZ] ;  /* 0x00000000fffff984 */ /* 0x000fe20000000800 */
[----:B------:R-:W-:Y:S01]  /*d460*/  @!PT LDS RZ, [RZ] ;  /* 0x00000000fffff984 */ /* 0x000fe20000000800 */
[----:B------:R1:W-:Y:S04]  /*d470*/  @P0 LDGSTS.E.BYPASS.LTC128B.128 [R5+0x20c00], desc[UR36][R2.64], !P4 ;  /* 0x20c0000002050fae */ /* 0x0003e8000e101d64 */
[----:B------:R1:W-:Y:S04]  /*d480*/  @P0 LDGSTS.E.BYPASS.LTC128B.128 [R5+0x23c00], desc[UR36][R2.64+0x80], !P3 ;  /* 0x23c0008002050fae */ /* 0x0003e8000d901d64 */
[----:B------:R1:W-:Y:S01]  /*d490*/  @P0 LDGSTS.E.BYPASS.LTC128B.128 [R5+0x26c00], desc[UR36][R2.64+0x100], !P2 ;  /* 0x26c0010002050fae */ /* 0x0003e2000d101d64 */
[----:B------:R-:W-:Y:S01]  /*d4a0*/  PLOP3.LUT P0, PT, PT, PT, PT, 0x80, 0x0 ;  /* 0x000000000000781c */ /* 0x000fe20003f0f070 */
[----:B------:R-:W-:-:S12]  /*d4b0*/  NOP ;  /* 0x0000000000007918 */ /* 0x000fd80000000000 */
.L_x_260:
        /* <DEDUP_REMOVED lines=10> */
.L_x_261:
[----:B------:R2:W5:Y:S01]  /*d560*/  LDL.LU R0, [R1+0x10] ;  /* 0x0000100001007983 */ /* 0x0005620000300800 */
[----:B------:R-:W-:Y:S01]  /*d570*/  LOP3.LUT P0, RZ, R23, 0x40, RZ, 0xc0, !PT ;  /* 0x0000004017ff7812 */ /* 0x000fe2000780c0ff */
[----:B------:R2:W-:-:S12]  /*d580*/  SYNCS.ARRIVE.TRANS64.A1T0 RZ, [R7+URZ+0x30830], RZ ;  /* 0x030830ff07ff79a7 */ /* 0x0005d8000810003f */
[----:B------:R-:W-:Y:S05]  /*d590*/  WARPSYNC.ALL ;  /* 0x0000000000007948 */ /* 0x000fea0003800000 */
[----:B------:R-:W-:Y:S01]  /*d5a0*/  ULDC.64 UR4, c[0x0][0x298] ;  /* 0x0000a60000047ab9 */ /* 0x000fe20000000a00 */
[----:B------:R-:W-:Y:S01]  /*d5b0*/  SEL R29, R29, RZ, !P0 ;  /* 0x000000ff1d1d7207 */ /* 0x000fe20004000000 */
[----:B01----:R-:W-:Y:S01]  /*d5c0*/  IMAD.WIDE.U32 R4, R35, UR4, RZ ;  /* 0x0000000423047c25 */ /* 0x003fe2000f8e00ff */
[----:B------:R-:W-:Y:S01]  /*d5d0*/  BSSY B6, `(.L_x_262) ;  /* 0x000001c000067945 */ /* 0x000fe20003800000 */
[----:B------:R-:W-:Y:S01]  /*d5e0*/  BAR.SYNC.DEFER_BLOCKING 0x8, 0x180 ;  /* 0x0206000000007b1d */ /* 0x000fe20000010000 */
[----:B-----5:R-:W-:-:S02]  /*d5f0*/  SEL R2, R0, RZ, !P0 ;  /* 0x000000ff00027207 */ /* 0x020fc40004000000 */
[----:B------:R-:W-:-:S03]  /*d600*/  SHF.R.S32.HI R0, RZ, 0x1f, R35 ;  /* 0x0000001fff007819 */ /* 0x000fc60000011423 */
[----:B------:R0:W-:Y:S02]  /*d610*/  STL [R1+0x24], R2 ;  /* 0x0000240201007387 */ /* 0x0001e40000100800 */
[----:B------:R-:W-:Y:S02]  /*d620*/  IMAD R0, R0, UR4, RZ ;  /* 0x0000000400007c24 */ /* 0x000fe4000f8e02ff */
[----:B------:R1:W-:Y:S02]  /*d630*/  STL.64 [R1+0x10], R4 ;  /* 0x0000100401007387 */ /* 0x0003e40000100a00 */
[----:B------:R-:W-:Y:S02]  /*d640*/  IMAD R0, R35, UR5, R0 ;  /* 0x0000000523007c24 */ /* 0x000fe4000f8e0200 */
[----:B0-----:R-:W-:Y:S02]  /*d650*/  VIADD R2, R22, 0x12400 ;  /* 0x0001240016027836 */ /* 0x001fe40000000000 */
[----:B------:R-:W-:-:S03]  /*d660*/  IMAD.IADD R35, R5, 0x1, R0 ;  /* 0x0000000105237824 */ /* 0x000fc600078e0200 */
[----:B------:R-:W-:-:S13]  /*d670*/  LOP3.LUT P0, RZ, R2, 0x3ff, RZ, 0xc0, !PT ;  /* 0x000003ff02ff7812 */ /* 0x000fda000780c0ff */
[----:B-1----:R-:W-:Y:S05]  /*d680*/  @!P0 BRA `(.L_x_263) ;  /* 0x0000000000408947 */ /* 0x002fea0003800000 */
[----:B------:R-:W-:Y:S01]  /*d690*/  MOV R2, 0x0 ;  /* 0x0000000000027802 */ /* 0x000fe20000000f00 */
[----:B------:R-:W-:Y:S01]  /*d6a0*/  ULDC.64 UR6, c[0x4][0x88] ;  /* 0x0100220000067ab9 */ /* 0x000fe20000000a00 */
[----:B------:R-:W-:Y:S01]  /*d6b0*/  ULDC.64 UR8, c[0x4][0x90] ;  /* 0x0100240000087ab9 */ /* 0x000fe20000000a00 */
[----:B------:R-:W-:Y:S01]  /*d6c0*/  ULDC.64 UR4, c[0x4][0x20] ;  /* 0x0100080000047ab9 */ /* 0x000fe20000000a00 */
[----:B------:R-:W-:Y:S01]  /*d6d0*/  MOV R4, UR6 ;  /* 0x0000000600047c02 */ /* 0x000fe20008000f00 */
[----:B------:R-:W-:Y:S01]  /*d6e0*/  IMAD.U32 R5, RZ, RZ, UR7 ;  /* 0x00000007ff057e24 */ /* 0x000fe2000f8e00ff */
[----:B------:R-:W0:Y:S01]  /*d6f0*/  LDC.64 R2, c[0x4][R2] ;  /* 0x0100000002027b82 */ /* 0x000e220000000a00 */
[----:B------:R-:W-:Y:S02]  /*d700*/  IMAD.U32 R6, RZ, RZ, UR8 ;  /* 0x00000008ff067e24 */ /* 0x000fe4000f8e00ff */
[----:B--2---:R-:W-:Y:S02]  /*d710*/  IMAD.U32 R7, RZ, RZ, UR9 ;  /* 0x00000009ff077e24 */ /* 0x004fe4000f8e00ff */
[----:B------:R-:W-:-:S02]  /*d720*/  IMAD.U32 R10, RZ, RZ, UR4 ;  /* 0x00000004ff0a7e24 */ /* 0x000fc4000f8e00ff */
[----:B------:R-:W-:Y:S02]  /*d730*/  IMAD.U32 R11, RZ, RZ, UR5 ;  /* 0x00000005ff0b7e24 */ /* 0x000fe4000f8e00ff */
[----:B------:R-:W-:Y:S02]  /*d740*/  IMAD.MOV.U32 R8, RZ, RZ, 0x70 ;  /* 0x00000070ff087424 */ /* 0x000fe400078e00ff */
[----:B------:R-:W-:Y:S02]  /*d750*/  IMAD.MOV.U32 R12, RZ, RZ, 0x1 ;  /* 0x00000001ff0c7424 */ /* 0x000fe400078e00ff */
[----:B------:R-:W-:-:S07]  /*d760*/  IMAD.MOV.U32 R13, RZ, RZ, RZ ;  /* 0x000000ffff0d7224 */ /* 0x000fce00078e00ff */
[----:B------:R-:W-:-:S07]  /*d770*/  LEPC R20, `(.L_x_263) ;  /* 0x000000001014794e */ /* 0x000fce0000000000 */
[----:B0-----:R-:W-:Y:S05]  /*d780*/  CALL.ABS.NOINC R2 ;  /* 0x0000000002007343 */ /* 0x001fea0003c00000 */
.L_x_263:
[----:B------:R-:W-:Y:S05]  /*d790*/  BSYNC B6 ;  /* 0x0000000000067941 */ /* 0x000fea0003800000 */
.L_x_262:
[----:B------:R-:W3:Y:S01]  /*d7a0*/  LDL.LU.64 R2, [R1+0x10] ;  /* 0x0000100001027983 */ /* 0x000ee20000300a00 */
[----:B------:R-:W-:Y:S01]  /*d7b0*/  ULDC.64 UR6, c[0x0][0x2e0] ;  /* 0x0000b80000067ab9 */ /* 0x000fe20000000a00 */
[----:B------:R-:W0:Y:S01]  /*d7c0*/  LDC R6, c[0x0][0x448] ;  /* 0x00011200ff067b82 */ /* 0x000e220000000800 */
[----:B------:R-:W-:Y:S01]  /*d7d0*/  ULDC.64 UR4, c[0x0][0x2d8] ;  /* 0x0000b60000047ab9 */ /* 0x000fe20000000a00 */
[----:B------:R-:W4:Y:S01]  /*d7e0*/  LDL.LU R20, [R1+0x24] ;  /* 0x0000240001147983 */ /* 0x000f220000300800 */
[----:B------:R-:W-:-:S03]  /*d7f0*/  IMAD.SHL.U32 R4, R17, 0x80, RZ ;  /* 0x0000008011047824 */ /* 0x000fc600078e00ff */
[----:B------:R1:W5:Y:S01]  /*d800*/  LDL R17, [R1+0x18] ;  /* 0x0000180001117983 */ /* 0x0003620000100800 */
[----:B0-----:R-:W-:-:S13]  /*d810*/  ISETP.NE.AND P0, PT, R6, 0x1, PT ;  /* 0x000000010600780c */ /* 0x001fda0003f05270 */
[----:B------:R-:W0:Y:S08]  /*d820*/  @P0 LDC R0, c[0x0][0x44c] ;  /* 0x00011300ff000b82 */ /* 0x000e300000000800 */
[----:B------:R-:W1:Y:S01]  /*d830*/  @P0 LDC R8, c[0x0][0x450] ;  /* 0x00011400ff080b82 */ /* 0x000e620000000800 */
[----:B---3--:R-:W-:Y:S02]  /*d840*/  IMAD.MOV.U32 R3, RZ, RZ, R35 ;  /* 0x000000ffff037224 */ /* 0x008fe400078e0023 */
[----:B----4-:R-:W-:-:S02]  /*d850*/  IMAD R5, R20, UR6, RZ ;  /* 0x0000000614057c24 */ /* 0x010fc4000f8e02ff */
[----:B------:R-:W3:Y:S01]  /*d860*/  S2R R20, SR_TID.X ;  /* 0x0000000000147919 */ /* 0x000ee20000002100 */
[----:B------:R-:W-:-:S04]  /*d870*/  IMAD.WIDE.U32 R2, R26, UR4, R2 ;  /* 0x000000041a027c25 */ /* 0x000fc8000f8e0002 */
[----:B------:R-:W-:Y:S01]  /*d880*/  IMAD R3, R26, UR5, R3 ;  /* 0x000000051a037c24 */ /* 0x000fe2000f8e0203 */
[----:B------:R-:W-:Y:S01]  /*d890*/  ULDC.64 UR4, c[0x0][0x2d0] ;  /* 0x0000b40000047ab9 */ /* 0x000fe20000000a00 */
[C---:B------:R-:W-:Y:S02]  /*d8a0*/  IMAD R5, R29.reuse, UR7, R5 ;  /* 0x000000071d057c24 */ /* 0x040fe4000f8e0205 */
[----:B------:R-:W-:Y:S01]  /*d8b0*/  IMAD.WIDE.U32 R2, R29, UR6, R2 ;  /* 0x000000061d027c25 */ /* 0x000fe2000f8e0002 */
[----:B---3--:R-:W-:-:S04]  /*d8c0*/  LOP3.LUT R20, R20, 0x7f, RZ, 0xc0, !PT ;  /* 0x0000007f14147812 */ /* 0x008fc800078ec0ff */
[----:B------:R-:W-:Y:S02]  /*d8d0*/  SHF.R.U32.HI R21, RZ, 0x3, R20 ;  /* 0x00000003ff157819 */ /* 0x000fe40000011614 */
[----:B------:R-:W3:Y:S01]  /*d8e0*/  S2R R20, SR_TID.X ;  /* 0x0000000000147919 */ /* 0x000ee20000002100 */
[----:B------:R-:W-:Y:S02]  /*d8f0*/  IMAD.IADD R3, R3, 0x1, R5 ;  /* 0x0000000103037824 */ /* 0x000fe400078e0205 */
[----:B---3--:R-:W-:-:S05]  /*d900*/  IMAD.SHL.U32 R20, R20, 0x10, RZ ;  /* 0x0000001014147824 */ /* 0x008fca00078e00ff */
[----:B------:R-:W-:-:S04]  /*d910*/  LOP3.LUT R20, R21, 0x70, R20, 0xf8, !PT ;  /* 0x0000007015147812 */ /* 0x000fc800078ef814 */
[----:B--2---:R-:W-:-:S05]  /*d920*/  LOP3.LUT R7, R20, R4, RZ, 0xfc, !PT ;  /* 0x0000000414077212 */ /* 0x004fca00078efcff */
[----:B0-----:R-:W-:-:S04]  /*d930*/  @P0 IMAD.HI.U32 R9, R7, R0, RZ ;  /* 0x0000000007090227 */ /* 0x001fc800078e00ff */
[----:B------:R-:W-:Y:S01]  /*d940*/  IMAD.MOV.U32 R0, RZ, RZ, R7 ;  /* 0x000000ffff007224 */ /* 0x000fe200078e0007 */
[----:B-1----:R-:W-:Y:S01]  /*d950*/  @P0 SHF.R.U32.HI R0, RZ, R8, R9 ;  /* 0x00000008ff000219 */ /* 0x002fe20000011609 */
[----:B------:R-:W0:Y:S04]  /*d960*/  S2R R20, SR_TID.X ;  /* 0x0000000000147919 */ /* 0x000e280000002100 */
[----:B------:R-:W-:-:S04]  /*d970*/  IMAD.MOV R5, RZ, RZ, -R0 ;  /* 0x000000ffff057224 */ /* 0x000fc800078e0a00 */
[----:B------:R-:W-:Y:S01]  /*d980*/  IMAD R5, R6, R5, R7 ;  /* 0x0000000506057224 */ /* 0x000fe200078e0207 */
[----:B------:R-:W-:Y:S01]  /*d990*/  SHF.R.S32.HI R7, RZ, 0x1f, R0 ;  /* 0x0000001fff077819 */ /* 0x000fe20000011400 */
[----:B------:R-:W-:-:S04]  /*d9a0*/  IMAD.WIDE.U32 R2, R0, UR4, R2 ;  /* 0x0000000400027c25 */ /* 0x000fc8000f8e0002 */
[----:B------:R-:W-:-:S04]  /*d9b0*/  IMAD R7, R7, UR4, RZ ;  /* 0x0000000407077c24 */ /* 0x000fc8000f8e02ff */
[----:B------:R-:W-:Y:S01]  /*d9c0*/  IMAD R7, R0, UR5, R7 ;  /* 0x0000000500077c24 */ /* 0x000fe2000f8e0207 */
[----:B------:R-:W-:Y:S01]  /*d9d0*/  SHF.R.S32.HI R0, RZ, 0x1f, R5 ;  /* 0x0000001fff007819 */ /* 0x000fe20000011405 */
[----:B------:R-:W-:Y:S02]  /*d9e0*/  ULDC.64 UR4, c[0x0][0x2c8] ;  /* 0x0000b20000047ab9 */ /* 0x000fe40000000a00 */
[----:B------:R-:W-:Y:S02]  /*d9f0*/  IMAD.IADD R3, R3, 0x1, R7 ;  /* 0x0000000103037824 */ /* 0x000fe400078e0207 */
[----:B------:R-:W-:Y:S02]  /*da00*/  IMAD R0, R0, UR4, RZ ;  /* 0x0000000400007c24 */ /* 0x000fe4000f8e02ff */
[----:B------:R-:W-:-:S04]  /*da10*/  IMAD.WIDE.U32 R2, R5, UR4, R2 ;  /* 0x0000000405027c25 */ /* 0x000fc8000f8e0002 */
[----:B------:R-:W-:Y:S01]  /*da20*/  IMAD R0, R5, UR5, R0 ;  /* 0x0000000505007c24 */ /* 0x000fe2000f8e0200 */
[----:B------:R-:W-:-:S03]  /*da30*/  ULDC.64 UR4, c[0x0][0x280] ;  /* 0x0000a00000047ab9 */ /* 0x000fc60000000a00 */
[----:B------:R-:W-:Y:S01]  /*da40*/  IMAD.IADD R5, R3, 0x1, R0 ;  /* 0x0000000103057824 */ /* 0x000fe200078e0200 */
[----:B------:R-:W-:Y:S01]  /*da50*/  LEA R0, P0, R2, UR4, 0x1 ;  /* 0x0000000402007c11 */ /* 0x000fe2000f8008ff */
[----:B------:R-:W-:Y:S01]  /*da60*/  ULDC UR4, c[0x0][0x2b8] ;  /* 0x0000ae0000047ab9 */ /* 0x000fe20000000800 */
[----:B0-----:R-:W-:Y:S02]  /*da70*/  LOP3.LUT R20, R20, 0x7f, RZ, 0xc0, !PT ;  /* 0x0000007f14147812 */ /* 0x001fe400078ec0ff */
[----:B------:R-:W-:Y:S01]  /*da80*/  LEA.HI.X R5, R2, UR5, R5, 0x1, P0 ;  /* 0x0000000502057c11 */ /* 0x000fe200080f0c05 */
[----:B------:R-:W-:Y:S01]  /*da90*/  UMOV UR5, 0xffffffff ;  /* 0xffffffff00057882 */ /* 0x000fe20000000000 */
[----:B------:R-:W-:Y:S02]  /*daa0*/  ISETP.GE.AND P3, PT, R31, UR4, PT ;  /* 0x000000041f007c0c */ /* 0x000fe4000bf66270 */
[----:B------:R-:W-:Y:S02]  /*dab0*/  ISETP.GE.AND P2, PT, R33, UR4, PT ;  /* 0x0000000421007c0c */ /* 0x000fe4000bf46270 */
[----:B------:R-:W-:-:S02]  /*dac0*/  ISETP.GE.AND P0, PT, R32, UR4, PT ;  /* 0x0000000420007c0c */ /* 0x000fc4000bf06270 */
[----:B------:R-:W-:Y:S01]  /*dad0*/  SHF.R.U32.HI R10, RZ, 0x3, R20 ;  /* 0x00000003ff0a7819 */ /* 0x000fe20000011614 */
[----:B------:R-:W-:Y:S10]  /*dae0*/  BRA.DIV UR5, `(.L_x_264) ;  /* 0x0000003a05a87947 */ /* 0x000ff4000b800000 */
[----:B------:R-:W0:Y:S01]  /*daf0*/  SHFL.IDX PT, R14, R0, RZ, 0x181f ;  /* 0x00181fff000e7589 */ /* 0x000e2200000e0000 */
[----:B-----5:R-:W-:Y:S01]  /*db00*/  IMAD R6, R17, R6, RZ ;  /* 0x0000000611067224 */ /* 0x020fe200078e02ff */
[----:B------:R-:W-:Y:S02]  /*db10*/  IADD3 R4, R10, R4, RZ ;  /* 0x000000040a047210 */ /* 0x000fe40007ffe0ff */
[----:B------:R-:W1:Y:S02]  /*db20*/  SHFL.IDX PT, R2, R5, RZ, 0x181f ;  /* 0x00181fff05027589 */ /* 0x000e6400000e0000 */
[C---:B------:R-:W-:Y:S01]  /*db30*/  ISETP.GE.AND P1, PT, R4.reuse, R6, PT ;  /* 0x000000060400720c */ /* 0x040fe20003f26270 */
[----:B------:R-:W-:-:S12]  /*db40*/  VIADD R7, R4, 0x10 ;  /* 0x0000001004077836 */ /* 0x000fd80000000000 */
[----:B0-----:R-:W-:-:S05]  /*db50*/  @!P1 LEA R14, P4, R31, R14, 0x1 ;  /* 0x0000000e1f0e9211 */ /* 0x001fca00078808ff */
[----:B-1----:R-:W-:Y:S02]  /*db60*/  @!P1 IMAD.X R3, RZ, RZ, R2, P4 ;  /* 0x000000ffff039224 */ /* 0x002fe400020e0602 */
[----:B------:R-:W-:Y:S02]  /*db70*/  @!P1 IMAD.MOV.U32 R2, RZ, RZ, R14 ;  /* 0x000000ffff029224 */ /* 0x000fe400078e000e */
[----:B------:R-:W0:Y:S04]  /*db80*/  SHFL.IDX PT, R14, R0, 0x1, 0x181f ;  /* 0x00381f00000e7f89 */ /* 0x000e2800000e0000 */
[----:B------:R-:W-:Y:S04]  /*db90*/  @!P1 LDGSTS.E.BYPASS.LTC128B.128 [R36+0x12400], desc[UR36][R2.64], !P3 ;  /* 0x1240000002249fae */ /* 0x000fe8000d901d64 */
[----:B------:R-:W-:Y:S04]  /*dba0*/  @!P1 LDGSTS.E.BYPASS.LTC128B.128 [R36+0x16400], desc[UR36][R2.64+0x80], !P2 ;  /* 0x1640008002249fae */ /* 0x000fe8000d101d64 */
[----:B------:R1:W-:Y:S01]  /*dbb0*/  @!P1 LDGSTS.E.BYPASS.LTC128B.128 [R36+0x1a400], desc[UR36][R2.64+0x100], !P0 ;  /* 0x1a40010002249fae */ /* 0x0003e2000c101d64 */
[----:B------:R-:W-:-:S03]  /*dbc0*/  ISETP.GE.AND P1, PT, R7, R6, PT ;  /* 0x000000060700720c */ /* 0x000fc60003f26270 */
[----:B-1----:R-:W1:Y:S10]  /*dbd0*/  SHFL.IDX PT, R2, R5, 0x1, 0x181f ;  /* 0x00381f0005027f89 */ /* 0x002e7400000e0000 */
[----:B0-----:R-:W-:-:S05]  /*dbe0*/  @!P1 LEA R14, P4, R31, R14, 0x1 ;  /* 0x0000000e1f0e9211 */ /* 0x001fca00078808ff */
[----:B-1----:R-:W-:Y:S02]  /*dbf0*/  @!P1 IMAD.X R7, RZ, RZ, R2, P4 ;  /* 0x000000ffff079224 */ /* 0x002fe400020e0602 */
[----:B------:R-:W-:Y:S02]  /*dc00*/  @!P1 IMAD.MOV.U32 R2, RZ, RZ, R14 ;  /* 0x000000ffff029224 */ /* 0x000fe400078e000e */
[----:B------:R-:W-:Y:S01]  /*dc10*/  @!P1 IMAD.MOV.U32 R3, RZ, RZ, R7 ;  /* 0x000000ffff039224 */ /* 0x000fe200078e0007 */
[----:B------:R-:W0:Y:S01]  /*dc20*/  SHFL.IDX PT, R14, R0, 0x2, 0x181f ;  /* 0x00581f00000e7f89 */ /* 0x000e2200000e0000 */
[----:B------:R-:W-:-:S03]  /*dc30*/  VIADD R7, R4, 0x20 ;  /* 0x0000002004077836 */ /* 0x000fc60000000000 */
        /* <DEDUP_REMOVED lines=28> */
[----:B-1----:R-:W-:Y:S01]  /*de00*/  @!P1 IMAD.X R7, RZ, RZ, R2, P4 ;  /* 0x000000ffff079224 */ /* 0x002fe200020e0602 */
[----:B------:R-:W-:Y:S02]  /*de10*/  @!P1 MOV R2, R14 ;  /* 0x0000000e00029202 */ /* 0x000fe40000000f00 */
[----:B------:R-:W0:Y:S01]  /*de20*/  SHFL.IDX PT, R14, R0, 0x5, 0x181f ;  /* 0x00b81f00000e7f89 */ /* 0x000e2200000e0000 */
[----:B------:R-:W-:Y:S02]  /*de30*/  @!P1 IMAD.MOV.U32 R3, RZ, RZ, R7 ;  /* 0x000000ffff039224 */ /* 0x000fe400078e0007 */
        /* <DEDUP_REMOVED lines=17> */
[----:B0-----:R-:W-:Y:S01]  /*df50*/  @!P1 LEA R14, P4, R31, R14, 0x1 ;  /* 0x0000000e1f0e9211 */ /* 0x001fe200078808ff */
[----:B------:R-:W0:Y:S04]  /*df60*/  SHFL.IDX PT, R5, R5, 0x7, 0x181f ;  /* 0x00f81f0005057f89 */ /* 0x000e2800000e0000 */
[----:B-1----:R-:W-:-:S02]  /*df70*/  @!P1 IMAD.X R7, RZ, RZ, R2, P4 ;  /* 0x000000ffff079224 */ /* 0x002fc400020e0602 */
[----:B------:R-:W-:Y:S02]  /*df80*/  @!P1 IMAD.MOV.U32 R2, RZ, RZ, R14 ;  /* 0x000000ffff029224 */ /* 0x000fe400078e000e */
[----:B------:R-:W-:Y:S01]  /*df90*/  @!P1 IMAD.MOV.U32 R3, RZ, RZ, R7 ;  /* 0x000000ffff039224 */ /* 0x000fe200078e0007 */
[----:B------:R1:W2:Y:S04]  /*dfa0*/  SHFL.IDX PT, R14, R0, 0x7, 0x181f ;  /* 0x00f81f00000e7f89 */ /* 0x0002a800000e0000 */
[----:B------:R1:W-:Y:S04]  /*dfb0*/  @!P1 LDGSTS.E.BYPASS.LTC128B.128 [R36+0x15400], desc[UR36][R2.64], !P3 ;  /* 0x1540000002249fae */ /* 0x0003e8000d901d64 */
[----:B------:R1:W-:Y:S04]  /*dfc0*/  @!P1 LDGSTS.E.BYPASS.LTC128B.128 [R36+0x19400], desc[UR36][R2.64+0x80], !P2 ;  /* 0x1940008002249fae */ /* 0x0003e8000d101d64 */
[----:B0-----:R1:W-:Y:S02]  /*dfd0*/  @!P1 LDGSTS.E.BYPASS.LTC128B.128 [R36+0x1d400], desc[UR36][R2.64+0x100], !P0 ;  /* 0x1d40010002249fae */ /* 0x0013e4000c101d64 */
.L_x_353:
[----:B-1----:R-:W-:Y:S01]  /*dfe0*/  VIADD R3, R4, 0x70 ;  /* 0x0000007004037836 */ /* 0x002fe20000000000 */
[----:B------:R-:W-:Y:S04]  /*dff0*/  BSSY B0, `(.L_x_265) ;  /* 0x000000b000007945 */ /* 0x000fe80003800000 */
[----:B------:R-:W-:-:S13]  /*e000*/  ISETP.GE.AND P1, PT, R3, R6, PT ;  /* 0x000000060300720c */ /* 0x000fda0003f26270 */
[----:B------:R-:W-:Y:S05]  /*e010*/  @P1 BRA `(.L_x_266) ;  /* 0x0000000000201947 */ /* 0x000fea0003800000 */
[----:B--2---:R-:W-:-:S05]  /*e020*/  LEA R2, P1, R31, R14, 0x1 ;  /* 0x0000000e1f027211 */ /* 0x004fca00078208ff */
[----:B------:R-:W-:-:S05]  /*e030*/  IMAD.X R3, RZ, RZ, R5, P1 ;  /* 0x000000ffff037224 */ /* 0x000fca00008e0605 */
[----:B------:R-:W-:Y:S01]  /*e040*/  @!PT LDS RZ, [RZ] ;  /* 0x00000000fffff984 */ /* 0x000fe20000000800 */
[----:B------:R-:W-:Y:S01]  /*e050*/  @!PT LDS RZ, [RZ] ;  /* 0x00000000fffff984 */ /* 0x000fe20000000800 */
[----:B------:R-:W-:Y:S01]  /*e060*/  @!PT LDS RZ, [RZ] ;  /* 0x00000000fffff984 */ /* 0x000fe20000000800 */
[----:B------:R0:W-:Y:S04]  /*e070*/  LDGSTS.E.BYPASS.LTC128B.128 [R36+0x15c00], desc[UR36][R2.64], !P3 ;  /* 0x15c0000002247fae */ /* 0x0001e8000d901d64 */
[----:B------:R0:W-:Y:S04]  /*e080*/  LDGSTS.E.BYPASS.LTC128B.128 [R36+0x19c00], desc[UR36][R2.64+0x80], !P2 ;  /* 0x19c0008002247fae */ /* 0x0001e8000d101d64 */
[----:B------:R0:W-:Y:S02]  /*e090*/  LDGSTS.E.BYPASS.LTC128B.128 [R36+0x1dc00], desc[UR36][R2.64+0x100], !P0 ;  /* 0x1dc0010002247fae */ /* 0x0001e4000c101d64 */
.L_x_266:
[----:B------:R-:W-:Y:S05]  /*e0a0*/  BSYNC B0 ;  /* 0x0000000000007941 */ /* 0x000fea0003800000 */
.L_x_265:
[----:B------:R-:W-:Y:S01]  /*e0b0*/  NOP ;  /* 0x0000000000007918 */ /* 0x000fe20000000000 */
[----:B------:R-:W-:-:S13]  /*e0c0*/  PLOP3.LUT P0, PT, PT, PT, PT, 0x80, 0x0 ;  /* 0x000000000000781c */ /* 0x000fda0003f0f070 */
.L_x_267:
[----:B------:R-:W-:Y:S02]  /*e0d0*/  PLOP3.LUT P1, PT, P1, P0, PT, 0xa2, 0x0 ;  /* 0x000000000000781c */ /* 0x000fe40000f21472 */
[----:B------:R-:W-:-:S08]  /*e0e0*/  @P0 R2UR P1, UR4, R22 ;  /* 0x00000000160402ca */ /* 0x000fd00000020000 */
[----:B------:R-:W-:-:S05]  /*e0f0*/  @P0 PLOP3.LUT P0, PT, P1, PT, PT, 0x80, 0x0 ;  /* 0x000000000000081c */ /* 0x000fca0000f0f070 */
[----:B------:R-:W-:Y:S01]  /*e100*/  @!P1 SYNCS.ARRIVE.TRANS64.RED.A0T1 RZ, [UR4+0x30800], RZ ;  /* 0x030800ffffff99a7 */ /* 0x000fe20008200404 */
[----:B------:R-:W-:Y:S07]  /*e110*/  @!P1 ARRIVES.LDGSTSBAR.64.TRANSCNT [UR4+0x30800] ;  /* 0x03080000ff0099b0 */ /* 0x000fee0008000a84 */
[----:B------:R-:W-:Y:S05]  /*e120*/  @P0 BRA.U.ANY `(.L_x_267) ;  /* 0xfffffffd00e80947 */ /* 0x000fea000393ffff */
[----:B0-----:R-:W3:Y:S04]  /*e130*/  LDL.LU R3, [R1+0x20] ;  /* 0x0000200001037983 */ /* 0x001ee80000300800 */
[----:B------:R-:W4:Y:S01]  /*e140*/  LDL.LU R2, [R1+0x1c] ;  /* 0x00001c0001027983 */ /* 0x000f220000300800 */
[----:B---3--:R-:W-:Y:S02]  /*e150*/  VIADD R3, R3, 0x1 ;  /* 0x0000000103037836 */ /* 0x008fe40000000000 */
[----:B----4-:R-:W-:-:S03]  /*e160*/  VIADD R8, R2, 0xfffffffe ;  /* 0xfffffffe02087836 */ /* 0x010fc60000000000 */
[----:B------:R-:W-:Y:S01]  /*e170*/  LEA.HI R0, R3, R3, RZ, 0x1 ;  /* 0x0000000303007211 */ /* 0x000fe200078f08ff */
[----:B------:R0:W-:Y:S03]  /*e180*/  STL [R1+0x20], R3 ;  /* 0x0000200301007387 */ /* 0x0001e60000100800 */
[----:B------:R-:W-:-:S05]  /*e190*/  LOP3.LUT R0, R0, 0xfffffffe, RZ, 0xc0, !PT ;  /* 0xfffffffe00007812 */ /* 0x000fca00078ec0ff */
[----:B------:R-:W-:-:S05]  /*e1a0*/  IMAD.IADD R0, R3, 0x1, -R0 ;  /* 0x0000000103007824 */ /* 0x000fca00078e0a00 */
[----:B0-----:R-:W-:Y:S01]  /*e1b0*/  SHF.L.U32 R3, R0, 0x1f, RZ ;  /* 0x0000001f00037819 */ /* 0x001fe200000006ff */
[----:B------:R-:W-:Y:S01]  /*e1c0*/  NOP ;  /* 0x0000000000007918 */ /* 0x000fe20000000000 */
[----:B------:R0:W-:Y:S01]  /*e1d0*/  SYNCS.ARRIVE.TRANS64.A1T0 RZ, [R22+URZ+0x30800], RZ ;  /* 0x030800ff16ff79a7 */ /* 0x0001e2000810003f */
[----:B------:R-:W-:Y:S01]  /*e1e0*/  BSSY B0, `(.L_x_268) ;  /* 0x0000003000007945 */ /* 0x000fe20003800000 */
[----:B------:R-:W1:Y:S03]  /*e1f0*/  SYNCS.PHASECHK.TRANS64.TRYWAIT P0, [R22+URZ+0x30820], R3 ;  /* 0x03082003160075a7 */ /* 0x000e66000800017f */
[----:B01----:R-:W-:Y:S05]  /*e200*/  @!P0 BRA `(.L_x_269) ;  /* 0x0000003c007c8947 */ /* 0x003fea0003800000 */
.L_x_354:
[----:B------:R-:W-:Y:S05]  /*e210*/  BSYNC B0 ;  /* 0x0000000000007941 */ /* 0x000fea0003800000 */
.L_x_268:
[----:B------:R-:W3:Y:S01]  /*e220*/  LDL R0, [R1] ;  /* 0x0000000001007983 */ /* 0x000ee20000100800 */
[----:B------:R-:W-:Y:S01]  /*e230*/  BSSY B0, `(.L_x_270) ;  /* 0x0000104000007945 */ /* 0x000fe20003800000 */
[----:B---3--:R-:W-:-:S13]  /*e240*/  ISETP.GE.AND P0, PT, R8, R0, PT ;  /* 0x000000000800720c */ /* 0x008fda0003f06270 */
[----:B------:R-:W-:Y:S05]  /*e250*/  @!P0 BRA `(.L_x_271) ;  /* 0x0000001000048947 */ /* 0x000fea0003800000 */
[----:B------:R-:W-:Y:S01]  /*e260*/  ULDC UR4, c[0x0][0x2f4] ;  /* 0x0000bd0000047ab9 */ /* 0x000fe20000000800 */
[----:B------:R-:W-:Y:S01]  /*e270*/  IMAD.MOV.U32 R17, RZ, RZ, R28 ;  /* 0x000000ffff117224 */ /* 0x000fe200078e001c */
[----:B------:R-:W-:Y:S01]  /*e280*/  MOV R29, R25 ;  /* 0x00000019001d7202 */ /* 0x000fe20000000f00 */
[----:B------:R-:W-:Y:S01]  /*e290*/  IMAD.MOV.U32 R10, RZ, RZ, R27 ;  /* 0x000000ffff0a7224 */ /* 0x000fe200078e001b */
[----:B------:R-:W-:Y:S02]  /*e2a0*/  ISETP.GE.AND P3, PT, R31, UR4, PT ;  /* 0x000000041f007c0c */ /* 0x000fe4000bf66270 */
[----:B------:R-:W-:Y:S02]  /*e2b0*/  ISETP.GE.AND P2, PT, R33, UR4, PT ;  /* 0x0000000421007c0c */ /* 0x000fe4000bf46270 */
[----:B------:R-:W-:-:S13]  /*e2c0*/  ISETP.GE.AND P1, PT, R32, UR4, PT ;  /* 0x0000000420007c0c */ /* 0x000fda000bf26270 */
.L_x_284:
[----:B------:R-:W3:Y:S04]  /*e2d0*/  LDL R5, [R1+0x4] ;  /* 0x0000040001057983 */ /* 0x000ee80000100800 */
[----:B------:R-:W4:Y:S01]  /*e2e0*/  LDL R12, [R1+0x8] ;  /* 0x00000800010c7983 */ /* 0x000f220000100800 */
[----:B------:R-:W1:Y:S01]  /*e2f0*/  S2R R0, SR_TID.X ;  /* 0x0000000000007919 */ /* 0x000e620000002100 */
[----:B------:R-:W2:Y:S01]  /*e300*/  S2R R4, SR_TID.X ;  /* 0x0000000000047919 */ /* 0x000ea20000002100 */
[----:B-1----:R-:W-:-:S04]  /*e310*/  LOP3.LUT R0, R0, 0x7f, RZ, 0xc0, !PT ;  /* 0x0000007f00007812 */ /* 0x002fc800078ec0ff */
[----:B0-----:R-:W-:Y:S02]  /*e320*/  SHF.R.U32.HI R3, RZ, 0x3, R0 ;  /* 0x00000003ff037819 */ /* 0x001fe40000011600 */
[----:B------:R-:W0:Y:S01]  /*e330*/  LDC R0, c[0x0][0x430] ;  /* 0x00010c00ff007b82 */ /* 0x000e220000000800 */
[----:B--2---:R-:W-:-:S05]  /*e340*/  IMAD.SHL.U32 R4, R4, 0x10, RZ ;  /* 0x0000001004047824 */ /* 0x004fca00078e00ff */
[----:B------:R-:W-:-:S04]  /*e350*/  LOP3.LUT R4, R3, 0x70, R4, 0xf8, !PT ;  /* 0x0000007003047812 */ /* 0x000fc800078ef804 */
[----:B------:R-:W-:-:S13]  /*e360*/  ISETP.GT.U32.AND P5, PT, R4, 0x5f, PT ;  /* 0x0000005f0400780c */ /* 0x000fda0003fa4070 */
[----:B------:R-:W4:Y:S01]  /*e370*/  @!P5 LDC.64 R6, c[0x0][0x428] ;  /* 0x00010a00ff06db82 */ /* 0x000f220000000a00 */
[----:B0-----:R-:W-:-:S13]  /*e380*/  ISETP.NE.AND P0, PT, R0, 0x1, PT ;  /* 0x000000010000780c */ /* 0x001fda0003f05270 */
[----:B------:R-:W0:Y:S08]  /*e390*/  @P0 LDC R0, c[0x0][0x434] ;  /* 0x00010d00ff000b82 */ /* 0x000e300000000800 */
[----:B------:R-:W1:Y:S01]  /*e3a0*/  @P0 LDC R3, c[0x0][0x438] ;  /* 0x00010e00ff030b82 */ /* 0x000e620000000800 */
[----:B---3--:R-:W-:-:S04]  /*e3b0*/  IMAD R9, R8, 0x60, R5 ;  /* 0x0000006008097824 */ /* 0x008fc800078e0205 */
[----:B------:R-:W-:-:S03]  /*e3c0*/  IMAD.IADD R9, R4, 0x1, R9 ;  /* 0x0000000104097824 */ /* 0x000fc600078e0209 */
[----:B------:R-:W2:Y:S01]  /*e3d0*/  @!P5 LDC.64 R4, c[0x0][0x418] ;  /* 0x00010600ff04db82 */ /* 0x000ea20000000a00 */
[----:B0-----:R-:W-:-:S04]  /*e3e0*/  @P0 IMAD.HI.U32 R0, R9, R0, RZ ;  /* 0x0000000009000227 */ /* 0x001fc800078e00ff */
[----:B------:R-:W-:Y:S01]  /*e3f0*/  IMAD.MOV.U32 R11, RZ, RZ, R9 ;  /* 0x000000ffff0b7224 */ /* 0x000fe200078e0009 */
[----:B-1----:R-:W-:Y:S01]  /*e400*/  @P0 SHF.R.U32.HI R11, RZ, R3, R0 ;  /* 0x00000003ff0b0219 */ /* 0x002fe20000011600 */
[----:B----4-:R-:W-:-:S03]  /*e410*/  @!P5 IMAD R0, R12, R6, RZ ;  /* 0x000000060c00d224 */ /* 0x010fc600078e02ff */
[--C-:B------:R-:W-:Y:S01]  /*e420*/  @!P5 SHF.R.S32.HI R3, RZ, 0x1f, R11.reuse ;  /* 0x0000001fff03d819 */ /* 0x100fe2000001140b */
[----:B------:R-:W-:Y:S02]  /*e430*/  @!P5 IMAD.MOV.U32 R2, RZ, RZ, R11 ;  /* 0x000000ffff02d224 */ /* 0x000fe400078e000b */
[C---:B------:R-:W-:Y:S02]  /*e440*/  @!P5 IMAD R7, R30.reuse, R7, R0 ;  /* 0x000000071e07d224 */ /* 0x040fe400078e0200 */
[----:B------:R-:W-:-:S04]  /*e450*/  @!P5 IMAD.WIDE.U32 R2, R30, R6, R2 ;  /* 0x000000061e02d225 */ /* 0x000fc800078e0002 */
[----:B------:R-:W-:Y:S01]  /*e460*/  @!P5 IMAD.IADD R7, R7, 0x1, R3 ;  /* 0x000000010707d824 */ /* 0x000fe200078e0203 */
[----:B--2---:R-:W-:Y:S01]  /*e470*/  @!P5 LEA R4, P0, R2, R4, 0x2 ;  /* 0x000000040204d211 */ /* 0x004fe200078010ff */
[----:B------:R-:W-:-:S03]  /*e480*/  IMAD.MOV.U32 R0, RZ, RZ, RZ ;  /* 0x000000ffff007224 */ /* 0x000fc600078e00ff */
[----:B------:R-:W-:-:S05]  /*e490*/  @!P5 LEA.HI.X R5, R2, R5, R7, 0x2, P0 ;  /* 0x000000050205d211 */ /* 0x000fca00000f1407 */
[----:B------:R0:W5:Y:S01]  /*e4a0*/  @!P5 LDG.E R0, desc[UR36][R4.64] ;  /* 0x000000240400d981 */ /* 0x000162000c1e1900 */
[----:B------:R-:W-:Y:S01]  /*e4b0*/  LOP3.LUT P4, RZ, R23, 0x10, RZ, 0xc0, !PT ;  /* 0x0000001017ff7812 */ /* 0x000fe2000788c0ff */
[----:B------:R-:W-:Y:S01]  /*e4c0*/  VIADD R27, R10, 0x1 ;  /* 0x000000010a1b7836 */ /* 0x000fe20000000000 */
[----:B------:R-:W-:Y:S05]  /*e4d0*/  YIELD ;  /* 0x0000000000007946 */ /* 0x000fea0003800000 */
[----:B------:R-:W-:Y:S01]  /*e4e0*/  ISETP.NE.AND P0, PT, R27, 0x2, PT ;  /* 0x000000021b00780c */ /* 0x000fe20003f05270 */
[----:B------:R-:W-:Y:S01]  /*e4f0*/  IMAD.MOV R2, RZ, RZ, -R11 ;  /* 0x000000ffff027224 */ /* 0x000fe200078e0a0b */
[----:B------:R-:W-:-:S02]  /*e500*/  ULDC UR4, c[0x0][0x430] ;  /* 0x00010c0000047ab9 */ /* 0x000fc40000000800 */
[----:B------:R-:W-:Y:S01]  /*e510*/  SEL R28, RZ, 0x1, P0 ;  /* 0x00000001ff1c7807 */ /* 0x000fe20000000000 */
[----:B------:R-:W-:Y:S01]  /*e520*/  IMAD R9, R2, UR4, R9 ;  /* 0x0000000402097c24 */ /* 0x000fe2000f8e0209 */
[----:B------:R-:W-:Y:S01]  /*e530*/  SEL R27, R27, RZ, P0 ;  /* 0x000000ff1b1b7207 */ /* 0x000fe20000000000 */
[----:B------:R-:W-:Y:S01]  /*e540*/  IMAD.MOV.U32 R25, RZ, RZ, R8 ;  /* 0x000000ffff197224 */ /* 0x000fe200078e0008 */
[----:B------:R-:W-:Y:S01]  /*e550*/  LOP3.LUT R28, R17, R28, RZ, 0x3c, !PT ;  /* 0x0000001c111c7212 */ /* 0x000fe200078e3cff */
[----:B0-----:R-:W-:Y:S06]  /*e560*/  @!P4 BRA `(.L_x_272) ;  /* 0x000000000004c947 */ /* 0x001fec0003800000 */
[----:B------:R-:W-:Y:S01]  /*e570*/  BPT.TRAP 0x1 ;  /* 0x000000040000795c */ /* 0x000fe20000300000 */
.L_x_272:
[----:B------:R-:W-:Y:S01]  /*e580*/  IMAD R6, R27, 0x8, R22 ;  /* 0x000000081b067824 */ /* 0x000fe200078e0216 */
[----:B------:R-:W-:Y:S01]  /*e590*/  SHF.L.U32 R3, R28, 0x1f, RZ ;  /* 0x0000001f1c037819 */ /* 0x000fe200000006ff */
[----:B------:R-:W-:Y:S03]  /*e5a0*/  BSSY B1, `(.L_x_273) ;  /* 0x0000003000017945 */ /* 0x000fe60003800000 */
[----:B------:R-:W0:Y:S02]  /*e5b0*/  SYNCS.PHASECHK.TRANS64.TRYWAIT P0, [R6+URZ+0x30840], R3 ;  /* 0x03084003060075a7 */ /* 0x000e24000800017f */
[----:B0-----:R-:W-:Y:S05]  /*e5c0*/  @!P0 BRA `(.L_x_274) ;  /* 0x0000003800a08947 */ /* 0x001fea0003800000 */
.L_x_355:
[----:B------:R-:W-:Y:S05]  /*e5d0*/  BSYNC B1 ;  /* 0x0000000000017941 */ /* 0x000fea0003800000 */
.L_x_273:
[----:B------:R-:W-:Y:S01]  /*e5e0*/  SHF.R.S32.HI R20, RZ, 0x1f, R9 ;  /* 0x0000001fff147819 */ /* 0x000fe20000011409 */
[----:B------:R-:W-:Y:S01]  /*e5f0*/  ULDC.64 UR4, c[0x0][0x300] ;  /* 0x0000c00000047ab9 */ /* 0x000fe20000000a00 */
[----:B-----5:R-:W-:Y:S01]  /*e600*/  SHF.R.S32.HI R21, RZ, 0x1f, R0 ;  /* 0x0000001fff157819 */ /* 0x020fe20000011400 */
[----:B0-----:R-:W-:Y:S01]  /*e610*/  IMAD.WIDE.U32 R2, R9, UR4, RZ ;  /* 0x0000000409027c25 */ /* 0x001fe2000f8e00ff */
[----:B------:R-:W-:Y:S01]  /*e620*/  ULDC.64 UR6, c[0x0][0x2e8] ;  /* 0x0000ba0000067ab9 */ /* 0x000fe20000000a00 */
[C---:B------:R-:W-:Y:S02]  /*e630*/  LOP3.LUT P5, RZ, R23.reuse, 0x2, RZ, 0xc0, !PT ;  /* 0x0000000217ff7812 */ /* 0x040fe400078ac0ff */
[----:B------:R-:W-:Y:S01]  /*e640*/  IMAD R4, R20, UR4, RZ ;  /* 0x0000000414047c24 */ /* 0x000fe2000f8e02ff */
[----:B------:R-:W-:Y:S01]  /*e650*/  LOP3.LUT P4, RZ, R23, 0x1, RZ, 0xc0, !PT ;  /* 0x0000000117ff7812 */ /* 0x000fe2000788c0ff */
[----:B------:R-:W-:Y:S02]  /*e660*/  IMAD R5, R27, 0x4800, R34 ;  /* 0x000048001b057824 */ /* 0x000fe400078e0222 */
[----:B------:R-:W-:Y:S01]  /*e670*/  IMAD R4, R9, UR5, R4 ;  /* 0x0000000509047c24 */ /* 0x000fe2000f8e0204 */
[----:B------:R-:W-:-:S03]  /*e680*/  ULDC.64 UR4, c[0x0][0x310] ;  /* 0x0000c40000047ab9 */ /* 0x000fc60000000a00 */
[----:B------:R-:W-:Y:S02]  /*e690*/  IMAD.IADD R3, R3, 0x1, R4 ;  /* 0x0000000103037824 */ /* 0x000fe400078e0204 */
[----:B------:R-:W-:Y:S02]  /*e6a0*/  IMAD R4, R21, UR4, RZ ;  /* 0x0000000415047c24 */ /* 0x000fe4000f8e02ff */
[----:B------:R-:W-:-:S04]  /*e6b0*/  IMAD.WIDE.U32 R2, R0, UR4, R2 ;  /* 0x0000000400027c25 */ /* 0x000fc8000f8e0002 */
[----:B------:R-:W-:Y:S01]  /*e6c0*/  IMAD R4, R0, UR5, R4 ;  /* 0x0000000500047c24 */ /* 0x000fe2000f8e0204 */
[----:B------:R-:W-:-:S03]  /*e6d0*/  ULDC.64 UR4, c[0x0][0x308] ;  /* 0x0000c20000047ab9 */ /* 0x000fc60000000a00 */
[----:B------:R-:W-:Y:S02]  /*e6e0*/  IMAD.IADD R3, R3, 0x1, R4 ;  /* 0x0000000103037824 */ /* 0x000fe400078e0204 */
[----:B------:R-:W-:Y:S01]  /*e6f0*/  IMAD.WIDE.U32 R2, R26, UR4, R2 ;  /* 0x000000041a027c25 */ /* 0x000fe2000f8e0002 */
[----:B------:R-:W-:-:S03]  /*e700*/  UMOV UR4, 0xffffffff ;  /* 0xffffffff00047882 */ /* 0x000fc60000000000 */
[----:B------:R-:W-:Y:S01]  /*e710*/  IMAD R8, R26, UR5, R3 ;  /* 0x000000051a087c24 */ /* 0x000fe2000f8e0203 */
[----:B------:R-:W-:-:S04]  /*e720*/  LEA R7, P0, R2, UR6, 0x1 ;  /* 0x0000000602077c11 */ /* 0x000fc8000f8008ff */
[----:B------:R-:W-:Y:S01]  /*e730*/  LEA.HI.X R8, R2, UR7, R8, 0x1, P0 ;  /* 0x0000000702087c11 */ /* 0x000fe200080f0c08 */
[----:B------:R-:W-:Y:S08]  /*e740*/  BRA.DIV UR4, `(.L_x_275) ;  /* 0x0000003a04547947 */ /* 0x000ff0000b800000 */
[----:B------:R-:W0:Y:S01]  /*e750*/  SHFL.IDX PT, R2, R7, RZ, 0x181f ;  /* 0x00181fff07027589 */ /* 0x000e2200000e0000 */
[----:B------:R-:W-:Y:S01]  /*e760*/  IMAD.SHL.U32 R4, R31, 0x2, RZ ;  /* 0x000000021f047824 */ /* 0x000fe200078e00ff */
[----:B------:R-:W-:Y:S01]  /*e770*/  LOP3.LUT P6, RZ, R23, 0x4, RZ, 0xc0, !PT ;  /* 0x0000000417ff7812 */ /* 0x000fe200078cc0ff */
[----:B------:R-:W-:Y:S01]  /*e780*/  IMAD R5, R5, 0x2, R22 ;  /* 0x0000000205057824 */ /* 0x000fe200078e0216 */
[----:B------:R-:W1:Y:S04]  /*e790*/  SHFL.IDX PT, R3, R8, RZ, 0x181f ;  /* 0x00181fff08037589 */ /* 0x000e6800000e0000 */
[----:B------:R-:W-:Y:S01]  /*e7a0*/  SHFL.IDX PT, R35, R8, 0x2, 0x181f ;  /* 0x00581f0008237f89 */ /* 0x000fe200000e0000 */
[----:B0-----:R-:W-:-:S05]  /*e7b0*/  IADD3 R2, P0, R2, R4, RZ ;  /* 0x0000000402027210 */ /* 0x001fca0007f1e0ff */
[----:B-1----:R-:W-:-:S05]  /*e7c0*/  IMAD.X R3, RZ, RZ, R3, P0 ;  /* 0x000000ffff037224 */ /* 0x002fca00000e0603 */
[----:B------:R-:W-:Y:S04]  /*e7d0*/  LDGSTS.E.BYPASS.LTC128B.128 [R5+0x1e400], desc[UR36][R2.64], !P6 ;  /* 0x1e40000002057fae */ /* 0x000fe8000f101d64 */
[----:B------:R-:W-:Y:S04]  /*e7e0*/  LDGSTS.E.BYPASS.LTC128B.128 [R5+0x21400], desc[UR36][R2.64+0x80], !P5 ;  /* 0x2140008002057fae */ /* 0x000fe8000e901d64 */
[----:B------:R0:W-:Y:S04]  /*e7f0*/  LDGSTS.E.BYPASS.LTC128B.128 [R5+0x24400], desc[UR36][R2.64+0x100], !P4 ;  /* 0x2440010002057fae */ /* 0x0001e8000e101d64 */
[----:B0-----:R-:W0:Y:S04]  /*e800*/  SHFL.IDX PT, R2, R7, 0x1, 0x181f ;  /* 0x00381f0007027f89 */ /* 0x001e2800000e0000 */
[----:B------:R-:W1:Y:S01]  /*e810*/  SHFL.IDX PT, R3, R8, 0x1, 0x181f ;  /* 0x00381f0008037f89 */ /* 0x000e6200000e0000 */
[----:B0-----:R-:W-:-:S05]  /*e820*/  IADD3 R2, P0, R2, R4, RZ ;  /* 0x0000000402027210 */ /* 0x001fca0007f1e0ff */
[----:B-1----:R-:W-:-:S05]  /*e830*/  IMAD.X R3, RZ, RZ, R3, P0 ;  /* 0x000000ffff037224 */ /* 0x002fca00000e0603 */
[----:B------:R-:W-:Y:S04]  /*e840*/  LDGSTS.E.BYPASS.LTC128B.128 [R5+0x1ec00], desc[UR36][R2.64], !P6 ;  /* 0x1ec0000002057fae */ /* 0x000fe8000f101d64 */
[----:B------:R-:W-:Y:S04]  /*e850*/  LDGSTS.E.BYPASS.LTC128B.128 [R5+0x21c00], desc[UR36][R2.64+0x80], !P5 ;  /* 0x21c0008002057fae */ /* 0x000fe8000e901d64 */
[----:B------:R0:W-:Y:S04]  /*e860*/  LDGSTS.E.BYPASS.LTC128B.128 [R5+0x24c00], desc[UR36][R2.64+0x100], !P4 ;  /* 0x24c0010002057fae */ /* 0x0001e8000e101d64 */
[----:B0-----:R-:W0:Y:S02]  /*e870*/  SHFL.IDX PT, R2, R7, 0x2, 0x181f ;  /* 0x00581f0007027f89 */ /* 0x001e2400000e0000 */
[----:B0-----:R-:W-:-:S04]  /*e880*/  IADD3 R2, P0, R2, R4, RZ ;  /* 0x0000000402027210 */ /* 0x001fc80007f1e0ff */
[----:B------:R-:W-:Y:S02]  /*e890*/  IADD3.X R3, RZ, R35, RZ, P0, !PT ;  /* 0x00000023ff037210 */ /* 0x000fe400007fe4ff */
[----:B------:R-:W-:Y:S04]  /*e8a0*/  SHFL.IDX PT, R35, R8, 0x3, 0x181f ;  /* 0x00781f0008237f89 */ /* 0x000fe800000e0000 */
[----:B------:R-:W-:Y:S04]  /*e8b0*/  LDGSTS.E.BYPASS.LTC128B.128 [R5+0x1f400], desc[UR36][R2.64], !P6 ;  /* 0x1f40000002057fae */ /* 0x000fe8000f101d64 */
[----:B------:R-:W-:Y:S04]  /*e8c0*/  LDGSTS.E.BYPASS.LTC128B.128 [R5+0x22400], desc[UR36][R2.64+0x80], !P5 ;  /* 0x2240008002057fae */ /* 0x000fe8000e901d64 */
[----:B------:R0:W-:Y:S04]  /*e8d0*/  LDGSTS.E.BYPASS.LTC128B.128 [R5+0x25400], desc[UR36][R2.64+0x100], !P4 ;  /* 0x2540010002057fae */ /* 0x0001e8000e101d64 */
[----:B0-----:R-:W0:Y:S02]  /*e8e0*/  SHFL.IDX PT, R2, R7, 0x3, 0x181f ;  /* 0x00781f0007027f89 */ /* 0x001e2400000e0000 */
[----:B0-----:R-:W-:-:S05]  /*e8f0*/  IADD3 R2, P0, R2, R4, RZ ;  /* 0x0000000402027210 */ /* 0x001fca0007f1e0ff */
[----:B------:R-:W-:Y:S02]  /*e900*/  IMAD.X R3, RZ, RZ, R35, P0 ;  /* 0x000000ffff037224 */ /* 0x000fe400000e0623 */
[----:B------:R-:W-:Y:S04]  /*e910*/  SHFL.IDX PT, R35, R8, 0x4, 0x181f ;  /* 0x00981f0008237f89 */ /* 0x000fe800000e0000 */
[----:B------:R-:W-:Y:S04]  /*e920*/  LDGSTS.E.BYPASS.LTC128B.128 [R5+0x1fc00], desc[UR36][R2.64], !P6 ;  /* 0x1fc0000002057fae */ /* 0x000fe8000f101d64 */
[----:B------:R-:W-:Y:S04]  /*e930*/  LDGSTS.E.BYPASS.LTC128B.128 [R5+0x22c00], desc[UR36][R2.64+0x80], !P5 ;  /* 0x22c0008002057fae */ /* 0x000fe8000e901d64 */
[----:B------:R0:W-:Y:S04]  /*e940*/  LDGSTS.E.BYPASS.LTC128B.128 [R5+0x25c00], desc[UR36][R2.64+0x100], !P4 ;  /* 0x25c0010002057fae */ /* 0x0001e8000e101d64 */
[----:B0-----:R-:W0:Y:S02]  /*e950*/  SHFL.IDX PT, R2, R7, 0x4, 0x181f ;  /* 0x00981f0007027f89 */ /* 0x001e2400000e0000 */
[----:B0-----:R-:W-:-:S05]  /*e960*/  IADD3 R2, P0, R2, R4, RZ ;  /* 0x0000000402027210 */ /* 0x001fca0007f1e0ff */
[----:B------:R-:W-:Y:S02]  /*e970*/  IMAD.X R3, RZ, RZ, R35, P0 ;  /* 0x000000ffff037224 */ /* 0x000fe400000e0623 */
[----:B------:R0:W1:Y:S04]  /*e980*/  SHFL.IDX PT, R35, R8, 0x5, 0x181f ;  /* 0x00b81f0008237f89 */ /* 0x00006800000e0000 */
[----:B------:R-:W-:Y:S04]  /*e990*/  LDGSTS.E.BYPASS.LTC128B.128 [R5+0x20400], desc[UR36][R2.64], !P6 ;  /* 0x2040000002057fae */ /* 0x000fe8000f101d64 */
[----:B------:R-:W-:Y:S04]  /*e9a0*/  LDGSTS.E.BYPASS.LTC128B.128 [R5+0x23400], desc[UR36][R2.64+0x80], !P5 ;  /* 0x2340008002057fae */ /* 0x000fe8000e901d64 */
[----:B------:R2:W-:Y:S04]  /*e9b0*/  LDGSTS.E.BYPASS.LTC128B.128 [R5+0x26400], desc[UR36][R2.64+0x100], !P4 ;  /* 0x2640010002057fae */ /* 0x0005e8000e101d64 */
[----:B-12---:R0:W2:Y:S02]  /*e9c0*/  SHFL.IDX PT, R2, R7, 0x5, 0x181f ;  /* 0x00b81f0007027f89 */ /* 0x0060a400000e0000 */
.L_x_369:
[----:B------:R-:W-:Y:S02]  /*e9d0*/  LOP3.LUT P6, RZ, R23, 0x4, RZ, 0xc0, !PT ;  /* 0x0000000417ff7812 */ /* 0x000fe400078cc0ff */
[----:B--2---:R-:W-:-:S05]  /*e9e0*/  IADD3 R2, P0, R2, R4, RZ ;  /* 0x0000000402027210 */ /* 0x004fca0007f1e0ff */
[----:B------:R-:W-:Y:S01]  /*e9f0*/  IMAD.X R3, RZ, RZ, R35, P0 ;  /* 0x000000ffff037224 */ /* 0x000fe200000e0623 */
[----:B------:R-:W-:-:S05]  /*ea00*/  PLOP3.LUT P0, PT, PT, PT, PT, 0x80, 0x0 ;  /* 0x000000000000781c */ /* 0x000fca0003f0f070 */
[----:B------:R-:W-:Y:S01]  /*ea10*/  @!PT LDS RZ, [RZ] ;  /* 0x00000000fffff984 */ /* 0x000fe20000000800 */
[----:B------:R-:W-:Y:S01]  /*ea20*/  @!PT LDS RZ, [RZ] ;  /* 0x00000000fffff984 */ /* 0x000fe20000000800 */
[----:B------:R-:W-:Y:S01]  /*ea30*/  @!PT LDS RZ, [RZ] ;  /* 0x00000000fffff984 */ /* 0x000fe20000000800 */
[----:B------:R1:W-:Y:S04]  /*ea40*/  LDGSTS.E.BYPASS.LTC128B.128 [R5+0x20c00], desc[UR36][R2.64], !P6 ;  /* 0x20c0000002057fae */ /* 0x0003e8000f101d64 */
[----:B------:R1:W-:Y:S04]  /*ea50*/  LDGSTS.E.BYPASS.LTC128B.128 [R5+0x23c00], desc[UR36][R2.64+0x80], !P5 ;  /* 0x23c0008002057fae */ /* 0x0003e8000e901d64 */
[----:B------:R1:W-:Y:S01]  /*ea60*/  LDGSTS.E.BYPASS.LTC128B.128 [R5+0x26c00], desc[UR36][R2.64+0x100], !P4 ;  /* 0x26c0010002057fae */ /* 0x0003e2000e101d64 */
[----:B------:R-:W-:Y:S01]  /*ea70*/  NOP ;  /* 0x0000000000007918 */ /* 0x000fe20000000000 */
.L_x_276:
        /* <DEDUP_REMOVED lines=10> */
.L_x_277:
[----:B------:R2:W-:Y:S01]  /*eb20*/  SYNCS.ARRIVE.TRANS64.A1T0 RZ, [R6+URZ+0x30830], RZ ;  /* 0x030830ff06ff79a7 */ /* 0x0005e2000810003f */
[----:B------:R-:W-:Y:S05]  /*eb30*/  @!P5 BRA `(.L_x_278) ;  /* 0x000000000004d947 */ /* 0x000fea0003800000 */
[----:B------:R-:W-:Y:S01]  /*eb40*/  BPT.TRAP 0x1 ;  /* 0x000000040000795c */ /* 0x000fe20000300000 */
.L_x_278:
[----:B-1----:R-:W-:Y:S01]  /*eb50*/  SHF.L.U32 R2, R17, 0x1f, RZ ;  /* 0x0000001f11027819 */ /* 0x002fe200000006ff */
[----:B--2---:R-:W-:Y:S01]  /*eb60*/  IMAD R6, R10, 0x8, R22 ;  /* 0x000000080a067824 */ /* 0x004fe200078e0216 */
[----:B------:R-:W-:Y:S01]  /*eb70*/  BSSY B1, `(.L_x_279) ;  /* 0x0000004000017945 */ /* 0x000fe20003800000 */
[----:B0-----:R-:W-:Y:S02]  /*eb80*/  IMAD R7, R29, -0x60, R37 ;  /* 0xffffffa01d077824 */ /* 0x001fe400078e0225 */
[----:B------:R-:W0:Y:S02]  /*eb90*/  SYNCS.PHASECHK.TRANS64.TRYWAIT P0, [R6+URZ+0x30860], R2 ;  /* 0x03086002060075a7 */ /* 0x000e24000800017f */
[----:B0-----:R-:W-:Y:S05]  /*eba0*/  @!P0 BRA `(.L_x_280) ;  /* 0x0000003c001c8947 */ /* 0x001fea0003800000 */
.L_x_370:
[----:B------:R-:W-:Y:S05]  /*ebb0*/  BSYNC B1 ;  /* 0x0000000000017941 */ /* 0x000fea0003800000 */
.L_x_279:
[----:B------:R-:W1:Y:S01]  /*ebc0*/  S2R R3, SR_TID.X ;  /* 0x0000000000037919 */ /* 0x000e620000002100 */
[----:B------:R-:W-:Y:S01]  /*ebd0*/  UMOV UR4, 0xffffffff ;  /* 0xffffffff00047882 */ /* 0x000fe20000000000 */
[----:B------:R-:W-:Y:S01]  /*ebe0*/  IMAD R5, R10, 0x4800, R34 ;  /* 0x000048000a057824 */ /* 0x000fe200078e0222 */
[----:B-1----:R-:W-:-:S04]  /*ebf0*/  LOP3.LUT R3, R3, 0x7f, RZ, 0xc0, !PT ;  /* 0x0000007f03037812 */ /* 0x002fc800078ec0ff */
[----:B------:R-:W-:-:S05]  /*ec00*/  SHF.R.U32.HI R3, RZ, 0x3, R3 ;  /* 0x00000003ff037819 */ /* 0x000fca0000011603 */
[----:B------:R-:W-:Y:S01]  /*ec10*/  IMAD.IADD R7, R7, 0x1, -R3 ;  /* 0x0000000107077824 */ /* 0x000fe200078e0a03 */
[----:B------:R-:W-:Y:S06]  /*ec20*/  BRA.DIV UR4, `(.L_x_281) ;  /* 0x0000003e04107947 */ /* 0x000fec000b800000 */
[----:B0-----:R-:W0:Y:S01]  /*ec30*/  SHFL.IDX PT, R2, R18, RZ, 0x181f ;  /* 0x00181fff12027589 */ /* 0x001e2200000e0000 */
[----:B------:R-:W-:-:S03]  /*ec40*/  IMAD R5, R5, 0x2, R22 ;  /* 0x0000000205057824 */ /* 0x000fc600078e0216 */
[----:B------:R-:W1:Y:S04]  /*ec50*/  SHFL.IDX PT, R3, R24, RZ, 0x181f ;  /* 0x00181fff18037589 */ /* 0x000e6800000e0000 */
[----:B------:R-:W-:Y:S01]  /*ec60*/  SHFL.IDX PT, R14, R18, 0x5, 0x181f ;  /* 0x00b81f00120e7f89 */ /* 0x000fe200000e0000 */
[----:B0-----:R-:W-:-:S05]  /*ec70*/  IADD3 R2, P0, R2, R4, RZ ;  /* 0x0000000402027210 */ /* 0x001fca0007f1e0ff */
[----:B-1----:R-:W-:Y:S01]  /*ec80*/  IMAD.X R3, RZ, RZ, R3, P0 ;  /* 0x000000ffff037224 */ /* 0x002fe200000e0603 */
[----:B------:R-:W-:-:S13]  /*ec90*/  ISETP.LT.OR P0, PT, R7, 0x1, P3 ;  /* 0x000000010700780c */ /* 0x000fda0001f01670 */
[----:B------:R-:W-:Y:S01]  /*eca0*/  LDGSTS.E.BYPASS.LTC128B.128 [R5+0x400], desc[UR36][R2.64], !P0 ;  /* 0x0040000002057fae */ /* 0x000fe2000c101d64 */
[----:B------:R-:W-:-:S13]  /*ecb0*/  ISETP.LT.OR P0, PT, R7, 0x1, P2 ;  /* 0x000000010700780c */ /* 0x000fda0001701670 */
[----:B------:R-:W-:Y:S01]  /*ecc0*/  LDGSTS.E.BYPASS.LTC128B.128 [R5+0x3400], desc[UR36][R2.64+0x80], !P0 ;  /* 0x0340008002057fae */ /* 0x000fe2000c101d64 */
[----:B------:R-:W-:-:S13]  /*ecd0*/  ISETP.LT.OR P0, PT, R7, 0x1, P1 ;  /* 0x000000010700780c */ /* 0x000fda0000f01670 */
[----:B------:R0:W-:Y:S04]  /*ece0*/  LDGSTS.E.BYPASS.LTC128B.128 [R5+0x6400], desc[UR36][R2.64+0x100], !P0 ;  /* 0x0640010002057fae */ /* 0x0001e8000c101d64 */
[----:B0-----:R-:W0:Y:S04]  /*ecf0*/  SHFL.IDX PT, R2, R18, 0x1, 0x181f ;  /* 0x00381f0012027f89 */ /* 0x001e2800000e0000 */
[----:B------:R-:W1:Y:S01]  /*ed00*/  SHFL.IDX PT, R3, R24, 0x1, 0x181f ;  /* 0x00381f0018037f89 */ /* 0x000e6200000e0000 */
        /* <DEDUP_REMOVED lines=29> */
[----:B------:R-:W1:Y:S04]  /*eee0*/  SHFL.IDX PT, R3, R24, 0x4, 0x181f ;  /* 0x00981f0018037f89 */ /* 0x000e6800000e0000 */
[----:B------:R-:W2:Y:S01]  /*eef0*/  SHFL.IDX PT, R24, R24, 0x5, 0x181f ;  /* 0x00b81f0018187f89 */ /* 0x000ea200000e0000 */
[----:B0-----:R-:W-:-:S05]  /*ef00*/  IADD3 R2, P0, R2, R4, RZ ;  /* 0x0000000402027210 */ /* 0x001fca0007f1e0ff */
[----:B-1----:R-:W-:Y:S01]  /*ef10*/  IMAD.X R3, RZ, RZ, R3, P0 ;  /* 0x000000ffff037224 */ /* 0x002fe200000e0603 */
[----:B------:R-:W-:-:S13]  /*ef20*/  ISETP.LT.OR P0, PT, R7, 0x41, P3 ;  /* 0x000000410700780c */ /* 0x000fda0001f01670 */
[----:B------:R1:W-:Y:S01]  /*ef30*/  LDGSTS.E.BYPASS.LTC128B.128 [R5+0x2400], desc[UR36][R2.64], !P0 ;  /* 0x0240000002057fae */ /* 0x0003e2000c101d64 */
[----:B------:R-:W-:-:S13]  /*ef40*/  ISETP.LT.OR P0, PT, R7, 0x41, P2 ;  /* 0x000000410700780c */ /* 0x000fda0001701670 */
[----:B------:R1:W-:Y:S01]  /*ef50*/  LDGSTS.E.BYPASS.LTC128B.128 [R5+0x5400], desc[UR36][R2.64+0x80], !P0 ;  /* 0x0540008002057fae */ /* 0x0003e2000c101d64 */
[----:B------:R-:W-:-:S13]  /*ef60*/  ISETP.LT.OR P0, PT, R7, 0x41, P1 ;  /* 0x000000410700780c */ /* 0x000fda0000f01670 */
[----:B--2---:R1:W-:Y:S02]  /*ef70*/  LDGSTS.E.BYPASS.LTC128B.128 [R5+0x8400], desc[UR36][R2.64+0x100], !P0 ;  /* 0x0840010002057fae */ /* 0x0043e4000c101d64 */
.L_x_384:
[----:B01----:R-:W-:Y:S01]  /*ef80*/  IADD3 R2, P0, R14, R4, RZ ;  /* 0x000000040e027210 */ /* 0x003fe20007f1e0ff */
[----:B------:R-:W-:Y:S01]  /*ef90*/  ULDC.64 UR4, c[0x0][0x328] ;  /* 0x0000ca0000047ab9 */ /* 0x000fe20000000a00 */
[----:B------:R-:W-:Y:S01]  /*efa0*/  ULDC.64 UR6, c[0x0][0x318] ;  /* 0x0000c60000067ab9 */ /* 0x000fe20000000a00 */
[----:B------:R-:W-:Y:S02]  /*efb0*/  IMAD R20, R20, UR4, RZ ;  /* 0x0000000414147c24 */ /* 0x000fe4000f8e02ff */
[----:B------:R-:W-:Y:S01]  /*efc0*/  IMAD.X R3, RZ, RZ, R24, P0 ;  /* 0x000000ffff037224 */ /* 0x000fe200000e0618 */
[----:B------:R-:W-:-:S13]  /*efd0*/  ISETP.LT.OR P0, PT, R7, 0x51, P3 ;  /* 0x000000510700780c */ /* 0x000fda0001f01670 */
[----:B------:R-:W-:Y:S01]  /*efe0*/  @!PT LDS RZ, [RZ] ;  /* 0x00000000fffff984 */ /* 0x000fe20000000800 */
[----:B------:R-:W-:Y:S01]  /*eff0*/  @!PT LDS RZ, [RZ] ;  /* 0x00000000fffff984 */ /* 0x000fe20000000800 */
[----:B------:R-:W-:Y:S01]  /*f000*/  @!PT LDS RZ, [RZ] ;  /* 0x00000000fffff984 */ /* 0x000fe20000000800 */
[----:B------:R-:W-:Y:S01]  /*f010*/  LDGSTS.E.BYPASS.LTC128B.128 [R5+0x2c00], desc[UR36][R2.64], !P0 ;  /* 0x02c0000002057fae */ /* 0x000fe2000c101d64 */
[----:B------:R-:W-:-:S13]  /*f020*/  ISETP.LT.OR P0, PT, R7, 0x51, P2 ;  /* 0x000000510700780c */ /* 0x000fda0001701670 */
[----:B------:R-:W-:Y:S01]  /*f030*/  LDGSTS.E.BYPASS.LTC128B.128 [R5+0x5c00], desc[UR36][R2.64+0x80], !P0 ;  /* 0x05c0008002057fae */ /* 0x000fe2000c101d64 */
[----:B------:R-:W-:Y:S01]  /*f040*/  ISETP.LT.OR P0, PT, R7, 0x51, P1 ;  /* 0x000000510700780c */ /* 0x000fe20000f01670 */
[----:B------:R-:W-:-:S12]  /*f050*/  IMAD R7, R9, UR5, R20 ;  /* 0x0000000509077c24 */ /* 0x000fd8000f8e0214 */
[----:B------:R0:W-:Y:S02]  /*f060*/  LDGSTS.E.BYPASS.LTC128B.128 [R5+0x8c00], desc[UR36][R2.64+0x100], !P0 ;  /* 0x08c0010002057fae */ /* 0x0001e4000c101d64 */
[----:B0-----:R-:W-:Y:S01]  /*f070*/  IMAD.WIDE.U32 R2, R9, UR4, RZ ;  /* 0x0000000409027c25 */ /* 0x001fe2000f8e00ff */
[----:B------:R-:W-:-:S03]  /*f080*/  ULDC.64 UR4, c[0x0][0x338] ;  /* 0x0000ce0000047ab9 */ /* 0x000fc60000000a00 */
[----:B------:R-:W-:Y:S02]  /*f090*/  IMAD.IADD R3, R3, 0x1, R7 ;  /* 0x0000000103037824 */ /* 0x000fe400078e0207 */
[----:B------:R-:W-:Y:S02]  /*f0a0*/  IMAD R21, R21, UR4, RZ ;  /* 0x0000000415157c24 */ /* 0x000fe4000f8e02ff */
[----:B------:R-:W-:-:S04]  /*f0b0*/  IMAD.WIDE.U32 R2, R0, UR4, R2 ;  /* 0x0000000400027c25 */ /* 0x000fc8000f8e0002 */
[----:B------:R-:W-:Y:S01]  /*f0c0*/  IMAD R21, R0, UR5, R21 ;  /* 0x0000000500157c24 */ /* 0x000fe2000f8e0215 */
[----:B------:R-:W-:Y:S01]  /*f0d0*/  ULDC.64 UR4, c[0x0][0x330] ;  /* 0x0000cc0000047ab9 */ /* 0x000fe20000000a00 */
[----:B------:R-:W-:Y:S02]  /*f0e0*/  NOP ;  /* 0x0000000000007918 */ /* 0x000fe40000000000 */
[----:B------:R-:W-:Y:S02]  /*f0f0*/  IMAD.IADD R3, R3, 0x1, R21 ;  /* 0x0000000103037824 */ /* 0x000fe400078e0215 */
[----:B------:R-:W-:-:S04]  /*f100*/  IMAD.WIDE.U32 R2, R26, UR4, R2 ;  /* 0x000000041a027c25 */ /* 0x000fc8000f8e0002 */
[----:B------:R-:W-:Y:S01]  /*f110*/  IMAD R3, R26, UR5, R3 ;  /* 0x000000051a037c24 */ /* 0x000fe2000f8e0203 */
[----:B------:R-:W-:-:S04]  /*f120*/  LEA R18, P0, R2, UR6, 0x1 ;  /* 0x0000000602127c11 */ /* 0x000fc8000f8008ff */
[----:B------:R-:W-:Y:S02]  /*f130*/  LEA.HI.X R24, R2, UR7, R3, 0x1, P0 ;  /* 0x0000000702187c11 */ /* 0x000fe400080f0c03 */
[----:B------:R-:W-:-:S13]  /*f140*/  PLOP3.LUT P0, PT, PT, PT, PT, 0x80, 0x0 ;  /* 0x000000000000781c */ /* 0x000fda0003f0f070 */
.L_x_282:
        /* <DEDUP_REMOVED lines=10> */
.L_x_283:
[----:B------:R-:W2:Y:S01]  /*f1f0*/  LDL R0, [R1] ;  /* 0x0000000001007983 */ /* 0x000ea20000100800 */
[----:B------:R1:W-:Y:S01]  /*f200*/  SYNCS.ARRIVE.TRANS64.A1T0 RZ, [R6+URZ+0x30850], RZ ;  /* 0x030850ff06ff79a7 */ /* 0x0003e2000810003f */
[C---:B------:R-:W-:Y:S01]  /*f210*/  VIADD R8, R25.reuse, 0xffffffff ;  /* 0xffffffff19087836 */ /* 0x040fe20000000000 */
[----:B------:R-:W-:Y:S01]  /*f220*/  MOV R10, R27 ;  /* 0x0000001b000a7202 */ /* 0x000fe20000000f00 */
[----:B------:R-:W-:Y:S02]  /*f230*/  IMAD.MOV.U32 R17, RZ, RZ, R28 ;  /* 0x000000ffff117224 */ /* 0x000fe400078e001c */
[----:B------:R-:W-:Y:S01]  /*f240*/  IMAD.MOV.U32 R29, RZ, RZ, R25 ;  /* 0x000000ffff1d7224 */ /* 0x000fe200078e0019 */
[----:B--2---:R-:W-:-:S13]  /*f250*/  ISETP.GT.AND P0, PT, R25, R0, PT ;  /* 0x000000001900720c */ /* 0x004fda0003f04270 */
[----:B-1----:R-:W-:Y:S05]  /*f260*/  @P0 BRA `(.L_x_284) ;  /* 0xfffffff000180947 */ /* 0x002fea000383ffff */
.L_x_271:
[----:B------:R-:W-:Y:S05]  /*f270*/  BSYNC B0 ;  /* 0x0000000000007941 */ /* 0x000fea0003800000 */
.L_x_270:
[----:B------:R-:W1:Y:S01]  /*f280*/  S2R R0, SR_TID.X ;  /* 0x0000000000007919 */ /* 0x000e620000002100 */
[----:B------:R-:W-:Y:S01]  /*f290*/  BSSY B0, `(.L_x_285) ;  /* 0x0000010000007945 */ /* 0x000fe20003800000 */
[----:B-1----:R-:W-:-:S04]  /*f2a0*/  LOP3.LUT R0, R0, 0x7f, RZ, 0xc0, !PT ;  /* 0x0000007f00007812 */ /* 0x002fc800078ec0ff */
[----:B------:R-:W-:-:S13]  /*f2b0*/  ISETP.NE.AND P0, PT, R0, RZ, PT ;  /* 0x000000ff0000720c */ /* 0x000fda0003f05270 */
[----:B------:R-:W-:Y:S05]  /*f2c0*/  @P0 BRA `(.L_x_286) ;  /* 0x0000000000300947 */ /* 0x000fea0003800000 */
[----:B------:R-:W1:Y:S01]  /*f2d0*/  S2R R5, SR_LANEID ;  /* 0x0000000000057919 */ /* 0x000e620000000000 */
[----:B------:R-:W-:Y:S01]  /*f2e0*/  VOTEU.ANY UR4, UPT, PT ;  /* 0x0000000000047886 */ /* 0x000fe200038e0100 */
[----:B0-----:R-:W0:Y:S01]  /*f2f0*/  LDC.64 R2, c[0x0][0xc60] ;  /* 0x00031800ff027b82 */ /* 0x001e220000000a00 */
[----:B------:R-:W1:Y:S02]  /*f300*/  FLO.U32 R0, UR4 ;  /* 0x0000000400007d00 */ /* 0x000e6400080e0000 */
[----:B-1----:R-:W-:-:S06]  /*f310*/  ISETP.EQ.U32.AND P0, PT, R0, R5, PT ;  /* 0x000000050000720c */ /* 0x002fcc0003f02070 */
[----:B------:R-:W0:Y:S07]  /*f320*/  POPC R5, UR4 ;  /* 0x0000000400057d09 */ /* 0x000e2e0008000000 */
[----:B0-----:R-:W3:Y:S01]  /*f330*/  @P0 ATOMG.E.ADD.STRONG.GPU PT, R3, desc[UR36][R2.64], R5 ;  /* 0x00000005020309a8 */ /* 0x001ee200081ee1e4 */
[----:B------:R-:W0:Y:S02]  /*f340*/  S2R R4, SR_LTMASK ;  /* 0x0000000000047919 */ /* 0x000e240000003900 */
[----:B0-----:R-:W-:-:S04]  /*f350*/  LOP3.LUT R4, R4, UR4, RZ, 0xc0, !PT ;  /* 0x0000000404047c12 */ /* 0x001fc8000f8ec0ff */
[----:B------:R-:W0:Y:S01]  /*f360*/  POPC R7, R4 ;  /* 0x0000000400077309 */ /* 0x000e220000000000 */
[----:B---3--:R-:W0:Y:S02]  /*f370*/  SHFL.IDX PT, R0, R3, R0, 0x1f ;  /* 0x00001f0003007589 */ /* 0x008e2400000e0000 */
[----:B0-----:R-:W-:-:S07]  /*f380*/  IADD3 R16, R0, UR39, R7 ;  /* 0x0000002700107c10 */ /* 0x001fce000fffe007 */
.L_x_286:
[----:B------:R-:W-:Y:S05]  /*f390*/  BSYNC B0 ;  /* 0x0000000000007941 */ /* 0x000fea0003800000 */
.L_x_285:
[----:B------:R-:W-:-:S13]  /*f3a0*/  LOP3.LUT P0, RZ, R23, 0x10, RZ, 0xc0, !PT ;  /* 0x0000001017ff7812 */ /* 0x000fda000780c0ff */
[----:B------:R-:W-:Y:S05]  /*f3b0*/  @!P0 BRA `(.L_x_287) ;  /* 0x0000000000048947 */ /* 0x000fea0003800000 */
[----:B------:R-:W-:Y:S01]  /*f3c0*/  BPT.TRAP 0x1 ;  /* 0x000000040000795c */ /* 0x000fe20000300000 */
.L_x_287:
[----:B------:R-:W-:Y:S01]  /*f3d0*/  IMAD R0, R27, 0x8, R22 ;  /* 0x000000081b007824 */ /* 0x000fe200078e0216 */
[----:B0-----:R-:W-:Y:S01]  /*f3e0*/  SHF.L.U32 R3, R28, 0x1f, RZ ;  /* 0x0000001f1c037819 */ /* 0x001fe200000006ff */
[----:B------:R-:W-:Y:S01]  /*f3f0*/  BSSY B0, `(.L_x_288) ;  /* 0x0000004000007945 */ /* 0x000fe20003800000 */
[----:B------:R-:W-:Y:S02]  /*f400*/  IMAD R6, R25, -0x60, R37 ;  /* 0xffffffa019067824 */ /* 0x000fe400078e0225 */
[----:B------:R-:W0:Y:S02]  /*f410*/  SYNCS.PHASECHK.TRANS64.TRYWAIT P0, [R0+URZ+0x30860], R3 ;  /* 0x03086003000075a7 */ /* 0x000e24000800017f */
[----:B0-----:R-:W-:Y:S05]  /*f420*/  @!P0 BRA `(.L_x_289) ;  /* 0x0000003c00208947 */ /* 0x001fea0003800000 */
.L_x_385:
[----:B------:R-:W-:Y:S05]  /*f430*/  BSYNC B0 ;  /* 0x0000000000007941 */ /* 0x000fea0003800000 */
.L_x_288:
[----:B------:R-:W1:Y:S01]  /*f440*/  S2R R2, SR_TID.X ;  /* 0x0000000000027919 */ /* 0x000e620000002100 */
[----:B------:R-:W-:Y:S01]  /*f450*/  UMOV UR4, 0xffffffff ;  /* 0xffffffff00047882 */ /* 0x000fe20000000000 */
[----:B------:R-:W-:Y:S01]  /*f460*/  IMAD R7, R27, 0x4800, R34 ;  /* 0x000048001b077824 */ /* 0x000fe200078e0222 */
[----:B-1----:R-:W-:-:S04]  /*f470*/  LOP3.LUT R2, R2, 0x7f, RZ, 0xc0, !PT ;  /* 0x0000007f02027812 */ /* 0x002fc800078ec0ff */
[----:B------:R-:W-:-:S05]  /*f480*/  SHF.R.U32.HI R2, RZ, 0x3, R2 ;  /* 0x00000003ff027819 */ /* 0x000fca0000011602 */
[----:B------:R-:W-:Y:S01]  /*f490*/  IMAD.IADD R6, R6, 0x1, -R2 ;  /* 0x0000000106067824 */ /* 0x000fe200078e0a02 */
[----:B------:R-:W-:Y:S06]  /*f4a0*/  BRA.DIV UR4, `(.L_x_290) ;  /* 0x0000003e04147947 */ /* 0x000fec000b800000 */
[----:B--2---:R-:W1:Y:S01]  /*f4b0*/  SHFL.IDX PT, R14, R18, RZ, 0x181f ;  /* 0x00181fff120e7589 */ /* 0x004e6200000e0000 */
[----:B------:R-:W-:Y:S01]  /*f4c0*/  ULDC UR4, c[0x0][0x2f4] ;  /* 0x0000bd0000047ab9 */ /* 0x000fe20000000800 */
[C---:B------:R-:W-:Y:S01]  /*f4d0*/  IMAD.SHL.U32 R5, R31.reuse, 0x2, RZ ;  /* 0x000000021f057824 */ /* 0x040fe200078e00ff */
[----:B------:R-:W-:Y:S01]  /*f4e0*/  ISETP.GE.AND P2, PT, R31, UR4, PT ;  /* 0x000000041f007c0c */ /* 0x000fe2000bf46270 */
[----:B0-----:R-:W0:Y:S01]  /*f4f0*/  SHFL.IDX PT, R3, R24, RZ, 0x181f ;  /* 0x00181fff18037589 */ /* 0x001e2200000e0000 */
[----:B------:R-:W-:Y:S01]  /*f500*/  IMAD R4, R7, 0x2, R22 ;  /* 0x0000000207047824 */ /* 0x000fe200078e0216 */
[----:B------:R-:W-:Y:S02]  /*f510*/  ISETP.GE.AND P1, PT, R33, UR4, PT ;  /* 0x0000000421007c0c */ /* 0x000fe4000bf26270 */
[C---:B------:R-:W-:Y:S01]  /*f520*/  ISETP.LT.OR P4, PT, R6.reuse, 0x1, P2 ;  /* 0x000000010600780c */ /* 0x040fe20001781670 */
[----:B------:R-:W-:Y:S01]  /*f530*/  SHFL.IDX PT, R7, R24, 0x1, 0x181f ;  /* 0x00381f0018077f89 */ /* 0x000fe200000e0000 */
[----:B------:R-:W-:-:S02]  /*f540*/  ISETP.LT.OR P3, PT, R6, 0x1, P1 ;  /* 0x000000010600780c */ /* 0x000fc40000f61670 */
[----:B-1----:R-:W-:Y:S02]  /*f550*/  IADD3 R2, P0, R14, R5, RZ ;  /* 0x000000050e027210 */ /* 0x002fe40007f1e0ff */
[----:B------:R-:W1:Y:S03]  /*f560*/  SHFL.IDX PT, R14, R18, 0x1, 0x181f ;  /* 0x00381f00120e7f89 */ /* 0x000e6600000e0000 */
[----:B0-----:R-:W-:Y:S01]  /*f570*/  IMAD.X R3, RZ, RZ, R3, P0 ;  /* 0x000000ffff037224 */ /* 0x001fe200000e0603 */
[----:B------:R-:W-:-:S04]  /*f580*/  ISETP.GE.AND P0, PT, R32, UR4, PT ;  /* 0x0000000420007c0c */ /* 0x000fc8000bf06270 */
[----:B------:R-:W-:Y:S01]  /*f590*/  LDGSTS.E.BYPASS.LTC128B.128 [R4+0x400], desc[UR36][R2.64], !P4 ;  /* 0x0040000002047fae */ /* 0x000fe2000e101d64 */
[----:B------:R-:W-:-:S03]  /*f5a0*/  ISETP.LT.OR P4, PT, R6, 0x1, P0 ;  /* 0x000000010600780c */ /* 0x000fc60000781670 */
[----:B------:R-:W-:Y:S10]  /*f5b0*/  LDGSTS.E.BYPASS.LTC128B.128 [R4+0x3400], desc[UR36][R2.64+0x80], !P3 ;  /* 0x0340008002047fae */ /* 0x000ff4000d901d64 */
[----:B------:R1:W-:Y:S01]  /*f5c0*/  LDGSTS.E.BYPASS.LTC128B.128 [R4+0x6400], desc[UR36][R2.64+0x100], !P4 ;  /* 0x0640010002047fae */ /* 0x0003e2000e101d64 */
[----:B------:R-:W-:-:S02]  /*f5d0*/  ISETP.LT.OR P4, PT, R6, 0x11, P2 ;  /* 0x000000110600780c */ /* 0x000fc40001781670 */
[----:B-1----:R-:W-:Y:S02]  /*f5e0*/  IADD3 R2, P3, R14, R5, RZ ;  /* 0x000000050e027210 */ /* 0x002fe40007f7e0ff */
[----:B------:R-:W0:Y:S03]  /*f5f0*/  SHFL.IDX PT, R14, R18, 0x2, 0x181f ;  /* 0x00581f00120e7f89 */ /* 0x000e2600000e0000 */
[----:B------:R-:W-:Y:S01]  /*f600*/  IMAD.X R3, RZ, RZ, R7, P3 ;  /* 0x000000ffff037224 */ /* 0x000fe200018e0607 */
[C---:B------:R-:W-:Y:S01]  /*f610*/  ISETP.LT.OR P3, PT, R6.reuse, 0x11, P1 ;  /* 0x000000110600780c */ /* 0x040fe20000f61670 */
[----:B------:R-:W1:Y:S04]  /*f620*/  SHFL.IDX PT, R7, R24, 0x2, 0x181f ;  /* 0x00581f0018077f89 */ /* 0x000e6800000e0000 */
[----:B------:R-:W-:Y:S01]  /*f630*/  LDGSTS.E.BYPASS.LTC128B.128 [R4+0xc00], desc[UR36][R2.64], !P4 ;  /* 0x00c0000002047fae */ /* 0x000fe2000e101d64 */
[----:B------:R-:W-:-:S07]  /*f640*/  ISETP.LT.OR P4, PT, R6, 0x11, P0 ;  /* 0x000000110600780c */ /* 0x000fce0000781670 */
[----:B------:R-:W-:Y:S06]  /*f650*/  LDGSTS.E.BYPASS.LTC128B.128 [R4+0x3c00], desc[UR36][R2.64+0x80], !P3 ;  /* 0x03c0008002047fae */ /* 0x000fec000d901d64 */
[----:B------:R0:W-:Y:S01]  /*f660*/  LDGSTS.E.BYPASS.LTC128B.128 [R4+0x6c00], desc[UR36][R2.64+0x100], !P4 ;  /* 0x06c0010002047fae */ /* 0x0001e2000e101d64 */
[----:B------:R-:W-:Y:S02]  /*f670*/  ISETP.LT.OR P4, PT, R6, 0x21, P2 ;  /* 0x000000210600780c */ /* 0x000fe40001781670 */
[----:B0-----:R-:W-:Y:S02]  /*f680*/  IADD3 R2, P3, R14, R5, RZ ;  /* 0x000000050e027210 */ /* 0x001fe40007f7e0ff */
[----:B------:R-:W0:Y:S03]  /*f690*/  SHFL.IDX PT, R14, R18, 0x3, 0x181f ;  /* 0x00781f00120e7f89 */ /* 0x000e2600000e0000 */
[----:B-1----:R-:W-:Y:S01]  /*f6a0*/  IMAD.X R3, RZ, RZ, R7, P3 ;  /* 0x000000ffff037224 */ /* 0x002fe200018e0607 */
        /* <DEDUP_REMOVED lines=13> */
[----:B------:R-:W-:-:S03]  /*f780*/  ISETP.LT.OR P4, PT, R6, 0x31, P0 ;  /* 0x000000310600780c */ /* 0x000fc60000781670 */
[----:B------:R-:W2:Y:S04]  /*f790*/  SHFL.IDX PT, R24, R24, 0x5, 0x181f ;  /* 0x00b81f0018187f89 */ /* 0x000ea800000e0000 */
[----:B------:R-:W-:Y:S06]  /*f7a0*/  LDGSTS.E.BYPASS.LTC128B.128 [R4+0x4c00], desc[UR36][R2.64+0x80], !P3 ;  /* 0x04c0008002047fae */ /* 0x000fec000d901d64 */
[----:B------:R0:W-:Y:S01]  /*f7b0*/  LDGSTS.E.BYPASS.LTC128B.128 [R4+0x7c00], desc[UR36][R2.64+0x100], !P4 ;  /* 0x07c0010002047fae */ /* 0x0001e2000e101d64 */
[----:B------:R-:W-:-:S02]  /*f7c0*/  ISETP.LT.OR P4, PT, R6, 0x41, P2 ;  /* 0x000000410600780c */ /* 0x000fc40001781670 */
[----:B0-----:R-:W-:Y:S02]  /*f7d0*/  IADD3 R2, P3, R14, R5, RZ ;  /* 0x000000050e027210 */ /* 0x001fe40007f7e0ff */
[----:B------:R0:W3:Y:S03]  /*f7e0*/  SHFL.IDX PT, R14, R18, 0x5, 0x181f ;  /* 0x00b81f00120e7f89 */ /* 0x0000e600000e0000 */
[----:B-1----:R-:W-:Y:S01]  /*f7f0*/  IMAD.X R3, RZ, RZ, R7, P3 ;  /* 0x000000ffff037224 */ /* 0x002fe200018e0607 */
[----:B------:R-:W-:-:S05]  /*f800*/  ISETP.LT.OR P3, PT, R6, 0x41, P1 ;  /* 0x000000410600780c */ /* 0x000fca0000f61670 */
[----:B------:R0:W-:Y:S01]  /*f810*/  LDGSTS.E.BYPASS.LTC128B.128 [R4+0x2400], desc[UR36][R2.64], !P4 ;  /* 0x0240000002047fae */ /* 0x0001e2000e101d64 */
[----:B------:R-:W-:-:S07]  /*f820*/  ISETP.LT.OR P4, PT, R6, 0x41, P0 ;  /* 0x000000410600780c */ /* 0x000fce0000781670 */
[----:B------:R0:W-:Y:S06]  /*f830*/  LDGSTS.E.BYPASS.LTC128B.128 [R4+0x5400], desc[UR36][R2.64+0x80], !P3 ;  /* 0x0540008002047fae */ /* 0x0001ec000d901d64 */
[----:B--2---:R0:W-:Y:S02]  /*f840*/  LDGSTS.E.BYPASS.LTC128B.128 [R4+0x8400], desc[UR36][R2.64+0x100], !P4 ;  /* 0x0840010002047fae */ /* 0x0041e4000e101d64 */
.L_x_399:
[C---:B------:R-:W-:Y:S02]  /*f850*/  ISETP.LT.OR P2, PT, R6.reuse, 0x51, P2 ;  /* 0x000000510600780c */ /* 0x040fe40001741670 */
[C---:B------:R-:W-:Y:S02]  /*f860*/  ISETP.LT.OR P1, PT, R6.reuse, 0x51, P1 ;  /* 0x000000510600780c */ /* 0x040fe40000f21670 */
[----:B------:R-:W-:Y:S02]  /*f870*/  ISETP.LT.OR P0, PT, R6, 0x51, P0 ;  /* 0x000000510600780c */ /* 0x000fe40000701670 */
[----:B0--3--:R-:W-:-:S05]  /*f880*/  IADD3 R2, P3, R14, R5, RZ ;  /* 0x000000050e027210 */ /* 0x009fca0007f7e0ff */
[----:B------:R-:W-:-:S05]  /*f890*/  IMAD.X R3, RZ, RZ, R24, P3 ;  /* 0x000000ffff037224 */ /* 0x000fca00018e0618 */
        /* <DEDUP_REMOVED lines=8> */
.L_x_291:
        /* <DEDUP_REMOVED lines=10> */
.L_x_292:
[----:B------:R1:W-:Y:S01]  /*f9c0*/  SYNCS.ARRIVE.TRANS64.A1T0 RZ, [R0+URZ+0x30850], RZ ;  /* 0x030850ff00ff79a7 */ /* 0x0003e2000810003f */
[----:B------:R-:W-:-:S05]  /*f9d0*/  VIADD R27, R27, 0x1 ;  /* 0x000000011b1b7836 */ /* 0x000fca0000000000 */
[----:B------:R-:W-:-:S04]  /*f9e0*/  ISETP.NE.AND P0, PT, R27, 0x2, PT ;  /* 0x000000021b00780c */ /* 0x000fc80003f05270 */
[----:B0-----:R-:W-:Y:S02]  /*f9f0*/  SEL R3, RZ, 0x1, P0 ;  /* 0x00000001ff037807 */ /* 0x001fe40000000000 */
[----:B------:R-:W-:Y:S02]  /*fa00*/  SEL R27, R27, RZ, P0 ;  /* 0x000000ff1b1b7207 */ /* 0x000fe40000000000 */
[----:B-1----:R-:W-:-:S07]  /*fa10*/  LOP3.LUT R28, R28, R3, RZ, 0x3c, !PT ;  /* 0x000000031c1c7212 */ /* 0x002fce00078e3cff */
.L_x_249:
[----:B------:R-:W-:Y:S05]  /*fa20*/  BSYNC B7 ;  /* 0x0000000000077941 */ /* 0x000fea0003800000 */
.L_x_247:
[----:B------:R-:W-:-:S13]  /*fa30*/  LOP3.LUT P0, RZ, R23, 0x80, RZ, 0xc0, !PT ;  /* 0x0000008017ff7812 */ /* 0x000fda000780c0ff */
[----:B------:R-:W-:Y:S05]  /*fa40*/  @!P0 BRA `(.L_x_293) ;  /* 0x0000000000248947 */ /* 0x000fea0003800000 */
[----:B------:R-:W-:Y:S05]  /*fa50*/  WARPSYNC.ALL ;  /* 0x0000000000007948 */ /* 0x000fea0003800000 */
[----:B------:R-:W0:Y:S08]  /*fa60*/  S2UR UR5, SR_CgaCtaId ;  /* 0x00000000000579c3 */ /* 0x000e300000008800 */
[----:B------:R-:W-:Y:S06]  /*fa70*/  BAR.SYNC.DEFER_BLOCKING 0x5, 0x180 ;  /* 0x0146000000007b1d */ /* 0x000fec0000010000 */
[----:B------:R-:W-:-:S02]  /*fa80*/  UMOV UR4, 0x400 ;  /* 0x0000040000047882 */ /* 0x000fc40000000000 */
[----:B0-----:R-:W-:-:S06]  /*fa90*/  ULEA UR4, UR5, UR4, 0x18 ;  /* 0x0000000405047291 */ /* 0x001fcc000f8ec03f */
[----:B------:R-:W-:-:S05]  /*faa0*/  IMAD.U32 R22, RZ, RZ, UR4 ;  /* 0x00000004ff167e24 */ /* 0x000fca000f8e00ff */
[----:B------:R0:W1:Y:S01]  /*fab0*/  LDS.128 R16, [R22+0x308d0] ;  /* 0x0308d00016107984 */ /* 0x0000620000000c00 */
[----:B------:R-:W-:Y:S06]  /*fac0*/  BAR.ARV 0x4, 0x180 ;  /* 0x0106000000007b1d */ /* 0x000fec0000002000 */
[----:B------:R-:W-:Y:S05]  /*fad0*/  BRA `(.L_x_294) ;  /* 0x0000000800d07947 */ /* 0x000fea0003800000 */
.L_x_293:
[----:B------:R-:W0:Y:S01]  /*fae0*/  S2R R9, SR_TID.X ;  /* 0x0000000000097919 */ /* 0x000e220000002100 */
[----:B------:R-:W-:Y:S01]  /*faf0*/  UMOV UR4, 0xffffffff ;  /* 0xffffffff00047882 */ /* 0x000fe20000000000 */
[----:B0-----:R-:W-:-:S04]  /*fb00*/  LOP3.LUT R9, R9, 0x1f, RZ, 0xc0, !PT ;  /* 0x0000001f09097812 */ /* 0x001fc800078ec0ff */
[----:B------:R-:W-:Y:S01]  /*fb10*/  ISETP.NE.AND P0, PT, R9, 0x1f, PT ;  /* 0x0000001f0900780c */ /* 0x000fe20003f05270 */
[----:B------:R-:W-:-:S12]  /*fb20*/  BRA.DIV UR4, `(.L_x_295) ;  /* 0x0000003e04787947 */ /* 0x000fd8000b800000 */
[----:B------:R-:W-:Y:S01]  /*fb30*/  IMAD.IADD R7, R19, 0x1, R9 ;  /* 0x0000000113077824 */ /* 0x000fe200078e0209 */
[----:B------:R-:W-:-:S04]  /*fb40*/  ULDC UR4, c[0x0][0xc3c] ;  /* 0x00030f0000047ab9 */ /* 0x000fc80000000800 */
[----:B------:R-:W-:-:S13]  /*fb50*/  ISETP.GE.OR P1, PT, R7, UR4, !P0 ;  /* 0x0000000407007c0c */ /* 0x000fda000c726670 */
[----:B------:R-:W0:Y:S08]  /*fb60*/  @!P1 LDC.64 R4, c[0x0][0xc80] ;  /* 0x00032000ff049b82 */ /* 0x000e300000000a00 */
[----:B------:R-:W1:Y:S01]  /*fb70*/  @!P1 LDC.64 R2, c[0x0][0xc78] ;  /* 0x00031e00ff029b82 */ /* 0x000e620000000a00 */
[----:B0-----:R-:W-:-:S06]  /*fb80*/  @!P1 IMAD.WIDE R4, R7, 0x4, R4 ;  /* 0x0000000407049825 */ /* 0x001fcc00078e0204 */
[----:B------:R-:W2:Y:S01]  /*fb90*/  @!P1 LDG.E R4, desc[UR36][R4.64] ;  /* 0x0000002404049981 */ /* 0x000ea2000c1e1900 */
[----:B-1----:R-:W-:-:S06]  /*fba0*/  @!P1 IMAD.WIDE R2, R7, 0x4, R2 ;  /* 0x0000000407029825 */ /* 0x002fcc00078e0202 */
[----:B------:R-:W3:Y:S01]  /*fbb0*/  @!P1 LDG.E R2, desc[UR36][R2.64] ;  /* 0x0000002402029981 */ /* 0x000ee2000c1e1900 */
[----:B------:R-:W-:Y:S02]  /*fbc0*/  IMAD.MOV.U32 R7, RZ, RZ, RZ ;  /* 0x000000ffff077224 */ /* 0x000fe400078e00ff */
[----:B------:R-:W-:Y:S01]  /*fbd0*/  IMAD.MOV.U32 R10, RZ, RZ, RZ ;  /* 0x000000ffff0a7224 */ /* 0x000fe200078e00ff */
[C---:B------:R-:W-:Y:S02]  /*fbe0*/  ISETP.GE.U32.AND P2, PT, R9.reuse, 0x2, PT ;  /* 0x000000020900780c */ /* 0x040fe40003f46070 */
[C---:B------:R-:W-:Y:S02]  /*fbf0*/  ISETP.GE.U32.AND P3, PT, R9.reuse, 0x4, PT ;  /* 0x000000040900780c */ /* 0x040fe40003f66070 */
[C---:B------:R-:W-:Y:S02]  /*fc00*/  ISETP.GE.U32.AND P4, PT, R9.reuse, 0x8, PT ;  /* 0x000000080900780c */ /* 0x040fe40003f86070 */
[----:B------:R-:W-:Y:S01]  /*fc10*/  ISETP.GE.U32.AND P5, PT, R9, 0x10, PT ;  /* 0x000000100900780c */ /* 0x000fe20003fa6070 */
[----:B------:R-:W-:Y:S04]  /*fc20*/  SHFL.IDX PT, R0, R16, RZ, 0x1f ;  /* 0x00001fff10007589 */ /* 0x000fe800000e0000 */
[----:B------:R-:W-:Y:S01]  /*fc30*/  SHFL.IDX PT, R8, R16, 0x1, 0x1f ;  /* 0x00201f0010087f89 */ /* 0x000fe200000e0000 */
[----:B--2---:R-:W-:Y:S01]  /*fc40*/  @!P1 MOV R7, R4 ;  /* 0x0000000400079202 */ /* 0x004fe20000000f00 */
[----:B---3--:R-:W-:-:S04]  /*fc50*/  @!P1 IMAD.MOV.U32 R10, RZ, RZ, R2 ;  /* 0x000000ffff0a9224 */ /* 0x008fc800078e0002 */
[----:B------:R-:W-:-:S05]  /*fc60*/  IMAD R13, R10, R7, RZ ;  /* 0x000000070a0d7224 */ /* 0x000fca00078e02ff */
[----:B------:R-:W0:Y:S01]  /*fc70*/  SHFL.UP PT, R14, R13, 0x1, RZ ;  /* 0x042000000d0e7989 */ /* 0x000e2200000e00ff */
[----:B------:R-:W-:-:S04]  /*fc80*/  ISETP.NE.AND P1, PT, R9, RZ, PT ;  /* 0x000000ff0900720c */ /* 0x000fc80003f25270 */
        /* <DEDUP_REMOVED lines=14> */
[----:B------:R0:W1:Y:S01]  /*fd70*/  SHFL.IDX PT, R14, R2, 0x1f, 0x1f ;  /* 0x03e01f00020e7f89 */ /* 0x00006200000e0000 */
[----:B------:R-:W-:-:S07]  /*fd80*/  IMAD.MOV.U32 R6, RZ, RZ, RZ ;  /* 0x000000ffff067224 */ /* 0x000fce00078e00ff */
.L_x_409:
[----:B------:R-:W-:Y:S02]  /*fd90*/  ULDC UR4, c[0x0][0xc38] ;  /* 0x00030e0000047ab9 */ /* 0x000fe40000000800 */
[----:B------:R-:W-:-:S04]  /*fda0*/  IMAD.U32 R5, RZ, RZ, UR4 ;  /* 0x00000004ff057e24 */ /* 0x000fc8000f8e00ff */
[----:B-1----:R-:W-:-:S04]  /*fdb0*/  IMAD R14, R14, R5, RZ ;  /* 0x000000050e0e7224 */ /* 0x002fc800078e02ff */
[----:B------:R-:W-:-:S05]  /*fdc0*/  IMAD.IADD R9, R8, 0x1, R14 ;  /* 0x0000000108097824 */ /* 0x000fca00078e020e */
[----:B------:R-:W-:-:S13]  /*fdd0*/  ISETP.GT.AND P6, PT, R9, R0, PT ;  /* 0x000000000900720c */ /* 0x000fda0003fc4270 */
[----:B------:R-:W-:Y:S05]  /*fde0*/  @P6 BRA `(.L_x_296) ;  /* 0x0000000000a46947 */ /* 0x000fea0003800000 */
.L_x_299:
[----:B0-----:R-:W0:Y:S01]  /*fdf0*/  LDC R2, c[0x0][0xc3c] ;  /* 0x00030f00ff027b82 */ /* 0x001e220000000800 */
[----:B------:R-:W-:-:S05]  /*fe00*/  VIADD R19, R19, 0x1f ;  /* 0x0000001f13137836 */ /* 0x000fca0000000000 */
[----:B0-----:R-:W-:-:S13]  /*fe10*/  ISETP.GE.AND P6, PT, R19, R2, PT ;  /* 0x000000021300720c */ /* 0x001fda0003fc6270 */
[----:B------:R-:W-:Y:S05]  /*fe20*/  @P6 BRA `(.L_x_297) ;  /* 0x0000000400b86947 */ /* 0x000fea0003800000 */
[----:B------:R-:W0:Y:S01]  /*fe30*/  S2R R3, SR_TID.X ;  /* 0x0000000000037919 */ /* 0x000e220000002100 */
[----:B------:R-:W-:Y:S01]  /*fe40*/  IMAD.MOV.U32 R7, RZ, RZ, RZ ;  /* 0x000000ffff077224 */ /* 0x000fe200078e00ff */
[----:B0-----:R-:W-:-:S05]  /*fe50*/  LOP3.LUT R3, R3, 0x1f, RZ, 0xc0, !PT ;  /* 0x0000001f03037812 */ /* 0x001fca00078ec0ff */
[----:B------:R-:W-:-:S05]  /*fe60*/  IMAD.IADD R11, R19, 0x1, R3 ;  /* 0x00000001130b7824 */ /* 0x000fca00078e0203 */
[----:B------:R-:W-:-:S13]  /*fe70*/  ISETP.GE.OR P6, PT, R11, R2, !P0 ;  /* 0x000000020b00720c */ /* 0x000fda00047c6670 */
[----:B------:R-:W0:Y:S08]  /*fe80*/  @!P6 LDC.64 R2, c[0x0][0xc80] ;  /* 0x00032000ff02eb82 */ /* 0x000e300000000a00 */
[----:B------:R-:W1:Y:S01]  /*fe90*/  @!P6 LDC.64 R4, c[0x0][0xc78] ;  /* 0x00031e00ff04eb82 */ /* 0x000e620000000a00 */
[----:B------:R-:W-:Y:S02]  /*fea0*/  IMAD.MOV.U32 R10, RZ, RZ, RZ ;  /* 0x000000ffff0a7224 */ /* 0x000fe400078e00ff */
[----:B0-----:R-:W-:-:S05]  /*feb0*/  @!P6 IMAD.WIDE R2, R11, 0x4, R2 ;  /* 0x000000040b02e825 */ /* 0x001fca00078e0202 */
[----:B------:R1:W2:Y:S02]  /*fec0*/  @!P6 LDG.E R7, desc[UR36][R2.64] ;  /* 0x000000240207e981 */ /* 0x0002a4000c1e1900 */
[----:B-1----:R-:W-:-:S05]  /*fed0*/  @!P6 IMAD.WIDE R2, R11, 0x4, R4 ;  /* 0x000000040b02e825 */ /* 0x002fca00078e0204 */
[----:B------:R-:W2:Y:S01]  /*fee0*/  @!P6 LDG.E R10, desc[UR36][R2.64] ;  /* 0x00000024020ae981 */ /* 0x000ea2000c1e1900 */
[----:B------:R-:W-:Y:S01]  /*fef0*/  UMOV UR4, 0xffffffff ;  /* 0xffffffff00047882 */ /* 0x000fe20000000000 */
[----:B--2---:R-:W-:Y:S02]  /*ff00*/  IMAD R13, R10, R7, RZ ;  /* 0x000000070a0d7224 */ /* 0x004fe400078e02ff */
[----:B------:R-:W-:Y:S05]  /*ff10*/  BRA.DIV UR4, `(.L_x_298) ;  /* 0x0000003e04b47947 */ /* 0x000fea000b800000 */
        /* <DEDUP_REMOVED lines=10> */
[----:B0-----:R-:W-:-:S04]  /*ffc0*/  SEL R4, R14, RZ, P4 ;  /* 0x000000ff0e047207 */ /* 0x001fc80002000000 */
[----:B------:R-:W-:-:S05]  /*ffd0*/  IADD3 R4, R3, R4, RZ ;  /* 0x0000000403047210 */ /* 0x000fca0007ffe0ff */
[----:B------:R-:W0:Y:S02]  /*ffe0*/  SHFL.UP PT, R14, R4, 0x10, RZ ;  /* 0x06000000040e7989 */ /* 0x000e2400000e00ff */
[----:B0-----:R-:W-:-:S05]  /*fff0*/  SEL R5, R14, RZ, P5 ;  /* 0x000000ff0e057207 */ /* 0x001fca0002800000 */
[----:B------:R-:W-:-:S05]  /*10000*/  IMAD.IADD R2, R4, 0x1, R5 ;  /* 0x0000000104027824 */ /* 0x000fca00078e0205 */
[----:B------:R0:W1:Y:S02]  /*10010*/  SHFL.IDX PT, R14, R2, 0x1f, 0x1f ;  /* 0x03e01f00020e7f89 */ /* 0x00006400000e0000 */
.L_x_417:
[----:B------:R-:W-:Y:S02]  /*10020*/  ULDC UR4, c[0x0][0xc38] ;  /* 0x00030e0000047ab9 */ /* 0x000fe40000000800 */
[----:B------:R-:W-:-:S04]  /*10030*/  IMAD.U32 R5, RZ, RZ, UR4 ;  /* 0x00000004ff057e24 */ /* 0x000fc8000f8e00ff */
[----:B-1----:R-:W-:-:S04]  /*10040*/  IMAD R14, R14, R5, RZ ;  /* 0x000000050e0e7224 */ /* 0x002fc800078e02ff */
[----:B------:R-:W-:-:S05]  /*10050*/  IMAD.IADD R9, R14, 0x1, R9 ;  /* 0x000000010e097824 */ /* 0x000fca00078e0209 */
[----:B------:R-:W-:-:S13]  /*10060*/  ISETP.GT.AND P6, PT, R9, R0, PT ;  /* 0x000000000900720c */ /* 0x000fda0003fc4270 */
[----:B------:R-:W-:Y:S05]  /*10070*/  @!P6 BRA `(.L_x_299) ;  /* 0xfffffffc005ce947 */ /* 0x000fea000383ffff */
.L_x_296:
[----:B------:R-:W-:Y:S01]  /*10080*/  IMAD.IADD R9, R9, 0x1, -R14 ;  /* 0x0000000109097824 */ /* 0x000fe200078e0a0e */
[----:B------:R-:W-:-:S03]  /*10090*/  UMOV UR4, 0xffffffff ;  /* 0xffffffff00047882 */ /* 0x000fc60000000000 */
[----:B------:R-:W-:-:S05]  /*100a0*/  IMAD R3, R2, R5, R9 ;  /* 0x0000000502037224 */ /* 0x000fca00078e0209 */
[----:B------:R-:W-:Y:S01]  /*100b0*/  ISETP.GT.AND P6, PT, R3, R0, PT ;  /* 0x000000000300720c */ /* 0x000fe20003fc4270 */
[----:B------:R-:W-:-:S12]  /*100c0*/  BRA.DIV UR4, `(.L_x_300) ;  /* 0x0000004204007947 */ /* 0x000fd8000b800000 */
[----:B------:R-:W-:-:S04]  /*100d0*/  VOTE.ANY R3, PT, !P6 ;  /* 0x0000000000037806 */ /* 0x000fc800070e0100 */
[----:B------:R-:W1:Y:S02]  /*100e0*/  POPC R4, R3 ;  /* 0x0000000300047309 */ /* 0x000e640000000000 */
[----:B-1----:R1:W2:Y:S04]  /*100f0*/  SHFL.IDX PT, R7, R7, R4, 0x1f ;  /* 0x00001f0407077589 */ /* 0x0022a800000e0000 */
[----:B------:R1:W3:Y:S02]  /*10100*/  SHFL.IDX PT, R10, R10, R4, 0x1f ;  /* 0x00001f040a0a7589 */ /* 0x0002e400000e0000 */
.L_x_422:
[----:B------:R-:W-:-:S13]  /*10110*/  ISETP.NE.AND P0, PT, R3, RZ, PT ;  /* 0x000000ff0300720c */ /* 0x000fda0003f05270 */
[----:B------:R-:W-:Y:S05]  /*10120*/  @!P0 BRA `(.L_x_301) ;  /* 0x0000000000108947 */ /* 0x000fea0003800000 */
[----:B------:R-:W-:Y:S01]  /*10130*/  UMOV UR4, 0xffffffff ;  /* 0xffffffff00047882 */ /* 0x000fe20000000000 */
[----:B------:R-:W-:Y:S02]  /*10140*/  VIADD R12, R4, 0xffffffff ;  /* 0xffffffff040c7836 */ /* 0x000fe40000000000 */
[----:B------:R-:W-:Y:S05]  /*10150*/  BRA.DIV UR4, `(.L_x_302) ;  /* 0x0000004204387947 */ /* 0x000fea000b800000 */
[----:B------:R4:W0:Y:S02]  /*10160*/  SHFL.IDX PT, R6, R2, R12, 0x1f ;  /* 0x00001f0c02067589 */ /* 0x00082400000e0000 */
.L_x_301:
[----:B--2---:R-:W-:Y:S01]  /*10170*/  IABS R8, R7 ;  /* 0x0000000700087213 */ /* 0x004fe20000000000 */
[----:B0-----:R-:W-:Y:S01]  /*10180*/  IMAD R16, R6, R5, R9 ;  /* 0x0000000506107224 */ /* 0x001fe200078e0209 */
[----:B---3--:R-:W-:Y:S01]  /*10190*/  IABS R5, R10 ;  /* 0x0000000a00057213 */ /* 0x008fe20000000000 */
[----:B------:R-:W-:Y:S01]  /*101a0*/  IMAD.IADD R19, R4, 0x1, R19 ;  /* 0x0000000104137824 */ /* 0x000fe200078e0213 */
[----:B------:R-:W0:Y:S01]  /*101b0*/  I2F.RP R11, R8 ;  /* 0x00000008000b7306 */ /* 0x000e220000209400 */
[----:B------:R-:W-:-:S07]  /*101c0*/  IMAD.IADD R0, R0, 0x1, -R16 ;  /* 0x0000000100007824 */ /* 0x000fce00078e0a10 */
[----:B----4-:R-:W2:Y:S08]  /*101d0*/  I2F.RP R12, R5 ;  /* 0x00000005000c7306 */ /* 0x010eb00000209400 */
[----:B0-----:R-:W0:Y:S08]  /*101e0*/  MUFU.RCP R11, R11 ;  /* 0x0000000b000b7308 */ /* 0x001e300000001000 */
[----:B--2---:R-:W-:Y:S01]  /*101f0*/  MUFU.RCP R12, R12 ;  /* 0x0000000c000c7308 */ /* 0x004fe20000001000 */
[----:B0-----:R-:W-:-:S07]  /*10200*/  VIADD R2, R11, 0xffffffe ;  /* 0x0ffffffe0b027836 */ /* 0x001fce0000000000 */
[----:B------:R0:W2:Y:S02]  /*10210*/  F2I.FTZ.U32.TRUNC.NTZ R3, R2 ;  /* 0x0000000200037305 */ /* 0x0000a4000021f000 */
[----:B0-----:R-:W-:Y:S02]  /*10220*/  IMAD.MOV.U32 R2, RZ, RZ, RZ ;  /* 0x000000ffff027224 */ /* 0x001fe400078e00ff */
[----:B--2---:R-:W-:-:S04]  /*10230*/  IMAD.MOV R9, RZ, RZ, -R3 ;  /* 0x000000ffff097224 */ /* 0x004fc800078e0a03 */
[----:B------:R-:W-:-:S04]  /*10240*/  IMAD R9, R9, R8, RZ ;  /* 0x0000000809097224 */ /* 0x000fc800078e02ff */
[----:B------:R-:W-:Y:S01]  /*10250*/  IMAD.HI.U32 R3, R3, R9, R2 ;  /* 0x0000000903037227 */ /* 0x000fe200078e0002 */
[----:B------:R-:W-:Y:S02]  /*10260*/  IABS R2, R7 ;  /* 0x0000000700027213 */ /* 0x000fe40000000000 */
[----:B------:R-:W-:-:S03]  /*10270*/  IABS R9, R0 ;  /* 0x0000000000097213 */ /* 0x000fc60000000000 */
[----:B------:R-:W-:Y:S02]  /*10280*/  IMAD.MOV R2, RZ, RZ, -R2 ;  /* 0x000000ffff027224 */ /* 0x000fe400078e0a02 */
[----:B------:R-:W-:-:S04]  /*10290*/  IMAD.HI.U32 R6, R3, R9, RZ ;  /* 0x0000000903067227 */ /* 0x000fc800078e00ff */
[----:B------:R-:W-:Y:S02]  /*102a0*/  VIADD R3, R12, 0xffffffe ;  /* 0x0ffffffe0c037836 */ /* 0x000fe40000000000 */
[----:B------:R-:W-:-:S04]  /*102b0*/  IMAD R9, R6, R2, R9 ;  /* 0x0000000206097224 */ /* 0x000fc800078e0209 */
[----:B------:R-:W0:Y:S01]  /*102c0*/  F2I.FTZ.U32.TRUNC.NTZ R3, R3 ;  /* 0x0000000300037305 */ /* 0x000e22000021f000 */
[----:B------:R-:W-:-:S13]  /*102d0*/  ISETP.GT.U32.AND P1, PT, R8, R9, PT ;  /* 0x000000090800720c */ /* 0x000fda0003f24070 */
[----:B------:R-:W-:Y:S02]  /*102e0*/  @!P1 IMAD.IADD R9, R9, 0x1, -R8 ;  /* 0x0000000109099824 */ /* 0x000fe400078e0a08 */
[----:B0-----:R-:W-:Y:S02]  /*102f0*/  IMAD.MOV R2, RZ, RZ, -R3 ;  /* 0x000000ffff027224 */ /* 0x001fe400078e0a03 */
[----:B------:R-:W-:Y:S01]  /*10300*/  @!P1 VIADD R6, R6, 0x1 ;  /* 0x0000000106069836 */ /* 0x000fe20000000000 */
[----:B------:R-:W-:Y:S01]  /*10310*/  ISETP.GE.U32.AND P0, PT, R9, R8, PT ;  /* 0x000000080900720c */ /* 0x000fe20003f06070 */
[----:B------:R-:W-:Y:S01]  /*10320*/  IMAD R9, R2, R5, RZ ;  /* 0x0000000502097224 */ /* 0x000fe200078e02ff */
[----:B------:R-:W-:Y:S01]  /*10330*/  ISETP.NE.AND P1, PT, R7, RZ, PT ;  /* 0x000000ff0700720c */ /* 0x000fe20003f25270 */
[----:B------:R-:W-:-:S04]  /*10340*/  IMAD.MOV.U32 R2, RZ, RZ, RZ ;  /* 0x000000ffff027224 */ /* 0x000fc800078e00ff */
[----:B------:R-:W-:Y:S01]  /*10350*/  IMAD.HI.U32 R8, R3, R9, R2 ;  /* 0x0000000903087227 */ /* 0x000fe200078e0002 */
[----:B------:R-:W-:-:S04]  /*10360*/  LOP3.LUT R2, R0, R7, RZ, 0x3c, !PT ;  /* 0x0000000700027212 */ /* 0x000fc800078e3cff */
[----:B------:R-:W-:Y:S01]  /*10370*/  ISETP.GE.AND P2, PT, R2, RZ, PT ;  /* 0x000000ff0200720c */ /* 0x000fe20003f46270 */
[----:B------:R-:W-:Y:S01]  /*10380*/  @P0 VIADD R6, R6, 0x1 ;  /* 0x0000000106060836 */ /* 0x000fe20000000000 */
[----:B------:R-:W-:-:S05]  /*10390*/  IABS R2, R10 ;  /* 0x0000000a00027213 */ /* 0x000fca0000000000 */
[----:B------:R-:W-:-:S06]  /*103a0*/  IMAD.MOV R2, RZ, RZ, -R2 ;  /* 0x000000ffff027224 */ /* 0x000fcc00078e0a02 */
[----:B------:R-:W-:Y:S02]  /*103b0*/  @!P2 IADD3 R6, -R6, RZ, RZ ;  /* 0x000000ff0606a210 */ /* 0x000fe40007ffe1ff */
[----:B------:R-:W-:-:S04]  /*103c0*/  @!P1 LOP3.LUT R6, RZ, R7, RZ, 0x33, !PT ;  /* 0x00000007ff069212 */ /* 0x000fc800078e33ff */
[-C--:B------:R-:W-:Y:S01]  /*103d0*/  IABS R3, R6.reuse ;  /* 0x0000000600037213 */ /* 0x080fe20000000000 */
[----:B------:R-:W-:-:S04]  /*103e0*/  IMAD R7, R7, R6, RZ ;  /* 0x0000000607077224 */ /* 0x000fc800078e02ff */
[----:B------:R-:W-:-:S04]  /*103f0*/  IMAD.HI.U32 R8, R8, R3, RZ ;  /* 0x0000000308087227 */ /* 0x000fc800078e00ff */
[----:B------:R-:W-:Y:S02]  /*10400*/  IMAD R2, R8, R2, R3 ;  /* 0x0000000208027224 */ /* 0x000fe400078e0203 */
[----:B------:R-:W-:-:S03]  /*10410*/  IMAD.IADD R17, R0, 0x1, -R7 ;  /* 0x0000000100117824 */ /* 0x000fc600078e0a07 */
[----:B------:R-:W-:-:S13]  /*10420*/  ISETP.GT.U32.AND P1, PT, R5, R2, PT ;  /* 0x000000020500720c */ /* 0x000fda0003f24070 */
[----:B------:R-:W-:Y:S02]  /*10430*/  @!P1 IMAD.IADD R2, R2, 0x1, -R5 ;  /* 0x0000000102029824 */ /* 0x000fe400078e0a05 */
[----:B------:R-:W-:Y:S01]  /*10440*/  @!P1 VIADD R8, R8, 0x1 ;  /* 0x0000000108089836 */ /* 0x000fe20000000000 */
[----:B------:R-:W-:Y:S02]  /*10450*/  ISETP.NE.AND P1, PT, R10, RZ, PT ;  /* 0x000000ff0a00720c */ /* 0x000fe40003f25270 */
[----:B------:R-:W-:Y:S02]  /*10460*/  ISETP.GE.U32.AND P0, PT, R2, R5, PT ;  /* 0x000000050200720c */ /* 0x000fe40003f06070 */
[----:B------:R-:W-:-:S04]  /*10470*/  LOP3.LUT R2, R6, R10, RZ, 0x3c, !PT ;  /* 0x0000000a06027212 */ /* 0x000fc800078e3cff */
[----:B------:R-:W-:-:S07]  /*10480*/  ISETP.GE.AND P2, PT, R2, RZ, PT ;  /* 0x000000ff0200720c */ /* 0x000fce0003f46270 */
[----:B------:R-:W-:-:S06]  /*10490*/  @P0 VIADD R8, R8, 0x1 ;  /* 0x0000000108080836 */ /* 0x000fcc0000000000 */
[----:B------:R-:W-:Y:S01]  /*104a0*/  @!P2 IMAD.MOV R8, RZ, RZ, -R8 ;  /* 0x000000ffff08a224 */ /* 0x000fe200078e0a08 */
[----:B------:R-:W-:-:S05]  /*104b0*/  @!P1 LOP3.LUT R8, RZ, R10, RZ, 0x33, !PT ;  /* 0x0000000aff089212 */ /* 0x000fca00078e33ff */
[----:B------:R-:W-:-:S04]  /*104c0*/  IMAD.MOV R3, RZ, RZ, -R8 ;  /* 0x000000ffff037224 */ /* 0x000fc800078e0a08 */
[C---:B------:R-:W-:Y:S02]  /*104d0*/  IMAD R18, R10.reuse, R3, R6 ;  /* 0x000000030a127224 */ /* 0x040fe400078e0206 */
[----:B------:R-:W-:-:S04]  /*104e0*/  IMAD R3, R10, 0x1000000, R8 ;  /* 0x010000000a037824 */ /* 0x000fc800078e0208 */
[----:B------:R-:W-:Y:S01]  /*104f0*/  IMAD R18, R18, 0x10000, R3 ;  /* 0x0001000012127824 */ /* 0x000fe200078e0203 */
[----:B------:R-:W-:Y:S06]  /*10500*/  BRA `(.L_x_303) ;  /* 0x00000000001c7947 */ /* 0x000fec0003800000 */
.L_x_297:
[----:B------:R-:W-:Y:S01]  /*10510*/  UMOV UR4, URZ ;  /* 0x0000003f00047c82 */ /* 0x000fe20008000000 */
[----:B------:R-:W-:Y:S01]  /*10520*/  UMOV UR5, URZ ;  /* 0x0000003f00057c82 */ /* 0x000fe20008000000 */
[----:B------:R-:W-:Y:S01]  /*10530*/  ULDC UR6, c[0x0][0xc3c] ;  /* 0x00030f0000067ab9 */ /* 0x000fe20000000800 */
[----:B------:R-:W-:Y:S02]  /*10540*/  IMAD.MOV.U32 R16, RZ, RZ, R0 ;  /* 0x000000ffff107224 */ /* 0x000fe400078e0000 */
[----:B------:R-:W-:Y:S02]  /*10550*/  IMAD.U32 R17, RZ, RZ, UR4 ;  /* 0x00000004ff117e24 */ /* 0x000fe4000f8e00ff */
[----:B------:R-:W-:Y:S02]  /*10560*/  IMAD.U32 R18, RZ, RZ, UR5 ;  /* 0x00000005ff127e24 */ /* 0x000fe4000f8e00ff */
[----:B------:R-:W-:-:S07]  /*10570*/  IMAD.U32 R19, RZ, RZ, UR6 ;  /* 0x00000006ff137e24 */ /* 0x000fce000f8e00ff */
.L_x_303:
[----:B------:R-:W0:Y:S01]  /*10580*/  S2R R0, SR_TID.X ;  /* 0x0000000000007919 */ /* 0x000e220000002100 */
[----:B------:R-:W-:Y:S05]  /*10590*/  WARPSYNC.ALL ;  /* 0x0000000000007948 */ /* 0x000fea0003800000 */
[----:B------:R-:W-:Y:S01]  /*105a0*/  BAR.SYNC.DEFER_BLOCKING 0x4, 0x180 ;  /* 0x0106000000007b1d */ /* 0x000fe20000010000 */
[----:B0-----:R-:W-:-:S04]  /*105b0*/  LOP3.LUT R0, R0, 0x1f, RZ, 0xc0, !PT ;  /* 0x0000001f00007812 */ /* 0x001fc800078ec0ff */
[----:B------:R-:W-:-:S13]  /*105c0*/  ISETP.NE.AND P0, PT, R0, RZ, PT ;  /* 0x000000ff0000720c */ /* 0x000fda0003f05270 */
[----:B------:R-:W0:Y:S01]  /*105d0*/  @!P0 S2R R3, SR_CgaCtaId ;  /* 0x0000000000038919 */ /* 0x000e220000008800 */
[----:B------:R-:W-:-:S04]  /*105e0*/  @!P0 MOV R0, 0x400 ;  /* 0x0000040000008802 */ /* 0x000fc80000000f00 */
[----:B0-----:R-:W-:-:S05]  /*105f0*/  @!P0 LEA R22, R3, R0, 0x18 ;  /* 0x0000000003168211 */ /* 0x001fca00078ec0ff */
[----:B------:R2:W-:Y:S01]  /*10600*/  @!P0 STS.128 [R22+0x308d0], R16 ;  /* 0x0308d01016008388 */ /* 0x0005e20000000c00 */
[----:B------:R-:W-:Y:S06]  /*10610*/  BAR.ARV 0x5, 0x180 ;  /* 0x0146000000007b1d */ /* 0x000fec0000002000 */
.L_x_294:
[----:B------:R-:W-:Y:S02]  /*10620*/  ULDC UR4, c[0x0][0xc3c] ;  /* 0x00030f0000047ab9 */ /* 0x000fe40000000800 */
[----:B-1----:R-:W-:-:S13]  /*10630*/  ISETP.GE.AND P0, PT, R19, UR4, PT ;  /* 0x0000000413007c0c */ /* 0x002fda000bf06270 */
[----:B------:R-:W-:Y:S05]  /*10640*/  @!P0 BRA `(.L_x_304) ;  /* 0xffffffb400a08947 */ /* 0x000fea000383ffff */
[----:B------:R-:W-:Y:S05]  /*10650*/  BSYNC B8 ;  /* 0x0000000000087941 */ /* 0x000fea0003800000 */
.L_x_241:
[----:B------:R-:W3:Y:S01]  /*10660*/  LDL.LU R0, [R1+0x20] ;  /* 0x0000200001007983 */ /* 0x000ee20000300800 */
[----:B------:R-:W-:Y:S01]  /*10670*/  BSSY B0, `(.L_x_305) ;  /* 0x000000b000007945 */ /* 0x000fe20003800000 */
[----:B------:R-:W4:Y:S01]  /*10680*/  S2R R5, SR_CgaCtaId ;  /* 0x0000000000057919 */ /* 0x000f220000008800 */
[----:B---3--:R-:W-:-:S05]  /*10690*/  VIADD R0, R0, 0x1 ;  /* 0x0000000100007836 */ /* 0x008fca0000000000 */
[----:B-1----:R-:W-:-:S04]  /*106a0*/  LEA.HI R2, R0, R0, RZ, 0x1 ;  /* 0x0000000000027211 */ /* 0x002fc800078f08ff */
[----:B------:R-:W-:Y:S02]  /*106b0*/  LOP3.LUT R3, R2, 0xfffffffe, RZ, 0xc0, !PT ;  /* 0xfffffffe02037812 */ /* 0x000fe400078ec0ff */
[----:B------:R-:W-:-:S03]  /*106c0*/  MOV R2, 0x400 ;  /* 0x0000040000027802 */ /* 0x000fc60000000f00 */
[----:B------:R-:W-:Y:S01]  /*106d0*/  IMAD.IADD R0, R0, 0x1, -R3 ;  /* 0x0000000100007824 */ /* 0x000fe200078e0a03 */
[----:B----4-:R-:W-:-:S04]  /*106e0*/  LEA R4, R5, R2, 0x18 ;  /* 0x0000000205047211 */ /* 0x010fc800078ec0ff */
[----:B------:R-:W-:-:S04]  /*106f0*/  SHF.L.U32 R0, R0, 0x1f, RZ ;  /* 0x0000001f00007819 */ /* 0x000fc800000006ff */
[----:B------:R-:W1:Y:S02]  /*10700*/  SYNCS.PHASECHK.TRANS64.TRYWAIT P0, [R4+URZ+0x30820], R0 ;  /* 0x03082000040075a7 */ /* 0x000e64000800017f */
[----:B-1----:R-:W-:Y:S05]  /*10710*/  @!P0 BRA `(.L_x_306) ;  /* 0x0000003800f08947 */ /* 0x002fea0003800000 */
.L_x_425:
[----:B------:R-:W-:Y:S05]  /*10720*/  BSYNC B0 ;  /* 0x0000000000007941 */ /* 0x000fea0003800000 */
.L_x_305:
[----:B------:R-:W-:-:S03]  /*10730*/  UMOV UR4, 0xffffffff ;  /* 0xffffffff00047882 */ /* 0x000fc60000000000 */
[----:B------:R-:W-:Y:S05]  /*10740*/  BRA.DIV UR4, `(.L_x_307) ;  /* 0x0000003a04f87947 */ /* 0x000fea000b800000 */
[----:B-1----:R-:W1:Y:S02]  /*10750*/  S2R R0, SR_TID.X ;  /* 0x0000000000007919 */ /* 0x002e640000002100 */
[----:B-1----:R-:W-:-:S04]  /*10760*/  SHF.R.U32.HI R0, RZ, 0x5, R0 ;  /* 0x00000005ff007819 */ /* 0x002fc80000011600 */
[----:B------:R-:W-:-:S05]  /*10770*/  LOP3.LUT R0, R0, 0x3, RZ, 0xc0, !PT ;  /* 0x0000000300007812 */ /* 0x000fca00078ec0ff */
[----:B------:R1:W3:Y:S02]  /*10780*/  SHFL.IDX PT, R14, R0, RZ, 0x1f ;  /* 0x00001fff000e7589 */ /* 0x0002e400000e0000 */
.L_x_428:
[----:B---3--:R-:W-:Y:S01]  /*10790*/  ISETP.NE.AND P0, PT, R14, RZ, PT ;  /* 0x000000ff0e00720c */ /* 0x008fe20003f05270 */
[----:B------:R-:W-:-:S12]  /*107a0*/  BSSY B0, `(.L_x_308) ;  /* 0x0000026000007945 */ /* 0x000fd80003800000 */
[----:B------:R-:W-:Y:S05]  /*107b0*/  @P0 BRA `(.L_x_309) ;  /* 0x0000000000900947 */ /* 0x000fea0003800000 */
[----:B------:R-:W-:-:S03]  /*107c0*/  UMOV UR4, 0xffffffff ;  /* 0xffffffff00047882 */ /* 0x000fc60000000000 */
[----:B------:R-:W-:Y:S05]  /*107d0*/  BRA.DIV UR4, `(.L_x_310) ;  /* 0x0000003e04087947 */ /* 0x000fea000b800000 */
[----:B------:R-:W-:-:S13]  /*107e0*/  ELECT P6, URZ, PT ;  /* 0x00000000003f782f */ /* 0x000fda00038c0000 */
.L_x_431:
[----:B------:R-:W-:Y:S05]  /*107f0*/  @!P6 BRA `(.L_x_309) ;  /* 0x000000000080e947 */ /* 0x000fea0003800000 */
[----:B-1----:R-:W3:Y:S02]  /*10800*/  LDL R0, [R1+0x2c] ;  /* 0x00002c0001007983 */ /* 0x002ee40000100800 */
[----:B---3--:R-:W-:-:S13]  /*10810*/  R2UR UR4, R0 ;  /* 0x00000000000472ca */ /* 0x008fda00000e0000 */
[----:B------:R-:W-:-:S06]  /*10820*/  ULOP3.LUT UR4, UR4, 0x2, URZ, 0xfc, !UPT ;  /* 0x0000000204047892 */ /* 0x000fcc000f8efc3f */
[----:B------:R-:W-:-:S04]  /*10830*/  MOV R0, UR4 ;  /* 0x0000000400007c02 */ /* 0x000fc80008000f00 */
[----:B------:R-:W-:-:S13]  /*10840*/  ISETP.NE.AND P0, PT, R0, 0x3, PT ;  /* 0x000000030000780c */ /* 0x000fda0003f05270 */
[----:B------:R-:W-:Y:S05]  /*10850*/  @!P0 BRA `(.L_x_311) ;  /* 0x0000000000048947 */ /* 0x000fea0003800000 */
[----:B------:R-:W-:Y:S01]  /*10860*/  BPT.TRAP 0x1 ;  /* 0x000000040000795c */ /* 0x000fe20000300000 */
.L_x_311:
[C---:B------:R-:W-:Y:S01]  /*10870*/  IMAD R5, R27.reuse, 0x8, R4 ;  /* 0x000000081b057824 */ /* 0x040fe200078e0204 */
[----:B------:R-:W-:Y:S01]  /*10880*/  SHF.L.U32 R0, R28, 0x1f, RZ ;  /* 0x0000001f1c007819 */ /* 0x000fe200000006ff */
[----:B------:R-:W-:-:S03]  /*10890*/  VIADD R27, R27, 0x1 ;  /* 0x000000011b1b7836 */ /* 0x000fc60000000000 */
[----:B------:R-:W1:Y:S02]  /*108a0*/  SYNCS.PHASECHK.TRANS64.TRYWAIT P1, [R5+URZ+0x30840], R0 ;  /* 0x03084000050075a7 */ /* 0x000e64000802017f */
[----:B------:R-:W-:-:S04]  /*108b0*/  ISETP.NE.AND P2, PT, R27, 0x2, PT ;  /* 0x000000021b00780c */ /* 0x000fc80003f45270 */
[----:B------:R-:W-:Y:S01]  /*108c0*/  SEL R3, RZ, 0x1, P2 ;  /* 0x00000001ff037807 */ /* 0x000fe20001000000 */
[----:B-1----:R-:W-:Y:S08]  /*108d0*/  @!P1 BRA `(.L_x_312) ;  /* 0x0000003800e89947 */ /* 0x002ff00003800000 */
.L_x_432:
[----:B------:R-:W-:Y:S02]  /*108e0*/  SEL R27, R27, RZ, P2 ;  /* 0x000000ff1b1b7207 */ /* 0x000fe40001000000 */
[----:B------:R-:W-:Y:S01]  /*108f0*/  LOP3.LUT R2, R28, R3, RZ, 0x3c, !PT ;  /* 0x000000031c027212 */ /* 0x000fe200078e3cff */
[----:B------:R-:W-:Y:S06]  /*10900*/  @!P0 BRA `(.L_x_313) ;  /* 0x0000000000048947 */ /* 0x000fec0003800000 */
[----:B------:R-:W-:Y:S01]  /*10910*/  BPT.TRAP 0x1 ;  /* 0x000000040000795c */ /* 0x000fe20000300000 */
.L_x_313:
[----:B------:R-:W-:Y:S01]  /*10920*/  IMAD R27, R27, 0x8, R4 ;  /* 0x000000081b1b7824 */ /* 0x000fe200078e0204 */
[----:B------:R-:W-:-:S04]  /*10930*/  SHF.L.U32 R2, R2, 0x1f, RZ ;  /* 0x0000001f02027819 */ /* 0x000fc800000006ff */
[----:B------:R-:W3:Y:S02]  /*10940*/  SYNCS.PHASECHK.TRANS64.TRYWAIT P1, [R27+URZ+0x30840], R2 ;  /* 0x030840021b0075a7 */ /* 0x000ee4000802017f */
[----:B---3--:R-:W-:Y:S05]  /*10950*/  @!P1 BRA `(.L_x_314) ;  /* 0x0000003800dc9947 */ /* 0x008fea0003800000 */
.L_x_433:
[----:B------:R-:W-:Y:S05]  /*10960*/  @!P0 BRA `(.L_x_315) ;  /* 0x0000000000048947 */ /* 0x000fea0003800000 */
[----:B------:R-:W-:Y:S01]  /*10970*/  BPT.TRAP 0x1 ;  /* 0x000000040000795c */ /* 0x000fe20000300000 */
.L_x_315:
[----:B------:R-:W4:Y:S02]  /*10980*/  SYNCS.PHASECHK.TRANS64.TRYWAIT P1, [R5+URZ+0x30860], R0 ;  /* 0x03086000050075a7 */ /* 0x000f24000802017f */
[----:B----4-:R-:W-:Y:S05]  /*10990*/  @!P1 BRA `(.L_x_316) ;  /* 0x0000003800e09947 */ /* 0x010fea0003800000 */
.L_x_434:
[----:B------:R-:W-:Y:S05]  /*109a0*/  @!P0 BRA `(.L_x_317) ;  /* 0x0000000000048947 */ /* 0x000fea0003800000 */
[----:B------:R-:W-:Y:S01]  /*109b0*/  BPT.TRAP 0x1 ;  /* 0x000000040000795c */ /* 0x000fe20000300000 */
.L_x_317:
[----:B------:R0:W0:Y:S02]  /*109c0*/  SYNCS.PHASECHK.TRANS64.TRYWAIT P0, [R27+URZ+0x30860], R2 ;  /* 0x030860021b0075a7 */ /* 0x000024000800017f */
[----:B0-----:R-:W-:Y:S05]  /*109d0*/  @!P0 NANOSLEEP.SYNCS 0x989680 ;  /* 0x009896800000895d */ /* 0x001fea0003900000 */
[----:B------:R-:W0:Y:S02]  /*109e0*/  @!P0 SYNCS.PHASECHK.TRANS64 P0, [R27+URZ+0x30860], R2 ;  /* 0x030860021b0085a7 */ /* 0x000e24000800007f */
[----:B0-----:R-:W-:Y:S05]  /*109f0*/  @!P0 BRA `(.L_x_317) ;  /* 0xfffffffc00f08947 */ /* 0x001fea000383ffff */
.L_x_309:
[----:B------:R-:W-:Y:S05]  /*10a00*/  BSYNC B0 ;  /* 0x0000000000007941 */ /* 0x000fea0003800000 */
.L_x_308:
[----:B------:R-:W-:Y:S05]  /*10a10*/  EXIT ;  /* 0x000000000000794d */ /* 0x000fea0003800000 */
.L_x_188:
[----:B0-----:R0:W1:Y:S02]  /*10a20*/  SYNCS.PHASECHK.TRANS64.TRYWAIT P1, [R4+URZ+0x30800], R3 ;  /* 0x03080003040075a7 */ /* 0x001064000802017f */
[----:B-1----:R-:W-:Y:S05]  /*10a30*/  @!P1 NANOSLEEP.SYNCS 0x989680 ;  /* 0x009896800000995d */ /* 0x002fea0003900000 */
[----:B------:R-:W1:Y:S02]  /*10a40*/  @!P1 SYNCS.PHASECHK.TRANS64 P1, [R4+URZ+0x30800], R3 ;  /* 0x03080003040095a7 */ /* 0x000e64000802007f */
[----:B-1----:R-:W-:Y:S05]  /*10a50*/  @!P1 BRA `(.L_x_188) ;  /* 0xfffffffc00f09947 */ /* 0x002fea000383ffff */
[----:B------:R-:W-:Y:S05]  /*10a60*/  BRA `(.L_x_318) ;  /* 0xffffff1000cc7947 */ /* 0x000fea000383ffff */
.L_x_192:
[----:B-1----:R1:W2:Y:S02]  /*10a70*/  SYNCS.PHASECHK.TRANS64.TRYWAIT P1, [R0+URZ+0x30830], R3 ;  /* 0x03083003000075a7 */ /* 0x0022a4000802017f */
[----:B--2---:R-:W-:Y:S05]  /*10a80*/  @!P1 NANOSLEEP.SYNCS 0x989680 ;  /* 0x009896800000995d */ /* 0x004fea0003900000 */
[----:B------:R-:W2:Y:S02]  /*10a90*/  @!P1 SYNCS.PHASECHK.TRANS64 P1, [R0+URZ+0x30830], R3 ;  /* 0x03083003000095a7 */ /* 0x000ea4000802007f */
[----:B--2---:R-:W-:Y:S05]  /*10aa0*/  @!P1 BRA `(.L_x_192) ;  /* 0xfffffffc00f09947 */ /* 0x004fea000383ffff */
[----:B------:R-:W-:Y:S05]  /*10ab0*/  BRA `(.L_x_191) ;  /* 0xffffff1000ec7947 */ /* 0x000fea000383ffff */
.L_x_198:
[----:B-1----:R-:W-:-:S04]  /*10ac0*/  IMAD.U32 R3, RZ, RZ, UR8 ;  /* 0x00000008ff037e24 */ /* 0x002fc8000f8e00ff */
[----:B------:R1:W2:Y:S03]  /*10ad0*/  SYNCS.PHASECHK.TRANS64.TRYWAIT P1, [R3+URZ+0x30830], R2 ;  /* 0x03083002030075a7 */ /* 0x0002a6000802017f */
[----:B--2---:R-:W-:Y:S05]  /*10ae0*/  @!P1 NANOSLEEP.SYNCS 0x989680 ;  /* 0x009896800000995d */ /* 0x004fea0003900000 */
[----:B------:R-:W2:Y:S02]  /*10af0*/  @!P1 SYNCS.PHASECHK.TRANS64 P1, [R3+URZ+0x30830], R2 ;  /* 0x03083002030095a7 */ /* 0x000ea4000802007f */
[----:B--2---:R-:W-:Y:S05]  /*10b00*/  @!P1 BRA `(.L_x_198) ;  /* 0xfffffffc00ec9947 */ /* 0x004fea000383ffff */
[----:B------:R-:W-:Y:S05]  /*10b10*/  BRA `(.L_x_197) ;  /* 0xffffff3400f87947 */ /* 0x000fea000383ffff */
.L_x_202:
[----:B01----:R-:W-:-:S04]  /*10b20*/  IMAD.U32 R2, RZ, RZ, UR9 ;  /* 0x00000009ff027e24 */ /* 0x003fc8000f8e00ff */
[----:B------:R0:W1:Y:S03]  /*10b30*/  SYNCS.PHASECHK.TRANS64.TRYWAIT P1, [R2+URZ+0x30850], R0 ;  /* 0x03085000020075a7 */ /* 0x000066000802017f */
[----:B-1----:R-:W-:Y:S05]  /*10b40*/  @!P1 NANOSLEEP.SYNCS 0x989680 ;  /* 0x009896800000995d */ /* 0x002fea0003900000 */
[----:B------:R-:W1:Y:S02]  /*10b50*/  @!P1 SYNCS.PHASECHK.TRANS64 P1, [R2+URZ+0x30850], R0 ;  /* 0x03085000020095a7 */ /* 0x000e64000802007f */
[----:B-1----:R-:W-:Y:S05]  /*10b60*/  @!P1 BRA `(.L_x_202) ;  /* 0xfffffffc00ec9947 */ /* 0x002fea000383ffff */
[----:B------:R-:W-:Y:S05]  /*10b70*/  BRA `(.L_x_201) ;  /* 0xffffff4000b47947 */ /* 0x000fea000383ffff */
.L_x_209:
[----:B-1----:R1:W2:Y:S02]  /*10b80*/  SYNCS.PHASECHK.TRANS64.TRYWAIT P1, [R13+URZ+0x30850], R0 ;  /* 0x030850000d0075a7 */ /* 0x0022a4000802017f */
[----:B--2---:R-:W-:Y:S05]  /*10b90*/  @!P1 NANOSLEEP.SYNCS 0x989680 ;  /* 0x009896800000995d */ /* 0x004fea0003900000 */
[----:B------:R-:W2:Y:S02]  /*10ba0*/  @!P1 SYNCS.PHASECHK.TRANS64 P1, [R13+URZ+0x30850], R0 ;  /* 0x030850000d0095a7 */ /* 0x000ea4000802007f */
[----:B--2---:R-:W-:Y:S05]  /*10bb0*/  @!P1 BRA `(.L_x_209) ;  /* 0xfffffffc00f09947 */ /* 0x004fea000383ffff */
[----:B------:R-:W-:Y:S05]  /*10bc0*/  BRA `(.L_x_208) ;  /* 0xffffff5800e87947 */ /* 0x000fea000383ffff */
.L_x_255:
[----:B------:R-:W0:Y:S01]  /*10bd0*/  S2R R7, SR_TID.X ;  /* 0x0000000000077919 */ /* 0x000e220000002100 */
[----:B------:R-:W-:Y:S01]  /*10be0*/  BSSY B0, `(.L_x_319) ;  /* 0x000000a000007945 */ /* 0x000fe20003800000 */
[----:B------:R-:W-:Y:S02]  /*10bf0*/  IMAD.MOV.U32 R12, RZ, RZ, RZ ;  /* 0x000000ffff0c7224 */ /* 0x000fe400078e00ff */
[----:B------:R-:W-:Y:S02]  /*10c00*/  IMAD.MOV.U32 R11, RZ, RZ, 0x1f ;  /* 0x0000001fff0b7424 */ /* 0x000fe400078e00ff */
[----:B------:R-:W-:Y:S01]  /*10c10*/  IMAD.MOV.U32 R15, RZ, RZ, -0x1 ;  /* 0xffffffffff0f7424 */ /* 0x000fe200078e00ff */
[----:B0-----:R-:W-:-:S04]  /*10c20*/  SHF.R.U32.HI R7, RZ, 0x5, R7 ;  /* 0x00000005ff077819 */ /* 0x001fc80000011607 */
[----:B------:R-:W-:-:S05]  /*10c30*/  LOP3.LUT R7, R7, 0x3, RZ, 0xc0, !PT ;  /* 0x0000000307077812 */ /* 0x000fca00078ec0ff */
[----:B------:R-:W-:-:S07]  /*10c40*/  IMAD.MOV.U32 R13, RZ, RZ, R7 ;  /* 0x000000ffff0d7224 */ /* 0x000fce00078e0007 */
[----:B-----5:R-:W-:Y:S05]  /*10c50*/  WARPSYNC.COLLECTIVE R15, `(.L_x_320) ;  /* 0x000000000f087348 */ /* 0x020fea0003c00000 */
[----:B------:R0:W1:Y:S02]  /*10c60*/  SHFL.IDX P6, R14, R13, R12, R11 ;  /* 0x0000000c0d0e7389 */ /* 0x00006400000c000b */
[----:B01---5:R-:W-:Y:S01]  /*10c70*/  ENDCOLLECTIVE ;  /* 0x000000000000791b */ /* 0x023fe20003800000 */
.L_x_320:
[----:B------:R-:W-:Y:S05]  /*10c80*/  BSYNC B0 ;  /* 0x0000000000007941 */ /* 0x000fea0003800000 */
.L_x_319:
[----:B------:R-:W-:Y:S05]  /*10c90*/  BRA `(.L_x_321) ;  /* 0xffffffbc00fc7947 */ /* 0x000fea000383ffff */
.L_x_258:
[----:B0-----:R0:W1:Y:S02]  /*10ca0*/  SYNCS.PHASECHK.TRANS64.TRYWAIT P0, [R7+URZ+0x30840], R2 ;  /* 0x03084002070075a7 */ /* 0x001064000800017f */
[----:B-1----:R-:W-:Y:S05]  /*10cb0*/  @!P0 NANOSLEEP.SYNCS 0x989680 ;  /* 0x009896800000895d */ /* 0x002fea0003900000 */
[----:B------:R-:W1:Y:S02]  /*10cc0*/  @!P0 SYNCS.PHASECHK.TRANS64 P0, [R7+URZ+0x30840], R2 ;  /* 0x03084002070085a7 */ /* 0x000e64000800007f */
[----:B-1----:R-:W-:Y:S05]  /*10cd0*/  @!P0 BRA `(.L_x_258) ;  /* 0xfffffffc00f08947 */ /* 0x002fea000383ffff */
[----:B------:R-:W-:Y:S05]  /*10ce0*/  BRA `(.L_x_322) ;  /* 0xffffffc000587947 */ /* 0x000fea000383ffff */
.L_x_259:
[----:B------:R-:W-:Y:S01]  /*10cf0*/  BSSY B0, `(.L_x_323) ;  /* 0x0000008000007945 */ /* 0x000fe20003800000 */
[----:B------:R-:W-:Y:S02]  /*10d00*/  IMAD.MOV.U32 R13, RZ, RZ, R0 ;  /* 0x000000ffff0d7224 */ /* 0x000fe400078e0000 */
[----:B------:R-:W-:Y:S02]  /*10d10*/  IMAD.MOV.U32 R12, RZ, RZ, RZ ;  /* 0x000000ffff0c7224 */ /* 0x000fe400078e00ff */
[----:B------:R-:W-:Y:S02]  /*10d20*/  IMAD.MOV.U32 R11, RZ, RZ, 0x181f ;  /* 0x0000181fff0b7424 */ /* 0x000fe400078e00ff */
[----:B------:R-:W-:-:S07]  /*10d30*/  IMAD.MOV.U32 R15, RZ, RZ, -0x1 ;  /* 0xffffffffff0f7424 */ /* 0x000fce00078e00ff */
[----:B------:R-:W-:Y:S05]  /*10d40*/  WARPSYNC.COLLECTIVE R15, `(.L_x_324) ;  /* 0x000000000f087348 */ /* 0x000fea0003c00000 */
[----:B------:R0:W1:Y:S02]  /*10d50*/  SHFL.IDX P6, R14, R13, R12, R11 ;  /* 0x0000000c0d0e7389 */ /* 0x00006400000c000b */
[----:B01----:R-:W-:Y:S01]  /*10d60*/  ENDCOLLECTIVE ;  /* 0x000000000000791b */ /* 0x003fe20003800000 */
.L_x_324:
[----:B------:R-:W-:Y:S05]  /*10d70*/  BSYNC B0 ;  /* 0x0000000000007941 */ /* 0x000fea0003800000 */
.L_x_323:
[----:B------:R-:W-:Y:S01]  /*10d80*/  IMAD.MOV.U32 R13, RZ, RZ, R4 ;  /* 0x000000ffff0d7224 */ /* 0x000fe200078e0004 */
[----:B------:R-:W-:Y:S01]  /*10d90*/  MOV R11, 0x181f ;  /* 0x0000181f000b7802 */ /* 0x000fe20000000f00 */
[----:B------:R-:W-:Y:S02]  /*10da0*/  IMAD.MOV.U32 R12, RZ, RZ, RZ ;  /* 0x000000ffff0c7224 */ /* 0x000fe400078e00ff */
[----:B------:R-:W-:Y:S02]  /*10db0*/  IMAD.MOV.U32 R15, RZ, RZ, -0x1 ;  /* 0xffffffffff0f7424 */ /* 0x000fe400078e00ff */
[----:B------:R-:W-:Y:S02]  /*10dc0*/  IMAD.MOV.U32 R2, RZ, RZ, R14 ;  /* 0x000000ffff027224 */ /* 0x000fe400078e000e */
[----:B------:R-:W-:-:S07]  /*10dd0*/  @P0 IMAD R8, R5, 0x2, R22 ;  /* 0x0000000205080824 */ /* 0x000fce00078e0216 */
[----:B------:R-:W-:Y:S05]  /*10de0*/  WARPSYNC.COLLECTIVE R15, `(.L_x_325) ;  /* 0x000000000f087348 */ /* 0x000fea0003c00000 */
[----:B------:R0:W1:Y:S02]  /*10df0*/  SHFL.IDX P6, R14, R13, R12, R11 ;  /* 0x0000000c0d0e7389 */ /* 0x00006400000c000b */
[----:B01----:R-:W-:Y:S01]  /*10e00*/  ENDCOLLECTIVE ;  /* 0x000000000000791b */ /* 0x003fe20003800000 */
.L_x_325:
[----:B------:R-:W-:Y:S02]  /*10e10*/  IMAD.MOV.U32 R13, RZ, RZ, R0 ;  /* 0x000000ffff0d7224 */ /* 0x000fe400078e0000 */
[----:B------:R-:W-:Y:S02]  /*10e20*/  IMAD.MOV.U32 R12, RZ, RZ, 0x1 ;  /* 0x00000001ff0c7424 */ /* 0x000fe400078e00ff */
[----:B------:R-:W-:-:S07]  /*10e30*/  IMAD.MOV.U32 R3, RZ, RZ, R14 ;  /* 0x000000ffff037224 */ /* 0x000fce00078e000e */
[----:B------:R-:W-:Y:S05]  /*10e40*/  WARPSYNC.COLLECTIVE R15, `(.L_x_326) ;  /* 0x000000000f087348 */ /* 0x000fea0003c00000 */
[----:B------:R0:W1:Y:S02]  /*10e50*/  SHFL.IDX P6, R14, R13, R12, R11 ;  /* 0x0000000c0d0e7389 */ /* 0x00006400000c000b */
[----:B01----:R-:W-:Y:S01]  /*10e60*/  ENDCOLLECTIVE ;  /* 0x000000000000791b */ /* 0x003fe20003800000 */
.L_x_326:
[----:B------:R-:W-:-:S05]  /*10e70*/  @P0 LEA R3, P1, R31, R3, 0x1 ;  /* 0x000000031f030211 */ /* 0x000fca00078208ff */
[----:B------:R-:W-:Y:S01]  /*10e80*/  @P0 IMAD.X R2, RZ, RZ, R2, P1 ;  /* 0x000000ffff020224 */ /* 0x000fe200008e0602 */
[----:B------:R-:W-:-:S04]  /*10e90*/  ISETP.GE.AND P1, PT, R6, 0x11, PT ;  /* 0x000000110600780c */ /* 0x000fc80003f26270 */
[----:B------:R-:W-:Y:S01]  /*10ea0*/  @P0 LOP3.LUT R3, R3, R2, RZ, 0x3c, !PT ;  /* 0x0000000203030212 */ /* 0x000fe200078e3cff */
[----:B------:R-:W-:-:S03]  /*10eb0*/  IMAD.MOV.U32 R13, RZ, RZ, R4 ;  /* 0x000000ffff0d7224 */ /* 0x000fc600078e0004 */
[----:B------:R-:W-:-:S04]  /*10ec0*/  @P0 LOP3.LUT R2, R3, R2, RZ, 0x3c, !PT ;  /* 0x0000000203020212 */ /* 0x000fc800078e3cff */
[----:B------:R-:W-:-:S05]  /*10ed0*/  @P0 LOP3.LUT R3, R3, R2, RZ, 0x3c, !PT ;  /* 0x0000000203030212 */ /* 0x000fca00078e3cff */
[----:B------:R-:W-:Y:S01]  /*10ee0*/  @!PT LDS RZ, [RZ] ;  /* 0x00000000fffff984 */ /* 0x000fe20000000800 */
[----:B------:R-:W-:Y:S01]  /*10ef0*/  @!PT LDS RZ, [RZ] ;  /* 0x00000000fffff984 */ /* 0x000fe20000000800 */
[----:B------:R-:W-:Y:S01]  /*10f00*/  @!PT LDS RZ, [RZ] ;  /* 0x00000000fffff984 */ /* 0x000fe20000000800 */
[----:B------:R-:W-:Y:S04]  /*10f10*/  @P0 LDGSTS.E.BYPASS.LTC128B.128 [R8+0x1e400], desc[UR36][R2.64], !P4 ;  /* 0x1e40000002080fae */ /* 0x000fe8000e101d64 */
[----:B------:R-:W-:Y:S04]  /*10f20*/  @P0 LDGSTS.E.BYPASS.LTC128B.128 [R8+0x21400], desc[UR36][R2.64+0x80], !P3 ;  /* 0x2140008002080fae */ /* 0x000fe8000d901d64 */
[----:B------:R0:W-:Y:S02]  /*10f30*/  @P0 LDGSTS.E.BYPASS.LTC128B.128 [R8+0x24400], desc[UR36][R2.64+0x100], !P2 ;  /* 0x2440010002080fae */ /* 0x0001e4000d101d64 */
[----:B0-----:R-:W-:-:S07]  /*10f40*/  IMAD.MOV.U32 R2, RZ, RZ, R14 ;  /* 0x000000ffff027224 */ /* 0x001fce00078e000e */
[----:B------:R-:W-:Y:S05]  /*10f50*/  WARPSYNC.COLLECTIVE R15, `(.L_x_327) ;  /* 0x000000000f087348 */ /* 0x000fea0003c00000 */
[----:B------:R0:W1:Y:S02]  /*10f60*/  SHFL.IDX P6, R14, R13, R12, R11 ;  /* 0x0000000c0d0e7389 */ /* 0x00006400000c000b */
[----:B01----:R-:W-:Y:S01]  /*10f70*/  ENDCOLLECTIVE ;  /* 0x000000000000791b */ /* 0x003fe20003800000 */
.L_x_327:
[----:B------:R-:W-:Y:S02]  /*10f80*/  @P1 IMAD R8, R5, 0x2, R22 ;  /* 0x0000000205081824 */ /* 0x000fe400078e0216 */
[----:B------:R-:W-:Y:S02]  /*10f90*/  IMAD.MOV.U32 R13, RZ, RZ, R0 ;  /* 0x000000ffff0d7224 */ /* 0x000fe400078e0000 */
[----:B------:R-:W-:Y:S02]  /*10fa0*/  IMAD.MOV.U32 R12, RZ, RZ, 0x2 ;  /* 0x00000002ff0c7424 */ /* 0x000fe400078e00ff */
[----:B------:R-:W-:-:S07]  /*10fb0*/  IMAD.MOV.U32 R3, RZ, RZ, R14 ;  /* 0x000000ffff037224 */ /* 0x000fce00078e000e */
[----:B------:R-:W-:Y:S05]  /*10fc0*/  WARPSYNC.COLLECTIVE R15, `(.L_x_328) ;  /* 0x000000000f087348 */ /* 0x000fea0003c00000 */
[----:B------:R0:W1:Y:S02]  /*10fd0*/  SHFL.IDX P6, R14, R13, R12, R11 ;  /* 0x0000000c0d0e7389 */ /* 0x00006400000c000b */
[----:B01----:R-:W-:Y:S01]  /*10fe0*/  ENDCOLLECTIVE ;  /* 0x000000000000791b */ /* 0x003fe20003800000 */
.L_x_328:
[----:B------:R-:W-:-:S05]  /*10ff0*/  @P1 LEA R3, P0, R31, R3, 0x1 ;  /* 0x000000031f031211 */ /* 0x000fca00078008ff */
[----:B------:R-:W-:-:S05]  /*11000*/  @P1 IMAD.X R2, RZ, RZ, R2, P0 ;  /* 0x000000ffff021224 */ /* 0x000fca00000e0602 */
        /* <DEDUP_REMOVED lines=9> */
[----:B------:R0:W-:Y:S01]  /*110a0*/  @P1 LDGSTS.E.BYPASS.LTC128B.128 [R8+0x24c00], desc[UR36][R2.64+0x100], !P2 ;  /* 0x24c0010002081fae */ /* 0x0001e2000d101d64 */
[----:B------:R-:W-:Y:S01]  /*110b0*/  ISETP.GE.AND P1, PT, R6, 0x21, PT ;  /* 0x000000210600780c */ /* 0x000fe20003f26270 */
[----:B0-----:R-:W-:-:S12]  /*110c0*/  IMAD.MOV.U32 R2, RZ, RZ, R14 ;  /* 0x000000ffff027224 */ /* 0x001fd800078e000e */
[----:B------:R-:W-:Y:S05]  /*110d0*/  WARPSYNC.COLLECTIVE R15, `(.L_x_329) ;  /* 0x000000000f087348 */ /* 0x000fea0003c00000 */
[----:B------:R0:W1:Y:S02]  /*110e0*/  SHFL.IDX P6, R14, R13, R12, R11 ;  /* 0x0000000c0d0e7389 */ /* 0x00006400000c000b */
[----:B01----:R-:W-:Y:S01]  /*110f0*/  ENDCOLLECTIVE ;  /* 0x000000000000791b */ /* 0x003fe20003800000 */
.L_x_329:
[----:B------:R-:W-:Y:S02]  /*11100*/  @P1 IMAD R8, R5, 0x2, R22 ;  /* 0x0000000205081824 */ /* 0x000fe400078e0216 */
[----:B------:R-:W-:Y:S02]  /*11110*/  IMAD.MOV.U32 R13, RZ, RZ, R0 ;  /* 0x000000ffff0d7224 */ /* 0x000fe400078e0000 */
[----:B------:R-:W-:Y:S02]  /*11120*/  IMAD.MOV.U32 R12, RZ, RZ, 0x3 ;  /* 0x00000003ff0c7424 */ /* 0x000fe400078e00ff */
[----:B------:R-:W-:-:S07]  /*11130*/  IMAD.MOV.U32 R3, RZ, RZ, R14 ;  /* 0x000000ffff037224 */ /* 0x000fce00078e000e */
[----:B------:R-:W-:Y:S05]  /*11140*/  WARPSYNC.COLLECTIVE R15, `(.L_x_330) ;  /* 0x000000000f087348 */ /* 0x000fea0003c00000 */
[----:B------:R0:W1:Y:S02]  /*11150*/  SHFL.IDX P6, R14, R13, R12, R11 ;  /* 0x0000000c0d0e7389 */ /* 0x00006400000c000b */
[----:B01----:R-:W-:Y:S01]  /*11160*/  ENDCOLLECTIVE ;  /* 0x000000000000791b */ /* 0x003fe20003800000 */
.L_x_330:
[----:B------:R-:W-:-:S04]  /*11170*/  @P1 LEA R3, P0, R31, R3, 0x1 ;  /* 0x000000031f031211 */ /* 0x000fc800078008ff */
[----:B------:R-:W-:-:S04]  /*11180*/  @P1 IADD3.X R2, RZ, R2, RZ, P0, !PT ;  /* 0x00000002ff021210 */ /* 0x000fc800007fe4ff */
        /* <DEDUP_REMOVED lines=15> */
.L_x_331:
[----:B------:R-:W-:Y:S02]  /*11280*/  @P1 IMAD R8, R5, 0x2, R22 ;  /* 0x0000000205081824 */ /* 0x000fe400078e0216 */
[----:B------:R-:W-:Y:S02]  /*11290*/  IMAD.MOV.U32 R13, RZ, RZ, R0 ;  /* 0x000000ffff0d7224 */ /* 0x000fe400078e0000 */
[----:B------:R-:W-:Y:S02]  /*112a0*/  IMAD.MOV.U32 R12, RZ, RZ, 0x4 ;  /* 0x00000004ff0c7424 */ /* 0x000fe400078e00ff */
[----:B------:R-:W-:-:S07]  /*112b0*/  IMAD.MOV.U32 R3, RZ, RZ, R14 ;  /* 0x000000ffff037224 */ /* 0x000fce00078e000e */
[----:B------:R-:W-:Y:S05]  /*112c0*/  WARPSYNC.COLLECTIVE R15, `(.L_x_332) ;  /* 0x000000000f087348 */ /* 0x000fea0003c00000 */
[----:B------:R0:W1:Y:S02]  /*112d0*/  SHFL.IDX P6, R14, R13, R12, R11 ;  /* 0x0000000c0d0e7389 */ /* 0x00006400000c000b */
[----:B01----:R-:W-:Y:S01]  /*112e0*/  ENDCOLLECTIVE ;  /* 0x000000000000791b */ /* 0x003fe20003800000 */
.L_x_332:
        /* <DEDUP_REMOVED lines=17> */
.L_x_333:
[----:B------:R-:W-:Y:S02]  /*11400*/  @P1 IMAD R8, R5, 0x2, R22 ;  /* 0x0000000205081824 */ /* 0x000fe400078e0216 */
[----:B------:R-:W-:Y:S01]  /*11410*/  IMAD.MOV.U32 R13, RZ, RZ, R0 ;  /* 0x000000ffff0d7224 */ /* 0x000fe200078e0000 */
[----:B------:R-:W-:Y:S01]  /*11420*/  MOV R12, 0x5 ;  /* 0x00000005000c7802 */ /* 0x000fe20000000f00 */
[----:B------:R-:W-:-:S07]  /*11430*/  IMAD.MOV.U32 R3, RZ, RZ, R14 ;  /* 0x000000ffff037224 */ /* 0x000fce00078e000e */
[----:B------:R-:W-:Y:S05]  /*11440*/  WARPSYNC.COLLECTIVE R15, `(.L_x_334) ;  /* 0x000000000f087348 */ /* 0x000fea0003c00000 */
[----:B------:R0:W1:Y:S02]  /*11450*/  SHFL.IDX P6, R14, R13, R12, R11 ;  /* 0x0000000c0d0e7389 */ /* 0x00006400000c000b */
[----:B01----:R-:W-:Y:S01]  /*11460*/  ENDCOLLECTIVE ;  /* 0x000000000000791b */ /* 0x003fe20003800000 */
.L_x_334:
[----:B------:R-:W-:-:S05]  /*11470*/  @P1 LEA R3, P0, R31, R3, 0x1 ;  /* 0x000000031f031211 */ /* 0x000fca00078008ff */
[----:B------:R-:W-:-:S05]  /*11480*/  @P1 IMAD.X R2, RZ, RZ, R2, P0 ;  /* 0x000000ffff021224 */ /* 0x000fca00000e0602 */
[----:B------:R-:W-:Y:S01]  /*11490*/  @P1 LOP3.LUT R3, R3, R2, RZ, 0x3c, !PT ;  /* 0x0000000203031212 */ /* 0x000fe200078e3cff */
[----:B------:R-:W-:-:S03]  /*114a0*/  IMAD.MOV.U32 R13, RZ, RZ, R4 ;  /* 0x000000ffff0d7224 */ /* 0x000fc600078e0004 */
[----:B------:R-:W-:-:S04]  /*114b0*/  @P1 LOP3.LUT R2, R3, R2, RZ, 0x3c, !PT ;  /* 0x0000000203021212 */ /* 0x000fc800078e3cff */
[----:B------:R-:W-:Y:S01]  /*114c0*/  @P1 LOP3.LUT R3, R3, R2, RZ, 0x3c, !PT ;  /* 0x0000000203031212 */ /* 0x000fe200078e3cff */
[----:B------:R-:W-:-:S07]  /*114d0*/  IMAD.MOV.U32 R0, RZ, RZ, R14 ;  /* 0x000000ffff007224 */ /* 0x000fce00078e000e */
[----:B------:R-:W-:Y:S05]  /*114e0*/  WARPSYNC.COLLECTIVE R15, `(.L_x_335) ;  /* 0x000000000f087348 */ /* 0x000fea0003c00000 */
[----:B------:R0:W1:Y:S02]  /*114f0*/  SHFL.IDX P6, R14, R13, R12, R11 ;  /* 0x0000000c0d0e7389 */ /* 0x00006400000c000b */
[----:B01----:R-:W-:Y:S01]  /*11500*/  ENDCOLLECTIVE ;  /* 0x000000000000791b */ /* 0x003fe20003800000 */
.L_x_335:
[----:B------:R-:W-:Y:S01]  /*11510*/  @!PT LDS RZ, [RZ] ;  /* 0x00000000fffff984 */ /* 0x000fe20000000800 */
[----:B------:R-:W-:Y:S01]  /*11520*/  @!PT LDS RZ, [RZ] ;  /* 0x00000000fffff984 */ /* 0x000fe20000000800 */
[----:B------:R-:W-:Y:S01]  /*11530*/  @!PT LDS RZ, [RZ] ;  /* 0x00000000fffff984 */ /* 0x000fe20000000800 */
[----:B------:R-:W-:Y:S04]  /*11540*/  @P1 LDGSTS.E.BYPASS.LTC128B.128 [R8+0x20400], desc[UR36][R2.64], !P4 ;  /* 0x2040000002081fae */ /* 0x000fe8000e101d64 */
[----:B------:R-:W-:Y:S04]  /*11550*/  @P1 LDGSTS.E.BYPASS.LTC128B.128 [R8+0x23400], desc[UR36][R2.64+0x80], !P3 ;  /* 0x2340008002081fae */ /* 0x000fe8000d901d64 */
[----:B------:R0:W-:Y:S02]  /*11560*/  @P1 LDGSTS.E.BYPASS.LTC128B.128 [R8+0x26400], desc[UR36][R2.64+0x100], !P2 ;  /* 0x2640010002081fae */ /* 0x0001e4000d101d64 */
[----:B0-----:R-:W-:Y:S01]  /*11570*/  IMAD.MOV.U32 R2, RZ, RZ, R14 ;  /* 0x000000ffff027224 */ /* 0x001fe200078e000e */
[----:B------:R-:W-:Y:S06]  /*11580*/  BRA `(.L_x_336) ;  /* 0xffffffbc009c7947 */ /* 0x000fec000383ffff */
.L_x_264:
[----:B------:R-:W-:Y:S02]  /*11590*/  IMAD.MOV.U32 R13, RZ, RZ, R5 ;  /* 0x000000ffff0d7224 */ /* 0x000fe400078e0005 */
[----:B------:R-:W-:Y:S02]  /*115a0*/  IMAD.MOV.U32 R12, RZ, RZ, RZ ;  /* 0x000000ffff0c7224 */ /* 0x000fe400078e00ff */
[----:B------:R-:W-:Y:S02]  /*115b0*/  IMAD.MOV.U32 R11, RZ, RZ, 0x181f ;  /* 0x0000181fff0b7424 */ /* 0x000fe400078e00ff */
[----:B------:R-:W-:Y:S02]  /*115c0*/  IMAD.MOV.U32 R15, RZ, RZ, -0x1 ;  /* 0xffffffffff0f7424 */ /* 0x000fe400078e00ff */
[----:B-----5:R-:W-:Y:S02]  /*115d0*/  IMAD R6, R17, R6, RZ ;  /* 0x0000000611067224 */ /* 0x020fe400078e02ff */
[----:B------:R-:W-:-:S07]  /*115e0*/  IMAD.IADD R4, R10, 0x1, R4 ;  /* 0x000000010a047824 */ /* 0x000fce00078e0204 */
[----:B------:R-:W-:Y:S05]  /*115f0*/  WARPSYNC.COLLECTIVE R15, `(.L_x_337) ;  /* 0x000000000f087348 */ /* 0x000fea0003c00000 */
[----:B------:R0:W1:Y:S02]  /*11600*/  SHFL.IDX P6, R14, R13, R12, R11 ;  /* 0x0000000c0d0e7389 */ /* 0x00006400000c000b */
[----:B01----:R-:W-:Y:S01]  /*11610*/  ENDCOLLECTIVE ;  /* 0x000000000000791b */ /* 0x003fe20003800000 */
.L_x_337:
[C---:B------:R-:W-:Y:S01]  /*11620*/  VIADD R7, R4.reuse, 0x10 ;  /* 0x0000001004077836 */ /* 0x040fe20000000000 */
[----:B------:R-:W-:Y:S01]  /*11630*/  ISETP.GE.AND P1, PT, R4, R6, PT ;  /* 0x000000060400720c */ /* 0x000fe20003f26270 */
[----:B------:R-:W-:Y:S02]  /*11640*/  IMAD.MOV.U32 R13, RZ, RZ, R0 ;  /* 0x000000ffff0d7224 */ /* 0x000fe400078e0000 */
[----:B------:R-:W-:-:S10]  /*11650*/  IMAD.MOV.U32 R2, RZ, RZ, R14 ;  /* 0x000000ffff027224 */ /* 0x000fd400078e000e */
[----:B------:R-:W-:Y:S05]  /*11660*/  WARPSYNC.COLLECTIVE R15, `(.L_x_338) ;  /* 0x000000000f087348 */ /* 0x000fea0003c00000 */
[----:B------:R0:W1:Y:S02]  /*11670*/  SHFL.IDX P6, R14, R13, R12, R11 ;  /* 0x0000000c0d0e7389 */ /* 0x00006400000c000b */
[----:B01----:R-:W-:Y:S01]  /*11680*/  ENDCOLLECTIVE ;  /* 0x000000000000791b */ /* 0x003fe20003800000 */
.L_x_338:
[----:B------:R-:W-:Y:S02]  /*11690*/  IMAD.MOV.U32 R13, RZ, RZ, R5 ;  /* 0x000000ffff0d7224 */ /* 0x000fe400078e0005 */
[----:B------:R-:W-:Y:S01]  /*116a0*/  IMAD.MOV.U32 R12, RZ, RZ, 0x1 ;  /* 0x00000001ff0c7424 */ /* 0x000fe200078e00ff */
[----:B------:R-:W-:-:S05]  /*116b0*/  @!P1 LEA R14, P4, R31, R14, 0x1 ;  /* 0x0000000e1f0e9211 */ /* 0x000fca00078808ff */
[----:B------:R-:W-:Y:S02]  /*116c0*/  @!P1 IMAD.X R3, RZ, RZ, R2, P4 ;  /* 0x000000ffff039224 */ /* 0x000fe400020e0602 */
[----:B------:R-:W-:-:S07]  /*116d0*/  @!P1 IMAD.MOV.U32 R2, RZ, RZ, R14 ;  /* 0x000000ffff029224 */ /* 0x000fce00078e000e */
[----:B------:R-:W-:Y:S05]  /*116e0*/  WARPSYNC.COLLECTIVE R15, `(.L_x_339) ;  /* 0x000000000f087348 */ /* 0x000fea0003c00000 */
[----:B------:R0:W1:Y:S02]  /*116f0*/  SHFL.IDX P6, R14, R13, R12, R11 ;  /* 0x0000000c0d0e7389 */ /* 0x00006400000c000b */
[----:B01----:R-:W-:Y:S01]  /*11700*/  ENDCOLLECTIVE ;  /* 0x000000000000791b */ /* 0x003fe20003800000 */
.L_x_339:
[----:B------:R-:W-:Y:S01]  /*11710*/  @!PT LDS RZ, [RZ] ;  /* 0x00000000fffff984 */ /* 0x000fe20000000800 */
[----:B------:R-:W-:Y:S01]  /*11720*/  @!PT LDS RZ, [RZ] ;  /* 0x00000000fffff984 */ /* 0x000fe20000000800 */
[----:B------:R-:W-:Y:S01]  /*11730*/  @!PT LDS RZ, [RZ] ;  /* 0x00000000fffff984 */ /* 0x000fe20000000800 */
[----:B------:R-:W-:Y:S04]  /*11740*/  @!P1 LDGSTS.E.BYPASS.LTC128B.128 [R36+0x12400], desc[UR36][R2.64], !P3 ;  /* 0x1240000002249fae */ /* 0x000fe8000d901d64 */
[----:B------:R-:W-:Y:S04]  /*11750*/  @!P1 LDGSTS.E.BYPASS.LTC128B.128 [R36+0x16400], desc[UR36][R2.64+0x80], !P2 ;  /* 0x1640008002249fae */ /* 0x000fe8000d101d64 */
[----:B------:R0:W-:Y:S01]  /*11760*/  @!P1 LDGSTS.E.BYPASS.LTC128B.128 [R36+0x1a400], desc[UR36][R2.64+0x100], !P0 ;  /* 0x1a40010002249fae */ /* 0x0001e2000c101d64 */
[----:B------:R-:W-:Y:S02]  /*11770*/  ISETP.GE.AND P1, PT, R7, R6, PT ;  /* 0x000000060700720c */ /* 0x000fe40003f26270 */
[----:B------:R-:W-:Y:S01]  /*11780*/  MOV R13, R0 ;  /* 0x00000000000d7202 */ /* 0x000fe20000000f00 */
[----:B0-----:R-:W-:-:S10]  /*11790*/  IMAD.MOV.U32 R2, RZ, RZ, R14 ;  /* 0x000000ffff027224 */ /* 0x001fd400078e000e */
[----:B------:R-:W-:Y:S05]  /*117a0*/  WARPSYNC.COLLECTIVE R15, `(.L_x_340) ;  /* 0x000000000f087348 */ /* 0x000fea0003c00000 */
[----:B------:R0:W1:Y:S02]  /*117b0*/  SHFL.IDX P6, R14, R13, R12, R11 ;  /* 0x0000000c0d0e7389 */ /* 0x00006400000c000b */
[----:B01----:R-:W-:Y:S01]  /*117c0*/  ENDCOLLECTIVE ;  /* 0x000000000000791b */ /* 0x003fe20003800000 */
.L_x_340:
        /* <DEDUP_REMOVED lines=8> */
.L_x_341:
[----:B------:R-:W-:Y:S02]  /*11850*/  @!P1 IMAD.MOV.U32 R3, RZ, RZ, R7 ;  /* 0x000000ffff039224 */ /* 0x000fe400078e0007 */
[----:B------:R-:W-:-:S03]  /*11860*/  VIADD R7, R4, 0x20 ;  /* 0x0000002004077836 */ /* 0x000fc60000000000 */
[----:B------:R-:W-:Y:S01]  /*11870*/  @!PT LDS RZ, [RZ] ;  /* 0x00000000fffff984 */ /* 0x000fe20000000800 */
[----:B------:R-:W-:Y:S01]  /*11880*/  @!PT LDS RZ, [RZ] ;  /* 0x00000000fffff984 */ /* 0x000fe20000000800 */
[----:B------:R-:W-:Y:S01]  /*11890*/  @!PT LDS RZ, [RZ] ;  /* 0x00000000fffff984 */ /* 0x000fe20000000800 */
[----:B------:R-:W-:Y:S04]  /*118a0*/  @!P1 LDGSTS.E.BYPASS.LTC128B.128 [R36+0x12c00], desc[UR36][R2.64], !P3 ;  /* 0x12c0000002249fae */ /* 0x000fe8000d901d64 */
[----:B------:R-:W-:Y:S01]  /*118b0*/  @!P1 LDGSTS.E.BYPASS.LTC128B.128 [R36+0x16c00], desc[UR36][R2.64+0x80], !P2 ;  /* 0x16c0008002249fae */ /* 0x000fe2000d101d64 */
[----:B------:R-:W-:-:S03]  /*118c0*/  IMAD.MOV.U32 R13, RZ, RZ, R0 ;  /* 0x000000ffff0d7224 */ /* 0x000fc600078e0000 */
[----:B------:R0:W-:Y:S01]  /*118d0*/  @!P1 LDGSTS.E.BYPASS.LTC128B.128 [R36+0x1ac00], desc[UR36][R2.64+0x100], !P0 ;  /* 0x1ac0010002249fae */ /* 0x0001e2000c101d64 */
[----:B------:R-:W-:Y:S01]  /*118e0*/  ISETP.GE.AND P1, PT, R7, R6, PT ;  /* 0x000000060700720c */ /* 0x000fe20003f26270 */
[----:B0-----:R-:W-:-:S12]  /*118f0*/  IMAD.MOV.U32 R2, RZ, RZ, R14 ;  /* 0x000000ffff027224 */ /* 0x001fd800078e000e */
[----:B------:R-:W-:Y:S05]  /*11900*/  WARPSYNC.COLLECTIVE R15, `(.L_x_342) ;  /* 0x000000000f087348 */ /* 0x000fea0003c00000 */
[----:B------:R0:W1:Y:S02]  /*11910*/  SHFL.IDX P6, R14, R13, R12, R11 ;  /* 0x0000000c0d0e7389 */ /* 0x00006400000c000b */
[----:B01----:R-:W-:Y:S01]  /*11920*/  ENDCOLLECTIVE ;  /* 0x000000000000791b */ /* 0x003fe20003800000 */
.L_x_342:
        /* <DEDUP_REMOVED lines=8> */
.L_x_343:
        /* <DEDUP_REMOVED lines=14> */
.L_x_344:
[----:B------:R-:W-:Y:S02]  /*11a90*/  IMAD.MOV.U32 R13, RZ, RZ, R5 ;  /* 0x000000ffff0d7224 */ /* 0x000fe400078e0005 */
[----:B------:R-:W-:Y:S01]  /*11aa0*/  IMAD.MOV.U32 R12, RZ, RZ, 0x4 ;  /* 0x00000004ff0c7424 */ /* 0x000fe200078e00ff */
[----:B------:R-:W-:-:S04]  /*11ab0*/  @!P1 LEA R14, P4, R31, R14, 0x1 ;  /* 0x0000000e1f0e9211 */ /* 0x000fc800078808ff */
[----:B------:R-:W-:Y:S01]  /*11ac0*/  @!P1 IADD3.X R7, RZ, R2, RZ, P4, !PT ;  /* 0x00000002ff079210 */ /* 0x000fe200027fe4ff */
[----:B------:R-:W-:-:S08]  /*11ad0*/  @!P1 IMAD.MOV.U32 R2, RZ, RZ, R14 ;  /* 0x000000ffff029224 */ /* 0x000fd000078e000e */
[----:B------:R-:W-:Y:S05]  /*11ae0*/  WARPSYNC.COLLECTIVE R15, `(.L_x_345) ;  /* 0x000000000f087348 */ /* 0x000fea0003c00000 */
[----:B------:R0:W1:Y:S02]  /*11af0*/  SHFL.IDX P6, R14, R13, R12, R11 ;  /* 0x0000000c0d0e7389 */ /* 0x00006400000c000b */
[----:B01----:R-:W-:Y:S01]  /*11b00*/  ENDCOLLECTIVE ;  /* 0x000000000000791b */ /* 0x003fe20003800000 */
.L_x_345:
        /* <DEDUP_REMOVED lines=14> */
.L_x_346:
        /* <DEDUP_REMOVED lines=8> */
.L_x_347:
        /* <DEDUP_REMOVED lines=14> */
.L_x_348:
[----:B------:R-:W-:Y:S02]  /*11d50*/  IMAD.MOV.U32 R13, RZ, RZ, R5 ;  /* 0x000000ffff0d7224 */ /* 0x000fe400078e0005 */
[----:B------:R-:W-:Y:S01]  /*11d60*/  IMAD.MOV.U32 R12, RZ, RZ, 0x6 ;  /* 0x00000006ff0c7424 */ /* 0x000fe200078e00ff */
[----:B------:R-:W-:-:S05]  /*11d70*/  @!P1 LEA R14, P4, R31, R14, 0x1 ;  /* 0x0000000e1f0e9211 */ /* 0x000fca00078808ff */
[----:B------:R-:W-:Y:S01]  /*11d80*/  @!P1 IMAD.X R7, RZ, RZ, R2, P4 ;  /* 0x000000ffff079224 */ /* 0x000fe200020e0602 */
[----:B------:R-:W-:-:S07]  /*11d90*/  @!P1 MOV R2, R14 ;  /* 0x0000000e00029202 */ /* 0x000fce0000000f00 */
[----:B------:R-:W-:Y:S05]  /*11da0*/  WARPSYNC.COLLECTIVE R15, `(.L_x_349) ;  /* 0x000000000f087348 */ /* 0x000fea0003c00000 */
[----:B------:R0:W1:Y:S02]  /*11db0*/  SHFL.IDX P6, R14, R13, R12, R11 ;  /* 0x0000000c0d0e7389 */ /* 0x00006400000c000b */
[----:B01----:R-:W-:Y:S01]  /*11dc0*/  ENDCOLLECTIVE ;  /* 0x000000000000791b */ /* 0x003fe20003800000 */
.L_x_349:
        /* <DEDUP_REMOVED lines=14> */
.L_x_350:
        /* <DEDUP_REMOVED lines=8> */
.L_x_351:
[----:B------:R-:W-:-:S05]  /*11f30*/  @!P1 IMAD.MOV.U32 R3, RZ, RZ, R7 ;  /* 0x000000ffff039224 */ /* 0x000fca00078e0007 */
        /* <DEDUP_REMOVED lines=11> */
.L_x_352:
[----:B------:R-:W-:Y:S05]  /*11ff0*/  BRA `(.L_x_353) ;  /* 0xffffffbc00f87947 */ /* 0x000fea000383ffff */
.L_x_269:
[----:B0-----:R0:W1:Y:S02]  /*12000*/  SYNCS.PHASECHK.TRANS64.TRYWAIT P0, [R22+URZ+0x30820], R3 ;  /* 0x03082003160075a7 */ /* 0x001064000800017f */
[----:B-1----:R-:W-:Y:S05]  /*12010*/  @!P0 NANOSLEEP.SYNCS 0x989680 ;  /* 0x009896800000895d */ /* 0x002fea0003900000 */
[----:B------:R-:W1:Y:S02]  /*12020*/  @!P0 SYNCS.PHASECHK.TRANS64 P0, [R22+URZ+0x30820], R3 ;  /* 0x03082003160085a7 */ /* 0x000e64000800007f */
[----:B-1----:R-:W-:Y:S05]  /*12030*/  @!P0 BRA `(.L_x_269) ;  /* 0xfffffffc00f08947 */ /* 0x002fea000383ffff */
[----:B------:R-:W-:Y:S05]  /*12040*/  BRA `(.L_x_354) ;  /* 0xffffffc000707947 */ /* 0x000fea000383ffff */
.L_x_274:
[----:B0-----:R0:W1:Y:S02]  /*12050*/  SYNCS.PHASECHK.TRANS64.TRYWAIT P0, [R6+URZ+0x30840], R3 ;  /* 0x03084003060075a7 */ /* 0x001064000800017f */
[----:B-1----:R-:W-:Y:S05]  /*12060*/  @!P0 NANOSLEEP.SYNCS 0x989680 ;  /* 0x009896800000895d */ /* 0x002fea0003900000 */
[----:B------:R-:W1:Y:S02]  /*12070*/  @!P0 SYNCS.PHASECHK.TRANS64 P0, [R6+URZ+0x30840], R3 ;  /* 0x03084003060085a7 */ /* 0x000e64000800007f */
[----:B-1----:R-:W-:Y:S05]  /*12080*/  @!P0 BRA `(.L_x_274) ;  /* 0xfffffffc00f08947 */ /* 0x002fea000383ffff */
[----:B------:R-:W-:Y:S05]  /*12090*/  BRA `(.L_x_355) ;  /* 0xffffffc4004c7947 */ /* 0x000fea000383ffff */
.L_x_275:
[----:B------:R-:W-:Y:S01]  /*120a0*/  BSSY B1, `(.L_x_356) ;  /* 0x0000008000017945 */ /* 0x000fe20003800000 */
[----:B------:R-:W-:Y:S01]  /*120b0*/  IMAD.MOV.U32 R13, RZ, RZ, R8 ;  /* 0x000000ffff0d7224 */ /* 0x000fe200078e0008 */
[----:B------:R-:W-:Y:S01]  /*120c0*/  MOV R15, 0xffffffff ;  /* 0xffffffff000f7802 */ /* 0x000fe20000000f00 */
[----:B------:R-:W-:Y:S02]  /*120d0*/  IMAD.MOV.U32 R12, RZ, RZ, RZ ;  /* 0x000000ffff0c7224 */ /* 0x000fe400078e00ff */
[----:B------:R-:W-:-:S07]  /*120e0*/  IMAD.MOV.U32 R11, RZ, RZ, 0x181f ;  /* 0x0000181fff0b7424 */ /* 0x000fce00078e00ff */
[----:B------:R-:W-:Y:S05]  /*120f0*/  WARPSYNC.COLLECTIVE R15, `(.L_x_357) ;  /* 0x000000000f087348 */ /* 0x000fea0003c00000 */
[----:B------:R0:W1:Y:S02]  /*12100*/  SHFL.IDX P6, R14, R13, R12, R11 ;  /* 0x0000000c0d0e7389 */ /* 0x00006400000c000b */
[----:B01----:R-:W-:Y:S01]  /*12110*/  ENDCOLLECTIVE ;  /* 0x000000000000791b */ /* 0x003fe20003800000 */
.L_x_357:
[----:B------:R-:W-:Y:S05]  /*12120*/  BSYNC B1 ;  /* 0x0000000000017941 */ /* 0x000fea0003800000 */
.L_x_356:
[----:B------:R-:W-:Y:S01]  /*12130*/  IMAD.MOV.U32 R13, RZ, RZ, R7 ;  /* 0x000000ffff0d7224 */ /* 0x000fe200078e0007 */
[----:B------:R-:W-:Y:S01]  /*12140*/  LOP3.LUT R23, R23, 0xfffffeff, RZ, 0xc0, !PT ;  /* 0xfffffeff17177812 */ /* 0x000fe200078ec0ff */
[----:B------:R-:W-:Y:S02]  /*12150*/  IMAD.MOV.U32 R12, RZ, RZ, RZ ;  /* 0x000000ffff0c7224 */ /* 0x000fe400078e00ff */
[----:B------:R-:W-:Y:S01]  /*12160*/  IMAD.MOV.U32 R11, RZ, RZ, 0x181f ;  /* 0x0000181fff0b7424 */ /* 0x000fe200078e00ff */
[----:B------:R-:W-:Y:S01]  /*12170*/  @P1 LOP3.LUT R23, R23, 0x100, RZ, 0xfc, !PT ;  /* 0x0000010017171812 */ /* 0x000fe200078efcff */
[----:B------:R-:W-:Y:S02]  /*12180*/  IMAD.MOV.U32 R15, RZ, RZ, -0x1 ;  /* 0xffffffffff0f7424 */ /* 0x000fe400078e00ff */
[----:B------:R-:W-:Y:S01]  /*12190*/  IMAD.MOV.U32 R3, RZ, RZ, R14 ;  /* 0x000000ffff037224 */ /* 0x000fe200078e000e */
[----:B------:R-:W-:Y:S01]  /*121a0*/  LOP3.LUT P1, RZ, R23, 0x4, RZ, 0xc0, !PT ;  /* 0x0000000417ff7812 */ /* 0x000fe2000782c0ff */
[----:B------:R-:W-:-:S12]  /*121b0*/  IMAD.SHL.U32 R4, R31, 0x2, RZ ;  /* 0x000000021f047824 */ /* 0x000fd800078e00ff */
[----:B------:R-:W-:Y:S05]  /*121c0*/  WARPSYNC.COLLECTIVE R15, `(.L_x_358) ;  /* 0x000000000f087348 */ /* 0x000fea0003c00000 */
[----:B------:R0:W1:Y:S02]  /*121d0*/  SHFL.IDX P6, R14, R13, R12, R11 ;  /* 0x0000000c0d0e7389 */ /* 0x00006400000c000b */
[----:B01----:R-:W-:Y:S01]  /*121e0*/  ENDCOLLECTIVE ;  /* 0x000000000000791b */ /* 0x003fe20003800000 */
.L_x_358:
[----:B------:R-:W-:Y:S02]  /*121f0*/  IMAD R5, R5, 0x2, R22 ;  /* 0x0000000205057824 */ /* 0x000fe400078e0216 */
[----:B------:R-:W-:Y:S02]  /*12200*/  IMAD.MOV.U32 R13, RZ, RZ, R8 ;  /* 0x000000ffff0d7224 */ /* 0x000fe400078e0008 */
[----:B------:R-:W-:Y:S02]  /*12210*/  IMAD.MOV.U32 R12, RZ, RZ, 0x1 ;  /* 0x00000001ff0c7424 */ /* 0x000fe400078e00ff */
[----:B------:R-:W-:-:S07]  /*12220*/  IMAD.MOV.U32 R2, RZ, RZ, R14 ;  /* 0x000000ffff027224 */ /* 0x000fce00078e000e */
[----:B------:R-:W-:Y:S05]  /*12230*/  WARPSYNC.COLLECTIVE R15, `(.L_x_359) ;  /* 0x000000000f087348 */ /* 0x000fea0003c00000 */
[----:B------:R0:W1:Y:S02]  /*12240*/  SHFL.IDX P6, R14, R13, R12, R11 ;  /* 0x0000000c0d0e7389 */ /* 0x00006400000c000b */
[----:B01----:R-:W-:Y:S01]  /*12250*/  ENDCOLLECTIVE ;  /* 0x000000000000791b */ /* 0x003fe20003800000 */
.L_x_359:
        /* <DEDUP_REMOVED lines=13> */
.L_x_360:
[----:B------:R-:W-:Y:S01]  /*12330*/  IMAD.MOV.U32 R13, RZ, RZ, R8 ;  /* 0x000000ffff0d7224 */ /* 0x000fe200078e0008 */
[----:B------:R-:W-:Y:S01]  /*12340*/  MOV R12, 0x2 ;  /* 0x00000002000c7802 */ /* 0x000fe20000000f00 */
[----:B------:R-:W-:-:S07]  /*12350*/  IMAD.MOV.U32 R2, RZ, RZ, R14 ;  /* 0x000000ffff027224 */ /* 0x000fce00078e000e */
[----:B------:R-:W-:Y:S05]  /*12360*/  WARPSYNC.COLLECTIVE R15, `(.L_x_361) ;  /* 0x000000000f087348 */ /* 0x000fea0003c00000 */
[----:B------:R0:W1:Y:S02]  /*12370*/  SHFL.IDX P6, R14, R13, R12, R11 ;  /* 0x0000000c0d0e7389 */ /* 0x00006400000c000b */
[----:B01----:R-:W-:Y:S01]  /*12380*/  ENDCOLLECTIVE ;  /* 0x000000000000791b */ /* 0x003fe20003800000 */
.L_x_361:
[----:B------:R-:W-:-:S05]  /*12390*/  IADD3 R2, P0, R2, R4, RZ ;  /* 0x0000000402027210 */ /* 0x000fca0007f1e0ff */
[----:B------:R-:W-:-:S05]  /*123a0*/  IMAD.X R3, RZ, RZ, R3, P0 ;  /* 0x000000ffff037224 */ /* 0x000fca00000e0603 */
[----:B------:R-:W-:Y:S01]  /*123b0*/  @!PT LDS RZ, [RZ] ;  /* 0x00000000fffff984 */ /* 0x000fe20000000800 */
[----:B------:R-:W-:Y:S01]  /*123c0*/  @!PT LDS RZ, [RZ] ;  /* 0x00000000fffff984 */ /* 0x000fe20000000800 */
[----:B------:R-:W-:Y:S01]  /*123d0*/  @!PT LDS RZ, [RZ] ;  /* 0x00000000fffff984 */ /* 0x000fe20000000800 */
[----:B------:R0:W-:Y:S01]  /*123e0*/  LDGSTS.E.BYPASS.LTC128B.128 [R5+0x1ec00], desc[UR36][R2.64], !P1 ;  /* 0x1ec0000002057fae */ /* 0x0001e2000c901d64 */
[----:B------:R-:W-:-:S03]  /*123f0*/  IMAD.MOV.U32 R13, RZ, RZ, R7 ;  /* 0x000000ffff0d7224 */ /* 0x000fc600078e0007 */
[----:B------:R0:W-:Y:S04]  /*12400*/  LDGSTS.E.BYPASS.LTC128B.128 [R5+0x21c00], desc[UR36][R2.64+0x80], !P5 ;  /* 0x21c0008002057fae */ /* 0x0001e8000e901d64 */
[----:B------:R0:W-:Y:S01]  /*12410*/  LDGSTS.E.BYPASS.LTC128B.128 [R5+0x24c00], desc[UR36][R2.64+0x100], !P4 ;  /* 0x24c0010002057fae */ /* 0x0001e2000e101d64 */
[----:B------:R-:W-:-:S07]  /*12420*/  IMAD.MOV.U32 R35, RZ, RZ, R14 ;  /* 0x000000ffff237224 */ /* 0x000fce00078e000e */
[----:B0-----:R-:W-:Y:S05]  /*12430*/  WARPSYNC.COLLECTIVE R15, `(.L_x_362) ;  /* 0x000000000f087348 */ /* 0x001fea0003c00000 */
[----:B------:R1:W2:Y:S02]  /*12440*/  SHFL.IDX P6, R14, R13, R12, R11 ;  /* 0x0000000c0d0e7389 */ /* 0x0002a400000c000b */
[----:B012---:R-:W-:Y:S01]  /*12450*/  ENDCOLLECTIVE ;  /* 0x000000000000791b */ /* 0x007fe20003800000 */
.L_x_362:
[----:B------:R-:W-:Y:S02]  /*12460*/  IMAD.MOV.U32 R13, RZ, RZ, R8 ;  /* 0x000000ffff0d7224 */ /* 0x000fe400078e0008 */
[----:B------:R-:W-:Y:S02]  /*12470*/  IMAD.MOV.U32 R12, RZ, RZ, 0x3 ;  /* 0x00000003ff0c7424 */ /* 0x000fe400078e00ff */
[----:B------:R-:W-:-:S07]  /*12480*/  IMAD.MOV.U32 R2, RZ, RZ, R14 ;  /* 0x000000ffff027224 */ /* 0x000fce00078e000e */
[----:B------:R-:W-:Y:S05]  /*12490*/  WARPSYNC.COLLECTIVE R15, `(.L_x_363) ;  /* 0x000000000f087348 */ /* 0x000fea0003c00000 */
[----:B------:R0:W1:Y:S02]  /*124a0*/  SHFL.IDX P6, R14, R13, R12, R11 ;  /* 0x0000000c0d0e7389 */ /* 0x00006400000c000b */
[----:B01----:R-:W-:Y:S01]  /*124b0*/  ENDCOLLECTIVE ;  /* 0x000000000000791b */ /* 0x003fe20003800000 */
.L_x_363:
        /* <DEDUP_REMOVED lines=13> */
.L_x_364:
[----:B------:R-:W-:Y:S02]  /*12590*/  IMAD.MOV.U32 R13, RZ, RZ, R8 ;  /* 0x000000ffff0d7224 */ /* 0x000fe400078e0008 */
[----:B------:R-:W-:Y:S02]  /*125a0*/  IMAD.MOV.U32 R12, RZ, RZ, 0x4 ;  /* 0x00000004ff0c7424 */ /* 0x000fe400078e00ff */
[----:B------:R-:W-:-:S07]  /*125b0*/  IMAD.MOV.U32 R2, RZ, RZ, R14 ;  /* 0x000000ffff027224 */ /* 0x000fce00078e000e */
[----:B------:R-:W-:Y:S05]  /*125c0*/  WARPSYNC.COLLECTIVE R15, `(.L_x_365) ;  /* 0x000000000f087348 */ /* 0x000fea0003c00000 */
[----:B------:R0:W1:Y:S02]  /*125d0*/  SHFL.IDX P6, R14, R13, R12, R11 ;  /* 0x0000000c0d0e7389 */ /* 0x00006400000c000b */
[----:B01----:R-:W-:Y:S01]  /*125e0*/  ENDCOLLECTIVE ;  /* 0x000000000000791b */ /* 0x003fe20003800000 */
.L_x_365:
        /* <DEDUP_REMOVED lines=13> */
.L_x_366:
[----:B------:R-:W-:Y:S01]  /*126c0*/  MOV R13, R8 ;  /* 0x00000008000d7202 */ /* 0x000fe20000000f00 */
[----:B------:R-:W-:Y:S02]  /*126d0*/  IMAD.MOV.U32 R12, RZ, RZ, 0x5 ;  /* 0x00000005ff0c7424 */ /* 0x000fe400078e00ff */
[----:B------:R-:W-:-:S07]  /*126e0*/  IMAD.MOV.U32 R2, RZ, RZ, R14 ;  /* 0x000000ffff027224 */ /* 0x000fce00078e000e */
[----:B------:R-:W-:Y:S05]  /*126f0*/  WARPSYNC.COLLECTIVE R15, `(.L_x_367) ;  /* 0x000000000f087348 */ /* 0x000fea0003c00000 */
[----:B------:R0:W1:Y:S02]  /*12700*/  SHFL.IDX P6, R14, R13, R12, R11 ;  /* 0x0000000c0d0e7389 */ /* 0x00006400000c000b */
[----:B01----:R-:W-:Y:S01]  /*12710*/  ENDCOLLECTIVE ;  /* 0x000000000000791b */ /* 0x003fe20003800000 */
.L_x_367:
[----:B------:R-:W-:-:S05]  /*12720*/  IADD3 R2, P0, R2, R4, RZ ;  /* 0x0000000402027210 */ /* 0x000fca0007f1e0ff */
[----:B------:R-:W-:-:S05]  /*12730*/  IMAD.X R3, RZ, RZ, R35, P0 ;  /* 0x000000ffff037224 */ /* 0x000fca00000e0623 */
[----:B------:R-:W-:Y:S01]  /*12740*/  @!PT LDS RZ, [RZ] ;  /* 0x00000000fffff984 */ /* 0x000fe20000000800 */
[----:B------:R-:W-:Y:S01]  /*12750*/  @!PT LDS RZ, [RZ] ;  /* 0x00000000fffff984 */ /* 0x000fe20000000800 */
[----:B------:R-:W-:Y:S01]  /*12760*/  @!PT LDS RZ, [RZ] ;  /* 0x00000000fffff984 */ /* 0x000fe20000000800 */
[----:B------:R0:W-:Y:S01]  /*12770*/  LDGSTS.E.BYPASS.LTC128B.128 [R5+0x20400], desc[UR36][R2.64], !P1 ;  /* 0x2040000002057fae */ /* 0x0001e2000c901d64 */
[----:B------:R-:W-:Y:S01]  /*12780*/  IMAD.MOV.U32 R13, RZ, RZ, R7 ;  /* 0x000000ffff0d7224 */ /* 0x000fe200078e0007 */
[----:B------:R-:W-:Y:S02]  /*12790*/  LOP3.LUT P1, RZ, R23, 0x100, RZ, 0xc0, !PT ;  /* 0x0000010017ff7812 */ /* 0x000fe4000782c0ff */
[----:B------:R0:W-:Y:S04]  /*127a0*/  LDGSTS.E.BYPASS.LTC128B.128 [R5+0x23400], desc[UR36][R2.64+0x80], !P5 ;  /* 0x2340008002057fae */ /* 0x0001e8000e901d64 */
[----:B------:R0:W-:Y:S01]  /*127b0*/  LDGSTS.E.BYPASS.LTC128B.128 [R5+0x26400], desc[UR36][R2.64+0x100], !P4 ;  /* 0x2640010002057fae */ /* 0x0001e2000e101d64 */
[----:B------:R-:W-:-:S07]  /*127c0*/  IMAD.MOV.U32 R35, RZ, RZ, R14 ;  /* 0x000000ffff237224 */ /* 0x000fce00078e000e */
[----:B0-----:R-:W-:Y:S05]  /*127d0*/  WARPSYNC.COLLECTIVE R15, `(.L_x_368) ;  /* 0x000000000f087348 */ /* 0x001fea0003c00000 */
[----:B------:R1:W2:Y:S02]  /*127e0*/  SHFL.IDX P6, R14, R13, R12, R11 ;  /* 0x0000000c0d0e7389 */ /* 0x0002a400000c000b */
[----:B012---:R-:W-:Y:S01]  /*127f0*/  ENDCOLLECTIVE ;  /* 0x000000000000791b */ /* 0x007fe20003800000 */
.L_x_368:
[----:B------:R-:W-:Y:S01]  /*12800*/  IMAD.MOV.U32 R2, RZ, RZ, R14 ;  /* 0x000000ffff027224 */ /* 0x000fe200078e000e */
[----:B------:R-:W-:Y:S06]  /*12810*/  BRA `(.L_x_369) ;  /* 0xffffffc0006c7947 */ /* 0x000fec000383ffff */
.L_x_280:
[----:B0-----:R0:W1:Y:S02]  /*12820*/  SYNCS.PHASECHK.TRANS64.TRYWAIT P0, [R6+URZ+0x30860], R2 ;  /* 0x03086002060075a7 */ /* 0x001064000800017f */
[----:B-1----:R-:W-:Y:S05]  /*12830*/  @!P0 NANOSLEEP.SYNCS 0x989680 ;  /* 0x009896800000895d */ /* 0x002fea0003900000 */
[----:B------:R-:W1:Y:S02]  /*12840*/  @!P0 SYNCS.PHASECHK.TRANS64 P0, [R6+URZ+0x30860], R2 ;  /* 0x03086002060085a7 */ /* 0x000e64000800007f */
[----:B-1----:R-:W-:Y:S05]  /*12850*/  @!P0 BRA `(.L_x_280) ;  /* 0xfffffffc00f08947 */ /* 0x002fea000383ffff */
[----:B------:R-:W-:Y:S05]  /*12860*/  BRA `(.L_x_370) ;  /* 0xffffffc000d07947 */ /* 0x000fea000383ffff */
.L_x_281:
[----:B------:R-:W-:Y:S01]  /*12870*/  BSSY B1, `(.L_x_371) ;  /* 0x0000008000017945 */ /* 0x000fe20003800000 */
[----:B------:R-:W-:Y:S02]  /*12880*/  IMAD.MOV.U32 R13, RZ, RZ, R24 ;  /* 0x000000ffff0d7224 */ /* 0x000fe400078e0018 */
[----:B------:R-:W-:Y:S02]  /*12890*/  IMAD.MOV.U32 R12, RZ, RZ, RZ ;  /* 0x000000ffff0c7224 */ /* 0x000fe400078e00ff */
[----:B------:R-:W-:Y:S02]  /*128a0*/  IMAD.MOV.U32 R11, RZ, RZ, 0x181f ;  /* 0x0000181fff0b7424 */ /* 0x000fe400078e00ff */
[----:B------:R-:W-:-:S07]  /*128b0*/  IMAD.MOV.U32 R15, RZ, RZ, -0x1 ;  /* 0xffffffffff0f7424 */ /* 0x000fce00078e00ff */
[----:B0-----:R-:W-:Y:S05]  /*128c0*/  WARPSYNC.COLLECTIVE R15, `(.L_x_372) ;  /* 0x000000000f087348 */ /* 0x001fea0003c00000 */
[----:B------:R1:W2:Y:S02]  /*128d0*/  SHFL.IDX P6, R14, R13, R12, R11 ;  /* 0x0000000c0d0e7389 */ /* 0x0002a400000c000b */
[----:B012---:R-:W-:Y:S01]  /*128e0*/  ENDCOLLECTIVE ;  /* 0x000000000000791b */ /* 0x007fe20003800000 */
.L_x_372:
[----:B------:R-:W-:Y:S05]  /*128f0*/  BSYNC B1 ;  /* 0x0000000000017941 */ /* 0x000fea0003800000 */
.L_x_371:
[----:B------:R-:W-:Y:S02]  /*12900*/  IMAD.MOV.U32 R13, RZ, RZ, R18 ;  /* 0x000000ffff0d7224 */ /* 0x000fe400078e0012 */
[----:B------:R-:W-:Y:S02]  /*12910*/  IMAD.MOV.U32 R12, RZ, RZ, RZ ;  /* 0x000000ffff0c7224 */ /* 0x000fe400078e00ff */
[----:B------:R-:W-:Y:S02]  /*12920*/  IMAD.MOV.U32 R11, RZ, RZ, 0x181f ;  /* 0x0000181fff0b7424 */ /* 0x000fe400078e00ff */
[----:B------:R-:W-:Y:S02]  /*12930*/  IMAD.MOV.U32 R15, RZ, RZ, -0x1 ;  /* 0xffffffffff0f7424 */ /* 0x000fe400078e00ff */
[----:B------:R-:W-:Y:S02]  /*12940*/  IMAD.MOV.U32 R3, RZ, RZ, R14 ;  /* 0x000000ffff037224 */ /* 0x000fe400078e000e */
[----:B------:R-:W-:-:S07]  /*12950*/  IMAD R5, R5, 0x2, R22 ;  /* 0x0000000205057824 */ /* 0x000fce00078e0216 */
[----:B------:R-:W-:Y:S05]  /*12960*/  WARPSYNC.COLLECTIVE R15, `(.L_x_373) ;  /* 0x000000000f087348 */ /* 0x000fea0003c00000 */
[----:B------:R0:W1:Y:S02]  /*12970*/  SHFL.IDX P6, R14, R13, R12, R11 ;  /* 0x0000000c0d0e7389 */ /* 0x00006400000c000b */
[----:B01----:R-:W-:Y:S01]  /*12980*/  ENDCOLLECTIVE ;  /* 0x000000000000791b */ /* 0x003fe20003800000 */
.L_x_373:
[----:B------:R-:W-:Y:S01]  /*12990*/  MOV R13, R24 ;  /* 0x00000018000d7202 */ /* 0x000fe20000000f00 */
[----:B------:R-:W-:Y:S02]  /*129a0*/  IMAD.MOV.U32 R12, RZ, RZ, 0x1 ;  /* 0x00000001ff0c7424 */ /* 0x000fe400078e00ff */
[----:B------:R-:W-:-:S07]  /*129b0*/  IMAD.MOV.U32 R2, RZ, RZ, R14 ;  /* 0x000000ffff027224 */ /* 0x000fce00078e000e */
[----:B------:R-:W-:Y:S05]  /*129c0*/  WARPSYNC.COLLECTIVE R15, `(.L_x_374) ;  /* 0x000000000f087348 */ /* 0x000fea0003c00000 */
[----:B------:R0:W1:Y:S02]  /*129d0*/  SHFL.IDX P6, R14, R13, R12, R11 ;  /* 0x0000000c0d0e7389 */ /* 0x00006400000c000b */
[----:B01----:R-:W-:Y:S01]  /*129e0*/  ENDCOLLECTIVE ;  /* 0x000000000000791b */ /* 0x003fe20003800000 */
.L_x_374:
[----:B------:R-:W-:-:S05]  /*129f0*/  IADD3 R2, P0, R2, R4, RZ ;  /* 0x0000000402027210 */ /* 0x000fca0007f1e0ff */
[----:B------:R-:W-:Y:S01]  /*12a00*/  IMAD.X R3, RZ, RZ, R3, P0 ;  /* 0x000000ffff037224 */ /* 0x000fe200000e0603 */
[----:B------:R-:W-:Y:S01]  /*12a10*/  ISETP.LT.OR P0, PT, R7, 0x1, P3 ;  /* 0x000000010700780c */ /* 0x000fe20001f01670 */
[----:B------:R-:W-:-:S12]  /*12a20*/  IMAD.MOV.U32 R13, RZ, RZ, R18 ;  /* 0x000000ffff0d7224 */ /* 0x000fd800078e0012 */
[----:B------:R-:W-:Y:S01]  /*12a30*/  @!PT LDS RZ, [RZ] ;  /* 0x00000000fffff984 */ /* 0x000fe20000000800 */
[----:B------:R-:W-:Y:S01]  /*12a40*/  @!PT LDS RZ, [RZ] ;  /* 0x00000000fffff984 */ /* 0x000fe20000000800 */
[----:B------:R-:W-:Y:S01]  /*12a50*/  @!PT LDS RZ, [RZ] ;  /* 0x00000000fffff984 */ /* 0x000fe20000000800 */
[----:B------:R-:W-:Y:S01]  /*12a60*/  LDGSTS.E.BYPASS.LTC128B.128 [R5+0x400], desc[UR36][R2.64], !P0 ;  /* 0x0040000002057fae */ /* 0x000fe2000c101d64 */
[----:B------:R-:W-:-:S13]  /*12a70*/  ISETP.LT.OR P0, PT, R7, 0x1, P2 ;  /* 0x000000010700780c */ /* 0x000fda0001701670 */
[----:B------:R-:W-:Y:S01]  /*12a80*/  LDGSTS.E.BYPASS.LTC128B.128 [R5+0x3400], desc[UR36][R2.64+0x80], !P0 ;  /* 0x0340008002057fae */ /* 0x000fe2000c101d64 */
[----:B------:R-:W-:-:S13]  /*12a90*/  ISETP.LT.OR P0, PT, R7, 0x1, P1 ;  /* 0x000000010700780c */ /* 0x000fda0000f01670 */
[----:B------:R0:W-:Y:S02]  /*12aa0*/  LDGSTS.E.BYPASS.LTC128B.128 [R5+0x6400], desc[UR36][R2.64+0x100], !P0 ;  /* 0x0640010002057fae */ /* 0x0001e4000c101d64 */
[----:B0-----:R-:W-:-:S07]  /*12ab0*/  IMAD.MOV.U32 R3, RZ, RZ, R14 ;  /* 0x000000ffff037224 */ /* 0x001fce00078e000e */
[----:B------:R-:W-:Y:S05]  /*12ac0*/  WARPSYNC.COLLECTIVE R15, `(.L_x_375) ;  /* 0x000000000f087348 */ /* 0x000fea0003c00000 */
[----:B------:R0:W1:Y:S02]  /*12ad0*/  SHFL.IDX P6, R14, R13, R12, R11 ;  /* 0x0000000c0d0e7389 */ /* 0x00006400000c000b */
[----:B01----:R-:W-:Y:S01]  /*12ae0*/  ENDCOLLECTIVE ;  /* 0x000000000000791b */ /* 0x003fe20003800000 */
.L_x_375:
[----:B------:R-:W-:Y:S02]  /*12af0*/  IMAD.MOV.U32 R13, RZ, RZ, R24 ;  /* 0x000000ffff0d7224 */ /* 0x000fe400078e0018 */
[----:B------:R-:W-:Y:S02]  /*12b00*/  IMAD.MOV.U32 R12, RZ, RZ, 0x2 ;  /* 0x00000002ff0c7424 */ /* 0x000fe400078e00ff */
[----:B------:R-:W-:-:S07]  /*12b10*/  IMAD.MOV.U32 R2, RZ, RZ, R14 ;  /* 0x000000ffff027224 */ /* 0x000fce00078e000e */
[----:B------:R-:W-:Y:S05]  /*12b20*/  WARPSYNC.COLLECTIVE R15, `(.L_x_376) ;  /* 0x000000000f087348 */ /* 0x000fea0003c00000 */
[----:B------:R0:W1:Y:S02]  /*12b30*/  SHFL.IDX P6, R14, R13, R12, R11 ;  /* 0x0000000c0d0e7389 */ /* 0x00006400000c000b */
[----:B01----:R-:W-:Y:S01]  /*12b40*/  ENDCOLLECTIVE ;  /* 0x000000000000791b */ /* 0x003fe20003800000 */
.L_x_376:
        /* <DEDUP_REMOVED lines=16> */
.L_x_377:
[----:B------:R-:W-:Y:S02]  /*12c50*/  IMAD.MOV.U32 R13, RZ, RZ, R24 ;  /* 0x000000ffff0d7224 */ /* 0x000fe400078e0018 */
[----:B------:R-:W-:Y:S02]  /*12c60*/  IMAD.MOV.U32 R12, RZ, RZ, 0x3 ;  /* 0x00000003ff0c7424 */ /* 0x000fe400078e00ff */
[----:B------:R-:W-:-:S07]  /*12c70*/  IMAD.MOV.U32 R2, RZ, RZ, R14 ;  /* 0x000000ffff027224 */ /* 0x000fce00078e000e */
[----:B------:R-:W-:Y:S05]  /*12c80*/  WARPSYNC.COLLECTIVE R15, `(.L_x_378) ;  /* 0x000000000f087348 */ /* 0x000fea0003c00000 */
[----:B------:R0:W1:Y:S02]  /*12c90*/  SHFL.IDX P6, R14, R13, R12, R11 ;  /* 0x0000000c0d0e7389 */ /* 0x00006400000c000b */
[----:B01----:R-:W-:Y:S01]  /*12ca0*/  ENDCOLLECTIVE ;  /* 0x000000000000791b */ /* 0x003fe20003800000 */
.L_x_378:
        /* <DEDUP_REMOVED lines=16> */
.L_x_379:
[----:B------:R-:W-:Y:S02]  /*12db0*/  IMAD.MOV.U32 R13, RZ, RZ, R24 ;  /* 0x000000ffff0d7224 */ /* 0x000fe400078e0018 */
[----:B------:R-:W-:Y:S02]  /*12dc0*/  IMAD.MOV.U32 R12, RZ, RZ, 0x4 ;  /* 0x00000004ff0c7424 */ /* 0x000fe400078e00ff */
[----:B------:R-:W-:-:S07]  /*12dd0*/  IMAD.MOV.U32 R2, RZ, RZ, R14 ;  /* 0x000000ffff027224 */ /* 0x000fce00078e000e */
[----:B------:R-:W-:Y:S05]  /*12de0*/  WARPSYNC.COLLECTIVE R15, `(.L_x_380) ;  /* 0x000000000f087348 */ /* 0x000fea0003c00000 */
[----:B------:R0:W1:Y:S02]  /*12df0*/  SHFL.IDX P6, R14, R13, R12, R11 ;  /* 0x0000000c0d0e7389 */ /* 0x00006400000c000b */
[----:B01----:R-:W-:Y:S01]  /*12e00*/  ENDCOLLECTIVE ;  /* 0x000000000000791b */ /* 0x003fe20003800000 */
.L_x_380:
[----:B------:R-:W-:-:S04]  /*12e10*/  IADD3 R2, P0, R2, R4, RZ ;  /* 0x0000000402027210 */ /* 0x000fc80007f1e0ff */
[----:B------:R-:W-:Y:S02]  /*12e20*/  IADD3.X R3, RZ, R3, RZ, P0, !PT ;  /* 0x00000003ff037210 */ /* 0x000fe400007fe4ff */
        /* <DEDUP_REMOVED lines=14> */
.L_x_381:
[----:B------:R-:W-:Y:S02]  /*12f10*/  IMAD.MOV.U32 R13, RZ, RZ, R24 ;  /* 0x000000ffff0d7224 */ /* 0x000fe400078e0018 */
[----:B------:R-:W-:Y:S02]  /*12f20*/  IMAD.MOV.U32 R12, RZ, RZ, 0x5 ;  /* 0x00000005ff0c7424 */ /* 0x000fe400078e00ff */
[----:B------:R-:W-:-:S07]  /*12f30*/  IMAD.MOV.U32 R2, RZ, RZ, R14 ;  /* 0x000000ffff027224 */ /* 0x000fce00078e000e */
[----:B------:R-:W-:Y:S05]  /*12f40*/  WARPSYNC.COLLECTIVE R15, `(.L_x_382) ;  /* 0x000000000f087348 */ /* 0x000fea0003c00000 */
[----:B------:R0:W1:Y:S02]  /*12f50*/  SHFL.IDX P6, R14, R13, R12, R11 ;  /* 0x0000000c0d0e7389 */ /* 0x00006400000c000b */
[----:B01----:R-:W-:Y:S01]  /*12f60*/  ENDCOLLECTIVE ;  /* 0x000000000000791b */ /* 0x003fe20003800000 */
.L_x_382:
[----:B------:R-:W-:-:S05]  /*12f70*/  IADD3 R2, P0, R2, R4, RZ ;  /* 0x0000000402027210 */ /* 0x000fca0007f1e0ff */
        /* <DEDUP_REMOVED lines=12> */
.L_x_383:
[----:B------:R-:W-:Y:S01]  /*13040*/  @!PT LDS RZ, [RZ] ;  /* 0x00000000fffff984 */ /* 0x000fe20000000800 */
[----:B------:R-:W-:Y:S01]  /*13050*/  @!PT LDS RZ, [RZ] ;  /* 0x00000000fffff984 */ /* 0x000fe20000000800 */
[----:B------:R-:W-:Y:S01]  /*13060*/  @!PT LDS RZ, [RZ] ;  /* 0x00000000fffff984 */ /* 0x000fe20000000800 */
[----:B------:R0:W-:Y:S01]  /*13070*/  LDGSTS.E.BYPASS.LTC128B.128 [R5+0x5400], desc[UR36][R2.64+0x80], !P0 ;  /* 0x0540008002057fae */ /* 0x0001e2000c101d64 */
[----:B------:R-:W-:-:S13]  /*13080*/  ISETP.LT.OR P0, PT, R7, 0x41, P1 ;  /* 0x000000410700780c */ /* 0x000fda0000f01670 */
[----:B------:R0:W-:Y:S01]  /*13090*/  LDGSTS.E.BYPASS.LTC128B.128 [R5+0x8400], desc[UR36][R2.64+0x100], !P0 ;  /* 0x0840010002057fae */ /* 0x0001e2000c101d64 */
[----:B------:R-:W-:Y:S05]  /*130a0*/  BRA `(.L_x_384) ;  /* 0xffffffbc00b47947 */ /* 0x000fea000383ffff */
.L_x_289:
[----:B0-----:R0:W1:Y:S02]  /*130b0*/  SYNCS.PHASECHK.TRANS64.TRYWAIT P0, [R0+URZ+0x30860], R3 ;  /* 0x03086003000075a7 */ /* 0x001064000800017f */
[----:B-1----:R-:W-:Y:S05]  /*130c0*/  @!P0 NANOSLEEP.SYNCS 0x989680 ;  /* 0x009896800000895d */ /* 0x002fea0003900000 */
[----:B------:R-:W1:Y:S02]  /*130d0*/  @!P0 SYNCS.PHASECHK.TRANS64 P0, [R0+URZ+0x30860], R3 ;  /* 0x03086003000085a7 */ /* 0x000e64000800007f */
[----:B-1----:R-:W-:Y:S05]  /*130e0*/  @!P0 BRA `(.L_x_289) ;  /* 0xfffffffc00f08947 */ /* 0x002fea000383ffff */
[----:B------:R-:W-:Y:S05]  /*130f0*/  BRA `(.L_x_385) ;  /* 0xffffffc000cc7947 */ /* 0x000fea000383ffff */
.L_x_290:
[----:B------:R-:W-:Y:S01]  /*13100*/  BSSY B0, `(.L_x_386) ;  /* 0x0000008000007945 */ /* 0x000fe20003800000 */
[----:B------:R-:W-:Y:S02]  /*13110*/  IMAD.MOV.U32 R13, RZ, RZ, R24 ;  /* 0x000000ffff0d7224 */ /* 0x000fe400078e0018 */
[----:B------:R-:W-:Y:S02]  /*13120*/  IMAD.MOV.U32 R12, RZ, RZ, RZ ;  /* 0x000000ffff0c7224 */ /* 0x000fe400078e00ff */
[----:B------:R-:W-:Y:S02]  /*13130*/  IMAD.MOV.U32 R11, RZ, RZ, 0x181f ;  /* 0x0000181fff0b7424 */ /* 0x000fe400078e00ff */
[----:B------:R-:W-:-:S07]  /*13140*/  IMAD.MOV.U32 R15, RZ, RZ, -0x1 ;  /* 0xffffffffff0f7424 */ /* 0x000fce00078e00ff */
[----:B0-2---:R-:W-:Y:S05]  /*13150*/  WARPSYNC.COLLECTIVE R15, `(.L_x_387) ;  /* 0x000000000f087348 */ /* 0x005fea0003c00000 */
[----:B--2---:R1:W2:Y:S02]  /*13160*/  SHFL.IDX P6, R14, R13, R12, R11 ;  /* 0x0000000c0d0e7389 */ /* 0x0042a400000c000b */
[----:B012---:R-:W-:Y:S01]  /*13170*/  ENDCOLLECTIVE ;  /* 0x000000000000791b */ /* 0x007fe20003800000 */
.L_x_387:
[----:B------:R-:W-:Y:S05]  /*13180*/  BSYNC B0 ;  /* 0x0000000000007941 */ /* 0x000fea0003800000 */
.L_x_386:
[----:B------:R-:W-:Y:S01]  /*13190*/  IMAD.MOV.U32 R13, RZ, RZ, R18 ;  /* 0x000000ffff0d7224 */ /* 0x000fe200078e0012 */
[----:B------:R-:W-:Y:S01]  /*131a0*/  MOV R12, RZ ;  /* 0x000000ff000c7202 */ /* 0x000fe20000000f00 */
[----:B------:R-:W-:Y:S02]  /*131b0*/  IMAD.MOV.U32 R11, RZ, RZ, 0x181f ;  /* 0x0000181fff0b7424 */ /* 0x000fe400078e00ff */
[----:B------:R-:W-:Y:S02]  /*131c0*/  IMAD.MOV.U32 R15, RZ, RZ, -0x1 ;  /* 0xffffffffff0f7424 */ /* 0x000fe400078e00ff */
[----:B------:R-:W-:Y:S02]  /*131d0*/  IMAD.MOV.U32 R3, RZ, RZ, R14 ;  /* 0x000000ffff037224 */ /* 0x000fe400078e000e */
[----:B------:R-:W-:-:S07]  /*131e0*/  IMAD.SHL.U32 R5, R31, 0x2, RZ ;  /* 0x000000021f057824 */ /* 0x000fce00078e00ff */
[----:B------:R-:W-:Y:S05]  /*131f0*/  WARPSYNC.COLLECTIVE R15, `(.L_x_388) ;  /* 0x000000000f087348 */ /* 0x000fea0003c00000 */
[----:B------:R0:W1:Y:S02]  /*13200*/  SHFL.IDX P6, R14, R13, R12, R11 ;  /* 0x0000000c0d0e7389 */ /* 0x00006400000c000b */
[----:B01----:R-:W-:Y:S01]  /*13210*/  ENDCOLLECTIVE ;  /* 0x000000000000791b */ /* 0x003fe20003800000 */
.L_x_388:
[----:B------:R-:W-:Y:S01]  /*13220*/  ULDC UR4, c[0x0][0x2f4] ;  /* 0x0000bd0000047ab9 */ /* 0x000fe20000000800 */
[----:B------:R-:W-:Y:S01]  /*13230*/  IMAD R4, R7, 0x2, R22 ;  /* 0x0000000207047824 */ /* 0x000fe200078e0216 */
[----:B------:R-:W-:Y:S02]  /*13240*/  ISETP.GE.AND P2, PT, R31, UR4, PT ;  /* 0x000000041f007c0c */ /* 0x000fe4000bf46270 */
[----:B------:R-:W-:Y:S02]  /*13250*/  ISETP.GE.AND P1, PT, R33, UR4, PT ;  /* 0x0000000421007c0c */ /* 0x000fe4000bf26270 */
[C---:B------:R-:W-:Y:S02]  /*13260*/  ISETP.LT.OR P3, PT, R6.reuse, 0x1, P2 ;  /* 0x000000010600780c */ /* 0x040fe40001761670 */
[----:B------:R-:W-:Y:S01]  /*13270*/  ISETP.LT.OR P4, PT, R6, 0x1, P1 ;  /* 0x000000010600780c */ /* 0x000fe20000f81670 */
[----:B------:R-:W-:Y:S02]  /*13280*/  IMAD.MOV.U32 R13, RZ, RZ, R24 ;  /* 0x000000ffff0d7224 */ /* 0x000fe400078e0018 */
[----:B------:R-:W-:Y:S01]  /*13290*/  IMAD.MOV.U32 R12, RZ, RZ, 0x1 ;  /* 0x00000001ff0c7424 */ /* 0x000fe200078e00ff */
[----:B------:R-:W-:-:S05]  /*132a0*/  IADD3 R2, P0, R14, R5, RZ ;  /* 0x000000050e027210 */ /* 0x000fca0007f1e0ff */
[----:B------:R-:W-:Y:S01]  /*132b0*/  IMAD.X R3, RZ, RZ, R3, P0 ;  /* 0x000000ffff037224 */ /* 0x000fe200000e0603 */
[----:B------:R-:W-:-:S13]  /*132c0*/  ISETP.GE.AND P0, PT, R32, UR4, PT ;  /* 0x0000000420007c0c */ /* 0x000fda000bf06270 */
[----:B------:R-:W-:Y:S05]  /*132d0*/  WARPSYNC.COLLECTIVE R15, `(.L_x_389) ;  /* 0x000000000f087348 */ /* 0x000fea0003c00000 */
[----:B------:R0:W1:Y:S02]  /*132e0*/  SHFL.IDX P6, R14, R13, R12, R11 ;  /* 0x0000000c0d0e7389 */ /* 0x00006400000c000b */
[----:B01----:R-:W-:Y:S01]  /*132f0*/  ENDCOLLECTIVE ;  /* 0x000000000000791b */ /* 0x003fe20003800000 */
.L_x_389:
[----:B------:R-:W-:Y:S01]  /*13300*/  @!PT LDS RZ, [RZ] ;  /* 0x00000000fffff984 */ /* 0x000fe20000000800 */
[----:B------:R-:W-:Y:S01]  /*13310*/  @!PT LDS RZ, [RZ] ;  /* 0x00000000fffff984 */ /* 0x000fe20000000800 */
[----:B------:R-:W-:Y:S01]  /*13320*/  @!PT LDS RZ, [RZ] ;  /* 0x00000000fffff984 */ /* 0x000fe20000000800 */
[----:B------:R0:W-:Y:S01]  /*13330*/  LDGSTS.E.BYPASS.LTC128B.128 [R4+0x400], desc[UR36][R2.64], !P3 ;  /* 0x0040000002047fae */ /* 0x0001e2000d901d64 */
[----:B------:R-:W-:-:S03]  /*13340*/  ISETP.LT.OR P3, PT, R6, 0x1, P0 ;  /* 0x000000010600780c */ /* 0x000fc60000761670 */
[----:B------:R0:W-:Y:S01]  /*13350*/  LDGSTS.E.BYPASS.LTC128B.128 [R4+0x3400], desc[UR36][R2.64+0x80], !P4 ;  /* 0x0340008002047fae */ /* 0x0001e2000e101d64 */
[----:B------:R-:W-:-:S09]  /*13360*/  IMAD.MOV.U32 R13, RZ, RZ, R18 ;  /* 0x000000ffff0d7224 */ /* 0x000fd200078e0012 */
[----:B------:R0:W-:Y:S01]  /*13370*/  LDGSTS.E.BYPASS.LTC128B.128 [R4+0x6400], desc[UR36][R2.64+0x100], !P3 ;  /* 0x0640010002047fae */ /* 0x0001e2000d901d64 */
[----:B------:R-:W-:Y:S01]  /*13380*/  ISETP.LT.OR P3, PT, R6, 0x11, P2 ;  /* 0x000000110600780c */ /* 0x000fe20001761670 */
[----:B------:R-:W-:-:S12]  /*13390*/  IMAD.MOV.U32 R7, RZ, RZ, R14 ;  /* 0x000000ffff077224 */ /* 0x000fd800078e000e */
[----:B0-----:R-:W-:Y:S05]  /*133a0*/  WARPSYNC.COLLECTIVE R15, `(.L_x_390) ;  /* 0x000000000f087348 */ /* 0x001fea0003c00000 */
[----:B------:R1:W2:Y:S02]  /*133b0*/  SHFL.IDX P6, R14, R13, R12, R11 ;  /* 0x0000000c0d0e7389 */ /* 0x0002a400000c000b */
[----:B012---:R-:W-:Y:S01]  /*133c0*/  ENDCOLLECTIVE ;  /* 0x000000000000791b */ /* 0x007fe20003800000 */
.L_x_390:
[----:B------:R-:W-:Y:S02]  /*133d0*/  IMAD.MOV.U32 R13, RZ, RZ, R24 ;  /* 0x000000ffff0d7224 */ /* 0x000fe400078e0018 */
[----:B------:R-:W-:Y:S01]  /*133e0*/  IMAD.MOV.U32 R12, RZ, RZ, 0x2 ;  /* 0x00000002ff0c7424 */ /* 0x000fe200078e00ff */
[----:B------:R-:W-:-:S13]  /*133f0*/  IADD3 R2, P4, R14, R5, RZ ;  /* 0x000000050e027210 */ /* 0x000fda0007f9e0ff */
[----:B------:R-:W-:Y:S05]  /*13400*/  WARPSYNC.COLLECTIVE R15, `(.L_x_391) ;  /* 0x000000000f087348 */ /* 0x000fea0003c00000 */
[----:B------:R0:W1:Y:S02]  /*13410*/  SHFL.IDX P6, R14, R13, R12, R11 ;  /* 0x0000000c0d0e7389 */ /* 0x00006400000c000b */
[----:B01----:R-:W-:Y:S01]  /*13420*/  ENDCOLLECTIVE ;  /* 0x000000000000791b */ /* 0x003fe20003800000 */
.L_x_391:
[----:B------:R-:W-:Y:S01]  /*13430*/  IMAD.X R3, RZ, RZ, R7, P4 ;  /* 0x000000ffff037224 */ /* 0x000fe200020e0607 */
[----:B------:R-:W-:-:S04]  /*13440*/  ISETP.LT.OR P4, PT, R6, 0x11, P1 ;  /* 0x000000110600780c */ /* 0x000fc80000f81670 */
[----:B------:R-:W-:Y:S01]  /*13450*/  @!PT LDS RZ, [RZ] ;  /* 0x00000000fffff984 */ /* 0x000fe20000000800 */
[----:B------:R-:W-:Y:S01]  /*13460*/  @!PT LDS RZ, [RZ] ;  /* 0x00000000fffff984 */ /* 0x000fe20000000800 */
[----:B------:R-:W-:Y:S01]  /*13470*/  @!PT LDS RZ, [RZ] ;  /* 0x00000000fffff984 */ /* 0x000fe20000000800 */
[----:B------:R0:W-:Y:S01]  /*13480*/  LDGSTS.E.BYPASS.LTC128B.128 [R4+0xc00], desc[UR36][R2.64], !P3 ;  /* 0x00c0000002047fae */ /* 0x0001e2000d901d64 */
[----:B------:R-:W-:Y:S01]  /*13490*/  ISETP.LT.OR P3, PT, R6, 0x11, P0 ;  /* 0x000000110600780c */ /* 0x000fe20000761670 */
[----:B------:R-:W-:-:S07]  /*134a0*/  IMAD.MOV.U32 R13, RZ, RZ, R18 ;  /* 0x000000ffff0d7224 */ /* 0x000fce00078e0012 */
[----:B------:R0:W-:Y:S05]  /*134b0*/  LDGSTS.E.BYPASS.LTC128B.128 [R4+0x3c00], desc[UR36][R2.64+0x80], !P4 ;  /* 0x03c0008002047fae */ /* 0x0001ea000e101d64 */
[----:B------:R0:W-:Y:S01]  /*134c0*/  LDGSTS.E.BYPASS.LTC128B.128 [R4+0x6c00], desc[UR36][R2.64+0x100], !P3 ;  /* 0x06c0010002047fae */ /* 0x0001e2000d901d64 */
[----:B------:R-:W-:Y:S01]  /*134d0*/  ISETP.LT.OR P3, PT, R6, 0x21, P2 ;  /* 0x000000210600780c */ /* 0x000fe20001761670 */
[----:B------:R-:W-:-:S12]  /*134e0*/  IMAD.MOV.U32 R7, RZ, RZ, R14 ;  /* 0x000000ffff077224 */ /* 0x000fd800078e000e */
[----:B0-----:R-:W-:Y:S05]  /*134f0*/  WARPSYNC.COLLECTIVE R15, `(.L_x_392) ;  /* 0x000000000f087348 */ /* 0x001fea0003c00000 */
[----:B------:R1:W2:Y:S02]  /*13500*/  SHFL.IDX P6, R14, R13, R12, R11 ;  /* 0x0000000c0d0e7389 */ /* 0x0002a400000c000b */
[----:B012---:R-:W-:Y:S01]  /*13510*/  ENDCOLLECTIVE ;  /* 0x000000000000791b */ /* 0x007fe20003800000 */
.L_x_392:
[----:B------:R-:W-:Y:S01]  /*13520*/  IMAD.MOV.U32 R13, RZ, RZ, R24 ;  /* 0x000000ffff0d7224 */ /* 0x000fe200078e0018 */
[----:B------:R-:W-:Y:S02]  /*13530*/  MOV R12, 0x3 ;  /* 0x00000003000c7802 */ /* 0x000fe40000000f00 */
[----:B------:R-:W-:-:S13]  /*13540*/  IADD3 R2, P4, R14, R5, RZ ;  /* 0x000000050e027210 */ /* 0x000fda0007f9e0ff */
[----:B------:R-:W-:Y:S05]  /*13550*/  WARPSYNC.COLLECTIVE R15, `(.L_x_393) ;  /* 0x000000000f087348 */ /* 0x000fea0003c00000 */
[----:B------:R0:W1:Y:S02]  /*13560*/  SHFL.IDX P6, R14, R13, R12, R11 ;  /* 0x0000000c0d0e7389 */ /* 0x00006400000c000b */
[----:B01----:R-:W-:Y:S01]  /*13570*/  ENDCOLLECTIVE ;  /* 0x000000000000791b */ /* 0x003fe20003800000 */
.L_x_393:
        /* <DEDUP_REMOVED lines=15> */
.L_x_394:
[----:B------:R-:W-:Y:S02]  /*13670*/  IMAD.MOV.U32 R13, RZ, RZ, R24 ;  /* 0x000000ffff0d7224 */ /* 0x000fe400078e0018 */
[----:B------:R-:W-:Y:S01]  /*13680*/  IMAD.MOV.U32 R12, RZ, RZ, 0x4 ;  /* 0x00000004ff0c7424 */ /* 0x000fe200078e00ff */
[----:B------:R-:W-:-:S13]  /*13690*/  IADD3 R2, P4, R14, R5, RZ ;  /* 0x000000050e027210 */ /* 0x000fda0007f9e0ff */
[----:B------:R-:W-:Y:S05]  /*136a0*/  WARPSYNC.COLLECTIVE R15, `(.L_x_395) ;  /* 0x000000000f087348 */ /* 0x000fea0003c00000 */
[----:B------:R0:W1:Y:S02]  /*136b0*/  SHFL.IDX P6, R14, R13, R12, R11 ;  /* 0x0000000c0d0e7389 */ /* 0x00006400000c000b */
[----:B01----:R-:W-:Y:S01]  /*136c0*/  ENDCOLLECTIVE ;  /* 0x000000000000791b */ /* 0x003fe20003800000 */
.L_x_395:
        /* <DEDUP_REMOVED lines=15> */
.L_x_396:
[----:B------:R-:W-:Y:S02]  /*137c0*/  IMAD.MOV.U32 R13, RZ, RZ, R24 ;  /* 0x000000ffff0d7224 */ /* 0x000fe400078e0018 */
[----:B------:R-:W-:Y:S01]  /*137d0*/  IMAD.MOV.U32 R12, RZ, RZ, 0x5 ;  /* 0x00000005ff0c7424 */ /* 0x000fe200078e00ff */
[----:B------:R-:W-:-:S13]  /*137e0*/  IADD3 R2, P4, R14, R5, RZ ;  /* 0x000000050e027210 */ /* 0x000fda0007f9e0ff */
[----:B------:R-:W-:Y:S05]  /*137f0*/  WARPSYNC.COLLECTIVE R15, `(.L_x_397) ;  /* 0x000000000f087348 */ /* 0x000fea0003c00000 */
[----:B------:R0:W1:Y:S02]  /*13800*/  SHFL.IDX P6, R14, R13, R12, R11 ;  /* 0x0000000c0d0e7389 */ /* 0x00006400000c000b */
[----:B01----:R-:W-:Y:S01]  /*13810*/  ENDCOLLECTIVE ;  /* 0x000000000000791b */ /* 0x003fe20003800000 */
.L_x_397:
        /* <DEDUP_REMOVED lines=10> */
[----:B------:R-:W-:-:S07]  /*138c0*/  IMAD.MOV.U32 R24, RZ, RZ, R14 ;  /* 0x000000ffff187224 */ /* 0x000fce00078e000e */
[----:B0-----:R-:W-:Y:S05]  /*138d0*/  WARPSYNC.COLLECTIVE R15, `(.L_x_398) ;  /* 0x000000000f087348 */ /* 0x001fea0003c00000 */
[----:B------:R1:W2:Y:S02]  /*138e0*/  SHFL.IDX P6, R14, R13, R12, R11 ;  /* 0x0000000c0d0e7389 */ /* 0x0002a400000c000b */
[----:B012---:R-:W-:Y:S01]  /*138f0*/  ENDCOLLECTIVE ;  /* 0x000000000000791b */ /* 0x007fe20003800000 */
.L_x_398:
[----:B------:R-:W-:Y:S05]  /*13900*/  BRA `(.L_x_399) ;  /* 0xffffffbc00d07947 */ /* 0x000fea000383ffff */
.L_x_295:
        /* <DEDUP_REMOVED lines=8> */
.L_x_401:
[----:B------:R-:W-:Y:S05]  /*13990*/  BSYNC B0 ;  /* 0x0000000000007941 */ /* 0x000fea0003800000 */
.L_x_400:
[----:B------:R-:W-:Y:S01]  /*139a0*/  IMAD.MOV.U32 R13, RZ, RZ, R16 ;  /* 0x000000ffff0d7224 */ /* 0x000fe200078e0010 */
[----:B------:R-:W-:Y:S01]  /*139b0*/  MOV R0, R14 ;  /* 0x0000000e00007202 */ /* 0x000fe20000000f00 */
[----:B------:R-:W-:Y:S02]  /*139c0*/  IMAD.MOV.U32 R12, RZ, RZ, 0x1 ;  /* 0x00000001ff0c7424 */ /* 0x000fe400078e00ff */
[----:B------:R-:W-:Y:S02]  /*139d0*/  IMAD.MOV.U32 R11, RZ, RZ, 0x1f ;  /* 0x0000001fff0b7424 */ /* 0x000fe400078e00ff */
[----:B------:R-:W-:Y:S02]  /*139e0*/  IMAD.MOV.U32 R15, RZ, RZ, -0x1 ;  /* 0xffffffffff0f7424 */ /* 0x000fe400078e00ff */
[----:B------:R-:W-:-:S07]  /*139f0*/  IMAD.IADD R7, R19, 0x1, R9 ;  /* 0x0000000113077824 */ /* 0x000fce00078e0209 */
[----:B------:R-:W-:Y:S05]  /*13a00*/  WARPSYNC.COLLECTIVE R15, `(.L_x_402) ;  /* 0x000000000f087348 */ /* 0x000fea0003c00000 */
[----:B------:R0:W1:Y:S02]  /*13a10*/  SHFL.IDX P6, R14, R13, R12, R11 ;  /* 0x0000000c0d0e7389 */ /* 0x00006400000c000b */
[----:B01----:R-:W-:Y:S01]  /*13a20*/  ENDCOLLECTIVE ;  /* 0x000000000000791b */ /* 0x003fe20003800000 */
.L_x_402:
[----:B------:R-:W-:Y:S02]  /*13a30*/  ULDC UR4, c[0x0][0xc3c] ;  /* 0x00030f0000047ab9 */ /* 0x000fe40000000800 */
[----:B------:R-:W-:-:S13]  /*13a40*/  ISETP.GE.OR P1, PT, R7, UR4, !P0 ;  /* 0x0000000407007c0c */ /* 0x000fda000c726670 */
[----:B------:R-:W0:Y:S08]  /*13a50*/  @!P1 LDC.64 R4, c[0x0][0xc80] ;  /* 0x00032000ff049b82 */ /* 0x000e300000000a00 */
[----:B------:R-:W1:Y:S01]  /*13a60*/  @!P1 LDC.64 R2, c[0x0][0xc78] ;  /* 0x00031e00ff029b82 */ /* 0x000e620000000a00 */
[----:B------:R-:W-:Y:S01]  /*13a70*/  CS2R R10, SRZ ;  /* 0x00000000000a7805 */ /* 0x000fe2000001ff00 */
[----:B------:R-:W-:-:S02]  /*13a80*/  IMAD.MOV.U32 R8, RZ, RZ, R14 ;  /* 0x000000ffff087224 */ /* 0x000fc400078e000e */
[----:B0-----:R-:W-:-:S06]  /*13a90*/  @!P1 IMAD.WIDE R4, R7, 0x4, R4 ;  /* 0x0000000407049825 */ /* 0x001fcc00078e0204 */
[----:B------:R-:W2:Y:S01]  /*13aa0*/  @!P1 LDG.E R4, desc[UR36][R4.64] ;  /* 0x0000002404049981 */ /* 0x000ea2000c1e1900 */
[----:B-1----:R-:W-:-:S06]  /*13ab0*/  @!P1 IMAD.WIDE R2, R7, 0x4, R2 ;  /* 0x0000000407029825 */ /* 0x002fcc00078e0202 */
[----:B------:R-:W3:Y:S01]  /*13ac0*/  @!P1 LDG.E R2, desc[UR36][R2.64] ;  /* 0x0000002402029981 */ /* 0x000ee2000c1e1900 */
[----:B------:R-:W-:Y:S01]  /*13ad0*/  IMAD.MOV.U32 R7, RZ, RZ, RZ ;  /* 0x000000ffff077224 */ /* 0x000fe200078e00ff */
[C---:B------:R-:W-:Y:S02]  /*13ae0*/  ISETP.GE.U32.AND P2, PT, R9.reuse, 0x2, PT ;  /* 0x000000020900780c */ /* 0x040fe40003f46070 */
[C---:B------:R-:W-:Y:S02]  /*13af0*/  ISETP.GE.U32.AND P3, PT, R9.reuse, 0x4, PT ;  /* 0x000000040900780c */ /* 0x040fe40003f66070 */
[C---:B------:R-:W-:Y:S02]  /*13b00*/  ISETP.GE.U32.AND P4, PT, R9.reuse, 0x8, PT ;  /* 0x000000080900780c */ /* 0x040fe40003f86070 */
[C---:B------:R-:W-:Y:S01]  /*13b10*/  ISETP.GE.U32.AND P5, PT, R9.reuse, 0x10, PT ;  /* 0x000000100900780c */ /* 0x040fe20003fa6070 */
[----:B--2---:R-:W-:Y:S02]  /*13b20*/  @!P1 IMAD.MOV.U32 R7, RZ, RZ, R4 ;  /* 0x000000ffff079224 */ /* 0x004fe400078e0004 */
[----:B---3--:R-:W-:Y:S01]  /*13b30*/  @!P1 IMAD.MOV.U32 R10, RZ, RZ, R2 ;  /* 0x000000ffff0a9224 */ /* 0x008fe200078e0002 */
[----:B------:R-:W-:-:S03]  /*13b40*/  ISETP.NE.AND P1, PT, R9, RZ, PT ;  /* 0x000000ff0900720c */ /* 0x000fc60003f25270 */
[----:B------:R-:W-:-:S10]  /*13b50*/  IMAD R13, R10, R7, RZ ;  /* 0x000000070a0d7224 */ /* 0x000fd400078e02ff */
[----:B------:R-:W-:Y:S05]  /*13b60*/  WARPSYNC.COLLECTIVE R15, `(.L_x_403) ;  /* 0x000000000f087348 */ /* 0x000fea0003c00000 */
[----:B------:R0:W1:Y:S02]  /*13b70*/  SHFL.UP P6, R14, R13, R12, R11 ;  /* 0x0400000c0d0e7389 */ /* 0x00006400000c000b */
[----:B01----:R-:W-:Y:S01]  /*13b80*/  ENDCOLLECTIVE ;  /* 0x000000000000791b */ /* 0x003fe20003800000 */
.L_x_403:
[----:B------:R-:W-:Y:S01]  /*13b90*/  IMAD.MOV.U32 R12, RZ, RZ, 0x2 ;  /* 0x00000002ff0c7424 */ /* 0x000fe200078e00ff */
[----:B------:R-:W-:-:S05]  /*13ba0*/  SEL R6, R14, RZ, P1 ;  /* 0x000000ff0e067207 */ /* 0x000fca0000800000 */
[----:B------:R-:W-:-:S04]  /*13bb0*/  IMAD.IADD R6, R13, 0x1, R6 ;  /* 0x000000010d067824 */ /* 0x000fc800078e0206 */
[----:B------:R-:W-:-:S07]  /*13bc0*/  IMAD.MOV.U32 R13, RZ, RZ, R6 ;  /* 0x000000ffff0d7224 */ /* 0x000fce00078e0006 */
[----:B------:R-:W-:Y:S05]  /*13bd0*/  WARPSYNC.COLLECTIVE R15, `(.L_x_404) ;  /* 0x000000000f087348 */ /* 0x000fea0003c00000 */
[----:B------:R0:W1:Y:S02]  /*13be0*/  SHFL.UP P6, R14, R13, R12, R11 ;  /* 0x0400000c0d0e7389 */ /* 0x00006400000c000b */
[----:B01----:R-:W-:Y:S01]  /*13bf0*/  ENDCOLLECTIVE ;  /* 0x000000000000791b */ /* 0x003fe20003800000 */
.L_x_404:
[----:B------:R-:W-:Y:S01]  /*13c00*/  IMAD.MOV.U32 R12, RZ, RZ, 0x4 ;  /* 0x00000004ff0c7424 */ /* 0x000fe200078e00ff */
[----:B------:R-:W-:-:S05]  /*13c10*/  SEL R3, R14, RZ, P2 ;  /* 0x000000ff0e037207 */ /* 0x000fca0001000000 */
[----:B------:R-:W-:Y:S02]  /*13c20*/  IMAD.IADD R2, R6, 0x1, R3 ;  /* 0x0000000106027824 */ /* 0x000fe400078e0203 */
[----:B------:R-:W-:Y:S02]  /*13c30*/  IMAD.MOV.U32 R6, RZ, RZ, RZ ;  /* 0x000000ffff067224 */ /* 0x000fe400078e00ff */
[----:B------:R-:W-:-:S07]  /*13c40*/  IMAD.MOV.U32 R13, RZ, RZ, R2 ;  /* 0x000000ffff0d7224 */ /* 0x000fce00078e0002 */
[----:B------:R-:W-:Y:S05]  /*13c50*/  WARPSYNC.COLLECTIVE R15, `(.L_x_405) ;  /* 0x000000000f087348 */ /* 0x000fea0003c00000 */
[----:B------:R0:W1:Y:S02]  /*13c60*/  SHFL.UP P6, R14, R13, R12, R11 ;  /* 0x0400000c0d0e7389 */ /* 0x00006400000c000b */
[----:B01----:R-:W-:Y:S01]  /*13c70*/  ENDCOLLECTIVE ;  /* 0x000000000000791b */ /* 0x003fe20003800000 */
.L_x_405:
[----:B------:R-:W-:Y:S01]  /*13c80*/  IMAD.MOV.U32 R12, RZ, RZ, 0x8 ;  /* 0x00000008ff0c7424 */ /* 0x000fe200078e00ff */
[----:B------:R-:W-:-:S05]  /*13c90*/  SEL R3, R14, RZ, P3 ;  /* 0x000000ff0e037207 */ /* 0x000fca0001800000 */
[----:B------:R-:W-:-:S05]  /*13ca0*/  IMAD.IADD R3, R2, 0x1, R3 ;  /* 0x0000000102037824 */ /* 0x000fca00078e0203 */
[----:B------:R-:W-:-:S07]  /*13cb0*/  MOV R13, R3 ;  /* 0x00000003000d7202 */ /* 0x000fce0000000f00 */
[----:B------:R-:W-:Y:S05]  /*13cc0*/  WARPSYNC.COLLECTIVE R15, `(.L_x_406) ;  /* 0x000000000f087348 */ /* 0x000fea0003c00000 */
[----:B------:R0:W1:Y:S02]  /*13cd0*/  SHFL.UP P6, R14, R13, R12, R11 ;  /* 0x0400000c0d0e7389 */ /* 0x00006400000c000b */
[----:B01----:R-:W-:Y:S01]  /*13ce0*/  ENDCOLLECTIVE ;  /* 0x000000000000791b */ /* 0x003fe20003800000 */
.L_x_406:
[----:B------:R-:W-:Y:S01]  /*13cf0*/  IMAD.MOV.U32 R12, RZ, RZ, 0x10 ;  /* 0x00000010ff0c7424 */ /* 0x000fe200078e00ff */
[----:B------:R-:W-:-:S05]  /*13d00*/  SEL R4, R14, RZ, P4 ;  /* 0x000000ff0e047207 */ /* 0x000fca0002000000 */
[----:B------:R-:W-:-:S04]  /*13d10*/  IMAD.IADD R4, R3, 0x1, R4 ;  /* 0x0000000103047824 */ /* 0x000fc800078e0204 */
[----:B------:R-:W-:-:S07]  /*13d20*/  IMAD.MOV.U32 R13, RZ, RZ, R4 ;  /* 0x000000ffff0d7224 */ /* 0x000fce00078e0004 */
[----:B------:R-:W-:Y:S05]  /*13d30*/  WARPSYNC.COLLECTIVE R15, `(.L_x_407) ;  /* 0x000000000f087348 */ /* 0x000fea0003c00000 */
[----:B------:R0:W1:Y:S02]  /*13d40*/  SHFL.UP P6, R14, R13, R12, R11 ;  /* 0x0400000c0d0e7389 */ /* 0x00006400000c000b */
[----:B01----:R-:W-:Y:S01]  /*13d50*/  ENDCOLLECTIVE ;  /* 0x000000000000791b */ /* 0x003fe20003800000 */
.L_x_407:
[----:B------:R-:W-:Y:S02]  /*13d60*/  IMAD.MOV.U32 R12, RZ, RZ, 0x1f ;  /* 0x0000001fff0c7424 */ /* 0x000fe400078e00ff */
[----:B------:R-:W-:Y:S01]  /*13d70*/  IMAD.MOV.U32 R11, RZ, RZ, 0x1f ;  /* 0x0000001fff0b7424 */ /* 0x000fe200078e00ff */
[----:B------:R-:W-:-:S05]  /*13d80*/  SEL R3, R14, RZ, P5 ;  /* 0x000000ff0e037207 */ /* 0x000fca0002800000 */
[----:B------:R-:W-:-:S04]  /*13d90*/  IMAD.IADD R2, R4, 0x1, R3 ;  /* 0x0000000104027824 */ /* 0x000fc800078e0203 */
[----:B------:R-:W-:-:S07]  /*13da0*/  IMAD.MOV.U32 R13, RZ, RZ, R2 ;  /* 0x000000ffff0d7224 */ /* 0x000fce00078e0002 */
[----:B------:R-:W-:Y:S05]  /*13db0*/  WARPSYNC.COLLECTIVE R15, `(.L_x_408) ;  /* 0x000000000f087348 */ /* 0x000fea0003c00000 */
[----:B------:R0:W1:Y:S02]  /*13dc0*/  SHFL.IDX P6, R14, R13, R12, R11 ;  /* 0x0000000c0d0e7389 */ /* 0x00006400000c000b */
[----:B01----:R-:W-:Y:S01]  /*13dd0*/  ENDCOLLECTIVE ;  /* 0x000000000000791b */ /* 0x003fe20003800000 */
.L_x_408:
[----:B------:R-:W-:Y:S05]  /*13de0*/  BRA `(.L_x_409) ;  /* 0xffffffbc00e87947 */ /* 0x000fea000383ffff */
.L_x_298:
[----:B------:R-:W-:Y:S01]  /*13df0*/  BSSY B0, `(.L_x_410) ;  /* 0x0000007000007945 */ /* 0x000fe20003800000 */
[----:B------:R-:W-:Y:S02]  /*13e00*/  IMAD.MOV.U32 R12, RZ, RZ, 0x1 ;  /* 0x00000001ff0c7424 */ /* 0x000fe400078e00ff */
[----:B------:R-:W-:Y:S02]  /*13e10*/  IMAD.MOV.U32 R11, RZ, RZ, RZ ;  /* 0x000000ffff0b7224 */ /* 0x000fe400078e00ff */
[----:B------:R-:W-:-:S07]  /*13e20*/  IMAD.MOV.U32 R15, RZ, RZ, -0x1 ;  /* 0xffffffffff0f7424 */ /* 0x000fce00078e00ff */
[----:B------:R-:W-:Y:S05]  /*13e30*/  WARPSYNC.COLLECTIVE R15, `(.L_x_411) ;  /* 0x000000000f087348 */ /* 0x000fea0003c00000 */
[----:B------:R0:W1:Y:S02]  /*13e40*/  SHFL.UP P6, R14, R13, R12, R11 ;  /* 0x0400000c0d0e7389 */ /* 0x00006400000c000b */
[----:B01----:R-:W-:Y:S01]  /*13e50*/  ENDCOLLECTIVE ;  /* 0x000000000000791b */ /* 0x003fe20003800000 */
.L_x_411:
[----:B------:R-:W-:Y:S05]  /*13e60*/  BSYNC B0 ;  /* 0x0000000000007941 */ /* 0x000fea0003800000 */
.L_x_410:
[----:B------:R-:W-:Y:S01]  /*13e70*/  SEL R14, R14, RZ, P1 ;  /* 0x000000ff0e0e7207 */ /* 0x000fe20000800000 */
[----:B------:R-:W-:Y:S02]  /*13e80*/  IMAD.MOV.U32 R12, RZ, RZ, 0x2 ;  /* 0x00000002ff0c7424 */ /* 0x000fe400078e00ff */
[----:B------:R-:W-:Y:S02]  /*13e90*/  IMAD.MOV.U32 R11, RZ, RZ, RZ ;  /* 0x000000ffff0b7224 */ /* 0x000fe400078e00ff */
[----:B------:R-:W-:Y:S02]  /*13ea0*/  IMAD.IADD R13, R13, 0x1, R14 ;  /* 0x000000010d0d7824 */ /* 0x000fe400078e020e */
[----:B------:R-:W-:-:S07]  /*13eb0*/  IMAD.MOV.U32 R15, RZ, RZ, -0x1 ;  /* 0xffffffffff0f7424 */ /* 0x000fce00078e00ff */
[----:B------:R-:W-:Y:S05]  /*13ec0*/  WARPSYNC.COLLECTIVE R15, `(.L_x_412) ;  /* 0x000000000f087348 */ /* 0x000fea0003c00000 */
[----:B------:R0:W1:Y:S02]  /*13ed0*/  SHFL.UP P6, R14, R13, R12, R11 ;  /* 0x0400000c0d0e7389 */ /* 0x00006400000c000b */
[----:B01----:R-:W-:Y:S01]  /*13ee0*/  ENDCOLLECTIVE ;  /* 0x000000000000791b */ /* 0x003fe20003800000 */
.L_x_412:
[----:B------:R-:W-:Y:S01]  /*13ef0*/  IMAD.MOV.U32 R12, RZ, RZ, 0x4 ;  /* 0x00000004ff0c7424 */ /* 0x000fe200078e00ff */
[----:B------:R-:W-:-:S04]  /*13f00*/  SEL R2, R14, RZ, P2 ;  /* 0x000000ff0e027207 */ /* 0x000fc80001000000 */
[----:B------:R-:W-:-:S05]  /*13f10*/  IADD3 R2, R13, R2, RZ ;  /* 0x000000020d027210 */ /* 0x000fca0007ffe0ff */
[----:B------:R-:W-:-:S07]  /*13f20*/  IMAD.MOV.U32 R13, RZ, RZ, R2 ;  /* 0x000000ffff0d7224 */ /* 0x000fce00078e0002 */
[----:B------:R-:W-:Y:S05]  /*13f30*/  WARPSYNC.COLLECTIVE R15, `(.L_x_413) ;  /* 0x000000000f087348 */ /* 0x000fea0003c00000 */
[----:B------:R0:W1:Y:S02]  /*13f40*/  SHFL.UP P6, R14, R13, R12, R11 ;  /* 0x0400000c0d0e7389 */ /* 0x00006400000c000b */
[----:B01----:R-:W-:Y:S01]  /*13f50*/  ENDCOLLECTIVE ;  /* 0x000000000000791b */ /* 0x003fe20003800000 */
.L_x_413:
[----:B------:R-:W-:Y:S01]  /*13f60*/  IMAD.MOV.U32 R12, RZ, RZ, 0x8 ;  /* 0x00000008ff0c7424 */ /* 0x000fe200078e00ff */
[----:B------:R-:W-:-:S05]  /*13f70*/  SEL R3, R14, RZ, P3 ;  /* 0x000000ff0e037207 */ /* 0x000fca0001800000 */
[----:B------:R-:W-:-:S04]  /*13f80*/  IMAD.IADD R3, R2, 0x1, R3 ;  /* 0x0000000102037824 */ /* 0x000fc800078e0203 */
[----:B------:R-:W-:-:S07]  /*13f90*/  IMAD.MOV.U32 R13, RZ, RZ, R3 ;  /* 0x000000ffff0d7224 */ /* 0x000fce00078e0003 */
[----:B------:R-:W-:Y:S05]  /*13fa0*/  WARPSYNC.COLLECTIVE R15, `(.L_x_414) ;  /* 0x000000000f087348 */ /* 0x000fea0003c00000 */
[----:B------:R0:W1:Y:S02]  /*13fb0*/  SHFL.UP P6, R14, R13, R12, R11 ;  /* 0x0400000c0d0e7389 */ /* 0x00006400000c000b */
[----:B01----:R-:W-:Y:S01]  /*13fc0*/  ENDCOLLECTIVE ;  /* 0x000000000000791b */ /* 0x003fe20003800000 */
.L_x_414:
[----:B------:R-:W-:Y:S01]  /*13fd0*/  IMAD.MOV.U32 R12, RZ, RZ, 0x10 ;  /* 0x00000010ff0c7424 */ /* 0x000fe200078e00ff */
[----:B------:R-:W-:-:S05]  /*13fe0*/  SEL R4, R14, RZ, P4 ;  /* 0x000000ff0e047207 */ /* 0x000fca0002000000 */
[----:B------:R-:W-:-:S04]  /*13ff0*/  IMAD.IADD R4, R3, 0x1, R4 ;  /* 0x0000000103047824 */ /* 0x000fc800078e0204 */
[----:B------:R-:W-:-:S07]  /*14000*/  IMAD.MOV.U32 R13, RZ, RZ, R4 ;  /* 0x000000ffff0d7224 */ /* 0x000fce00078e0004 */
[----:B------:R-:W-:Y:S05]  /*14010*/  WARPSYNC.COLLECTIVE R15, `(.L_x_415) ;  /* 0x000000000f087348 */ /* 0x000fea0003c00000 */
[----:B------:R0:W1:Y:S02]  /*14020*/  SHFL.UP P6, R14, R13, R12, R11 ;  /* 0x0400000c0d0e7389 */ /* 0x00006400000c000b */
[----:B01----:R-:W-:Y:S01]  /*14030*/  ENDCOLLECTIVE ;  /* 0x000000000000791b */ /* 0x003fe20003800000 */
.L_x_415:
        /* <DEDUP_REMOVED lines=8> */
.L_x_416:
[----:B------:R-:W-:Y:S05]  /*140c0*/  BRA `(.L_x_417) ;  /* 0xffffffbc00d47947 */ /* 0x000fea000383ffff */
.L_x_300:
[----:B------:R-:W-:Y:S01]  /*140d0*/  BSSY B0, `(.L_x_418) ;  /* 0x0000006000007945 */ /* 0x000fe20003800000 */
[----:B------:R-:W-:Y:S01]  /*140e0*/  PLOP3.LUT P6, PT, P6, PT, PT, 0x8, 0x0 ;  /* 0x000000000000781c */ /* 0x000fe200037ce170 */
[----:B------:R-:W-:-:S12]  /*140f0*/  IMAD.MOV.U32 R15, RZ, RZ, -0x1 ;  /* 0xffffffffff0f7424 */ /* 0x000fd800078e00ff */
[----:B0-----:R-:W-:Y:S05]  /*14100*/  WARPSYNC.COLLECTIVE R15, `(.L_x_419) ;  /* 0x000000000f087348 */ /* 0x001fea0003c00000 */
[----:B------:R-:W-:Y:S01]  /*14110*/  VOTE.ANY R14, PT, P6 ;  /* 0x00000000000e7806 */ /* 0x000fe200030e0100 */
[----:B0-----:R-:W-:Y:S06]  /*14120*/  ENDCOLLECTIVE ;  /* 0x000000000000791b */ /* 0x001fec0003800000 */
.L_x_419:
[----:B------:R-:W-:Y:S05]  /*14130*/  BSYNC B0 ;  /* 0x0000000000007941 */ /* 0x000fea0003800000 */
.L_x_418:
[----:B------:R-:W-:Y:S02]  /*14140*/  IMAD.MOV.U32 R3, RZ, RZ, R14 ;  /* 0x000000ffff037224 */ /* 0x000fe400078e000e */
[----:B------:R-:W-:Y:S02]  /*14150*/  IMAD.MOV.U32 R13, RZ, RZ, R7 ;  /* 0x000000ffff0d7224 */ /* 0x000fe400078e0007 */
[----:B------:R-:W0:Y:S01]  /*14160*/  POPC R4, R3 ;  /* 0x0000000300047309 */ /* 0x000e220000000000 */
[----:B------:R-:W-:Y:S02]  /*14170*/  IMAD.MOV.U32 R11, RZ, RZ, 0x1f ;  /* 0x0000001fff0b7424 */ /* 0x000fe400078e00ff */
[----:B------:R-:W-:Y:S01]  /*14180*/  IMAD.MOV.U32 R15, RZ, RZ, -0x1 ;  /* 0xffffffffff0f7424 */ /* 0x000fe200078e00ff */
[----:B0-----:R-:W-:-:S07]  /*14190*/  MOV R12, R4 ;  /* 0x00000004000c7202 */ /* 0x001fce0000000f00 */
[----:B------:R-:W-:Y:S05]  /*141a0*/  WARPSYNC.COLLECTIVE R15, `(.L_x_420) ;  /* 0x000000000f087348 */ /* 0x000fea0003c00000 */
[----:B------:R0:W1:Y:S02]  /*141b0*/  SHFL.IDX P6, R14, R13, R12, R11 ;  /* 0x0000000c0d0e7389 */ /* 0x00006400000c000b */
[----:B01----:R-:W-:Y:S01]  /*141c0*/  ENDCOLLECTIVE ;  /* 0x000000000000791b */ /* 0x003fe20003800000 */
.L_x_420:
[----:B------:R-:W-:Y:S02]  /*141d0*/  IMAD.MOV.U32 R13, RZ, RZ, R10 ;  /* 0x000000ffff0d7224 */ /* 0x000fe400078e000a */
[----:B------:R-:W-:-:S07]  /*141e0*/  IMAD.MOV.U32 R7, RZ, RZ, R14 ;  /* 0x000000ffff077224 */ /* 0x000fce00078e000e */
[----:B------:R-:W-:Y:S05]  /*141f0*/  WARPSYNC.COLLECTIVE R15, `(.L_x_421) ;  /* 0x000000000f087348 */ /* 0x000fea0003c00000 */
[----:B------:R0:W1:Y:S02]  /*14200*/  SHFL.IDX P6, R14, R13, R12, R11 ;  /* 0x0000000c0d0e7389 */ /* 0x00006400000c000b */
[----:B01----:R-:W-:Y:S01]  /*14210*/  ENDCOLLECTIVE ;  /* 0x000000000000791b */ /* 0x003fe20003800000 */
.L_x_421:
[----:B------:R-:W-:Y:S01]  /*14220*/  IMAD.MOV.U32 R10, RZ, RZ, R14 ;  /* 0x000000ffff0a7224 */ /* 0x000fe200078e000e */
[----:B------:R-:W-:Y:S06]  /*14230*/  BRA `(.L_x_422) ;  /* 0xffffffbc00b47947 */ /* 0x000fec000383ffff */
.L_x_302:
[----:B------:R-:W-:Y:S01]  /*14240*/  BSSY B0, `(.L_x_423) ;  /* 0x0000007000007945 */ /* 0x000fe20003800000 */
[----:B------:R-:W-:Y:S02]  /*14250*/  IMAD.MOV.U32 R13, RZ, RZ, R2 ;  /* 0x000000ffff0d7224 */ /* 0x000fe400078e0002 */
[----:B------:R-:W-:Y:S02]  /*14260*/  IMAD.MOV.U32 R11, RZ, RZ, 0x1f ;  /* 0x0000001fff0b7424 */ /* 0x000fe400078e00ff */
[----:B------:R-:W-:-:S07]  /*14270*/  IMAD.MOV.U32 R15, RZ, RZ, -0x1 ;  /* 0xffffffffff0f7424 */ /* 0x000fce00078e00ff */
[----:B0123--:R-:W-:Y:S05]  /*14280*/  WARPSYNC.COLLECTIVE R15, `(.L_x_424) ;  /* 0x000000000f087348 */ /* 0x00ffea0003c00000 */
[----:B------:R4:W0:Y:S02]  /*14290*/  SHFL.IDX P6, R14, R13, R12, R11 ;  /* 0x0000000c0d0e7389 */ /* 0x00082400000c000b */
[----:B01234-:R-:W-:Y:S01]  /*142a0*/  ENDCOLLECTIVE ;  /* 0x000000000000791b */ /* 0x01ffe20003800000 */
.L_x_424:
[----:B------:R-:W-:Y:S05]  /*142b0*/  BSYNC B0 ;  /* 0x0000000000007941 */ /* 0x000fea0003800000 */
.L_x_423:
[----:B------:R-:W-:Y:S01]  /*142c0*/  IMAD.MOV.U32 R6, RZ, RZ, R14 ;  /* 0x000000ffff067224 */ /* 0x000fe200078e000e */
[----:B------:R-:W-:Y:S06]  /*142d0*/  BRA `(.L_x_301) ;  /* 0xffffffbc00a47947 */ /* 0x000fec000383ffff */
.L_x_306:
[----:B-1----:R1:W3:Y:S02]  /*142e0*/  SYNCS.PHASECHK.TRANS64.TRYWAIT P0, [R4+URZ+0x30820], R0 ;  /* 0x03082000040075a7 */ /* 0x0022e4000800017f */
[----:B---3--:R-:W-:Y:S05]  /*142f0*/  @!P0 NANOSLEEP.SYNCS 0x989680 ;  /* 0x009896800000895d */ /* 0x008fea0003900000 */
[----:B------:R-:W3:Y:S02]  /*14300*/  @!P0 SYNCS.PHASECHK.TRANS64 P0, [R4+URZ+0x30820], R0 ;  /* 0x03082000040085a7 */ /* 0x000ee4000800007f */
[----:B---3--:R-:W-:Y:S05]  /*14310*/  @!P0 BRA `(.L_x_306) ;  /* 0xfffffffc00f08947 */ /* 0x008fea000383ffff */
[----:B------:R-:W-:Y:S05]  /*14320*/  BRA `(.L_x_425) ;  /* 0xffffffc000fc7947 */ /* 0x000fea000383ffff */
.L_x_307:
[----:B------:R-:W3:Y:S01]  /*14330*/  S2R R2, SR_TID.X ;  /* 0x0000000000027919 */ /* 0x000ee20000002100 */
[----:B------:R-:W-:Y:S01]  /*14340*/  BSSY B0, `(.L_x_426) ;  /* 0x000000a000007945 */ /* 0x000fe20003800000 */
[----:B------:R-:W-:Y:S02]  /*14350*/  IMAD.MOV.U32 R12, RZ, RZ, RZ ;  /* 0x000000ffff0c7224 */ /* 0x000fe400078e00ff */
[----:B------:R-:W-:Y:S02]  /*14360*/  IMAD.MOV.U32 R11, RZ, RZ, 0x1f ;  /* 0x0000001fff0b7424 */ /* 0x000fe400078e00ff */
[----:B------:R-:W-:Y:S01]  /*14370*/  IMAD.MOV.U32 R15, RZ, RZ, -0x1 ;  /* 0xffffffffff0f7424 */ /* 0x000fe200078e00ff */
[----:B---3--:R-:W-:-:S04]  /*14380*/  SHF.R.U32.HI R2, RZ, 0x5, R2 ;  /* 0x00000005ff027819 */ /* 0x008fc80000011602 */
[----:B------:R-:W-:-:S05]  /*14390*/  LOP3.LUT R2, R2, 0x3, RZ, 0xc0, !PT ;  /* 0x0000000302027812 */ /* 0x000fca00078ec0ff */
[----:B------:R-:W-:-:S07]  /*143a0*/  IMAD.MOV.U32 R13, RZ, RZ, R2 ;  /* 0x000000ffff0d7224 */ /* 0x000fce00078e0002 */
[----:B012---:R-:W-:Y:S05]  /*143b0*/  WARPSYNC.COLLECTIVE R15, `(.L_x_427) ;  /* 0x000000000f087348 */ /* 0x007fea0003c00000 */
[----:B------:R3:W4:Y:S02]  /*143c0*/  SHFL.IDX P6, R14, R13, R12, R11 ;  /* 0x0000000c0d0e7389 */ /* 0x00072400000c000b */
[----:B01234-:R-:W-:Y:S01]  /*143d0*/  ENDCOLLECTIVE ;  /* 0x000000000000791b */ /* 0x01ffe20003800000 */
.L_x_427:
[----:B------:R-:W-:Y:S05]  /*143e0*/  BSYNC B0 ;  /* 0x0000000000007941 */ /* 0x000fea0003800000 */
.L_x_426:
[----:B------:R-:W-:Y:S05]  /*143f0*/  BRA `(.L_x_428) ;  /* 0xffffffc000e47947 */ /* 0x000fea000383ffff */
.L_x_310:
[----:B------:R-:W-:Y:S01]  /*14400*/  BSSY B1, `(.L_x_429) ;  /* 0x0000006000017945 */ /* 0x000fe20003800000 */
[----:B------:R-:W-:-:S07]  /*14410*/  IMAD.MOV.U32 R15, RZ, RZ, -0x1 ;  /* 0xffffffffff0f7424 */ /* 0x000fce00078e00ff */
[----:B012---:R-:W-:Y:S05]  /*14420*/  WARPSYNC.COLLECTIVE R15, `(.L_x_430) ;  /* 0x000000000f0c7348 */ /* 0x007fea0003c00000 */
[----:B------:R-:W-:Y:S02]  /*14430*/  ELECT P6, UR62, PT ;  /* 0x00000000003e782f */ /* 0x000fe400038c0000 */
[----:B------:R-:W-:Y:S01]  /*14440*/  MOV R14, UR62 ;  /* 0x0000003e000e7c02 */ /* 0x000fe20008000f00 */
[----:B012---:R-:W-:Y:S10]  /*14450*/  ENDCOLLECTIVE ;  /* 0x000000000000791b */ /* 0x007ff40003800000 */
.L_x_430:
[----:B------:R-:W-:Y:S05]  /*14460*/  BSYNC B1 ;  /* 0x0000000000017941 */ /* 0x000fea0003800000 */
.L_x_429:
[----:B------:R-:W-:Y:S05]  /*14470*/  BRA `(.L_x_431) ;  /* 0xffffffc000dc7947 */ /* 0x000fea000383ffff */
.L_x_312:
[----:B-1----:R1:W3:Y:S02]  /*14480*/  SYNCS.PHASECHK.TRANS64.TRYWAIT P1, [R5+URZ+0x30840], R0 ;  /* 0x03084000050075a7 */ /* 0x0022e4000802017f */
[----:B---3--:R-:W-:Y:S05]  /*14490*/  @!P1 NANOSLEEP.SYNCS 0x989680 ;  /* 0x009896800000995d */ /* 0x008fea0003900000 */
[----:B------:R-:W3:Y:S02]  /*144a0*/  @!P1 SYNCS.PHASECHK.TRANS64 P1, [R5+URZ+0x30840], R0 ;  /* 0x03084000050095a7 */ /* 0x000ee4000802007f */
[----:B---3--:R-:W-:Y:S05]  /*144b0*/  @!P1 BRA `(.L_x_312) ;  /* 0xfffffffc00f09947 */ /* 0x008fea000383ffff */
[----:B------:R-:W-:Y:S05]  /*144c0*/  BRA `(.L_x_432) ;  /* 0xffffffc400047947 */ /* 0x000fea000383ffff */
.L_x_314:
[----:B---3--:R3:W4:Y:S02]  /*144d0*/  SYNCS.PHASECHK.TRANS64.TRYWAIT P1, [R27+URZ+0x30840], R2 ;  /* 0x030840021b0075a7 */ /* 0x008724000802017f */
[----:B----4-:R-:W-:Y:S05]  /*144e0*/  @!P1 NANOSLEEP.SYNCS 0x989680 ;  /* 0x009896800000995d */ /* 0x010fea0003900000 */
[----:B------:R-:W4:Y:S02]  /*144f0*/  @!P1 SYNCS.PHASECHK.TRANS64 P1, [R27+URZ+0x30840], R2 ;  /* 0x030840021b0095a7 */ /* 0x000f24000802007f */
[----:B----4-:R-:W-:Y:S05]  /*14500*/  @!P1 BRA `(.L_x_314) ;  /* 0xfffffffc00f09947 */ /* 0x010fea000383ffff */
[----:B------:R-:W-:Y:S05]  /*14510*/  BRA `(.L_x_433) ;  /* 0xffffffc400107947 */ /* 0x000fea000383ffff */
.L_x_316:
[----:B----4-:R4:W0:Y:S02]  /*14520*/  SYNCS.PHASECHK.TRANS64.TRYWAIT P1, [R5+URZ+0x30860], R0 ;  /* 0x03086000050075a7 */ /* 0x010824000802017f */
[----:B0-----:R-:W-:Y:S05]  /*14530*/  @!P1 NANOSLEEP.SYNCS 0x989680 ;  /* 0x009896800000995d */ /* 0x001fea0003900000 */
[----:B------:R-:W0:Y:S02]  /*14540*/  @!P1 SYNCS.PHASECHK.TRANS64 P1, [R5+URZ+0x30860], R0 ;  /* 0x03086000050095a7 */ /* 0x000e24000802007f */
[----:B0-----:R-:W-:Y:S05]  /*14550*/  @!P1 BRA `(.L_x_316) ;  /* 0xfffffffc00f09947 */ /* 0x001fea000383ffff */
[----:B------:R-:W-:Y:S05]  /*14560*/  BRA `(.L_x_434) ;  /* 0xffffffc4000c7947 */ /* 0x000fea000383ffff */
.L_x_435:
        /* <DEDUP_REMOVED lines=9> */
.L_x_3211:


//--------------------- .text._ZN7cutlass13device_kernelIN5flash11enable_sm90INS1_16FlashAttnFwdSm90INS1_25CollectiveMainloopFwdSm90ILi2EN4cute5tupleIJNS5_1CILi1EEES8_S8_EEENS6_IJNS7_ILi128EEENS7_ILi96EEENS7_ILi192EEEEEELi192ENS_6half_tEfNS_4arch4Sm90ELb0ELb0ELb0ELb1ELb1ELb1ELb0ELb1ELb1ELb1ELb1ELb0EEENS1_21CollectiveEpilogueFwdINS6_IJSA_SC_SB_EEES9_SE_SG_Li256ELb1ELb1ELb1ELb0EEENS1_36VarlenDynamicPersistentTileSchedulerILi128ELi96ELi256ELi128ELb1ELb1ELb1ELb0ELb1ELb1EEEEEEEEEvNT_6ParamsE --------------------------
	.section	.text._ZN7cutlass13device_kernelIN5flash11enable_sm90INS1_16FlashAttnFwdSm90INS1_25CollectiveMainloopFwdSm90ILi2EN4cute5tupleIJNS5_1CILi1EEES8_S8_EEENS6_IJNS7_ILi128EEENS7_ILi96EEENS7_ILi192EEEEEELi192ENS_6half_tEfNS_4arch4Sm90ELb0ELb0ELb0ELb1ELb1ELb1ELb0ELb1ELb1ELb1ELb1ELb0EEENS1_21CollectiveEpilogueFwdINS6_IJSA_SC_SB_EEES9_SE_SG_Li256ELb1ELb1ELb1ELb0EEENS1_36VarlenDynamicPersistentTileSchedulerILi128ELi96ELi256ELi128ELb1ELb1ELb1ELb0ELb1ELb1EEEEEEEEEvNT_6ParamsE,"ax",@progbits
	.align	128
.text._ZN7cutlass13device_kernelIN5flash11enable_sm90INS1_16FlashAttnFwdSm90INS1_25CollectiveMainloopFwdSm90ILi2EN4cute5tupleIJNS5_1CILi1EEES8_S8_EEENS6_IJNS7_ILi128EEENS7_ILi96EEENS7_ILi192EEEEEELi192ENS_6half_tEfNS_4arch4Sm90ELb0ELb0ELb0ELb1ELb1ELb1ELb0ELb1ELb1ELb1ELb1ELb0EEENS1_21CollectiveEpilogueFwdINS6_IJSA_SC_SB_EEES9_SE_SG_Li256ELb1ELb1ELb1ELb0EEENS1_36VarlenDynamicPersistentTileSchedulerILi128ELi96ELi256ELi128ELb1ELb1ELb1ELb0ELb1ELb1EEEEEEEEEvNT_6ParamsE:
        .type           _ZN7cutlass13device_kernelIN5flash11enable_sm90INS1_16FlashAttnFwdSm90INS1_25CollectiveMainloopFwdSm90ILi2EN4cute5tupleIJNS5_1CILi1EEES8_S8_EEENS6_IJNS7_ILi128EEENS7_ILi96EEENS7_ILi192EEEEEELi192ENS_6half_tEfNS_4arch4Sm90ELb0ELb0ELb0ELb1ELb1ELb1ELb0ELb1ELb1ELb1ELb1ELb0EEENS1_21CollectiveEpilogueFwdINS6_IJSA_SC_SB_EEES9_SE_SG_Li256ELb1ELb1ELb1ELb0EEENS1_36VarlenDynamicPersistentTileSchedulerILi128ELi96ELi256ELi128ELb1ELb1ELb1ELb0ELb1ELb1EEEEEEEEEvNT_6ParamsE,@function
        .size           _ZN7cutlass13device_kernelIN5flash11enable_sm90INS1_16FlashAttnFwdSm90INS1_25CollectiveMainloopFwdSm90ILi2EN4cute5tupleIJNS5_1CILi1EEES8_S8_EEENS6_IJNS7_ILi128EEENS7_ILi96EEENS7_ILi192EEEEEELi192ENS_6half_tEfNS_4arch4Sm90ELb0ELb0ELb0ELb1ELb1ELb1ELb0ELb1ELb1ELb1ELb1ELb0EEENS1_21CollectiveEpilogueFwdINS6_IJSA_SC_SB_EEES9_SE_SG_Li256ELb1ELb1ELb1ELb0EEENS1_36VarlenDynamicPersistentTileSchedulerILi128ELi96ELi256ELi128ELb1ELb1ELb1ELb0ELb1ELb1EEEEEEEEEvNT_6ParamsE,(.L_x_3212 - _ZN7cutlass13device_kernelIN5flash11enable_sm90INS1_16FlashAttnFwdSm90INS1_25CollectiveMainloopFwdSm90ILi2EN4cute5tupleIJNS5_1CILi1EEES8_S8_EEENS6_IJNS7_ILi128EEENS7_ILi96EEENS7_ILi192EEEEEELi192ENS_6half_tEfNS_4arch4Sm90ELb0ELb0ELb0ELb1ELb1ELb1ELb0ELb1ELb1ELb1ELb1ELb0EEENS1_21CollectiveEpilogueFwdINS6_IJSA_SC_SB_EEES9_SE_SG_Li256ELb1ELb1ELb1ELb0EEENS1_36VarlenDynamicPersistentTileSchedulerILi128ELi96ELi256ELi128ELb1ELb1ELb1ELb0ELb1ELb1EEEEEEEEEvNT_6ParamsE)
        .other          _ZN7cutlass13device_kernelIN5flash11enable_sm90INS1_16FlashAttnFwdSm90INS1_25CollectiveMainloopFwdSm90ILi2EN4cute5tupleIJNS5_1CILi1EEES8_S8_EEENS6_IJNS7_ILi128EEENS7_ILi96EEENS7_ILi192EEEEEELi192ENS_6half_tEfNS_4arch4Sm90ELb0ELb0ELb0ELb1ELb1ELb1ELb0ELb1ELb1ELb1ELb1ELb0EEENS1_21CollectiveEpilogueFwdINS6_IJSA_SC_SB_EEES9_SE_SG_Li256ELb1ELb1ELb1ELb0EEENS1_36VarlenDynamicPersistentTileSchedulerILi128ELi96ELi256ELi128ELb1ELb1ELb1ELb0ELb1ELb1EEEEEEEEEvNT_6ParamsE,@"STO_CUDA_ENTRY STV_DEFAULT"
_ZN7cutlass13device_kernelIN5flash11enable_sm90INS1_16FlashAttnFwdSm90INS1_25CollectiveMainloopFwdSm90ILi2EN4cute5tupleIJNS5_1CILi1EEES8_S8_EEENS6_IJNS7_ILi128EEENS7_ILi96EEENS7_ILi192EEEEEELi192ENS_6half_tEfNS_4arch4Sm90ELb0ELb0ELb0ELb1ELb1ELb1ELb0ELb1ELb1ELb1ELb1ELb0EEENS1_21CollectiveEpilogueFwdINS6_IJSA_SC_SB_EEES9_SE_SG_Li256ELb1ELb1ELb1ELb0EEENS1_36VarlenDynamicPersistentTileSchedulerILi128ELi96ELi256ELi128ELb1ELb1ELb1ELb0ELb1ELb1EEEEEEEEEvNT_6ParamsE:
[----:B------:R-:W0:Y:S02]  /*0000*/  LDC R1, c[0x0][0x28] ;  /* 0x00000a00ff017b82 */ /* 0x000e240000000800 */
[----:B0-----:R-:W-:Y:S01]  /*0010*/  VIADD R1, R1, 0xfffffed0 ;  /* 0xfffffed001017836 */ /* 0x001fe20000000000 */
[----:B------:R-:W0:Y:S01]  /*0020*/  S2R R0, SR_TID.X ;  /* 0x0000000000007919 */ /* 0x000e220000002100 */
[----:B------:R-:W-:Y:S01]  /*0030*/  ELECT P0, URZ, PT ;  /* 0x00000000003f782f */ /* 0x000fe20003800000 */
[----:B------:R-:W-:Y:S01]  /*0040*/  BSSY B0, `(.L_x_436) ;  /* 0x000000e000007945 */ /* 0x000fe20003800000 */
[----:B0-----:R-:W-:-:S05]  /*0050*/  SHF.R.U32.HI R2, RZ, 0x5, R0 ;  /* 0x00000005ff027819 */ /* 0x001fca0000011600 */
[----:B------:R-:W0:Y:S02]  /*0060*/  SHFL.IDX PT, R3, R2, RZ, 0x1f ;  /* 0x00001fff02037589 */ /* 0x000e2400000e0000 */
[----:B0-----:R-:W-:Y:S02]  /*0070*/  ISETP.EQ.AND P0, PT, R3, RZ, P0 ;  /* 0x000000ff0300720c */ /* 0x001fe40000702270 */
[----:B------:R-:W-:-:S11]  /*0080*/  SHF.R.U32.HI R3, RZ, 0x7, R0 ;  /* 0x00000007ff037819 */ /* 0x000fd60000011600 */
[----:B------:R-:W-:Y:S05]  /*0090*/  @!P0 BRA `(.L_x_437) ;  /* 0x0000000000208947 */ /* 0x000fea0003800000 */
[----:B------:R-:W-:Y:S02]  /*00a0*/  ULDC.64 UR4, c[0x0][0x198] ;  /* 0x0000660000047ab9 */ /* 0x000fe40000000a00 */
[----:B------:R-:W-:Y:S02]  /*00b0*/  UIADD3 UR6, UP0, UR4, 0x570, URZ ;  /* 0x0000057004067890 */ /* 0x000fe4000ff1e03f */
[----:B------:R-:W-:Y:S02]  /*00c0*/  UIADD3 UR4, UP1, UR4, 0x670, URZ ;  /* 0x0000067004047890 */ /* 0x000fe4000ff3e03f */
[----:B------:R-:W-:Y:S02]  /*00d0*/  UIADD3.X UR7, URZ, UR5, URZ, UP0, !UPT ;  /* 0x000000053f077290 */ /* 0x000fe400087fe43f */
[----:B------:R-:W-:-:S07]  /*00e0*/  UIADD3.X UR5, URZ, UR5, URZ, UP1, !UPT ;  /* 0x000000053f057290 */ /* 0x000fce0008ffe43f */
[----:B------:R0:W-:Y:S02]  /*00f0*/  UTMACCTL.PF [UR6] ;  /* 0x00000000060079b9 */ /* 0x0001e40008040000 */
[----:B------:R0:W-:Y:S02]  /*0100*/  UTMACCTL.PF [UR4] ;  /* 0x00000000040079b9 */ /* 0x0001e40008040000 */
[----:B0-----:R-:W-:Y:S01]  /*0110*/  NOP ;  /* 0x0000000000007918 */ /* 0x001fe20000000000 */
.L_x_437:
[----:B------:R-:W-:Y:S05]  /*0120*/  BSYNC B0 ;  /* 0x0000000000007941 */ /* 0x000fea0003800000 */
.L_x_436:
[----:B------:R-:W-:Y:S01]  /*0130*/  VOTEU.ANY UP0, P0 ;  /* 0x00000000003f7886 */ /* 0x000fe20000000100 */
[----:B------:R-:W0:Y:S01]  /*0140*/  SHFL.IDX PT, R3, R3, RZ, 0x1f ;  /* 0x00001fff03037589 */ /* 0x000e2200000e0000 */
[----:B------:R-:W-:Y:S01]  /*0150*/  UMOV UR4, 0x80 ;  /* 0x0000008000047882 */ /* 0x000fe20000000000 */
[----:B------:R-:W-:Y:S01]  /*0160*/  UMOV UR7, 0x100 ;  /* 0x0000010000077882 */ /* 0x000fe20000000000 */
[----:B------:R-:W-:Y:S01]  /*0170*/  VOTEU.ANY UP1, P0 ;  /* 0x00000000003f7886 */ /* 0x000fe20000020100 */
[----:B------:R-:W1:Y:S01]  /*0180*/  @UP0 S2UR UR8, SR_CgaCtaId ;  /* 0x00000000000809c3 */ /* 0x000e620000008800 */
[----:B------:R-:W2:Y:S01]  /*0190*/  SHFL.IDX PT, R4, R2, RZ, 0x1f ;  /* 0x00001fff02047589 */ /* 0x000ea200000e0000 */
[----:B------:R-:W-:Y:S01]  /*01a0*/  @UP0 UMOV UR6, 0x400 ;  /* 0x0000040000060882 */ /* 0x000fe20000000000 */
[----:B------:R-:W-:-:S04]  /*01b0*/  @UP0 UIADD3 UR4, -UR4, 0x100000, URZ ;  /* 0x0010000004040890 */ /* 0x000fc8000fffe13f */
[----:B------:R-:W-:Y:S02]  /*01c0*/  @UP0 USHF.L.U32 UR5, UR4, 0xb, URZ ;  /* 0x0000000b04050899 */ /* 0x000fe4000800063f */
[----:B------:R-:W-:Y:S01]  /*01d0*/  @UP0 USHF.L.U32 UR4, UR4, 0x1, URZ ;  /* 0x0000000104040899 */ /* 0x000fe2000800063f */
[----:B------:R-:W-:Y:S01]  /*01e0*/  VOTEU.ANY UP2, P0 ;  /* 0x00000000003f7886 */ /* 0x000fe20000040100 */
[----:B0-----:R-:W-:Y:S01]  /*01f0*/  R2UR UR9, R3 ;  /* 0x00000000030972ca */ /* 0x001fe200000e0000 */
[----:B-1----:R-:W-:Y:S01]  /*0200*/  @UP0 ULEA UR8, UR8, UR6, 0x18 ;  /* 0x0000000608080291 */ /* 0x002fe2000f8ec03f */
[----:B--2---:R-:W-:Y:S01]  /*0210*/  ISETP.NE.AND P1, PT, R4, RZ, PT ;  /* 0x000000ff0400720c */ /* 0x004fe20003f25270 */
[----:B------:R-:W-:-:S04]  /*0220*/  @UP0 UIADD3 UR6, -UR7, 0x100000, URZ ;  /* 0x0010000007060890 */ /* 0x000fc8000fffe13f */
[----:B------:R-:W-:Y:S02]  /*0230*/  @UP0 USHF.L.U32 UR7, UR6, 0xb, URZ ;  /* 0x0000000b06070899 */ /* 0x000fe4000800063f */
[----:B------:R-:W-:-:S04]  /*0240*/  @UP0 USHF.L.U32 UR6, UR6, 0x1, URZ ;  /* 0x0000000106060899 */ /* 0x000fc8000800063f */
[----:B------:R-:W-:Y:S01]  /*0250*/  UISETP.NE.AND UP0, UPT, UR9, URZ, UPT ;  /* 0x0000003f0900728c */ /* 0x000fe2000bf05270 */
[----:B------:R-:W0:Y:S02]  /*0260*/  FENCE.VIEW.ASYNC.S ;  /* 0x00000000000073c6 */ /* 0x000e240000000000 */
[----:B0-----:R0:W1:Y:S05]  /*0270*/  @UP1 SYNCS.EXCH.64 URZ, [UR8+0x30800], UR4 ;  /* 0x03080004083f15b2 */ /* 0x00106a0008000100 */
[----:B------:R0:W2:Y:S01]  /*0280*/  @UP2 SYNCS.EXCH.64 URZ, [UR8+0x30820], UR6 ;  /* 0x03082006083f25b2 */ /* 0x0000a20008000100 */
        /* <DEDUP_REMOVED lines=14> */
[----:B0-----:R3:W4:Y:S08]  /*0370*/  SYNCS.EXCH.64 URZ, [UR8+0x30830], UR4 ;  /* 0x03083004083f75b2 */ /* 0x0017300008000100 */
[----:B------:R3:W0:Y:S01]  /*0380*/  SYNCS.EXCH.64 URZ, [UR8+0x30840], UR6 ;  /* 0x03084006083f75b2 */ /* 0x0006220008000100 */
[----:B------:R3:W0:Y:S01]  /*0390*/  SYNCS.EXCH.64 URZ, [UR8+0x30838], UR4 ;  /* 0x03083804083f75b2 */ /* 0x0006220008000100 */
[----:B------:R3:W0:Y:S02]  /*03a0*/  SYNCS.EXCH.64 URZ, [UR8+0x30848], UR6 ;  /* 0x03084806083f75b2 */ /* 0x0006240008000100 */
[----:B---3--:R-:W-:Y:S01]  /*03b0*/  NOP ;  /* 0x0000000000007918 */ /* 0x008fe20000000000 */
.L_x_438:
[----:B------:R-:W3:Y:S01]  /*03c0*/  SHFL.IDX PT, R3, R2, RZ, 0x1f ;  /* 0x00001fff02037589 */ /* 0x000ee200000e0000 */
[----:B------:R-:W-:Y:S01]  /*03d0*/  NOP ;  /* 0x0000000000007918 */ /* 0x000fe20000000000 */
[----:B---3--:R-:W-:-:S13]  /*03e0*/  ISETP.NE.AND P0, PT, R3, RZ, PT ;  /* 0x000000ff0300720c */ /* 0x008fda0003f05270 */
        /* <DEDUP_REMOVED lines=17> */
[----:B------:R3:W0:Y:S02]  /*0500*/  SYNCS.EXCH.64 URZ, [UR8+0x30868], UR6 ;  /* 0x03086806083f75b2 */ /* 0x0006240008000100 */
[----:B---3--:R-:W-:Y:S01]  /*0510*/  NOP ;  /* 0x0000000000007918 */ /* 0x008fe20000000000 */
.L_x_439:
[----:B------:R-:W3:Y:S01]  /*0520*/  SHFL.IDX PT, R3, R2, RZ, 0x1f ;  /* 0x00001fff02037589 */ /* 0x000ee200000e0000 */
[----:B------:R-:W-:Y:S01]  /*0530*/  NOP ;  /* 0x0000000000007918 */ /* 0x000fe20000000000 */
[----:B---3--:R-:W-:-:S13]  /*0540*/  ISETP.NE.AND P0, PT, R3, RZ, PT ;  /* 0x000000ff0300720c */ /* 0x008fda0003f05270 */
        /* <DEDUP_REMOVED lines=13> */
[----:B------:R3:W0:Y:S02]  /*0620*/  SYNCS.EXCH.64 URZ, [UR6+0x30888], UR4 ;  /* 0x03088804063f75b2 */ /* 0x0006240008000100 */
[----:B---3--:R-:W-:Y:S01]  /*0630*/  NOP ;  /* 0x0000000000007918 */ /* 0x008fe20000000000 */
.L_x_440:
        /* <DEDUP_REMOVED lines=22> */
.L_x_441:
        /* <DEDUP_REMOVED lines=22> */
.L_x_442:
[----:B------:R-:W-:Y:S01]  /*0900*/  PLOP3.LUT P0, PT, PT, PT, UP0, 0x80, 0x0 ;  /* 0x000000000000781c */ /* 0x000fe20003f0f008 */
[----:B------:R-:W-:Y:S01]  /*0910*/  UMOV UR61, 0x1 ;  /* 0x00000001003d7882 */ /* 0x000fe20000000000 */
[----:B------:R-:W-:Y:S01]  /*0920*/  NOP ;  /* 0x0000000000007918 */ /* 0x000fe20000000000 */
[----:B------:R-:W-:Y:S01]  /*0930*/  USEL UR61, UR61, 0x2, !UP0 ;  /* 0x000000023d3d7887 */ /* 0x000fe2000c000000 */
[----:B------:R-:W-:Y:S01]  /*0940*/  BSSY B9, `(.L_x_443) ;  /* 0x0002176000097945 */ /* 0x000fe20003800000 */
[----:B------:R-:W-:Y:S01]  /*0950*/  ULDC.64 UR48, c[0x0][0x208] ;  /* 0x0000820000307ab9 */ /* 0x000fe20000000a00 */
[----:B012-4-:R-:W-:Y:S07]  /*0960*/  BAR.SYNC.DEFER_BLOCKING 0x0 ;  /* 0x0000000000007b1d */ /* 0x017fee0000010000 */
[----:B------:R-:W-:Y:S05]  /*0970*/  @!P0 BRA `(.L_x_444) ;  /* 0x000001a000e88947 */ /* 0x000fea0003800000 */
.L_x_445:
[----:B------:R-:W-:-:S08]  /*0980*/  NOP ;  /* 0x0000000000007918 */ /* 0x000fd00000000000 */
[----:B------:R-:W0:Y:S02]  /*0990*/  USETMAXREG.TRY_ALLOC.CTAPOOL UP0, 0xe8 ;  /* 0x000000e8000079c8 */ /* 0x000e240008000600 */
[----:B0-----:R-:W-:-:S13]  /*09a0*/  PLOP3.LUT P0, PT, PT, PT, UP0, 0x80, 0x0 ;  /* 0x000000000000781c */ /* 0x001fda0003f0f008 */
[----:B------:R-:W-:Y:S05]  /*09b0*/  @!P0 BRA `(.L_x_445) ;  /* 0xfffffffc00f08947 */ /* 0x000fea000383ffff */
[----:B------:R-:W0:Y:S08]  /*09c0*/  S2UR UR4, SR_CgaCtaId ;  /* 0x00000000000479c3 */ /* 0x000e300000008800 */
[----:B------:R-:W-:Y:S06]  /*09d0*/  BAR.ARV 0x8, 0x180 ;  /* 0x0206000000007b1d */ /* 0x000fec0000002000 */
[----:B------:R-:W-:-:S02]  /*09e0*/  MOV R18, 0x400 ;  /* 0x0000040000127802 */ /* 0x000fc40000000f00 */
[----:B------:R-:W-:Y:S01]  /*09f0*/  BAR.SYNC.DEFER_BLOCKING 0x5, 0x180 ;  /* 0x0146000000007b1d */ /* 0x000fe20000010000 */
[----:B0-----:R-:W-:-:S05]  /*0a00*/  IMAD.U32 R223, RZ, RZ, UR4 ;  /* 0x00000004ffdf7e24 */ /* 0x001fca000f8e00ff */
[----:B------:R-:W-:Y:S01]  /*0a10*/  ULDC UR4, c[0x0][0xc3c] ;  /* 0x00030f0000047ab9 */ /* 0x000fe20000000800 */
[----:B------:R-:W-:-:S05]  /*0a20*/  LEA R18, R223, R18, 0x18 ;  /* 0x00000012df127211 */ /* 0x000fca00078ec0ff */
[----:B------:R-:W0:Y:S01]  /*0a30*/  LDS.128 R132, [R18+0x308d0] ;  /* 0x0308d00012847984 */ /* 0x000e220000000c00 */
[----:B------:R-:W-:Y:S06]  /*0a40*/  BAR.ARV 0x4, 0x180 ;  /* 0x0106000000007b1d */ /* 0x000fec0000002000 */
[----:B0-----:R-:W-:-:S13]  /*0a50*/  ISETP.GE.AND P0, PT, R135, UR4, PT ;  /* 0x0000000487007c0c */ /* 0x001fda000bf06270 */
[----:B------:R-:W-:Y:S05]  /*0a60*/  @P0 BRA `(.L_x_446) ;  /* 0x00000214008c0947 */ /* 0x000fea0003800000 */
[----:B------:R-:W-:Y:S01]  /*0a70*/  VIADD R0, R0, 0xffffff80 ;  /* 0xffffff8000007836 */ /* 0x000fe20000000000 */
[----:B------:R-:W-:Y:S01]  /*0a80*/  R2UR UR60, R18 ;  /* 0x00000000123c72ca */ /* 0x000fe200000e0000 */
[----:B------:R-:W-:Y:S01]  /*0a90*/  IMAD.MOV.U32 R19, RZ, RZ, RZ ;  /* 0x000000ffff137224 */ /* 0x000fe200078e00ff */
[----:B------:R-:W-:Y:S01]  /*0aa0*/  MOV R229, RZ ;  /* 0x000000ff00e57202 */ /* 0x000fe20000000f00 */
[----:B------:R-:W-:Y:S01]  /*0ab0*/  IMAD.MOV.U32 R204, RZ, RZ, RZ ;  /* 0x000000ffffcc7224 */ /* 0x000fe200078e00ff */
[----:B------:R-:W-:Y:S01]  /*0ac0*/  SHF.R.S32.HI R3, RZ, 0x1f, R0 ;  /* 0x0000001fff037819 */ /* 0x000fe20000011400 */
[----:B------:R-:W-:Y:S01]  /*0ad0*/  IMAD.MOV.U32 R220, RZ, RZ, RZ ;  /* 0x000000ffffdc7224 */ /* 0x000fe200078e00ff */
[----:B------:R-:W-:Y:S01]  /*0ae0*/  ULOP3.LUT UR51, UR61, 0x1, URZ, 0xfc, !UPT ;  /* 0x000000013d337892 */ /* 0x000fe2000f8efc3f */
[----:B------:R-:W-:Y:S01]  /*0af0*/  IMAD.MOV.U32 R211, RZ, RZ, RZ ;  /* 0x000000ffffd37224 */ /* 0x000fe200078e00ff */
[CC--:B------:R-:W-:Y:S02]  /*0b00*/  LEA.HI R2, R3.reuse, R0.reuse, RZ, 0x7 ;  /* 0x0000000003027211 */ /* 0x0c0fe400078f38ff */
[----:B------:R-:W-:-:S02]  /*0b10*/  LEA.HI R8, R3, R0, RZ, 0x2 ;  /* 0x0000000003087211 */ /* 0x000fc400078f10ff */
[----:B------:R-:W-:Y:S01]  /*0b20*/  LOP3.LUT R9, R2, 0xffffff80, RZ, 0xc0, !PT ;  /* 0xffffff8002097812 */ /* 0x000fe200078ec0ff */
[----:B------:R-:W-:Y:S01]  /*0b30*/  UIADD3 UR60, UR60, 0x12400, URZ ;  /* 0x000124003c3c7890 */ /* 0x000fe2000fffe03f */
[CC--:B------:R-:W-:Y:S02]  /*0b40*/  LEA.HI R4, R3.reuse, R0.reuse, RZ, 0x4 ;  /* 0x0000000003047211 */ /* 0x0c0fe400078f20ff */
[----:B------:R-:W-:Y:S02]  /*0b50*/  IADD3 R14, R0, -R9, RZ ;  /* 0x80000009000e7210 */ /* 0x000fe40007ffe0ff */
[----:B------:R-:W-:Y:S02]  /*0b60*/  LOP3.LUT R9, R8, 0xfffffffc, RZ, 0xc0, !PT ;  /* 0xfffffffc08097812 */ /* 0x000fe400078ec0ff */
[----:B------:R-:W-:Y:S01]  /*0b70*/  LEA.HI R5, R3, R0, RZ, 0x5 ;  /* 0x0000000003057211 */ /* 0x000fe200078f28ff */
[----:B------:R-:W-:Y:S01]  /*0b80*/  STL [R1+0xac], R14 ;  /* 0x0000ac0e01007387 */ /* 0x000fe20000100800 */
[----:B------:R-:W-:Y:S01]  /*0b90*/  SHF.R.S32.HI R7, RZ, 0x4, R4 ;  /* 0x00000004ff077819 */ /* 0x000fe20000011404 */
[----:B------:R-:W-:Y:S01]  /*0ba0*/  IMAD.IADD R15, R0, 0x1, -R9 ;  /* 0x00000001000f7824 */ /* 0x000fe200078e0a09 */
[----:B------:R-:W-:-:S02]  /*0bb0*/  LOP3.LUT R3, R4, 0x3fffff0, RZ, 0xc0, !PT ;  /* 0x03fffff004037812 */ /* 0x000fc400078ec0ff */
[----:B------:R-:W-:Y:S01]  /*0bc0*/  LEA.HI R6, R4, R7, RZ, 0x1 ;  /* 0x0000000704067211 */ /* 0x000fe200078f08ff */
[C---:B------:R-:W-:Y:S01]  /*0bd0*/  IMAD.SHL.U32 R196, R15.reuse, 0x4, RZ ;  /* 0x000000040fc47824 */ /* 0x040fe200078e00ff */
[--C-:B------:R-:W-:Y:S01]  /*0be0*/  SHF.R.S32.HI R203, RZ, 0x2, R8.reuse ;  /* 0x00000002ffcb7819 */ /* 0x100fe20000011408 */
[----:B------:R-:W-:Y:S01]  /*0bf0*/  IMAD.IADD R4, R0, 0x1, -R3 ;  /* 0x0000000100047824 */ /* 0x000fe200078e0a03 */
[----:B------:R-:W-:Y:S01]  /*0c00*/  SHF.R.S32.HI R8, RZ, 0x1f, R8 ;  /* 0x0000001fff087819 */ /* 0x000fe20000011408 */
[C---:B------:R-:W-:Y:S01]  /*0c10*/  VIADD R207, R196.reuse, 0x20 ;  /* 0x00000020c4cf7836 */ /* 0x040fe20000000000 */
[----:B------:R-:W-:Y:S01]  /*0c20*/  SHF.R.S32.HI R3, RZ, 0x7, R2 ;  /* 0x00000007ff037819 */ /* 0x000fe20000011402 */
[----:B------:R-:W-:Y:S01]  /*0c30*/  VIADD R206, R196, 0x40 ;  /* 0x00000040c4ce7836 */ /* 0x000fe20000000000 */
[----:B------:R-:W-:Y:S01]  /*0c40*/  LEA.HI R8, R8, R203, RZ, 0x3 ;  /* 0x000000cb08087211 */ /* 0x000fe200078f18ff */
[----:B------:R-:W-:Y:S01]  /*0c50*/  IMAD.SHL.U32 R16, R15, 0x8, RZ ;  /* 0x000000080f107824 */ /* 0x000fe200078e00ff */
[----:B------:R-:W-:Y:S01]  /*0c60*/  LEA.HI R2, R2, R3, RZ, 0x1 ;  /* 0x0000000302027211 */ /* 0x000fe200078f08ff */
[----:B------:R-:W-:Y:S01]  /*0c70*/  IMAD.IADD R193, R196, 0x1, R206 ;  /* 0x00000001c4c17824 */ /* 0x000fe200078e02ce */
[----:B------:R-:W-:Y:S01]  /*0c80*/  LOP3.LUT R8, R8, 0xfffffff8, RZ, 0xc0, !PT ;  /* 0xfffffff808087812 */ /* 0x000fe200078ec0ff */
[----:B------:R-:W-:Y:S01]  /*0c90*/  STL [R1+0xa4], R15 ;  /* 0x0000a40f01007387 */ /* 0x000fe20000100800 */
[----:B------:R-:W-:Y:S01]  /*0ca0*/  LOP3.LUT R2, R2, 0x3fffffe, RZ, 0xc0, !PT ;  /* 0x03fffffe02027812 */ /* 0x000fe200078ec0ff */
[----:B------:R-:W-:Y:S01]  /*0cb0*/  VIADD R22, R16, 0x80 ;  /* 0x0000008010167836 */ /* 0x000fe20000000000 */
[----:B------:R-:W-:Y:S01]  /*0cc0*/  IADD3 R194, R196, R207, RZ ;  /* 0x000000cfc4c27210 */ /* 0x000fe20007ffe0ff */
[----:B------:R-:W-:Y:S01]  /*0cd0*/  IMAD.IADD R224, R203, 0x1, -R8 ;  /* 0x00000001cbe07824 */ /* 0x000fe200078e0a08 */
[----:B------:R-:W-:Y:S01]  /*0ce0*/  SHF.R.S32.HI R5, RZ, 0x5, R5 ;  /* 0x00000005ff057819 */ /* 0x000fe20000011405 */
[----:B------:R-:W-:Y:S01]  /*0cf0*/  IMAD.IADD R2, R3, 0x1, -R2 ;  /* 0x0000000103027824 */ /* 0x000fe200078e0a02 */
[----:B------:R-:W-:Y:S01]  /*0d00*/  LOP3.LUT R6, R6, 0x1ffffffe, RZ, 0xc0, !PT ;  /* 0x1ffffffe06067812 */ /* 0x000fe200078ec0ff */
[----:B------:R-:W-:Y:S01]  /*0d10*/  IMAD.SHL.U32 R216, R224, 0x40, RZ ;  /* 0x00000040e0d87824 */ /* 0x000fe200078e00ff */
[----:B------:R-:W-:Y:S01]  /*0d20*/  SHF.R.S32.HI R3, RZ, 0x1f, R194 ;  /* 0x0000001fff037819 */ /* 0x000fe200000114c2 */
[----:B------:R-:W-:Y:S01]  /*0d30*/  VIADD R192, R16, 0xa0 ;  /* 0x000000a010c07836 */ /* 0x000fe20000000000 */
[----:B------:R-:W-:Y:S01]  /*0d40*/  LEA R9, R5, R4, 0x4 ;  /* 0x0000000405097211 */ /* 0x000fe200078e20ff */
[----:B------:R-:W-:Y:S01]  /*0d50*/  IMAD.IADD R6, R7, 0x1, -R6 ;  /* 0x0000000107067824 */ /* 0x000fe200078e0a06 */
[----:B------:R-:W-:Y:S01]  /*0d60*/  SHF.L.U32 R218, R5, 0x9, RZ ;  /* 0x0000000905da7819 */ /* 0x000fe200000006ff */
[C---:B------:R-:W-:Y:S01]  /*0d70*/  VIADD R209, R196.reuse, 0x10 ;  /* 0x00000010c4d17836 */ /* 0x040fe20000000000 */
[----:B------:R-:W-:Y:S01]  /*0d80*/  SHF.R.S32.HI R10, RZ, 0x1f, R14 ;  /* 0x0000001fff0a7819 */ /* 0x000fe2000001140e */
[----:B------:R-:W-:Y:S01]  /*0d90*/  IMAD R11, R9, 0x8, R6 ;  /* 0x00000008090b7824 */ /* 0x000fe200078e0206 */
[CC--:B------:R-:W-:Y:S01]  /*0da0*/  LEA.HI R5, R3.reuse, R194.reuse, RZ, 0x3 ;  /* 0x000000c203057211 */ /* 0x0c0fe200078f18ff */
[----:B------:R-:W-:Y:S01]  /*0db0*/  VIADD R210, R196, 0x50 ;  /* 0x00000050c4d27836 */ /* 0x000fe20000000000 */
[----:B------:R-:W-:-:S02]  /*0dc0*/  LEA.HI R3, R3, R194, RZ, 0x6 ;  /* 0x000000c203037211 */ /* 0x000fc400078f30ff */
[----:B------:R-:W-:Y:S02]  /*0dd0*/  SHF.R.S32.HI R4, RZ, 0x1f, R193 ;  /* 0x0000001fff047819 */ /* 0x000fe400000114c1 */
[----:B------:R-:W-:Y:S01]  /*0de0*/  LOP3.LUT R216, R216, 0x1c0, RZ, 0xc0, !PT ;  /* 0x000001c0d8d87812 */ /* 0x000fe200078ec0ff */
[----:B------:R-:W-:Y:S01]  /*0df0*/  IMAD.SHL.U32 R3, R3, 0x80, RZ ;  /* 0x0000008003037824 */ /* 0x000fe200078e00ff */
[----:B------:R-:W-:Y:S02]  /*0e00*/  LEA.HI R0, R10, R14, RZ, 0x2 ;  /* 0x0000000e0a007211 */ /* 0x000fe400078f10ff */
[CC--:B------:R-:W-:Y:S02]  /*0e10*/  LEA.HI R199, R4.reuse, R193.reuse, RZ, 0x3 ;  /* 0x000000c104c77211 */ /* 0x0c0fe400078f18ff */
[----:B------:R-:W-:Y:S02]  /*0e20*/  LEA.HI R6, R4, R193, RZ, 0x6 ;  /* 0x000000c104067211 */ /* 0x000fe400078f30ff */
[----:B------:R-:W-:-:S02]  /*0e30*/  SHF.R.U32.HI R217, RZ, 0x3, R216 ;  /* 0x00000003ffd97819 */ /* 0x000fc400000116d8 */
[----:B------:R-:W-:Y:S01]  /*0e40*/  LOP3.LUT R4, R216, 0x38, R5, 0xf8, !PT ;  /* 0x00000038d8047812 */ /* 0x000fe200078ef805 */
[----:B------:R-:W-:Y:S01]  /*0e50*/  IMAD.SHL.U32 R8, R6, 0x80, RZ ;  /* 0x0000008006087824 */ /* 0x000fe200078e00ff */
[--C-:B------:R-:W-:Y:S02]  /*0e60*/  SHF.R.S32.HI R7, RZ, 0x2, R0.reuse ;  /* 0x00000002ff077819 */ /* 0x100fe40000011400 */
[----:B------:R-:W-:Y:S02]  /*0e70*/  SHF.R.S32.HI R12, RZ, 0x1f, R0 ;  /* 0x0000001fff0c7819 */ /* 0x000fe40000011400 */
[----:B------:R-:W-:Y:S02]  /*0e80*/  LOP3.LUT R3, R3, 0xffffe000, RZ, 0xc0, !PT ;  /* 0xffffe00003037812 */ /* 0x000fe400078ec0ff */
[----:B------:R-:W-:Y:S02]  /*0e90*/  LOP3.LUT R4, R4, R217, RZ, 0x3c, !PT ;  /* 0x000000d904047212 */ /* 0x000fe400078e3cff */
[----:B------:R-:W-:-:S02]  /*0ea0*/  LEA.HI R12, R12, R7, RZ, 0x3 ;  /* 0x000000070c0c7211 */ /* 0x000fc400078f18ff */
[----:B------:R-:W-:Y:S02]  /*0eb0*/  IADD3 R20, R203, 0x40, RZ ;  /* 0x00000040cb147810 */ /* 0x000fe40007ffe0ff */
[----:B------:R-:W-:Y:S02]  /*0ec0*/  IADD3 R4, R4, R3, R218 ;  /* 0x0000000304047210 */ /* 0x000fe40007ffe0da */
[----:B------:R-:W-:Y:S01]  /*0ed0*/  LOP3.LUT R12, R12, 0xfffffff8, RZ, 0xc0, !PT ;  /* 0xfffffff80c0c7812 */ /* 0x000fe200078ec0ff */
[----:B------:R-:W-:Y:S01]  /*0ee0*/  IMAD.SHL.U32 R205, R20, 0x40, RZ ;  /* 0x0000004014cd7824 */ /* 0x000fe200078e00ff */
[----:B------:R-:W-:Y:S02]  /*0ef0*/  LEA.HI R10, R10, R14, RZ, 0x5 ;  /* 0x0000000e0a0a7211 */ /* 0x000fe400078f28ff */
[----:B------:R-:W-:Y:S02]  /*0f00*/  SHF.R.S32.HI R3, RZ, 0x1f, R20 ;  /* 0x0000001fff037819 */ /* 0x000fe40000011414 */
[----:B------:R-:W-:-:S02]  /*0f10*/  IADD3 R7, R7, -R12, RZ ;  /* 0x8000000c07077210 */ /* 0x000fc40007ffe0ff */
[----:B------:R-:W-:Y:S02]  /*0f20*/  SHF.R.S32.HI R10, RZ, 0x5, R10 ;  /* 0x00000005ff0a7819 */ /* 0x000fe4000001140a */
[----:B------:R-:W-:Y:S02]  /*0f30*/  LEA.HI R3, R3, R20, RZ, 0x3 ;  /* 0x0000001403037211 */ /* 0x000fe400078f18ff */
[----:B------:R-:W-:Y:S01]  /*0f40*/  LOP3.LUT R6, R216, 0x38, R199, 0xf8, !PT ;  /* 0x00000038d8067812 */ /* 0x000fe200078ef8c7 */
[----:B------:R-:W-:Y:S01]  /*0f50*/  IMAD R7, R10, 0x10, R7 ;  /* 0x000000100a077824 */ /* 0x000fe200078e0207 */
[----:B------:R-:W-:Y:S01]  /*0f60*/  LOP3.LUT R9, R8, 0xffffe000, RZ, 0xc0, !PT ;  /* 0xffffe00008097812 */ /* 0x000fe200078ec0ff */
[----:B------:R-:W-:Y:S01]  /*0f70*/  IMAD.SHL.U32 R3, R3, 0x40, RZ ;  /* 0x0000004003037824 */ /* 0x000fe200078e00ff */
[----:B------:R-:W-:Y:S01]  /*0f80*/  LOP3.LUT R6, R6, R217, RZ, 0x3c, !PT ;  /* 0x000000d906067212 */ /* 0x000fe200078e3cff */
[----:B------:R-:W-:Y:S01]  /*0f90*/  IMAD R13, R2, 0x40, R7 ;  /* 0x00000040020d7824 */ /* 0x000fe200078e0207 */
[----:B------:R-:W-:-:S02]  /*0fa0*/  LOP3.LUT R205, R205, 0x1c0, RZ, 0xc0, !PT ;  /* 0x000001c0cdcd7812 */ /* 0x000fc400078ec0ff */
[----:B------:R-:W-:Y:S02]  /*0fb0*/  LOP3.LUT R0, R0, 0x7ffffffc, RZ, 0xc0, !PT ;  /* 0x7ffffffc00007812 */ /* 0x000fe400078ec0ff */
[----:B------:R-:W-:Y:S01]  /*0fc0*/  IADD3 R9, R6, R9, R218 ;  /* 0x0000000906097210 */ /* 0x000fe20007ffe0da */
[----:B------:R-:W-:Y:S01]  /*0fd0*/  STL [R1+0x118], R13 ;  /* 0x0001180d01007387 */ /* 0x000fe20000100800 */
[----:B------:R-:W-:Y:S02]  /*0fe0*/  SHF.R.U32.HI R7, RZ, 0x3, R205 ;  /* 0x00000003ff077819 */ /* 0x000fe400000116cd */
[----:B------:R-:W-:Y:S02]  /*0ff0*/  LOP3.LUT R6, R205, 0x38, R16, 0xf8, !PT ;  /* 0x00000038cd067812 */ /* 0x000fe400078ef810 */
[----:B------:R-:W-:Y:S01]  /*1000*/  LOP3.LUT R219, R3, 0xfffffe00, RZ, 0xc0, !PT ;  /* 0xfffffe0003db7812 */ /* 0x000fe200078ec0ff */
[----:B------:R-:W-:Y:S01]  /*1010*/  IMAD.SHL.U32 R3, R11, 0x8, RZ ;  /* 0x000000080b037824 */ /* 0x000fe200078e00ff */
[----:B------:R-:W-:-:S02]  /*1020*/  IADD3 R0, R14, -R0, RZ ;  /* 0x800000000e007210 */ /* 0x000fc40007ffe0ff */
[----:B------:R-:W-:Y:S02]  /*1030*/  LOP3.LUT R6, R219, R6, R7, 0xf6, !PT ;  /* 0x00000006db067212 */ /* 0x000fe400078ef607 */
[----:B------:R0:W-:Y:S01]  /*1040*/  STL [R1+0x120], R3 ;  /* 0x0001200301007387 */ /* 0x0001e20000100800 */
[----:B------:R-:W-:Y:S01]  /*1050*/  IMAD.SHL.U32 R0, R0, 0x2, RZ ;  /* 0x0000000200007824 */ /* 0x000fe200078e00ff */
[C---:B------:R-:W-:Y:S02]  /*1060*/  LEA.HI R2, R15.reuse, R15, RZ, 0x1 ;  /* 0x0000000f0f027211 */ /* 0x040fe400078f08ff */
[----:B------:R-:W-:Y:S01]  /*1070*/  SHF.R.S32.HI R198, RZ, 0x3, R5 ;  /* 0x00000003ffc67819 */ /* 0x000fe20000011405 */
[C---:B------:R-:W-:Y:S01]  /*1080*/  VIADD R34, R0.reuse, 0x8 ;  /* 0x0000000800227836 */ /* 0x040fe20000000000 */
[C---:B------:R-:W-:Y:S01]  /*1090*/  IADD3 R33, R0.reuse, 0x10, RZ ;  /* 0x0000001000217810 */ /* 0x040fe20007ffe0ff */
[C---:B------:R-:W-:Y:S01]  /*10a0*/  VIADD R32, R0.reuse, 0x18 ;  /* 0x0000001800207836 */ /* 0x040fe20000000000 */
[----:B------:R-:W-:Y:S01]  /*10b0*/  STL [R1+0x44], R0 ;  /* 0x0000440001007387 */ /* 0x000fe20000100800 */
[----:B------:R-:W-:Y:S01]  /*10c0*/  VIADD R31, R0, 0x20 ;  /* 0x00000020001f7836 */ /* 0x000fe20000000000 */
[----:B0-----:R-:W-:Y:S01]  /*10d0*/  LEA R3, R6, UR60, 0x1 ;  /* 0x0000003c06037c11 */ /* 0x001fe2000f8e08ff */
[C---:B------:R-:W-:Y:S01]  /*10e0*/  VIADD R30, R0.reuse, 0x28 ;  /* 0x00000028001e7836 */ /* 0x040fe20000000000 */
[C---:B------:R-:W-:Y:S01]  /*10f0*/  IADD3 R29, R0.reuse, 0x30, RZ ;  /* 0x00000030001d7810 */ /* 0x040fe20007ffe0ff */
[----:B------:R-:W-:Y:S01]  /*1100*/  VIADD R28, R0, 0x38 ;  /* 0x00000038001c7836 */ /* 0x000fe20000000000 */
[----:B------:R-:W-:Y:S01]  /*1110*/  LOP3.LUT R2, R2, 0x1ffffffe, RZ, 0xc0, !PT ;  /* 0x1ffffffe02027812 */ /* 0x000fe200078ec0ff */
[----:B------:R0:W-:Y:S01]  /*1120*/  STL [R1+0x110], R3 ;  /* 0x0001100301007387 */ /* 0x0001e20000100800 */
[C---:B------:R-:W-:Y:S01]  /*1130*/  VIADD R27, R0.reuse, 0x40 ;  /* 0x00000040001b7836 */ /* 0x040fe20000000000 */
[C---:B------:R-:W-:Y:S01]  /*1140*/  IADD3 R25, R0.reuse, 0x50, RZ ;  /* 0x0000005000197810 */ /* 0x040fe20007ffe0ff */
[C---:B------:R-:W-:Y:S01]  /*1150*/  VIADD R26, R0.reuse, 0x48 ;  /* 0x00000048001a7836 */ /* 0x040fe20000000000 */
[----:B------:R-:W-:Y:S01]  /*1160*/  STL [R1+0xa0], R34 ;  /* 0x0000a02201007387 */ /* 0x000fe20000100800 */
[C---:B------:R-:W-:Y:S01]  /*1170*/  VIADD R24, R0.reuse, 0x58 ;  /* 0x0000005800187836 */ /* 0x040fe20000000000 */
[C---:B------:R-:W-:Y:S01]  /*1180*/  IADD3 R10, R0.reuse, 0x90, RZ ;  /* 0x00000090000a7810 */ /* 0x040fe20007ffe0ff */
[C---:B------:R-:W-:Y:S01]  /*1190*/  VIADD R21, R0.reuse, 0x60 ;  /* 0x0000006000157836 */ /* 0x040fe20000000000 */
[----:B------:R1:W-:Y:S01]  /*11a0*/  STL [R1+0x9c], R33 ;  /* 0x00009c2101007387 */ /* 0x0003e20000100800 */
[----:B------:R-:W-:Y:S01]  /*11b0*/  IMAD.IADD R2, R15, 0x1, -R2 ;  /* 0x000000010f027824 */ /* 0x000fe200078e0a02 */
[C---:B------:R-:W-:Y:S01]  /*11c0*/  IADD3 R15, R0.reuse, 0x70, RZ ;  /* 0x00000070000f7810 */ /* 0x040fe20007ffe0ff */
[C---:B------:R-:W-:Y:S01]  /*11d0*/  VIADD R20, R0.reuse, 0x68 ;  /* 0x0000006800147836 */ /* 0x040fe20000000000 */
[----:B------:R-:W-:Y:S01]  /*11e0*/  STL [R1+0x98], R32 ;  /* 0x0000982001007387 */ /* 0x000fe20000100800 */
[C---:B------:R-:W-:Y:S01]  /*11f0*/  VIADD R14, R0.reuse, 0x78 ;  /* 0x00000078000e7836 */ /* 0x040fe20000000000 */
[----:B------:R-:W-:Y:S01]  /*1200*/  SHF.R.S32.HI R6, RZ, 0x1f, R34 ;  /* 0x0000001fff067819 */ /* 0x000fe20000011422 */
[C---:B------:R-:W-:Y:S01]  /*1210*/  VIADD R12, R0.reuse, 0x80 ;  /* 0x00000080000c7836 */ /* 0x040fe20000000000 */
[----:B------:R2:W-:Y:S01]  /*1220*/  STL [R1+0x94], R31 ;  /* 0x0000941f01007387 */ /* 0x0005e20000100800 */
[C---:B------:R-:W-:Y:S01]  /*1230*/  VIADD R11, R0.reuse, 0x88 ;  /* 0x00000088000b7836 */ /* 0x040fe20000000000 */
[C---:B0-----:R-:W-:Y:S01]  /*1240*/  IADD3 R3, R0.reuse, 0xb0, RZ ;  /* 0x000000b000037810 */ /* 0x041fe20007ffe0ff */
[C---:B------:R-:W-:Y:S01]  /*1250*/  VIADD R8, R0.reuse, 0x98 ;  /* 0x0000009800087836 */ /* 0x040fe20000000000 */
[----:B------:R-:W-:Y:S01]  /*1260*/  STL [R1+0x90], R30 ;  /* 0x0000901e01007387 */ /* 0x000fe20000100800 */
[C---:B------:R-:W-:Y:S01]  /*1270*/  VIADD R7, R0.reuse, 0xa0 ;  /* 0x000000a000077836 */ /* 0x040fe20000000000 */
[----:B-1----:R-:W-:Y:S01]  /*1280*/  SHF.R.S32.HI R33, RZ, 0x1f, R33 ;  /* 0x0000001fff217819 */ /* 0x002fe20000011421 */
[C---:B------:R-:W-:Y:S01]  /*1290*/  VIADD R5, R0.reuse, 0xa8 ;  /* 0x000000a800057836 */ /* 0x040fe20000000000 */
[----:B------:R0:W-:Y:S01]  /*12a0*/  STL [R1+0x8c], R29 ;  /* 0x00008c1d01007387 */ /* 0x0001e20000100800 */
[----:B------:R-:W-:Y:S01]  /*12b0*/  VIADD R0, R0, 0xb8 ;  /* 0x000000b800007836 */ /* 0x000fe20000000000 */
[----:B--2---:R-:W-:-:S02]  /*12c0*/  SHF.R.S32.HI R31, RZ, 0x1f, R31 ;  /* 0x0000001fff1f7819 */ /* 0x004fc4000001141f */
[----:B------:R1:W-:Y:S01]  /*12d0*/  STL [R1+0x88], R28 ;  /* 0x0000881c01007387 */ /* 0x0003e20000100800 */
[----:B------:R-:W-:Y:S02]  /*12e0*/  LEA R4, R4, UR60, 0x1 ;  /* 0x0000003c04047c11 */ /* 0x000fe4000f8e08ff */
[----:B------:R-:W-:Y:S01]  /*12f0*/  IADD3 R23, R16, 0x60, RZ ;  /* 0x0000006010177810 */ /* 0x000fe20007ffe0ff */
[----:B------:R-:W-:Y:S01]  /*1300*/  STL [R1+0x84], R27 ;  /* 0x0000841b01007387 */ /* 0x000fe20000100800 */
[----:B------:R-:W-:Y:S02]  /*1310*/  SHF.R.S32.HI R17, RZ, 0x1f, R16 ;  /* 0x0000001fff117819 */ /* 0x000fe40000011410 */
[----:B0-----:R-:W-:Y:S01]  /*1320*/  SHF.R.S32.HI R29, RZ, 0x1f, R29 ;  /* 0x0000001fff1d7819 */ /* 0x001fe2000001141d */
[----:B------:R0:W-:Y:S01]  /*1330*/  STL [R1+0x80], R26 ;  /* 0x0000801a01007387 */ /* 0x0001e20000100800 */
[----:B------:R-:W-:Y:S02]  /*1340*/  IADD3 R208, R196, 0x30, RZ ;  /* 0x00000030c4d07810 */ /* 0x000fe40007ffe0ff */
[----:B-1----:R-:W-:Y:S01]  /*1350*/  SHF.R.S32.HI R28, RZ, 0x1f, R28 ;  /* 0x0000001fff1c7819 */ /* 0x002fe2000001141c */
[----:B------:R1:W-:Y:S01]  /*1360*/  STL [R1+0x7c], R25 ;  /* 0x00007c1901007387 */ /* 0x0003e20000100800 */
[----:B------:R-:W-:-:S02]  /*1370*/  SHF.R.S32.HI R202, RZ, 0x1f, R23 ;  /* 0x0000001fffca7819 */ /* 0x000fc40000011417 */
[----:B------:R-:W-:Y:S01]  /*1380*/  SHF.R.S32.HI R201, RZ, 0x1f, R22 ;  /* 0x0000001fffc97819 */ /* 0x000fe20000011416 */
[----:B------:R-:W-:Y:S01]  /*1390*/  STL [R1+0x78], R24 ;  /* 0x0000781801007387 */ /* 0x000fe20000100800 */
[----:B------:R-:W-:Y:S02]  /*13a0*/  SHF.R.S32.HI R200, RZ, 0x1f, R192 ;  /* 0x0000001fffc87819 */ /* 0x000fe400000114c0 */
[----:B0-----:R-:W-:Y:S01]  /*13b0*/  SHF.R.S32.HI R26, RZ, 0x1f, R26 ;  /* 0x0000001fff1a7819 */ /* 0x001fe2000001141a */
[----:B------:R0:W-:Y:S01]  /*13c0*/  STL [R1+0x74], R21 ;  /* 0x0000741501007387 */ /* 0x0001e20000100800 */
[----:B------:R-:W-:Y:S02]  /*13d0*/  SHF.R.S32.HI R199, RZ, 0x3, R199 ;  /* 0x00000003ffc77819 */ /* 0x000fe400000114c7 */
[----:B-1----:R-:W-:Y:S01]  /*13e0*/  SHF.R.S32.HI R25, RZ, 0x1f, R25 ;  /* 0x0000001fff197819 */ /* 0x002fe20000011419 */
[----:B------:R1:W-:Y:S04]  /*13f0*/  STL [R1+0x70], R20 ;  /* 0x0000701401007387 */ /* 0x0003e80000100800 */
[----:B------:R-:W-:Y:S01]  /*1400*/  STL [R1+0x6c], R15 ;  /* 0x00006c0f01007387 */ /* 0x000fe20000100800 */
[----:B0-----:R-:W-:-:S03]  /*1410*/  SHF.R.S32.HI R21, RZ, 0x1f, R21 ;  /* 0x0000001fff157819 */ /* 0x001fc60000011415 */
[----:B------:R0:W-:Y:S01]  /*1420*/  STL [R1+0x68], R14 ;  /* 0x0000680e01007387 */ /* 0x0001e20000100800 */
[----:B-1----:R-:W-:-:S03]  /*1430*/  SHF.R.S32.HI R20, RZ, 0x1f, R20 ;  /* 0x0000001fff147819 */ /* 0x002fc60000011414 */
        /* <DEDUP_REMOVED lines=11> */
[----:B------:R2:W-:Y:S01]  /*14f0*/  STL [R1+0x4c], R3 ;  /* 0x00004c0301007387 */ /* 0x0005e20000100800 */
[----:B0-----:R-:W-:-:S03]  /*1500*/  SHF.R.S32.HI R5, RZ, 0x1f, R5 ;  /* 0x0000001fff057819 */ /* 0x001fc60000011405 */
[----:B------:R-:W-:Y:S01]  /*1510*/  STL [R1+0x104], R33 ;  /* 0x0001042101007387 */ /* 0x000fe20000100800 */
[----:B-1----:R-:W-:-:S03]  /*1520*/  SHF.R.S32.HI R6, RZ, 0x1f, R32 ;  /* 0x0000001fff067819 */ /* 0x002fc60000011420 */
[----:B------:R0:W-:Y:S01]  /*1530*/  STL [R1+0x48], R0 ;  /* 0x0000480001007387 */ /* 0x0001e20000100800 */
[----:B--2---:R-:W-:-:S03]  /*1540*/  SHF.R.S32.HI R3, RZ, 0x1f, R3 ;  /* 0x0000001fff037819 */ /* 0x004fc60000011403 */
[----:B------:R1:W-:Y:S04]  /*1550*/  STL [R1+0x100], R6 ;  /* 0x0001000601007387 */ /* 0x0003e80000100800 */
[----:B------:R-:W-:Y:S01]  /*1560*/  STL [R1+0xfc], R31 ;  /* 0x0000fc1f01007387 */ /* 0x000fe20000100800 */
[----:B0-----:R-:W-:Y:S02]  /*1570*/  SHF.R.S32.HI R0, RZ, 0x1f, R0 ;  /* 0x0000001fff007819 */ /* 0x001fe40000011400 */
[----:B-1----:R-:W-:-:S05]  /*1580*/  SHF.R.S32.HI R6, RZ, 0x1f, R30 ;  /* 0x0000001fff067819 */ /* 0x002fca000001141e */
[----:B------:R0:W-:Y:S04]  /*1590*/  STL [R1+0xf8], R6 ;  /* 0x0000f80601007387 */ /* 0x0001e80000100800 */
[----:B------:R-:W-:Y:S04]  /*15a0*/  STL [R1+0xf4], R29 ;  /* 0x0000f41d01007387 */ /* 0x000fe80000100800 */
[----:B------:R-:W-:Y:S01]  /*15b0*/  STL [R1+0xf0], R28 ;  /* 0x0000f01c01007387 */ /* 0x000fe20000100800 */
[----:B0-----:R-:W-:-:S05]  /*15c0*/  SHF.R.S32.HI R6, RZ, 0x1f, R27 ;  /* 0x0000001fff067819 */ /* 0x001fca000001141b */
        /* <DEDUP_REMOVED lines=16> */
[----:B------:R-:W-:Y:S04]  /*16d0*/  STL [R1+0xbc], R6 ;  /* 0x0000bc0601007387 */ /* 0x000fe80000100800 */
[----:B------:R-:W-:Y:S04]  /*16e0*/  STL [R1+0xb8], R5 ;  /* 0x0000b80501007387 */ /* 0x000fe80000100800 */
[----:B------:R0:W-:Y:S04]  /*16f0*/  STL [R1+0xb4], R3 ;  /* 0x0000b40301007387 */ /* 0x0001e80000100800 */
[----:B------:R1:W-:Y:S04]  /*1700*/  STL [R1+0xb0], R0 ;  /* 0x0000b00001007387 */ /* 0x0003e80000100800 */
[----:B------:R2:W-:Y:S01]  /*1710*/  STL [R1+0x114], R4 ;  /* 0x0001140401007387 */ /* 0x0005e20000100800 */
[----:B0-----:R-:W-:Y:S01]  /*1720*/  LEA R3, R9, UR60, 0x1 ;  /* 0x0000003c09037c11 */ /* 0x001fe2000f8e08ff */
[----:B-1----:R-:W-:-:S05]  /*1730*/  IMAD R0, R2, 0x8, R13 ;  /* 0x0000000802007824 */ /* 0x002fca00078e020d */
[----:B------:R2:W-:Y:S04]  /*1740*/  STL [R1+0x11c], R0 ;  /* 0x00011c0001007387 */ /* 0x0005e80000100800 */
[----:B------:R2:W-:Y:S02]  /*1750*/  STL [R1+0x10c], R3 ;  /* 0x00010c0301007387 */ /* 0x0005e40000100800 */
.L_x_668:
[----:B0-----:R-:W0:Y:S01]  /*1760*/  LDC.64 R226, c[0x0][0xc88] ;  /* 0x00032200ffe27b82 */ /* 0x001e220000000a00 */
[----:B------:R-:W-:Y:S01]  /*1770*/  ULDC.64 UR4, c[0x0][0xa28] ;  /* 0x00028a0000047ab9 */ /* 0x000fe20000000a00 */
[----:B------:R-:W-:Y:S01]  /*1780*/  ULDC.64 UR8, c[0x0][0xa18] ;  /* 0x0002860000087ab9 */ /* 0x000fe20000000a00 */
[----:B------:R-:W-:Y:S01]  /*1790*/  ULDC.64 UR6, c[0x0][0xa08] ;  /* 0x0002820000067ab9 */ /* 0x000fe20000000a00 */
[----:B0-----:R-:W-:-:S06]  /*17a0*/  IMAD.WIDE R226, R135, 0x4, R226 ;  /* 0x0000000487e27825 */ /* 0x001fcc00078e02e2 */
[----:B--2---:R-:W2:Y:S01]  /*17b0*/  LDG.E R226, desc[UR48][R226.64] ;  /* 0x00000030e2e27981 */ /* 0x004ea2000c1e1900 */
[----:B------:R-:W-:Y:S01]  /*17c0*/  ISETP.NE.U32.AND P2, PT, RZ, UR4, PT ;  /* 0x00000004ff007c0c */ /* 0x000fe2000bf45070 */
[----:B-----5:R-:W-:Y:S01]  /*17d0*/  IMAD.MOV.U32 R121, RZ, RZ, RZ ;  /* 0x000000ffff797224 */ /* 0x020fe200078e00ff */
[----:B------:R-:W-:Y:S02]  /*17e0*/  ISETP.NE.U32.AND P1, PT, RZ, UR8, PT ;  /* 0x00000008ff007c0c */ /* 0x000fe4000bf25070 */
[----:B------:R-:W-:Y:S02]  /*17f0*/  ISETP.NE.AND.EX P2, PT, RZ, UR5, PT, P2 ;  /* 0x00000005ff007c0c */ /* 0x000fe4000bf45320 */
[----:B------:R-:W-:Y:S02]  /*1800*/  ISETP.NE.AND.EX P1, PT, RZ, UR9, PT, P1 ;  /* 0x00000009ff007c0c */ /* 0x000fe4000bf25310 */
[----:B------:R-:W-:Y:S02]  /*1810*/  ISETP.NE.U32.AND P0, PT, RZ, UR6, PT ;  /* 0x00000006ff007c0c */ /* 0x000fe4000bf05070 */
[----:B---3--:R-:W-:-:S02]  /*1820*/  MOV R9, RZ ;  /* 0x000000ff00097202 */ /* 0x008fc40000000f00 */
[----:B------:R-:W-:Y:S02]  /*1830*/  ISETP.NE.AND.EX P0, PT, RZ, UR7, PT, P0 ;  /* 0x00000007ff007c0c */ /* 0x000fe4000bf05300 */
[----:B--2---:R-:W-:Y:S01]  /*1840*/  SHF.R.S32.HI R0, RZ, 0x1f, R226 ;  /* 0x0000001fff007819 */ /* 0x004fe200000114e2 */
[C---:B------:R-:W-:Y:S02]  /*1850*/  IMAD.SHL.U32 R227, R226.reuse, 0x4, RZ ;  /* 0x00000004e2e37824 */ /* 0x040fe400078e00ff */
[C---:B------:R-:W-:Y:S02]  /*1860*/  @P2 LEA R4, P3, R226.reuse, UR4, 0x2 ;  /* 0x00000004e2042c11 */ /* 0x040fe4000f8610ff */
[C-C-:B------:R-:W-:Y:S01]  /*1870*/  SHF.L.U64.HI R228, R226.reuse, 0x2, R0.reuse ;  /* 0x00000002e2e47819 */ /* 0x140fe20000010200 */
[----:B------:R0:W-:Y:S01]  /*1880*/  STL [R1+0xa8], R0 ;  /* 0x0000a80001007387 */ /* 0x0001e20000100800 */
[----:B----4-:R-:W-:Y:S01]  /*1890*/  @P2 LEA.HI.X R5, R226, UR5, R0, 0x2, P3 ;  /* 0x00000005e2052c11 */ /* 0x010fe200098f1400 */
[----:B------:R-:W-:Y:S01]  /*18a0*/  ULDC UR4, c[0x0][0x288] ;  /* 0x0000a20000047ab9 */ /* 0x000fe20000000800 */
[----:B------:R-:W-:-:S03]  /*18b0*/  IADD3 R2, P4, R227, UR6, RZ ;  /* 0x00000006e3027c10 */ /* 0x000fc6000ff9e0ff */
[----:B------:R1:W5:Y:S01]  /*18c0*/  @P2 LDG.E R9, desc[UR48][R4.64] ;  /* 0x0000003004092981 */ /* 0x000362000c1e1900 */
[----:B------:R-:W-:Y:S01]  /*18d0*/  @P1 IADD3 R6, P2, R227, UR8, RZ ;  /* 0x00000008e3061c10 */ /* 0x000fe2000ff5e0ff */
[----:B------:R-:W-:Y:S01]  /*18e0*/  IMAD.U32 R136, RZ, RZ, UR4 ;  /* 0x00000004ff887e24 */ /* 0x000fe2000f8e00ff */
[C---:B------:R-:W-:Y:S01]  /*18f0*/  IADD3.X R3, R228.reuse, UR7, RZ, P4, !PT ;  /* 0x00000007e4037c10 */ /* 0x040fe2000a7fe4ff */
[----:B------:R2:W-:Y:S01]  /*1900*/  STL [R1+0x4], R133 ;  /* 0x0000048501007387 */ /* 0x0005e20000100800 */
[----:B------:R-:W-:Y:S01]  /*1910*/  @P1 IADD3.X R7, R228, UR9, RZ, P2, !PT ;  /* 0x00000009e4071c10 */ /* 0x000fe200097fe4ff */
[----:B------:R-:W-:Y:S01]  /*1920*/  ULDC.64 UR4, c[0x0][0x418] ;  /* 0x0001060000047ab9 */ /* 0x000fe20000000a00 */
[----:B------:R-:W-:Y:S01]  /*1930*/  ULDC.64 UR8, c[0x0][0xa20] ;  /* 0x0002880000087ab9 */ /* 0x000fe20000000a00 */
[----:B------:R2:W5:Y:S04]  /*1940*/  @P0 LDG.E R121, desc[UR48][R2.64] ;  /* 0x0000003002790981 */ /* 0x000568000c1e1900 */
[----:B------:R2:W5:Y:S01]  /*1950*/  @P1 LDG.E R136, desc[UR48][R6.64] ;  /* 0x0000003006881981 */ /* 0x000562000c1e1900 */
[----:B------:R-:W-:Y:S01]  /*1960*/  UISETP.NE.U32.AND UP0, UPT, UR4, URZ, UPT ;  /* 0x0000003f0400728c */ /* 0x000fe2000bf05070 */
[----:B-1----:R-:W-:-:S02]  /*1970*/  LOP3.LUT R4, R134, 0xff000000, RZ, 0xc0, !PT ;  /* 0xff00000086047812 */ /* 0x002fc400078ec0ff */
[----:B------:R-:W-:Y:S01]  /*1980*/  ULDC UR4, c[0x0][0x424] ;  /* 0x0001090000047ab9 */ /* 0x000fe20000000800 */
[----:B------:R-:W-:Y:S01]  /*1990*/  UISETP.NE.AND.EX UP0, UPT, UR5, URZ, UPT, UP0 ;  /* 0x0000003f0500728c */ /* 0x000fe2000bf05300 */
[----:B------:R-:W-:Y:S02]  /*19a0*/  ISETP.NE.U32.AND P2, PT, RZ, UR8, PT ;  /* 0x00000008ff007c0c */ /* 0x000fe4000bf45070 */
[----:B------:R-:W-:Y:S01]  /*19b0*/  ULDC UR5, c[0x0][0x2f0] ;  /* 0x0000bc0000057ab9 */ /* 0x000fe20000000800 */
[----:B------:R-:W-:Y:S01]  /*19c0*/  USEL UR4, UR4, 0x1, UP0 ;  /* 0x0000000104047887 */ /* 0x000fe20008000000 */
[----:B0-----:R-:W-:Y:S02]  /*19d0*/  LOP3.LUT R0, R134, 0xff0000, RZ, 0xc0, !PT ;  /* 0x00ff000086007812 */ /* 0x001fe400078ec0ff */
[----:B------:R-:W-:Y:S01]  /*19e0*/  SHF.R.U32.HI R5, RZ, 0x8, R4 ;  /* 0x00000008ff057819 */ /* 0x000fe20000011604 */
[----:B------:R-:W-:Y:S01]  /*19f0*/  UIMAD UR4, UR4, UR5, URZ ;  /* 0x00000005040472a4 */ /* 0x000fe2000f8e023f */
[----:B------:R-:W-:-:S02]  /*1a00*/  ISETP.NE.AND.EX P2, PT, RZ, UR9, PT, P2 ;  /* 0x00000009ff007c0c */ /* 0x000fc4000bf45320 */
[----:B------:R-:W-:Y:S01]  /*1a10*/  ULDC UR5, c[0x0][0x348] ;  /* 0x0000d20000057ab9 */ /* 0x000fe20000000800 */
[----:B------:R-:W-:Y:S02]  /*1a20*/  LEA.HI R225, R0, R5, RZ, 0x10 ;  /* 0x0000000500e17211 */ /* 0x000fe400078f80ff */
[----:B------:R-:W-:Y:S01]  /*1a30*/  LOP3.LUT R195, R134, 0xffff, RZ, 0xc0, !PT ;  /* 0x0000ffff86c37812 */ /* 0x000fe200078ec0ff */
[----:B--2---:R-:W-:Y:S07]  /*1a40*/  @P1 BRA `(.L_x_447) ;  /* 0x0000000000241947 */ /* 0x004fee0003800000 */
[----:B------:R-:W-:Y:S02]  /*1a50*/  ULDC.64 UR6, c[0x0][0xa00] ;  /* 0x0002800000067ab9 */ /* 0x000fe40000000a00 */
[----:B------:R-:W-:-:S04]  /*1a60*/  ISETP.NE.U32.AND P1, PT, RZ, UR6, PT ;  /* 0x00000006ff007c0c */ /* 0x000fc8000bf25070 */
[----:B------:R-:W-:-:S13]  /*1a70*/  ISETP.NE.AND.EX P1, PT, RZ, UR7, PT, P1 ;  /* 0x00000007ff007c0c */ /* 0x000fda000bf25310 */
[----:B------:R-:W-:Y:S05]  /*1a80*/  @!P1 BRA `(.L_x_447) ;  /* 0x0000000000149947 */ /* 0x000fea0003800000 */
[----:B------:R-:W0:Y:S02]  /*1a90*/  LDC.64 R4, c[0x0][0xa00] ;  /* 0x00028000ff047b82 */ /* 0x000e240000000a00 */
[----:B0-----:R-:W-:-:S05]  /*1aa0*/  IMAD.WIDE R4, R226, 0x4, R4 ;  /* 0x00000004e2047825 */ /* 0x001fca00078e0204 */
[----:B-----5:R-:W2:Y:S04]  /*1ab0*/  LDG.E R136, desc[UR48][R4.64] ;  /* 0x0000003004887981 */ /* 0x020ea8000c1e1900 */
[----:B------:R-:W2:Y:S02]  /*1ac0*/  LDG.E R7, desc[UR48][R4.64+0x4] ;  /* 0x0000043004077981 */ /* 0x000ea4000c1e1900 */
[----:B--2---:R-:W-:-:S07]  /*1ad0*/  IMAD.IADD R136, R7, 0x1, -R136 ;  /* 0x0000000107887824 */ /* 0x004fce00078e0a88 */
.L_x_447:
[----:B------:R-:W-:Y:S01]  /*1ae0*/  MOV R24, UR5 ;  /* 0x0000000500187c02 */ /* 0x000fe20008000f00 */
[----:B------:R-:W-:Y:S01]  /*1af0*/  IMAD.U32 R26, RZ, RZ, UR4 ;  /* 0x00000004ff1a7e24 */ /* 0x000fe2000f8e00ff */
[----:B------:R-:W-:Y:S06]  /*1b00*/  @!P2 BRA `(.L_x_448) ;  /* 0x000000000010a947 */ /* 0x000fec0003800000 */
[----:B------:R-:W-:-:S04]  /*1b10*/  IADD3 R26, P0, R227, UR8, RZ ;  /* 0x00000008e31a7c10 */ /* 0x000fc8000ff1e0ff */
[----:B------:R-:W-:-:S05]  /*1b20*/  IADD3.X R27, R228, UR9, RZ, P0, !PT ;  /* 0x00000009e41b7c10 */ /* 0x000fca00087fe4ff */
[----:B------:R0:W5:Y:S01]  /*1b30*/  LDG.E R26, desc[UR48][R26.64] ;  /* 0x000000301a1a7981 */ /* 0x000162000c1e1900 */
[----:B------:R-:W-:Y:S05]  /*1b40*/  BRA `(.L_x_449) ;  /* 0x0000000000107947 */ /* 0x000fea0003800000 */
.L_x_448:
[----:B------:R-:W-:Y:S05]  /*1b50*/  @!P0 BRA `(.L_x_449) ;  /* 0x00000000000c8947 */ /* 0x000fea0003800000 */
[----:B------:R-:W2:Y:S04]  /*1b60*/  LDG.E R5, desc[UR48][R2.64] ;  /* 0x0000003002057981 */ /* 0x000ea8000c1e1900 */
[----:B------:R-:W2:Y:S02]  /*1b70*/  LDG.E R26, desc[UR48][R2.64+0x4] ;  /* 0x00000430021a7981 */ /* 0x000ea4000c1e1900 */
[----:B--2---:R-:W-:-:S07]  /*1b80*/  IMAD.IADD R26, R26, 0x1, -R5 ;  /* 0x000000011a1a7824 */ /* 0x004fce00078e0a05 */
.L_x_449:
[----:B------:R-:W-:Y:S01]  /*1b90*/  ULDC.64 UR4, c[0x0][0xa10] ;  /* 0x0002840000047ab9 */ /* 0x000fe20000000a00 */
[----:B------:R-:W2:Y:S01]  /*1ba0*/  LDL.LU R25, [R1] ;  /* 0x0000000001197983 */ /* 0x000ea20000300800 */
[----:B------:R-:W-:-:S04]  /*1bb0*/  ISETP.NE.U32.AND P0, PT, RZ, UR4, PT ;  /* 0x00000004ff007c0c */ /* 0x000fc8000bf05070 */
[----:B------:R-:W-:Y:S01]  /*1bc0*/  ISETP.NE.AND.EX P0, PT, RZ, UR5, PT, P0 ;  /* 0x00000005ff007c0c */ /* 0x000fe2000bf05300 */
[----:B------:R-:W-:-:S12]  /*1bd0*/  ULDC.64 UR4, c[0x0][0xa30] ;  /* 0x00028c0000047ab9 */ /* 0x000fd80000000a00 */
[----:B------:R-:W1:Y:S02]  /*1be0*/  @P0 LDC.64 R2, c[0x0][0xa10] ;  /* 0x00028400ff020b82 */ /* 0x000e640000000a00 */
[----:B-1----:R-:W-:-:S05]  /*1bf0*/  @P0 IMAD.WIDE R2, R226, 0x4, R2 ;  /* 0x00000004e2020825 */ /* 0x002fca00078e0202 */
[----:B------:R-:W3:Y:S04]  /*1c00*/  @P0 LDG.E R0, desc[UR48][R2.64] ;  /* 0x0000003002000981 */ /* 0x000ee8000c1e1900 */
[----:B------:R-:W3:Y:S01]  /*1c10*/  @P0 LDG.E R7, desc[UR48][R2.64+0x4] ;  /* 0x0000043002070981 */ /* 0x000ee2000c1e1900 */
[----:B------:R-:W-:Y:S01]  /*1c20*/  ISETP.NE.U32.AND P1, PT, RZ, UR4, PT ;  /* 0x00000004ff007c0c */ /* 0x000fe2000bf25070 */
[----:B-----5:R-:W-:-:S03]  /*1c30*/  IMAD.MOV.U32 R131, RZ, RZ, R26 ;  /* 0x000000ffff837224 */ /* 0x020fc600078e001a */
[----:B------:R-:W-:-:S13]  /*1c40*/  ISETP.NE.AND.EX P1, PT, RZ, UR5, PT, P1 ;  /* 0x00000005ff007c0c */ /* 0x000fda000bf25310 */
[----:B------:R-:W-:-:S04]  /*1c50*/  @P1 IADD3 R4, P2, R227, UR4, RZ ;  /* 0x00000004e3041c10 */ /* 0x000fc8000ff5e0ff */
[----:B------:R-:W-:-:S05]  /*1c60*/  @P1 IADD3.X R5, R228, UR5, RZ, P2, !PT ;  /* 0x00000005e4051c10 */ /* 0x000fca00097fe4ff */
[----:B------:R1:W5:Y:S01]  /*1c70*/  @P1 LDG.E R131, desc[UR48][R4.64] ;  /* 0x0000003004831981 */ /* 0x000362000c1e1900 */
[----:B------:R-:W-:Y:S01]  /*1c80*/  IADD3 R9, R26, -R9, RZ ;  /* 0x800000091a097210 */ /* 0x000fe20007ffe0ff */
[----:B------:R-:W-:Y:S01]  /*1c90*/  BSSY B0, `(.L_x_450) ;  /* 0x000002e000007945 */ /* 0x000fe20003800000 */
[----:B------:R-:W-:Y:S02]  /*1ca0*/  LOP3.LUT R11, R225, 0xff, RZ, 0xc0, !PT ;  /* 0x000000ffe10b7812 */ /* 0x000fe400078ec0ff */
[----:B------:R-:W-:-:S03]  /*1cb0*/  SHF.R.U32.HI R225, RZ, 0x10, R225 ;  /* 0x00000010ffe17819 */ /* 0x000fc600000116e1 */
[----:B------:R1:W-:Y:S01]  /*1cc0*/  STL [R1+0x40], R11 ;  /* 0x0000400b01007387 */ /* 0x0003e20000100800 */
[----:B--2---:R-:W-:Y:S01]  /*1cd0*/  LOP3.LUT R25, R25, 0xfffffff7, RZ, 0xc0, !PT ;  /* 0xfffffff719197812 */ /* 0x004fe200078ec0ff */
[----:B---3--:R-:W-:-:S04]  /*1ce0*/  @P0 IMAD.IADD R24, R7, 0x1, -R0 ;  /* 0x0000000107180824 */ /* 0x008fc800078e0a00 */
[----:B------:R-:W-:-:S04]  /*1cf0*/  IMAD.IADD R137, R9, 0x1, R24 ;  /* 0x0000000109897824 */ /* 0x000fc800078e0218 */
[C---:B------:R-:W-:Y:S01]  /*1d00*/  VIADD R0, R137.reuse, 0x5f ;  /* 0x0000005f89007836 */ /* 0x040fe20000000000 */
[----:B------:R-:W-:-:S03]  /*1d10*/  ISETP.GE.AND P3, PT, R137, 0x1, PT ;  /* 0x000000018900780c */ /* 0x000fc60003f66270 */
[----:B------:R-:W-:-:S05]  /*1d20*/  IMAD.HI R0, R0, 0x2aaaaaab, RZ ;  /* 0x2aaaaaab00007827 */ /* 0x000fca00078e02ff */
[----:B------:R-:W-:-:S04]  /*1d30*/  SHF.R.U32.HI R135, RZ, 0x1f, R0 ;  /* 0x0000001fff877819 */ /* 0x000fc80000011600 */
[----:B------:R-:W-:Y:S02]  /*1d40*/  LEA.HI.SX32 R135, R0, R135, 0x1c ;  /* 0x0000008700877211 */ /* 0x000fe400078fe2ff */
[----:B------:R-:W-:Y:S02]  /*1d50*/  @P3 LOP3.LUT R25, R25, 0x8, RZ, 0xfc, !PT ;  /* 0x0000000819193812 */ /* 0x000fe400078efcff */
[----:B------:R-:W-:-:S03]  /*1d60*/  MOV R0, RZ ;  /* 0x000000ff00007202 */ /* 0x000fc60000000f00 */
[----:B------:R1:W-:Y:S01]  /*1d70*/  STL [R1], R25 ;  /* 0x0000001901007387 */ /* 0x0003e20000100800 */
[----:B------:R-:W-:Y:S05]  /*1d80*/  @!P3 BRA `(.L_x_451) ;  /* 0x000000000078b947 */ /* 0x000fea0003800000 */
[----:B------:R-:W-:Y:S01]  /*1d90*/  ISETP.NE.AND P0, PT, R225, RZ, PT ;  /* 0x000000ffe100720c */ /* 0x000fe20003f05270 */
[----:B------:R-:W-:-:S03]  /*1da0*/  ULDC UR4, c[0x0][0x9f0] ;  /* 0x00027c0000047ab9 */ /* 0x000fc60000000800 */
[----:B------:R-:W-:-:S04]  /*1db0*/  SEL R6, R225, UR4, P0 ;  /* 0x00000004e1067c07 */ /* 0x000fc80008000000 */
[-C--:B-1----:R-:W-:Y:S02]  /*1dc0*/  IABS R5, R6.reuse ;  /* 0x0000000600057213 */ /* 0x082fe40000000000 */
[----:B------:R-:W-:Y:S02]  /*1dd0*/  IADD3 R0, R135, -0x1, R6 ;  /* 0xffffffff87007810 */ /* 0x000fe40007ffe006 */
[----:B------:R-:W1:Y:S01]  /*1de0*/  I2F.RP R4, R5 ;  /* 0x0000000500047306 */ /* 0x000e620000209400 */
[----:B------:R-:W-:-:S05]  /*1df0*/  IABS R10, R6 ;  /* 0x00000006000a7213 */ /* 0x000fca0000000000 */
[----:B------:R-:W-:Y:S02]  /*1e00*/  IMAD.MOV R10, RZ, RZ, -R10 ;  /* 0x000000ffff0a7224 */ /* 0x000fe400078e0a0a */
[----:B-1----:R-:W1:Y:S02]  /*1e10*/  MUFU.RCP R4, R4 ;  /* 0x0000000400047308 */ /* 0x002e640000001000 */
[----:B-1----:R-:W-:Y:S01]  /*1e20*/  VIADD R2, R4, 0xffffffe ;  /* 0x0ffffffe04027836 */ /* 0x002fe20000000000 */
[----:B------:R-:W-:Y:S02]  /*1e30*/  IABS R4, R0 ;  /* 0x0000000000047213 */ /* 0x000fe40000000000 */
[----:B------:R-:W-:-:S03]  /*1e40*/  LOP3.LUT R0, R0, R6, RZ, 0x3c, !PT ;  /* 0x0000000600007212 */ /* 0x000fc600078e3cff */
[----:B------:R1:W2:Y:S01]  /*1e50*/  F2I.FTZ.U32.TRUNC.NTZ R3, R2 ;  /* 0x0000000200037305 */ /* 0x0002a2000021f000 */
[----:B------:R-:W-:Y:S02]  /*1e60*/  ISETP.GE.AND P2, PT, R0, RZ, PT ;  /* 0x000000ff0000720c */ /* 0x000fe40003f46270 */
[----:B-1----:R-:W-:Y:S01]  /*1e70*/  MOV R2, RZ ;  /* 0x000000ff00027202 */ /* 0x002fe20000000f00 */
[----:B--2---:R-:W-:-:S04]  /*1e80*/  IMAD.MOV R8, RZ, RZ, -R3 ;  /* 0x000000ffff087224 */ /* 0x004fc800078e0a03 */
[----:B------:R-:W-:-:S04]  /*1e90*/  IMAD R7, R8, R5, RZ ;  /* 0x0000000508077224 */ /* 0x000fc800078e02ff */
[----:B------:R-:W-:-:S04]  /*1ea0*/  IMAD.HI.U32 R3, R3, R7, R2 ;  /* 0x0000000703037227 */ /* 0x000fc800078e0002 */
[----:B------:R-:W-:Y:S02]  /*1eb0*/  IMAD.MOV.U32 R2, RZ, RZ, R10 ;  /* 0x000000ffff027224 */ /* 0x000fe400078e000a */
[----:B------:R-:W-:-:S04]  /*1ec0*/  IMAD.HI.U32 R3, R3, R4, RZ ;  /* 0x0000000403037227 */ /* 0x000fc800078e00ff */
[----:B------:R-:W-:-:S05]  /*1ed0*/  IMAD R2, R3, R2, R4 ;  /* 0x0000000203027224 */ /* 0x000fca00078e0204 */
[----:B------:R-:W-:-:S13]  /*1ee0*/  ISETP.GT.U32.AND P1, PT, R5, R2, PT ;  /* 0x000000020500720c */ /* 0x000fda0003f24070 */
[----:B------:R-:W-:Y:S02]  /*1ef0*/  @!P1 IMAD.IADD R2, R2, 0x1, -R5 ;  /* 0x0000000102029824 */ /* 0x000fe400078e0a05 */
[----:B------:R-:W-:Y:S01]  /*1f00*/  @!P1 VIADD R3, R3, 0x1 ;  /* 0x0000000103039836 */ /* 0x000fe20000000000 */
[----:B------:R-:W-:Y:S02]  /*1f10*/  ISETP.NE.AND P1, PT, R6, RZ, PT ;  /* 0x000000ff0600720c */ /* 0x000fe40003f25270 */
[----:B------:R-:W-:-:S13]  /*1f20*/  ISETP.GE.U32.AND P0, PT, R2, R5, PT ;  /* 0x000000050200720c */ /* 0x000fda0003f06070 */
[----:B------:R-:W-:-:S05]  /*1f30*/  @P0 IADD3 R3, R3, 0x1, RZ ;  /* 0x0000000103030810 */ /* 0x000fca0007ffe0ff */
[----:B------:R-:W-:-:S04]  /*1f40*/  IMAD.MOV.U32 R0, RZ, RZ, R3 ;  /* 0x000000ffff007224 */ /* 0x000fc800078e0003 */
[----:B------:R-:W-:Y:S01]  /*1f50*/  @!P2 IMAD.MOV R0, RZ, RZ, -R0 ;  /* 0x000000ffff00a224 */ /* 0x000fe200078e0a00 */
[----:B------:R-:W-:-:S07]  /*1f60*/  @!P1 LOP3.LUT R0, RZ, R6, RZ, 0x33, !PT ;  /* 0x00000006ff009212 */ /* 0x000fce00078e33ff */
.L_x_451:
[----:B------:R-:W-:Y:S05]  /*1f70*/  BSYNC B0 ;  /* 0x0000000000007941 */ /* 0x000fea0003800000 */
.L_x_450:
[----:B------:R-:W-:Y:S01]  /*1f80*/  IMAD R2, R11, R0, RZ ;  /* 0x000000000b027224 */ /* 0x000fe200078e02ff */
[----:B------:R-:W-:-:S04]  /*1f90*/  PLOP3.LUT P2, PT, PT, PT, PT, 0x80, 0x0 ;  /* 0x000000000000781c */ /* 0x000fc80003f4f070 */
[C---:B------:R-:W-:Y:S01]  /*1fa0*/  VIADDMNMX R0, R2.reuse, R0, R135, PT ;  /* 0x0000000002007246 */ /* 0x040fe20003800187 */
[----:B------:R-:W-:-:S04]  /*1fb0*/  IMAD R2, R2, 0x60, -R9 ;  /* 0x0000006002027824 */ /* 0x000fc800078e0a09 */
[----:B------:R-:W-:Y:S01]  /*1fc0*/  IMAD R3, R0, 0x60, -R9 ;  /* 0x0000006000037824 */ /* 0x000fe200078e0a09 */
[----:B------:R-:W-:-:S04]  /*1fd0*/  VIMNMX R2, RZ, R2, !PT ;  /* 0x00000002ff027248 */ /* 0x000fc80007fe0100 */
[----:B-1----:R-:W-:-:S04]  /*1fe0*/  VIMNMX R5, R3, R24, PT ;  /* 0x0000001803057248 */ /* 0x002fc80003fe0100 */
[----:B------:R-:W-:Y:S01]  /*1ff0*/  ISETP.GT.AND P0, PT, R5, R2, PT ;  /* 0x000000020500720c */ /* 0x000fe20003f04270 */
[----:B------:R-:W-:-:S05]  /*2000*/  IMAD.WIDE.U32 R2, R2, -0x55555555, RZ ;  /* 0xaaaaaaab02027825 */ /* 0x000fca00078e00ff */
[----:B------:R-:W-:-:S04]  /*2010*/  SHF.R.U32.HI R119, RZ, 0x6, R3 ;  /* 0x00000006ff777819 */ /* 0x000fc80000011603 */
[----:B------:R-:W-:-:S03]  /*2020*/  MOV R2, R119 ;  /* 0x0000007700027202 */ /* 0x000fc60000000f00 */
[----:B------:R-:W-:-:S04]  /*2030*/  @P0 VIADD R0, R5, 0x5f ;  /* 0x0000005f05000836 */ /* 0x000fc80000000000 */
[----:B------:R-:W-:-:S05]  /*2040*/  @P0 IMAD.HI R0, R0, 0x2aaaaaab, RZ ;  /* 0x2aaaaaab00000827 */ /* 0x000fca00078e02ff */
[----:B------:R-:W-:-:S04]  /*2050*/  @P0 SHF.R.U32.HI R3, RZ, 0x1f, R0 ;  /* 0x0000001fff030819 */ /* 0x000fc80000011600 */
[----:B------:R-:W-:-:S04]  /*2060*/  @P0 LEA.HI.SX32 R2, R0, R3, 0x1c ;  /* 0x0000000300020211 */ /* 0x000fc800078fe2ff */
[----:B------:R-:W-:-:S13]  /*2070*/  ISETP.GT.AND P0, PT, R2, R119, PT ;  /* 0x000000770200720c */ /* 0x000fda0003f04270 */
[----:B------:R-:W-:Y:S05]  /*2080*/  @!P0 BRA `(.L_x_452) ;  /* 0x0000009000048947 */ /* 0x000fea0003800000 */
[----:B------:R-:W-:Y:S01]  /*2090*/  VIADD R0, R18, 0x1e400 ;  /* 0x0001e40012007836 */ /* 0x000fe20000000000 */
[----:B------:R-:W-:Y:S04]  /*20a0*/  BSSY B6, `(.L_x_453) ;  /* 0x0000013000067945 */ /* 0x000fe80003800000 */
[----:B------:R-:W-:-:S13]  /*20b0*/  LOP3.LUT P0, RZ, R0, 0x3ff, RZ, 0xc0, !PT ;  /* 0x000003ff00ff7812 */ /* 0x000fda000780c0ff */
[----:B------:R-:W-:Y:S05]  /*20c0*/  @!P0 BRA `(.L_x_454) ;  /* 0x0000000000408947 */ /* 0x000fea0003800000 */
[----:B------:R-:W-:Y:S01]  /*20d0*/  MOV R14, 0x0 ;  /* 0x00000000000e7802 */ /* 0x000fe20000000f00 */
[----:B------:R-:W-:Y:S01]  /*20e0*/  ULDC.64 UR4, c[0x4][0x88] ;  /* 0x0100220000047ab9 */ /* 0x000fe20000000a00 */
[----:B------:R-:W-:Y:S01]  /*20f0*/  ULDC.64 UR6, c[0x4][0x18] ;  /* 0x0100060000067ab9 */ /* 0x000fe20000000a00 */
[----:B------:R-:W-:Y:S01]  /*2100*/  IMAD.U32 R4, RZ, RZ, UR4 ;  /* 0x00000004ff047e24 */ /* 0x000fe2000f8e00ff */
[----:B------:R-:W-:Y:S01]  /*2110*/  MOV R8, 0x70 ;  /* 0x0000007000087802 */ /* 0x000fe20000000f00 */
[----:B------:R-:W-:Y:S01]  /*2120*/  IMAD.U32 R5, RZ, RZ, UR5 ;  /* 0x00000005ff057e24 */ /* 0x000fe2000f8e00ff */
[----:B------:R-:W1:Y:S01]  /*2130*/  LDC.64 R14, c[0x4][R14] ;  /* 0x010000000e0e7b82 */ /* 0x000e620000000a00 */
[----:B------:R-:W-:Y:S01]  /*2140*/  ULDC.64 UR4, c[0x4][0x90] ;  /* 0x0100240000047ab9 */ /* 0x000fe20000000a00 */
[----:B------:R-:W-:Y:S01]  /*2150*/  IMAD.U32 R10, RZ, RZ, UR6 ;  /* 0x00000006ff0a7e24 */ /* 0x000fe2000f8e00ff */
[----:B------:R-:W-:Y:S01]  /*2160*/  MOV R6, UR4 ;  /* 0x0000000400067c02 */ /* 0x000fe20008000f00 */
[----:B------:R-:W-:-:S02]  /*2170*/  IMAD.U32 R7, RZ, RZ, UR5 ;  /* 0x00000005ff077e24 */ /* 0x000fc4000f8e00ff */
[----:B------:R-:W-:Y:S02]  /*2180*/  IMAD.U32 R11, RZ, RZ, UR7 ;  /* 0x00000007ff0b7e24 */ /* 0x000fe4000f8e00ff */
[----:B------:R-:W-:Y:S02]  /*2190*/  IMAD.MOV.U32 R12, RZ, RZ, 0x1 ;  /* 0x00000001ff0c7424 */ /* 0x000fe400078e00ff */
[----:B------:R-:W-:-:S07]  /*21a0*/  IMAD.MOV.U32 R13, RZ, RZ, RZ ;  /* 0x000000ffff0d7224 */ /* 0x000fce00078e00ff */
[----:B------:R-:W-:-:S07]  /*21b0*/  LEPC R20, `(.L_x_454) ;  /* 0x000000001014794e */ /* 0x000fce0000000000 */
[----:B01---5:R-:W-:Y:S05]  /*21c0*/  CALL.ABS.NOINC R14 ;  /* 0x000000000e007343 */ /* 0x023fea0003c00000 */
.L_x_454:
[----:B------:R-:W-:Y:S05]  /*21d0*/  BSYNC B6 ;  /* 0x0000000000067941 */ /* 0x000fea0003800000 */
.L_x_453:
[----:B------:R-:W-:Y:S01]  /*21e0*/  VIADD R112, R18, 0x400 ;  /* 0x0000040012707836 */ /* 0x000fe20000000000 */
[----:B------:R-:W-:Y:S04]  /*21f0*/  BSSY B6, `(.L_x_455) ;  /* 0x0000013000067945 */ /* 0x000fe80003800000 */
[----:B------:R-:W-:-:S13]  /*2200*/  LOP3.LUT P0, RZ, R112, 0x3ff, RZ, 0xc0, !PT ;  /* 0x000003ff70ff7812 */ /* 0x000fda000780c0ff */
[----:B------:R-:W-:Y:S05]  /*2210*/  @!P0 BRA `(.L_x_456) ;  /* 0x0000000000408947 */ /* 0x000fea0003800000 */
[----:B------:R-:W-:Y:S01]  /*2220*/  MOV R14, 0x0 ;  /* 0x00000000000e7802 */ /* 0x000fe20000000f00 */
[----:B------:R-:W-:Y:S01]  /*2230*/  ULDC.64 UR4, c[0x4][0x88] ;  /* 0x0100220000047ab9 */ /* 0x000fe20000000a00 */
[----:B------:R-:W-:Y:S01]  /*2240*/  ULDC.64 UR6, c[0x4][0x18] ;  /* 0x0100060000067ab9 */ /* 0x000fe20000000a00 */
[----:B------:R-:W-:Y:S01]  /*2250*/  MOV R4, UR4 ;  /* 0x0000000400047c02 */ /* 0x000fe20008000f00 */
[----:B------:R-:W-:Y:S01]  /*2260*/  IMAD.U32 R5, RZ, RZ, UR5 ;  /* 0x00000005ff057e24 */ /* 0x000fe2000f8e00ff */
[----:B------:R-:W-:Y:S01]  /*2270*/  ULDC.64 UR4, c[0x4][0x90] ;  /* 0x0100240000047ab9 */ /* 0x000fe20000000a00 */
[----:B------:R-:W1:Y:S01]  /*2280*/  LDC.64 R14, c[0x4][R14] ;  /* 0x010000000e0e7b82 */ /* 0x000e620000000a00 */
        /* <DEDUP_REMOVED lines=8> */
[----:B01---5:R-:W-:Y:S05]  /*2310*/  CALL.ABS.NOINC R14 ;  /* 0x000000000e007343 */ /* 0x023fea0003c00000 */
.L_x_456:
[----:B------:R-:W-:Y:S05]  /*2320*/  BSYNC B6 ;  /* 0x0000000000067941 */ /* 0x000fea0003800000 */
.L_x_455:
[----:B------:R-:W-:Y:S01]  /*2330*/  ULDC.64 UR4, c[0x0][0x9f8] ;  /* 0x00027e0000047ab9 */ /* 0x000fe20000000a00 */
[----:B------:R-:W-:Y:S01]  /*2340*/  IMAD.MOV.U32 R0, RZ, RZ, R226 ;  /* 0x000000ffff007224 */ /* 0x000fe200078e00e2 */
[----:B------:R-:W-:Y:S01]  /*2350*/  ISETP.NE.U32.AND P0, PT, RZ, UR4, PT ;  /* 0x00000004ff007c0c */ /* 0x000fe2000bf05070 */
[----:B------:R-:W2:Y:S01]  /*2360*/  LDL R14, [R1+0xa4] ;  /* 0x0000a400010e7983 */ /* 0x000ea20000100800 */
[----:B------:R-:W1:Y:S01]  /*2370*/  LDC.64 R92, c[0x0][0x3f8] ;  /* 0x0000fe00ff5c7b82 */ /* 0x000e620000000a00 */
[----:B------:R-:W-:Y:S01]  /*2380*/  IMAD.MOV.U32 R20, RZ, RZ, R25 ;  /* 0x000000ffff147224 */ /* 0x000fe200078e0019 */
[----:B------:R-:W-:-:S06]  /*2390*/  ISETP.NE.AND.EX P0, PT, RZ, UR5, PT, P0 ;  /* 0x00000005ff007c0c */ /* 0x000fcc000bf05300 */
[----:B------:R-:W3:Y:S07]  /*23a0*/  LDC R21, c[0x0][0x3f4] ;  /* 0x0000fd00ff157b82 */ /* 0x000eee0000000800 */
[----:B------:R-:W-:Y:S01]  /*23b0*/  @P0 IADD3 R4, P1, R227, UR4, RZ ;  /* 0x00000004e3040c10 */ /* 0x000fe2000ff3e0ff */
[----:B------:R-:W-:Y:S01]  /*23c0*/  ULDC UR4, c[0x0][0x2f4] ;  /* 0x0000bd0000047ab9 */ /* 0x000fe20000000800 */
[----:B------:R-:W4:Y:S02]  /*23d0*/  LDC.64 R86, c[0x0][0x408] ;  /* 0x00010200ff567b82 */ /* 0x000f240000000a00 */
[----:B------:R-:W-:-:S05]  /*23e0*/  @P0 IADD3.X R5, R228, UR5, RZ, P1, !PT ;  /* 0x00000005e4050c10 */ /* 0x000fca0008ffe4ff */
[----:B------:R0:W2:Y:S01]  /*23f0*/  @P0 LDG.E R0, desc[UR48][R4.64] ;  /* 0x0000003004000981 */ /* 0x0000a2000c1e1900 */
[----:B------:R-:W-:Y:S02]  /*2400*/  ISETP.GE.AND P1, PT, R194, UR4, PT ;  /* 0x00000004c2007c0c */ /* 0x000fe4000bf26270 */
[----:B------:R-:W-:Y:S02]  /*2410*/  ISETP.GE.AND P0, PT, R16, UR4, PT ;  /* 0x0000000410007c0c */ /* 0x000fe4000bf06270 */
[----:B------:R-:W-:Y:S02]  /*2420*/  SEL R6, RZ, 0xffffffff, P1 ;  /* 0xffffffffff067807 */ /* 0x000fe40000800000 */
[----:B------:R-:W-:Y:S02]  /*2430*/  SEL R3, RZ, 0x1, P0 ;  /* 0x00000001ff037807 */ /* 0x000fe40000000000 */
[----:B------:R-:W-:Y:S01]  /*2440*/  SHF.R.S32.HI R7, RZ, 0x1f, R203 ;  /* 0x0000001fff077819 */ /* 0x000fe200000114cb */
[----:B------:R-:W-:Y:S01]  /*2450*/  IMAD.SHL.U32 R6, R6, 0x2, RZ ;  /* 0x0000000206067824 */ /* 0x000fe200078e00ff */
[----:B------:R-:W-:-:S02]  /*2460*/  ISETP.GE.AND P0, PT, R193, UR4, PT ;  /* 0x00000004c1007c0c */ /* 0x000fc4000bf06270 */
[----:B------:R-:W-:Y:S02]  /*2470*/  ISETP.GE.AND P1, PT, R23, UR4, PT ;  /* 0x0000000417007c0c */ /* 0x000fe4000bf26270 */
[----:B------:R-:W-:Y:S01]  /*2480*/  LOP3.LUT R3, R6, 0x2, R3, 0xe2, !PT ;  /* 0x0000000206037812 */ /* 0x000fe200078ee203 */
[----:B-1----:R-:W-:Y:S01]  /*2490*/  IMAD R6, R7, R92, RZ ;  /* 0x0000005c07067224 */ /* 0x002fe200078e02ff */
[----:B------:R-:W-:Y:S02]  /*24a0*/  ISETP.GE.AND P2, PT, R22, UR4, PT ;  /* 0x0000000416007c0c */ /* 0x000fe4000bf46270 */
[----:B0-----:R-:W-:Y:S02]  /*24b0*/  SEL R4, RZ, 0x4, P0 ;  /* 0x00000004ff047807 */ /* 0x001fe40000000000 */
[----:B------:R-:W-:Y:S01]  /*24c0*/  SEL R5, RZ, 0x8, P1 ;  /* 0x00000008ff057807 */ /* 0x000fe20000800000 */
[----:B------:R-:W-:Y:S01]  /*24d0*/  IMAD R9, R203, R93, R6 ;  /* 0x0000005dcb097224 */ /* 0x000fe200078e0206 */
[----:B------:R-:W-:-:S02]  /*24e0*/  SEL R6, RZ, 0x10, P2 ;  /* 0x00000010ff067807 */ /* 0x000fc40001000000 */
[----:B------:R-:W-:Y:S01]  /*24f0*/  LOP3.LUT R3, R5, R3, R4, 0xfe, !PT ;  /* 0x0000000305037212 */ /* 0x000fe200078efe04 */
[----:B----4-:R-:W-:Y:S01]  /*2500*/  IMAD R4, R7, R86, RZ ;  /* 0x0000005607047224 */ /* 0x010fe200078e02ff */
[-C--:B---3--:R-:W-:Y:S02]  /*2510*/  ISETP.GE.AND P0, PT, R16, R21.reuse, PT ;  /* 0x000000151000720c */ /* 0x088fe40003f06270 */
[----:B------:R-:W-:Y:S02]  /*2520*/  SHF.R.S32.HI R197, RZ, 0x1f, R196 ;  /* 0x0000001fffc57819 */ /* 0x000fe400000114c4 */
[----:B------:R-:W-:Y:S02]  /*2530*/  ISETP.GE.AND P1, PT, R194, R21, PT ;  /* 0x00000015c200720c */ /* 0x000fe40003f26270 */
[----:B------:R-:W-:Y:S01]  /*2540*/  LOP3.LUT R6, R3, R6, RZ, 0xfc, !PT ;  /* 0x0000000603067212 */ /* 0x000fe200078efcff */
[----:B------:R-:W-:Y:S01]  /*2550*/  IMAD R7, R203, R87, R4 ;  /* 0x00000057cb077224 */ /* 0x000fe200078e0204 */
[----:B------:R-:W-:Y:S01]  /*2560*/  ISETP.GE.AND P3, PT, R193, R21, PT ;  /* 0x00000015c100720c */ /* 0x000fe20003f66270 */
[----:B------:R-:W-:Y:S01]  /*2570*/  IMAD.WIDE.U32 R88, R203, R86, R16 ;  /* 0x00000056cb587225 */ /* 0x000fe200078e0010 */
[----:B------:R-:W-:-:S02]  /*2580*/  SEL R3, R21, RZ, P0 ;  /* 0x000000ff15037207 */ /* 0x000fc40000000000 */
[----:B------:R-:W-:Y:S01]  /*2590*/  SEL R5, R21, RZ, P1 ;  /* 0x000000ff15057207 */ /* 0x000fe20000800000 */
[----:B------:R-:W-:Y:S01]  /*25a0*/  IMAD.WIDE.U32 R90, R203, R86, R196 ;  /* 0x00000056cb5a7225 */ /* 0x000fe200078e00c4 */
[----:B------:R-:W-:Y:S02]  /*25b0*/  SEL R4, R21, RZ, P3 ;  /* 0x000000ff15047207 */ /* 0x000fe40001800000 */
[----:B------:R-:W-:Y:S01]  /*25c0*/  IADD3 R89, R7, R89, RZ ;  /* 0x0000005907597210 */ /* 0x000fe20007ffe0ff */
[----:B------:R-:W-:Y:S02]  /*25d0*/  IMAD.IADD R3, R16, 0x1, R3 ;  /* 0x0000000110037824 */ /* 0x000fe400078e0203 */
[----:B------:R-:W-:Y:S02]  /*25e0*/  IMAD.IADD R91, R91, 0x1, R7 ;  /* 0x000000015b5b7824 */ /* 0x000fe400078e0207 */
[----:B------:R-:W-:Y:S02]  /*25f0*/  IMAD.IADD R7, R194, 0x1, R5 ;  /* 0x00000001c2077824 */ /* 0x000fe400078e0205 */
[----:B------:R-:W-:Y:S01]  /*2600*/  IMAD.IADD R11, R193, 0x1, R4 ;  /* 0x00000001c10b7824 */ /* 0x000fe200078e0204 */
[----:B------:R-:W-:-:S02]  /*2610*/  SHF.R.S32.HI R4, RZ, 0x1f, R3 ;  /* 0x0000001fff047819 */ /* 0x000fc40000011403 */
[----:B------:R-:W-:Y:S01]  /*2620*/  SHF.R.S32.HI R8, RZ, 0x1f, R7 ;  /* 0x0000001fff087819 */ /* 0x000fe20000011407 */
[CC--:B------:R-:W-:Y:S01]  /*2630*/  IMAD.WIDE.U32 R96, R203.reuse, R92.reuse, R196 ;  /* 0x0000005ccb607225 */ /* 0x0c0fe200078e00c4 */
[CC--:B------:R-:W-:Y:S02]  /*2640*/  LEA.HI R5, R4.reuse, R3.reuse, RZ, 0x3 ;  /* 0x0000000304057211 */ /* 0x0c0fe400078f18ff */
[----:B------:R-:W-:Y:S01]  /*2650*/  LEA.HI R3, R4, R3, RZ, 0x6 ;  /* 0x0000000304037211 */ /* 0x000fe200078f30ff */
[----:B------:R-:W-:Y:S01]  /*2660*/  IMAD.WIDE.U32 R94, R203, R92, R16 ;  /* 0x0000005ccb5e7225 */ /* 0x000fe200078e0010 */
[----:B------:R-:W-:Y:S02]  /*2670*/  SHF.R.S32.HI R12, RZ, 0x1f, R11 ;  /* 0x0000001fff0c7819 */ /* 0x000fe4000001140b */
[CC--:B------:R-:W-:Y:S01]  /*2680*/  LEA.HI R4, R8.reuse, R7.reuse, RZ, 0x6 ;  /* 0x0000000708047211 */ /* 0x0c0fe200078f30ff */
[----:B------:R-:W0:Y:S01]  /*2690*/  S2R R160, SR_TID.X ;  /* 0x0000000000a07919 */ /* 0x000e220000002100 */
[----:B------:R-:W-:Y:S01]  /*26a0*/  LEA.HI R8, R8, R7, RZ, 0x3 ;  /* 0x0000000708087211 */ /* 0x000fe200078f18ff */
[----:B------:R-:W-:Y:S01]  /*26b0*/  IMAD.IADD R95, R9, 0x1, R95 ;  /* 0x00000001095f7824 */ /* 0x000fe200078e025f */
[----:B------:R-:W-:-:S02]  /*26c0*/  SHF.R.S32.HI R3, RZ, 0x6, R3 ;  /* 0x00000006ff037819 */ /* 0x000fc40000011403 */
[----:B------:R-:W-:Y:S02]  /*26d0*/  IADD3 R97, R97, R9, RZ ;  /* 0x0000000961617210 */ /* 0x000fe40007ffe0ff */
[----:B------:R-:W-:Y:S02]  /*26e0*/  LEA.HI R13, R12, R11, RZ, 0x3 ;  /* 0x0000000b0c0d7211 */ /* 0x000fe400078f18ff */
[----:B------:R-:W-:Y:S02]  /*26f0*/  SHF.R.S32.HI R7, RZ, 0x6, R4 ;  /* 0x00000006ff077819 */ /* 0x000fe40000011404 */
[--C-:B------:R-:W-:Y:S02]  /*2700*/  LOP3.LUT R4, R216, 0x38, R5.reuse, 0xf8, !PT ;  /* 0x00000038d8047812 */ /* 0x100fe400078ef805 */
[----:B------:R-:W-:Y:S02]  /*2710*/  LOP3.LUT R9, R205, 0x38, R5, 0xf8, !PT ;  /* 0x00000038cd097812 */ /* 0x000fe400078ef805 */
[----:B------:R-:W-:-:S02]  /*2720*/  SHF.R.U32.HI R25, RZ, 0x3, R205 ;  /* 0x00000003ff197819 */ /* 0x000fc400000116cd */
[----:B------:R-:W-:Y:S01]  /*2730*/  LEA.HI R11, R12, R11, RZ, 0x6 ;  /* 0x0000000b0c0b7211 */ /* 0x000fe200078f30ff */
[C---:B------:R-:W-:Y:S01]  /*2740*/  IMAD R130, R3.reuse, 0x1800, R218 ;  /* 0x0000180003827824 */ /* 0x040fe200078e02da */
[----:B------:R-:W-:Y:S01]  /*2750*/  LOP3.LUT P2, RZ, R224, 0x4, RZ, 0xc0, !PT ;  /* 0x00000004e0ff7812 */ /* 0x000fe2000784c0ff */
[----:B------:R-:W-:Y:S01]  /*2760*/  IMAD R128, R3, 0x1800, R219 ;  /* 0x0000180003807824 */ /* 0x000fe200078e02db */
[----:B------:R-:W-:Y:S02]  /*2770*/  LOP3.LUT R20, R20, 0xfffffffe, RZ, 0xc0, !PT ;  /* 0xfffffffe14147812 */ /* 0x000fe400078ec0ff */
[----:B------:R-:W-:Y:S02]  /*2780*/  LOP3.LUT R10, R216, 0x38, R8, 0xf8, !PT ;  /* 0x00000038d80a7812 */ /* 0x000fe400078ef808 */
[----:B------:R-:W-:Y:S02]  /*2790*/  LOP3.LUT R3, R4, R217, RZ, 0x3c, !PT ;  /* 0x000000d904037212 */ /* 0x000fe400078e3cff */
[----:B------:R-:W-:-:S02]  /*27a0*/  LOP3.LUT R9, R9, R25, RZ, 0x3c, !PT ;  /* 0x0000001909097212 */ /* 0x000fc400078e3cff */
[----:B------:R-:W-:Y:S02]  /*27b0*/  SHF.R.S32.HI R11, RZ, 0x6, R11 ;  /* 0x00000006ff0b7819 */ /* 0x000fe4000001140b */
[----:B------:R-:W-:Y:S01]  /*27c0*/  LOP3.LUT R4, R216, 0x38, R13, 0xf8, !PT ;  /* 0x00000038d8047812 */ /* 0x000fe200078ef80d */
[--C-:B------:R-:W-:Y:S01]  /*27d0*/  IMAD R129, R7, 0x1800, R218.reuse ;  /* 0x0000180007817824 */ /* 0x100fe200078e02da */
[----:B------:R-:W-:Y:S01]  /*27e0*/  @P3 LOP3.LUT R20, R20, 0x1, RZ, 0xfc, !PT ;  /* 0x0000000114143812 */ /* 0x000fe200078efcff */
[----:B------:R-:W-:Y:S01]  /*27f0*/  IMAD.IADD R128, R128, 0x1, R9 ;  /* 0x0000000180807824 */ /* 0x000fe200078e0209 */
[----:B------:R-:W-:Y:S01]  /*2800*/  LOP3.LUT R10, R10, R217, RZ, 0x3c, !PT ;  /* 0x000000d90a0a7212 */ /* 0x000fe200078e3cff */
[----:B------:R-:W-:Y:S01]  /*2810*/  IMAD R127, R11, 0x1800, R218 ;  /* 0x000018000b7f7824 */ /* 0x000fe200078e02da */
[----:B------:R-:W-:Y:S02]  /*2820*/  IADD3 R130, R130, R3, RZ ;  /* 0x0000000382827210 */ /* 0x000fe40007ffe0ff */
[----:B------:R-:W-:-:S02]  /*2830*/  LOP3.LUT R3, R205, 0x38, R8, 0xf8, !PT ;  /* 0x00000038cd037812 */ /* 0x000fc400078ef808 */
[----:B------:R-:W-:Y:S02]  /*2840*/  LOP3.LUT R9, R205, 0x38, R13, 0xf8, !PT ;  /* 0x00000038cd097812 */ /* 0x000fe400078ef80d */
[----:B------:R-:W-:Y:S01]  /*2850*/  LOP3.LUT R4, R4, R217, RZ, 0x3c, !PT ;  /* 0x000000d904047212 */ /* 0x000fe200078e3cff */
[----:B------:R-:W-:Y:S01]  /*2860*/  IMAD.IADD R129, R129, 0x1, R10 ;  /* 0x0000000181817824 */ /* 0x000fe200078e020a */
[----:B------:R-:W-:Y:S01]  /*2870*/  LOP3.LUT R20, R20, 0xfffffffb, RZ, 0xc0, !PT ;  /* 0xfffffffb14147812 */ /* 0x000fe200078ec0ff */
[--C-:B------:R-:W-:Y:S01]  /*2880*/  IMAD R126, R7, 0x1800, R219.reuse ;  /* 0x00001800077e7824 */ /* 0x100fe200078e02db */
[-C--:B------:R-:W-:Y:S01]  /*2890*/  LOP3.LUT R3, R3, R25.reuse, RZ, 0x3c, !PT ;  /* 0x0000001903037212 */ /* 0x080fe200078e3cff */
[----:B------:R-:W-:Y:S01]  /*28a0*/  IMAD R125, R11, 0x1800, R219 ;  /* 0x000018000b7d7824 */ /* 0x000fe200078e02db */
[----:B-----5:R-:W-:Y:S02]  /*28b0*/  SHF.R.S32.HI R15, RZ, 0x1f, R131 ;  /* 0x0000001fff0f7819 */ /* 0x020fe40000011483 */
[----:B------:R-:W-:-:S02]  /*28c0*/  LOP3.LUT R10, R9, R25, RZ, 0x3c, !PT ;  /* 0x00000019090a7212 */ /* 0x000fc400078e3cff */
[----:B------:R-:W-:Y:S02]  /*28d0*/  IADD3 R127, R127, R4, RZ ;  /* 0x000000047f7f7210 */ /* 0x000fe40007ffe0ff */
[----:B------:R-:W-:Y:S02]  /*28e0*/  LOP3.LUT R4, R216, 0x18, R16, 0xf8, !PT ;  /* 0x00000018d8047812 */ /* 0x000fe400078ef810 */
[----:B------:R-:W-:Y:S01]  /*28f0*/  @P2 LOP3.LUT R20, R20, 0x4, RZ, 0xfc, !PT ;  /* 0x0000000414142812 */ /* 0x000fe200078efcff */
[----:B------:R-:W-:Y:S01]  /*2900*/  IMAD.IADD R126, R126, 0x1, R3 ;  /* 0x000000017e7e7824 */ /* 0x000fe200078e0203 */
[----:B------:R-:W-:Y:S01]  /*2910*/  ISETP.GE.AND P2, PT, R192, UR4, PT ;  /* 0x00000004c0007c0c */ /* 0x000fe2000bf46270 */
[----:B------:R-:W-:Y:S01]  /*2920*/  IMAD R12, R15, R92, RZ ;  /* 0x0000005c0f0c7224 */ /* 0x000fe200078e02ff */
[----:B------:R-:W-:Y:S01]  /*2930*/  LOP3.LUT R3, R4, R217, RZ, 0x3c, !PT ;  /* 0x000000d904037212 */ /* 0x000fe200078e3cff */
[----:B------:R-:W-:Y:S01]  /*2940*/  IMAD.IADD R125, R125, 0x1, R10 ;  /* 0x000000017d7d7824 */ /* 0x000fe200078e020a */
[----:B------:R-:W-:Y:S01]  /*2950*/  SEL R7, RZ, 0x20, P2 ;  /* 0x00000020ff077807 */ /* 0x000fe20001000000 */
[----:B------:R-:W-:Y:S01]  /*2960*/  IMAD R10, R15, R86, RZ ;  /* 0x000000560f0a7224 */ /* 0x000fe200078e02ff */
[----:B------:R-:W-:Y:S01]  /*2970*/  SHF.L.U64.HI R101, R92, 0x6, R93 ;  /* 0x000000065c657819 */ /* 0x000fe2000001025d */
[----:B------:R-:W-:Y:S01]  /*2980*/  IMAD R9, R93, 0x60, RZ ;  /* 0x000000605d097824 */ /* 0x000fe200078e02ff */
[----:B------:R-:W-:Y:S01]  /*2990*/  SHF.L.U64.HI R103, R86, 0x6, R87 ;  /* 0x0000000656677819 */ /* 0x000fe20000010257 */
[----:B------:R-:W-:Y:S01]  /*29a0*/  IMAD R11, R131, R93, R12 ;  /* 0x0000005d830b7224 */ /* 0x000fe200078e020c */
[----:B------:R1:W-:Y:S01]  /*29b0*/  STL [R1], R20 ;  /* 0x0000001401007387 */ /* 0x0003e20000100800 */
[----:B------:R-:W-:-:S02]  /*29c0*/  IMAD.SHL.U32 R102, R92, 0x40, RZ ;  /* 0x000000405c667824 */ /* 0x000fc400078e00ff */
[----:B------:R-:W-:Y:S01]  /*29d0*/  IMAD.WIDE.U32 R96, R131, R92, R96 ;  /* 0x0000005c83607225 */ /* 0x000fe200078e0060 */
[----:B------:R-:W-:-:S03]  /*29e0*/  SHF.R.S32.HI R111, RZ, 0x3, R5 ;  /* 0x00000003ff6f7819 */ /* 0x000fc60000011405 */
[----:B------:R-:W-:Y:S01]  /*29f0*/  IMAD.WIDE.U32 R94, R131, R92, R94 ;  /* 0x0000005c835e7225 */ /* 0x000fe200078e005e */
[----:B------:R-:W-:Y:S02]  /*2a00*/  LOP3.LUT R4, R8, 0xfffffff8, RZ, 0xc0, !PT ;  /* 0xfffffff808047812 */ /* 0x000fe400078ec0ff */
[----:B-1----:R-:W-:Y:S01]  /*2a10*/  LOP3.LUT R20, R6, R7, RZ, 0xfc, !PT ;  /* 0x0000000706147212 */ /* 0x002fe200078efcff */
[----:B------:R-:W-:-:S04]  /*2a20*/  IMAD.WIDE.U32 R92, R92, 0x60, RZ ;  /* 0x000000605c5c7825 */ /* 0x000fc800078e00ff */
[----:B------:R-:W-:Y:S02]  /*2a30*/  IMAD R123, R87, 0x60, RZ ;  /* 0x00000060577b7824 */ /* 0x000fe400078e02ff */
[C---:B------:R-:W-:Y:S02]  /*2a40*/  IMAD R85, R131.reuse, R87, R10 ;  /* 0x0000005783557224 */ /* 0x040fe400078e020a */
[----:B------:R-:W-:Y:S02]  /*2a50*/  IMAD.SHL.U32 R104, R86, 0x40, RZ ;  /* 0x0000004056687824 */ /* 0x000fe400078e00ff */
[----:B------:R-:W-:-:S04]  /*2a60*/  IMAD.WIDE.U32 R90, R131, R86, R90 ;  /* 0x00000056835a7225 */ /* 0x000fc800078e005a */
[----:B------:R-:W-:-:S04]  /*2a70*/  IMAD.WIDE.U32 R88, R131, R86, R88 ;  /* 0x0000005683587225 */ /* 0x000fc800078e0058 */
[----:B------:R-:W-:Y:S01]  /*2a80*/  IMAD.IADD R124, R218, 0x1, R3 ;  /* 0x00000001da7c7824 */ /* 0x000fe200078e0203 */
[----:B------:R-:W-:Y:S01]  /*2a90*/  LOP3.LUT R3, R5, 0xfffffff8, RZ, 0xc0, !PT ;  /* 0xfffffff805037812 */ /* 0x000fe200078ec0ff */
[----:B------:R-:W-:Y:S01]  /*2aa0*/  IMAD.WIDE.U32 R86, R86, 0x60, RZ ;  /* 0x0000006056567825 */ /* 0x000fe200078e00ff */
[----:B------:R-:W-:Y:S02]  /*2ab0*/  LOP3.LUT R5, R13, 0xfffffff8, RZ, 0xc0, !PT ;  /* 0xfffffff80d057812 */ /* 0x000fe400078ec0ff */
[----:B------:R-:W-:Y:S01]  /*2ac0*/  SHF.R.S32.HI R110, RZ, 0x3, R8 ;  /* 0x00000003ff6e7819 */ /* 0x000fe20000011408 */
[----:B------:R-:W-:Y:S01]  /*2ad0*/  IMAD.IADD R122, R93, 0x1, R9 ;  /* 0x000000015d7a7824 */ /* 0x000fe200078e0209 */
[C---:B------:R-:W-:Y:S01]  /*2ae0*/  LOP3.LUT R7, R20.reuse, 0x2, RZ, 0xc0, !PT ;  /* 0x0000000214077812 */ /* 0x040fe200078ec0ff */
[----:B------:R-:W-:Y:S01]  /*2af0*/  IMAD.IADD R99, R91, 0x1, R85 ;  /* 0x000000015b637824 */ /* 0x000fe200078e0255 */
[C---:B------:R-:W-:Y:S01]  /*2b00*/  LOP3.LUT R8, R20.reuse, 0x4, RZ, 0xc0, !PT ;  /* 0x0000000414087812 */ /* 0x040fe200078ec0ff */
[----:B------:R-:W-:Y:S01]  /*2b10*/  IMAD.IADD R121, R121, 0x1, R26 ;  /* 0x0000000179797824 */ /* 0x000fe200078e021a */
[C---:B------:R-:W-:Y:S01]  /*2b20*/  LOP3.LUT R9, R20.reuse, 0x8, RZ, 0xc0, !PT ;  /* 0x0000000814097812 */ /* 0x040fe200078ec0ff */
[----:B------:R-:W-:Y:S01]  /*2b30*/  IMAD.SHL.U32 R118, R21, 0x2, RZ ;  /* 0x0000000215767824 */ /* 0x000fe200078e00ff */
[----:B------:R-:W-:Y:S01]  /*2b40*/  LOP3.LUT R10, R20, 0x10, RZ, 0xc0, !PT ;  /* 0x00000010140a7812 */ /* 0x000fe200078ec0ff */
[----:B------:R-:W-:Y:S01]  /*2b50*/  IMAD.IADD R100, R97, 0x1, R11 ;  /* 0x0000000161647824 */ /* 0x000fe200078e020b */
[----:B0-----:R-:W-:Y:S01]  /*2b60*/  LEA.HI R160, R160, 0x8, RZ, 0x19 ;  /* 0x00000008a0a07811 */ /* 0x001fe200078fc8ff */
[----:B------:R-:W-:Y:S01]  /*2b70*/  IMAD.IADD R98, R11, 0x1, R95 ;  /* 0x000000010b627824 */ /* 0x000fe200078e025f */
[----:B------:R-:W-:-:S02]  /*2b80*/  IADD3 R123, R87, R123, RZ ;  /* 0x0000007b577b7210 */ /* 0x000fc40007ffe0ff */
[----:B------:R-:W-:Y:S02]  /*2b90*/  IADD3 R85, R85, R89, RZ ;  /* 0x0000005955557210 */ /* 0x000fe40007ffe0ff */
[----:B------:R-:W-:Y:S02]  /*2ba0*/  SHF.R.S32.HI R109, RZ, 0x3, R13 ;  /* 0x00000003ff6d7819 */ /* 0x000fe4000001140d */
[----:B------:R-:W-:Y:S02]  /*2bb0*/  LOP3.LUT R6, R6, 0x1, RZ, 0xc0, !PT ;  /* 0x0000000106067812 */ /* 0x000fe400078ec0ff */
[----:B------:R-:W-:Y:S02]  /*2bc0*/  SHF.R.S32.HI R107, RZ, 0x1f, R3 ;  /* 0x0000001fff6b7819 */ /* 0x000fe40000011403 */
[----:B------:R-:W-:Y:S02]  /*2bd0*/  SHF.R.S32.HI R106, RZ, 0x1f, R4 ;  /* 0x0000001fff6a7819 */ /* 0x000fe40000011404 */
[----:B------:R-:W-:-:S02]  /*2be0*/  SHF.R.S32.HI R105, RZ, 0x1f, R5 ;  /* 0x0000001fff697819 */ /* 0x000fc40000011405 */
[----:B------:R-:W-:Y:S02]  /*2bf0*/  LOP3.LUT R20, R20, 0x20, RZ, 0xc0, !PT ;  /* 0x0000002014147812 */ /* 0x000fe400078ec0ff */
[----:B--2---:R-:W-:Y:S02]  /*2c00*/  LEA R108, R14, R203, 0x6 ;  /* 0x000000cb0e6c7211 */ /* 0x004fe400078e30ff */
[----:B------:R-:W-:-:S07]  /*2c10*/  SHF.R.S32.HI R120, RZ, 0x1f, R0 ;  /* 0x0000001fff787819 */ /* 0x000fce0000011400 */
.L_x_562:
[----:B--2---:R-:W2:Y:S01]  /*2c20*/  LDL.LU R29, [R1] ;  /* 0x00000000011d7983 */ /* 0x004ea20000300800 */
[----:B0-----:R-:W0:Y:S01]  /*2c30*/  LDC R25, c[0x0][0x430] ;  /* 0x00010c00ff197b82 */ /* 0x001e220000000800 */
[----:B------:R-:W-:Y:S02]  /*2c40*/  VIADD R2, R2, 0xffffffff ;  /* 0xffffffff02027836 */ /* 0x000fe40000000000 */
[----:B------:R-:W-:Y:S02]  /*2c50*/  IMAD.MOV.U32 R21, RZ, RZ, RZ ;  /* 0x000000ffff157224 */ /* 0x000fe400078e00ff */
[----:B------:R-:W-:-:S03]  /*2c60*/  IMAD R12, R2, 0x60, R108 ;  /* 0x00000060020c7824 */ /* 0x000fc600078e026c */
[----:B-1----:R-:W1:Y:S01]  /*2c70*/  LDC R117, c[0x0][0x3f4] ;  /* 0x0000fd00ff757b82 */ /* 0x002e620000000800 */
[----:B------:R-:W-:Y:S01]  /*2c80*/  IMAD.IADD R30, R121, 0x1, R12 ;  /* 0x00000001791e7824 */ /* 0x000fe200078e020c */
[----:B------:R-:W-:-:S03]  /*2c90*/  ISETP.GE.AND P2, PT, R12, R24, PT ;  /* 0x000000180c00720c */ /* 0x000fc60003f46270 */
[----:B------:R-:W-:Y:S01]  /*2ca0*/  IMAD.MOV.U32 R26, RZ, RZ, R30 ;  /* 0x000000ffff1a7224 */ /* 0x000fe200078e001e */
[----:B------:R-:W-:Y:S02]  /*2cb0*/  ISETP.GT.OR P2, PT, R108, 0x5f, P2 ;  /* 0x0000005f6c00780c */ /* 0x000fe40001744670 */
[----:B0-----:R-:W-:-:S11]  /*2cc0*/  ISETP.NE.AND P3, PT, R25, 0x1, PT ;  /* 0x000000011900780c */ /* 0x001fd60003f65270 */
[----:B------:R-:W0:Y:S08]  /*2cd0*/  @!P2 LDC.64 R14, c[0x0][0x428] ;  /* 0x00010a00ff0eab82 */ /* 0x000e300000000a00 */
[----:B------:R-:W3:Y:S08]  /*2ce0*/  @!P2 LDC.64 R12, c[0x0][0x418] ;  /* 0x00010600ff0cab82 */ /* 0x000ef00000000a00 */
[----:B------:R-:W4:Y:S08]  /*2cf0*/  @P3 LDC R11, c[0x0][0x434] ;  /* 0x00010d00ff0b3b82 */ /* 0x000f300000000800 */
[----:B------:R-:W1:Y:S01]  /*2d00*/  @P3 LDC R28, c[0x0][0x438] ;  /* 0x00010e00ff1c3b82 */ /* 0x000e620000000800 */
[----:B----4-:R-:W-:-:S05]  /*2d10*/  @P3 IMAD.HI.U32 R11, R30, R11, RZ ;  /* 0x0000000b1e0b3227 */ /* 0x010fca00078e00ff */
[----:B-1----:R-:W-:Y:S01]  /*2d20*/  @P3 SHF.R.U32.HI R26, RZ, R28, R11 ;  /* 0x0000001cff1a3219 */ /* 0x002fe2000001160b */
[----:B0-----:R-:W-:-:S03]  /*2d30*/  @!P2 IMAD R11, R120, R14, RZ ;  /* 0x0000000e780ba224 */ /* 0x001fc600078e02ff */
[--C-:B------:R-:W-:Y:S01]  /*2d40*/  @!P2 SHF.R.S32.HI R27, RZ, 0x1f, R26.reuse ;  /* 0x0000001fff1ba819 */ /* 0x100fe2000001141a */
[C---:B------:R-:W-:Y:S02]  /*2d50*/  @!P2 IMAD R11, R0.reuse, R15, R11 ;  /* 0x0000000f000ba224 */ /* 0x040fe400078e020b */
[----:B------:R-:W-:-:S05]  /*2d60*/  @!P2 IMAD.WIDE.U32 R14, R0, R14, R26 ;  /* 0x0000000e000ea225 */ /* 0x000fca00078e001a */
[----:B------:R-:W-:Y:S02]  /*2d70*/  @!P2 IADD3 R11, R15, R11, RZ ;  /* 0x0000000b0f0ba210 */ /* 0x000fe40007ffe0ff */
[----:B---3--:R-:W-:-:S04]  /*2d80*/  @!P2 LEA R12, P3, R14, R12, 0x2 ;  /* 0x0000000c0e0ca211 */ /* 0x008fc800078610ff */
[----:B------:R-:W-:-:S05]  /*2d90*/  @!P2 LEA.HI.X R13, R14, R13, R11, 0x2, P3 ;  /* 0x0000000d0e0da211 */ /* 0x000fca00018f140b */
[----:B------:R0:W5:Y:S01]  /*2da0*/  @!P2 LDG.E R21, desc[UR48][R12.64] ;  /* 0x000000300c15a981 */ /* 0x000162000c1e1900 */
[----:B------:R-:W-:Y:S01]  /*2db0*/  ISETP.GT.AND P2, PT, R2, R119, PT ;  /* 0x000000770200720c */ /* 0x000fe20003f44270 */
[----:B------:R-:W-:Y:S01]  /*2dc0*/  IMAD R11, R19, 0x4800, R124 ;  /* 0x00004800130b7824 */ /* 0x000fe200078e027c */
[----:B------:R-:W-:Y:S01]  /*2dd0*/  LOP3.LUT P4, RZ, R224, 0x4, RZ, 0xc0, !PT ;  /* 0x00000004e0ff7812 */ /* 0x000fe2000788c0ff */
[----:B------:R-:W-:Y:S01]  /*2de0*/  IMAD.MOV R14, RZ, RZ, -R26 ;  /* 0x000000ffff0e7224 */ /* 0x000fe200078e0a1a */
[----:B------:R-:W-:Y:S05]  /*2df0*/  YIELD ;  /* 0x0000000000007946 */ /* 0x000fea0003800000 */
[----:B------:R-:W-:Y:S01]  /*2e00*/  VIADD R27, R11, 0x20 ;  /* 0x000000200b1b7836 */ /* 0x000fe20000000000 */
[----:B------:R-:W-:Y:S01]  /*2e10*/  BSSY B0, `(.L_x_457) ;  /* 0x00007a1000007945 */ /* 0x000fe20003800000 */
[----:B------:R-:W-:-:S02]  /*2e20*/  IMAD R25, R25, R14, R30 ;  /* 0x0000000e19197224 */ /* 0x000fc400078e021e */
[C---:B------:R-:W-:Y:S02]  /*2e30*/  IMAD R26, R11.reuse, 0x2, R112 ;  /* 0x000000020b1a7824 */ /* 0x040fe400078e0270 */
[----:B------:R-:W-:-:S05]  /*2e40*/  @P4 IADD3 R27, R11, -0x20, RZ ;  /* 0xffffffe00b1b4810 */ /* 0x000fca0007ffe0ff */
[----:B------:R-:W-:Y:S01]  /*2e50*/  IMAD R27, R27, 0x2, R112 ;  /* 0x000000021b1b7824 */ /* 0x000fe200078e0270 */
[----:B--2---:R-:W-:-:S04]  /*2e60*/  LOP3.LUT R29, R29, 0xfffffffd, RZ, 0xc0, !PT ;  /* 0xfffffffd1d1d7812 */ /* 0x004fc800078ec0ff */
[----:B------:R-:W-:Y:S02]  /*2e70*/  @P2 LOP3.LUT R29, R29, 0x2, RZ, 0xfc, !PT ;  /* 0x000000021d1d2812 */ /* 0x000fe400078efcff */
[----:B------:R-:W-:-:S03]  /*2e80*/  ISETP.GE.AND P2, PT, R117, 0x1, PT ;  /* 0x000000017500780c */ /* 0x000fc60003f46270 */
[----:B------:R0:W-:Y:S10]  /*2e90*/  STL [R1], R29 ;  /* 0x0000001d01007387 */ /* 0x0001f40000100800 */
[----:B0-----:R-:W-:Y:S05]  /*2ea0*/  @!P2 BRA `(.L_x_458) ;  /* 0x000000700090a947 */ /* 0x001fea0003800000 */
[----:B------:R-:W-:Y:S01]  /*2eb0*/  SHF.R.S32.HI R80, RZ, 0x1f, R25 ;  /* 0x0000001fff507819 */ /* 0x000fe20000011419 */
[----:B------:R-:W-:Y:S01]  /*2ec0*/  ULDC.64 UR4, c[0x0][0x300] ;  /* 0x0000c00000047ab9 */ /* 0x000fe20000000a00 */
[----:B-----5:R-:W-:Y:S01]  /*2ed0*/  SHF.R.S32.HI R81, RZ, 0x1f, R21 ;  /* 0x0000001fff517819 */ /* 0x020fe20000011415 */
[----:B------:R-:W-:-:S04]  /*2ee0*/  IMAD.WIDE.U32 R12, R25, UR4, RZ ;  /* 0x00000004190c7c25 */ /* 0x000fc8000f8e00ff */
[----:B------:R-:W-:Y:S02]  /*2ef0*/  IMAD R14, R80, UR4, RZ ;  /* 0x00000004500e7c24 */ /* 0x000fe4000f8e02ff */
[----:B------:R-:W-:Y:S02]  /*2f00*/  IMAD R82, R2, -0x60, R24 ;  /* 0xffffffa002527824 */ /* 0x000fe400078e0218 */
[----:B------:R-:W-:Y:S01]  /*2f10*/  IMAD R11, R25, UR5, R14 ;  /* 0x00000005190b7c24 */ /* 0x000fe2000f8e020e */
[----:B------:R-:W-:Y:S02]  /*2f20*/  ULDC.64 UR4, c[0x0][0x310] ;  /* 0x0000c40000047ab9 */ /* 0x000fe40000000a00 */
[----:B------:R-:W-:Y:S01]  /*2f30*/  IMAD R14, R81, UR4, RZ ;  /* 0x00000004510e7c24 */ /* 0x000fe2000f8e02ff */
[----:B------:R-:W-:Y:S01]  /*2f40*/  VIMNMX R82, R82, 0x60, PT ;  /* 0x0000006052527848 */ /* 0x000fe20003fe0100 */
[----:B------:R-:W-:Y:S02]  /*2f50*/  IMAD.IADD R13, R13, 0x1, R11 ;  /* 0x000000010d0d7824 */ /* 0x000fe400078e020b */
[----:B------:R-:W-:-:S02]  /*2f60*/  IMAD R11, R21, UR5, R14 ;  /* 0x00000005150b7c24 */ /* 0x000fc4000f8e020e */
[----:B------:R-:W-:Y:S01]  /*2f70*/  IMAD.WIDE.U32 R12, R21, UR4, R12 ;  /* 0x00000004150c7c25 */ /* 0x000fe2000f8e000c */
[----:B------:R-:W-:-:S03]  /*2f80*/  ULDC.64 UR4, c[0x0][0x308] ;  /* 0x0000c20000047ab9 */ /* 0x000fc60000000a00 */
[----:B------:R-:W-:Y:S01]  /*2f90*/  IMAD R14, R122, R2, RZ ;  /* 0x000000027a0e7224 */ /* 0x000fe200078e02ff */
[----:B------:R-:W-:Y:S02]  /*2fa0*/  IADD3 R13, R13, R11, RZ ;  /* 0x0000000b0d0d7210 */ /* 0x000fe40007ffe0ff */
[----:B------:R-:W-:Y:S01]  /*2fb0*/  SHF.R.S32.HI R11, RZ, 0x1f, R2 ;  /* 0x0000001fff0b7819 */ /* 0x000fe20000011402 */
[----:B------:R-:W-:-:S04]  /*2fc0*/  IMAD.WIDE.U32 R12, R195, UR4, R12 ;  /* 0x00000004c30c7c25 */ /* 0x000fc8000f8e000c */
[----:B------:R-:W-:Y:S01]  /*2fd0*/  IMAD R113, R195, UR5, R13 ;  /* 0x00000005c3717c24 */ /* 0x000fe2000f8e020d */
[----:B------:R-:W-:Y:S01]  /*2fe0*/  ULDC.64 UR4, c[0x0][0x2e8] ;  /* 0x0000ba0000047ab9 */ /* 0x000fe20000000a00 */
[----:B------:R-:W-:Y:S01]  /*2ff0*/  IMAD R13, R123, R2, RZ ;  /* 0x000000027b0d7224 */ /* 0x000fe200078e02ff */
[C---:B------:R-:W-:Y:S01]  /*3000*/  LEA R116, P2, R12.reuse, UR4, 0x1 ;  /* 0x000000040c747c11 */ /* 0x040fe2000f8408ff */
[----:B------:R-:W-:Y:S01]  /*3010*/  ULDC.U8 UR4, c[0x0][0x410] ;  /* 0x0001040000047ab9 */ /* 0x000fe20000000000 */
[C---:B------:R-:W-:Y:S02]  /*3020*/  IMAD R29, R11.reuse, R92, R14 ;  /* 0x0000005c0b1d7224 */ /* 0x040fe400078e020e */
[----:B------:R-:W-:Y:S01]  /*3030*/  LEA.HI.X R113, R12, UR5, R113, 0x1, P2 ;  /* 0x000000050c717c11 */ /* 0x000fe200090f0c71 */
[----:B------:R-:W-:Y:S01]  /*3040*/  IMAD R31, R11, R86, R13 ;  /* 0x000000560b1f7224 */ /* 0x000fe200078e020d */
[----:B------:R-:W-:Y:S01]  /*3050*/  ISETP.NE.AND P2, PT, RZ, UR4, PT ;  /* 0x00000004ff007c0c */ /* 0x000fe2000bf45270 */
[----:B------:R-:W-:-:S04]  /*3060*/  IMAD.WIDE.U32 R14, R92, R2, RZ ;  /* 0x000000025c0e7225 */ /* 0x000fc800078e00ff */
[----:B------:R-:W-:-:S04]  /*3070*/  IMAD.WIDE.U32 R12, R86, R2, RZ ;  /* 0x00000002560c7225 */ /* 0x000fc800078e00ff */
[----:B------:R-:W-:Y:S02]  /*3080*/  IMAD.IADD R11, R15, 0x1, R29 ;  /* 0x000000010f0b7824 */ /* 0x000fe400078e021d */
[----:B------:R-:W-:Y:S02]  /*3090*/  IMAD.IADD R78, R13, 0x1, R31 ;  /* 0x000000010d4e7824 */ /* 0x000fe400078e021f */
[----:B------:R-:W-:Y:S05]  /*30a0*/  @!P2 BRA `(.L_x_459) ;  /* 0x0000003400a8a947 */ /* 0x000fea0003800000 */
[----:B------:R-:W-:Y:S01]  /*30b0*/  ISETP.GE.AND P3, PT, R203, R82, PT ;  /* 0x00000052cb00720c */ /* 0x000fe20003f66270 */
[----:B------:R-:W-:Y:S01]  /*30c0*/  BSSY B1, `(.L_x_460) ;  /* 0x0000042000017945 */ /* 0x000fe20003800000 */
        /* <DEDUP_REMOVED lines=24> */
[----:B------:R-:W-:Y:S06]  /*3250*/  @P3 BRA `(.L_x_461) ;  /* 0x0000000000a03947 */ /* 0x000fec0003800000 */
[----:B------:R-:W-:Y:S01]  /*3260*/  IADD3 R55, P2, R96, R14, RZ ;  /* 0x0000000e60377210 */ /* 0x000fe20007f5e0ff */
[----:B------:R-:W-:Y:S01]  /*3270*/  ULDC.64 UR4, c[0x0][0x3e8] ;  /* 0x0000fa0000047ab9 */ /* 0x000fe20000000a00 */
[----:B------:R-:W-:Y:S02]  /*3280*/  CS2R R72, SRZ ;  /* 0x0000000000487805 */ /* 0x000fe4000001ff00 */
[----:B------:R-:W-:Y:S01]  /*3290*/  CS2R R74, SRZ ;  /* 0x00000000004a7805 */ /* 0x000fe2000001ff00 */
[----:B------:R-:W-:Y:S01]  /*32a0*/  IMAD.X R56, R11, 0x1, R100, P2 ;  /* 0x000000010b387824 */ /* 0x000fe200010e0664 */
[----:B------:R-:W-:-:S04]  /*32b0*/  IADD3 R52, P2, R90, R12, RZ ;  /* 0x0000000c5a347210 */ /* 0x000fc80007f5e0ff */
[----:B------:R-:W-:Y:S02]  /*32c0*/  IADD3.X R53, R78, R99, RZ, P2, !PT ;  /* 0x000000634e357210 */ /* 0x000fe400017fe4ff */
[----:B------:R-:W-:-:S04]  /*32d0*/  LEA R54, P2, R55, UR4, 0x1 ;  /* 0x0000000437367c11 */ /* 0x000fc8000f8408ff */
[----:B------:R-:W-:Y:S01]  /*32e0*/  LEA.HI.X R55, R55, UR5, R56, 0x1, P2 ;  /* 0x0000000537377c11 */ /* 0x000fe200090f0c38 */
[----:B------:R-:W-:Y:S02]  /*32f0*/  ULDC.64 UR4, c[0x0][0x400] ;  /* 0x0001000000047ab9 */ /* 0x000fe40000000a00 */
[----:B------:R-:W-:-:S04]  /*3300*/  LEA R76, P2, R52, UR4, 0x1 ;  /* 0x00000004344c7c11 */ /* 0x000fc8000f8408ff */
[----:B------:R-:W-:Y:S02]  /*3310*/  LEA.HI.X R77, R52, UR5, R53, 0x1, P2 ;  /* 0x00000005344d7c11 */ /* 0x000fe400090f0c35 */
[----:B------:R-:W-:Y:S02]  /*3320*/  ISETP.GE.AND P2, PT, R196, R117, PT ;  /* 0x00000075c400720c */ /* 0x000fe40003f46270 */
[----:B------:R-:W-:Y:S02]  /*3330*/  CS2R R68, SRZ ;  /* 0x0000000000447805 */ /* 0x000fe4000001ff00 */
[----:B------:R-:W-:-:S09]  /*3340*/  CS2R R70, SRZ ;  /* 0x0000000000467805 */ /* 0x000fd2000001ff00 */
[----:B------:R-:W5:Y:S04]  /*3350*/  @!P2 LDG.E.64 R72, desc[UR48][R54.64] ;  /* 0x000000303648a981 */ /* 0x000f68000c1e1b00 */
[----:B------:R-:W5:Y:S01]  /*3360*/  @!P2 LDG.E.64 R74, desc[UR48][R76.64] ;  /* 0x000000304c4aa981 */ /* 0x000f62000c1e1b00 */
        /* <DEDUP_REMOVED lines=16> */
[----:B------:R-:W-:-:S11]  /*3470*/  CS2R R52, SRZ ;  /* 0x0000000000347805 */ /* 0x000fd6000001ff00 */
[----:B------:R-:W5:Y:S04]  /*3480*/  @!P2 LDG.E.64 R56, desc[UR48][R54.64+0x80] ;  /* 0x000080303638a981 */ /* 0x000f68000c1e1b00 */
[----:B------:R-:W5:Y:S01]  /*3490*/  @!P2 LDG.E.64 R58, desc[UR48][R76.64+0x80] ;  /* 0x000080304c3aa981 */ /* 0x000f62000c1e1b00 */
[----:B------:R-:W-:-:S13]  /*34a0*/  ISETP.GE.AND P2, PT, R210, R117, PT ;  /* 0x00000075d200720c */ /* 0x000fda0003f46270 */
[----:B------:R0:W5:Y:S02]  /*34b0*/  @!P2 LDG.E.64 R52, desc[UR48][R54.64+0xa0] ;  /* 0x0000a0303634a981 */ /* 0x000164000c1e1b00 */
[----:B0-----:R-:W-:-:S06]  /*34c0*/  CS2R R54, SRZ ;  /* 0x0000000000367805 */ /* 0x001fcc000001ff00 */
[----:B------:R0:W5:Y:S02]  /*34d0*/  @!P2 LDG.E.64 R54, desc[UR48][R76.64+0xa0] ;  /* 0x0000a0304c36a981 */ /* 0x000164000c1e1b00 */
.L_x_461:
[----:B------:R-:W-:Y:S05]  /*34e0*/  BSYNC B1 ;  /* 0x0000000000017941 */ /* 0x000fea0003800000 */
.L_x_460:
[----:B0-----:R-:W-:Y:S01]  /*34f0*/  VIADD R76, R203, 0x40 ;  /* 0x00000040cb4c7836 */ /* 0x001fe20000000000 */
[----:B------:R-:W-:Y:S04]  /*3500*/  BSSY B1, `(.L_x_462) ;  /* 0x000002b000017945 */ /* 0x000fe80003800000 */
[----:B------:R-:W-:-:S13]  /*3510*/  ISETP.GE.AND P4, PT, R76, R82, PT ;  /* 0x000000524c00720c */ /* 0x000fda0003f86270 */
[----:B------:R-:W-:Y:S05]  /*3520*/  @P4 BRA `(.L_x_463) ;  /* 0x0000000000a04947 */ /* 0x000fea0003800000 */
[----:B------:R-:W-:Y:S01]  /*3530*/  IADD3 R15, P2, P5, R96, R14, R102 ;  /* 0x0000000e600f7210 */ /* 0x000fe20007d5e066 */
[----:B------:R-:W-:Y:S01]  /*3540*/  ULDC.64 UR4, c[0x0][0x3e8] ;  /* 0x0000fa0000047ab9 */ /* 0x000fe20000000a00 */
[----:B------:R-:W-:Y:S02]  /*3550*/  CS2R R48, SRZ ;  /* 0x0000000000307805 */ /* 0x000fe4000001ff00 */
[----:B------:R-:W-:Y:S02]  /*3560*/  CS2R R50, SRZ ;  /* 0x0000000000327805 */ /* 0x000fe4000001ff00 */
[----:B------:R-:W-:Y:S02]  /*3570*/  IADD3.X R28, R100, R11, R101, P2, P5 ;  /* 0x0000000b641c7210 */ /* 0x000fe400017ea465 */
[----:B------:R-:W-:-:S04]  /*3580*/  IADD3 R13, P2, P5, R90, R12, R104 ;  /* 0x0000000c5a0d7210 */ /* 0x000fc80007d5e068 */
[----:B------:R-:W-:Y:S02]  /*3590*/  IADD3.X R78, R99, R78, R103, P2, P5 ;  /* 0x0000004e634e7210 */ /* 0x000fe400017ea467 */
        /* <DEDUP_REMOVED lines=8> */
[----:B------:R0:W5:Y:S04]  /*3620*/  @!P2 LDG.E.64 R48, desc[UR48][R14.64] ;  /* 0x000000300e30a981 */ /* 0x000168000c1e1b00 */
[----:B------:R0:W5:Y:S01]  /*3630*/  @!P2 LDG.E.64 R50, desc[UR48][R12.64] ;  /* 0x000000300c32a981 */ /* 0x000162000c1e1b00 */
        /* <DEDUP_REMOVED lines=20> */
[----:B------:R-:W-:-:S13]  /*3780*/  ISETP.GE.AND P2, PT, R210, R117, PT ;  /* 0x00000075d200720c */ /* 0x000fda0003f46270 */
[----:B------:R0:W5:Y:S04]  /*3790*/  @!P2 LDG.E.64 R28, desc[UR48][R14.64+0xa0] ;  /* 0x0000a0300e1ca981 */ /* 0x000168000c1e1b00 */
[----:B------:R0:W5:Y:S02]  /*37a0*/  @!P2 LDG.E.64 R30, desc[UR48][R12.64+0xa0] ;  /* 0x0000a0300c1ea981 */ /* 0x000164000c1e1b00 */
.L_x_463:
[----:B------:R-:W-:Y:S05]  /*37b0*/  BSYNC B1 ;  /* 0x0000000000017941 */ /* 0x000fea0003800000 */
.L_x_462:
[----:B0----5:R-:W-:Y:S01]  /*37c0*/  IMAD.MOV.U32 R12, RZ, RZ, R52 ;  /* 0x000000ffff0c7224 */ /* 0x021fe200078e0034 */
[----:B------:R-:W-:Y:S01]  /*37d0*/  UISETP.NE.AND UP0, UPT, UR51, 0x3, UPT ;  /* 0x000000033300788c */ /* 0x000fe2000bf05270 */
[----:B------:R-:W-:Y:S01]  /*37e0*/  IMAD.MOV.U32 R11, RZ, RZ, R53 ;  /* 0x000000ffff0b7224 */ /* 0x000fe200078e0035 */
[----:B------:R-:W-:Y:S01]  /*37f0*/  MOV R14, R56 ;  /* 0x00000038000e7202 */ /* 0x000fe20000000f00 */
[----:B------:R-:W-:-:S03]  /*3800*/  IMAD.MOV.U32 R13, RZ, RZ, R57 ;  /* 0x000000ffff0d7224 */ /* 0x000fc600078e0039 */
[----:B------:R-:W-:Y:S01]  /*3810*/  PRMT R146, R12, 0x5410, R11 ;  /* 0x000054100c927816 */ /* 0x000fe2000000000b */
[----:B------:R-:W-:Y:S01]  /*3820*/  IMAD.MOV.U32 R12, RZ, RZ, R60 ;  /* 0x000000ffff0c7224 */ /* 0x000fe200078e003c */
[----:B------:R-:W-:Y:S01]  /*3830*/  PLOP3.LUT P2, PT, PT, PT, UP0, 0x80, 0x0 ;  /* 0x000000000000781c */ /* 0x000fe20003f4f008 */
[----:B------:R-:W-:Y:S01]  /*3840*/  IMAD.MOV.U32 R11, RZ, RZ, R61 ;  /* 0x000000ffff0b7224 */ /* 0x000fe200078e003d */
[----:B------:R-:W-:Y:S01]  /*3850*/  PRMT R148, R13, 0x5410, R14 ;  /* 0x000054100d947816 */ /* 0x000fe2000000000e */
[----:B------:R-:W-:Y:S01]  /*3860*/  IMAD.MOV.U32 R13, RZ, RZ, R68 ;  /* 0x000000ffff0d7224 */ /* 0x000fe200078e0044 */
[----:B------:R-:W-:Y:S01]  /*3870*/  PRMT R151, R12, 0x7610, R151 ;  /* 0x000076100c977816 */ /* 0x000fe20000000097 */
[----:B------:R-:W-:Y:S01]  /*3880*/  IMAD.MOV.U32 R12, RZ, RZ, R65 ;  /* 0x000000ffff0c7224 */ /* 0x000fe200078e0041 */
[----:B------:R-:W-:Y:S01]  /*3890*/  PRMT R150, R11, 0x7610, R150 ;  /* 0x000076100b967816 */ /* 0x000fe20000000096 */
[----:B------:R-:W-:Y:S01]  /*38a0*/  IMAD.MOV.U32 R14, RZ, RZ, R69 ;  /* 0x000000ffff0e7224 */ /* 0x000fe200078e0045 */
[----:B------:R-:W-:-:S04]  /*38b0*/  MOV R11, R64 ;  /* 0x00000040000b7202 */ /* 0x000fc80000000f00 */
[----:B------:R-:W-:Y:S01]  /*38c0*/  PRMT R152, R12, 0x5410, R11 ;  /* 0x000054100c987816 */ /* 0x000fe2000000000b */
[----:B------:R-:W-:Y:S01]  /*38d0*/  IMAD.MOV.U32 R12, RZ, RZ, R73 ;  /* 0x000000ffff0c7224 */ /* 0x000fe200078e0049 */
[----:B------:R-:W-:Y:S02]  /*38e0*/  MOV R11, R72 ;  /* 0x00000048000b7202 */ /* 0x000fe40000000f00 */
[----:B------:R-:W-:Y:S02]  /*38f0*/  PRMT R153, R13, 0x5410, R14 ;  /* 0x000054100d997816 */ /* 0x000fe4000000000e */
[----:B------:R-:W-:Y:S01]  /*3900*/  PRMT R141, R11, 0x5410, R12 ;  /* 0x000054100b8d7816 */ /* 0x000fe2000000000c */
[----:B------:R-:W-:Y:S02]  /*3910*/  IMAD.MOV.U32 R12, RZ, RZ, R54 ;  /* 0x000000ffff0c7224 */ /* 0x000fe400078e0036 */
[----:B------:R-:W-:-:S05]  /*3920*/  IMAD.MOV.U32 R11, RZ, RZ, R55 ;  /* 0x000000ffff0b7224 */ /* 0x000fca00078e0037 */
[----:B------:R-:W-:Y:S01]  /*3930*/  PRMT R147, R12, 0x5410, R11 ;  /* 0x000054100c937816 */ /* 0x000fe2000000000b */
[----:B------:R-:W-:Y:S01]  /*3940*/  IMAD.MOV.U32 R11, RZ, RZ, R59 ;  /* 0x000000ffff0b7224 */ /* 0x000fe200078e003b */
[----:B------:R-:W-:-:S04]  /*3950*/  MOV R12, R58 ;  /* 0x0000003a000c7202 */ /* 0x000fc80000000f00 */
[----:B------:R-:W-:Y:S01]  /*3960*/  PRMT R149, R11, 0x5410, R12 ;  /* 0x000054100b957816 */ /* 0x000fe2000000000c */
[----:B------:R-:W-:Y:S02]  /*3970*/  IMAD.MOV.U32 R12, RZ, RZ, R62 ;  /* 0x000000ffff0c7224 */ /* 0x000fe400078e003e */
[----:B------:R-:W-:-:S03]  /*3980*/  IMAD.MOV.U32 R11, RZ, RZ, R63 ;  /* 0x000000ffff0b7224 */ /* 0x000fc600078e003f */
[----:B------:R-:W-:Y:S01]  /*3990*/  PRMT R151, R151, 0x5410, R12 ;  /* 0x0000541097977816 */ /* 0x000fe2000000000c */
[----:B------:R-:W-:Y:S01]  /*39a0*/  IMAD.MOV.U32 R12, RZ, RZ, R67 ;  /* 0x000000ffff0c7224 */ /* 0x000fe200078e0043 */
[----:B------:R-:W-:Y:S02]  /*39b0*/  PRMT R150, R150, 0x5410, R11 ;  /* 0x0000541096967816 */ /* 0x000fe4000000000b */
[----:B------:R-:W-:-:S04]  /*39c0*/  MOV R11, R66 ;  /* 0x00000042000b7202 */ /* 0x000fc80000000f00 */
        /* <DEDUP_REMOVED lines=33> */
[----:B------:R-:W-:Y:S02]  /*3be0*/  PRMT R132, R12, 0x5410, R11 ;  /* 0x000054100c847816 */ /* 0x000fe4000000000b */
[----:B------:R-:W-:-:S04]  /*3bf0*/  MOV R11, R42 ;  /* 0x0000002a000b7202 */ /* 0x000fc80000000f00 */
[----:B------:R-:W-:Y:S01]  /*3c00*/  PRMT R139, R11, 0x7610, R139 ;  /* 0x000076100b8b7816 */ /* 0x000fe2000000008b */
[----:B------:R-:W-:-:S05]  /*3c10*/  IMAD.MOV.U32 R11, RZ, RZ, R43 ;  /* 0x000000ffff0b7224 */ /* 0x000fca00078e002b */
[----:B------:R-:W-:Y:S01]  /*3c20*/  PRMT R139, R139, 0x5410, R11 ;  /* 0x000054108b8b7816 */ /* 0x000fe2000000000b */
[----:B------:R-:W-:-:S05]  /*3c30*/  IMAD.MOV.U32 R11, RZ, RZ, R46 ;  /* 0x000000ffff0b7224 */ /* 0x000fca00078e002e */
[----:B------:R-:W-:Y:S01]  /*3c40*/  PRMT R143, R11, 0x7610, R143 ;  /* 0x000076100b8f7816 */ /* 0x000fe2000000008f */
[----:B------:R-:W-:-:S05]  /*3c50*/  IMAD.MOV.U32 R11, RZ, RZ, R47 ;  /* 0x000000ffff0b7224 */ /* 0x000fca00078e002f */
[----:B------:R-:W-:Y:S02]  /*3c60*/  PRMT R143, R143, 0x5410, R11 ;  /* 0x000054108f8f7816 */ /* 0x000fe4000000000b */
[----:B------:R-:W-:-:S04]  /*3c70*/  MOV R11, R50 ;  /* 0x00000032000b7202 */ /* 0x000fc80000000f00 */
[----:B------:R-:W-:Y:S01]  /*3c80*/  PRMT R145, R11, 0x7610, R145 ;  /* 0x000076100b917816 */ /* 0x000fe20000000091 */
[----:B------:R-:W-:-:S05]  /*3c90*/  IMAD.MOV.U32 R11, RZ, RZ, R51 ;  /* 0x000000ffff0b7224 */ /* 0x000fca00078e0033 */
[----:B------:R-:W-:Y:S01]  /*3ca0*/  PRMT R145, R145, 0x5410, R11 ;  /* 0x0000541091917816 */ /* 0x000fe2000000000b */
[----:B------:R-:W-:Y:S06]  /*3cb0*/  @!P2 BRA `(.L_x_464) ;  /* 0x000000000004a947 */ /* 0x000fec0003800000 */
[----:B------:R-:W-:Y:S01]  /*3cc0*/  BPT.TRAP 0x1 ;  /* 0x000000040000795c */ /* 0x000fe20000300000 */
.L_x_464:
[----:B------:R-:W-:Y:S01]  /*3cd0*/  IMAD R83, R19, 0x8, R18 ;  /* 0x0000000813537824 */ /* 0x000fe200078e0212 */
[----:B------:R-:W-:Y:S01]  /*3ce0*/  SHF.L.U32 R84, R204, 0x1f, RZ ;  /* 0x0000001fcc547819 */ /* 0x000fe200000006ff */
[----:B------:R-:W-:Y:S03]  /*3cf0*/  BSSY B1, `(.L_x_465) ;  /* 0x0000003000017945 */ /* 0x000fe60003800000 */
[----:B------:R-:W0:Y:S02]  /*3d00*/  SYNCS.PHASECHK.TRANS64.TRYWAIT P5, [R83+URZ+0x30890], R84 ;  /* 0x03089054530075a7 */ /* 0x000e2400080a017f */
[----:B0-----:R-:W-:Y:S05]  /*3d10*/  @!P5 BRA `(.L_x_466) ;  /* 0x000001e000e8d947 */ /* 0x001fea0003800000 */
.L_x_793:
[----:B------:R-:W-:Y:S05]  /*3d20*/  BSYNC B1 ;  /* 0x0000000000017941 */ /* 0x000fea0003800000 */
.L_x_465:
[----:B------:R-:W-:-:S03]  /*3d30*/  UMOV UR4, 0xffffffff ;  /* 0xffffffff00047882 */ /* 0x000fc60000000000 */
[----:B------:R-:W-:Y:S05]  /*3d40*/  BRA.DIV UR4, `(.L_x_467) ;  /* 0x000001e204f07947 */ /* 0x000fea000b800000 */
[----:B------:R1:W2:Y:S04]  /*3d50*/  SHFL.IDX PT, R76, R113, RZ, 0x1c1f ;  /* 0x001c1fff714c7589 */ /* 0x0002a800000e0000 */
[----:B------:R1:W3:Y:S02]  /*3d60*/  SHFL.IDX PT, R11, R116, RZ, 0x1c1f ;  /* 0x001c1fff740b7589 */ /* 0x0002e400000e0000 */
.L_x_797:
[----:B------:R-:W-:Y:S04]  /*3d70*/  BSSY B1, `(.L_x_468) ;  /* 0x0000152000017945 */ /* 0x000fe80003800000 */
[----:B------:R-:W-:Y:S05]  /*3d80*/  @P3 BRA `(.L_x_469) ;  /* 0x0000001400403947 */ /* 0x000fea0003800000 */
[----:B------:R-:W-:Y:S01]  /*3d90*/  ISETP.NE.AND P3, PT, R6, RZ, PT ;  /* 0x000000ff0600720c */ /* 0x000fe20003f65270 */
[----:B------:R-:W-:-:S12]  /*3da0*/  BSSY B2, `(.L_x_470) ;  /* 0x0000035000027945 */ /* 0x000fd80003800000 */
[----:B------:R-:W-:Y:S05]  /*3db0*/  @!P3 BRA `(.L_x_471) ;  /* 0x0000000000ccb947 */ /* 0x000fea0003800000 */
[----:B------:R4:W0:Y:S01]  /*3dc0*/  LDS.128 R12, [R26+0x1e000] ;  /* 0x01e000001a0c7984 */ /* 0x0008220000000c00 */
[----:B------:R-:W-:Y:S01]  /*3dd0*/  ISETP.GE.AND P3, PT, R196, R117, PT ;  /* 0x00000075c400720c */ /* 0x000fe20003f66270 */
[----:B------:R-:W-:-:S12]  /*3de0*/  BSSY B3, `(.L_x_472) ;  /* 0x000002d000037945 */ /* 0x000fd80003800000 */
[----:B----4-:R-:W-:Y:S05]  /*3df0*/  @P3 BRA `(.L_x_473) ;  /* 0x0000000000ac3947 */ /* 0x010fea0003800000 */
[--C-:B------:R-:W-:Y:S02]  /*3e00*/  SHF.R.U64 R134, R72, 0x10, R73.reuse ;  /* 0x0000001048867819 */ /* 0x100fe40000001249 */
[----:B------:R-:W-:Y:S01]  /*3e10*/  SHF.R.U32.HI R72, RZ, 0x10, R73 ;  /* 0x00000010ff487819 */ /* 0x000fe20000011649 */
[----:B0-----:R-:W-:Y:S01]  /*3e20*/  IMAD.MOV.U32 R73, RZ, RZ, R13 ;  /* 0x000000ffff497224 */ /* 0x001fe200078e000d */
[--C-:B------:R-:W-:Y:S01]  /*3e30*/  SHF.R.U64 R140, R74, 0x10, R75.reuse ;  /* 0x000000104a8c7819 */ /* 0x100fe2000000124b */
[----:B------:R-:W-:Y:S01]  /*3e40*/  HADD2.F32 R134, -RZ, R134.H0_H0 ;  /* 0x20000086ff867230 */ /* 0x000fe20000004100 */
[----:B------:R-:W-:Y:S02]  /*3e50*/  SHF.R.U32.HI R74, RZ, 0x10, R75 ;  /* 0x00000010ff4a7819 */ /* 0x000fe4000001164b */
[----:B------:R-:W-:Y:S02]  /*3e60*/  HADD2.F32 R75, -RZ, R73.H1_H1 ;  /* 0x30000049ff4b7230 */ /* 0x000fe40000004100 */
[----:B------:R-:W-:-:S02]  /*3e70*/  HADD2.F32 R13, -RZ, R140.H0_H0 ;  /* 0x2000008cff0d7230 */ /* 0x000fc40000004100 */
[----:B------:R-:W-:Y:S02]  /*3e80*/  HADD2.F32 R140, -RZ, R73.H0_H0 ;  /* 0x20000049ff8c7230 */ /* 0x000fe40000004100 */
[----:B------:R-:W-:Y:S02]  /*3e90*/  HADD2.F32 R74, -RZ, R74.H0_H0 ;  /* 0x2000004aff4a7230 */ /* 0x000fe40000004100 */
[-C--:B------:R-:W-:Y:S01]  /*3ea0*/  FMUL.FTZ R73, R75, R13.reuse ;  /* 0x0000000d4b497220 */ /* 0x080fe20000410000 */
[----:B------:R-:W-:-:S03]  /*3eb0*/  FMUL.FTZ R13, R140, R13 ;  /* 0x0000000d8c0d7220 */ /* 0x000fc60000410000 */
[-C--:B------:R-:W-:Y:S01]  /*3ec0*/  FFMA.FTZ R73, R140, R134.reuse, -R73 ;  /* 0x000000868c497223 */ /* 0x080fe20000010849 */
[----:B------:R-:W-:Y:S02]  /*3ed0*/  IMAD.MOV.U32 R140, RZ, RZ, R12 ;  /* 0x000000ffff8c7224 */ /* 0x000fe400078e000c */
[----:B------:R-:W-:Y:S01]  /*3ee0*/  FFMA.FTZ R13, R75, R134, R13 ;  /* 0x000000864b0d7223 */ /* 0x000fe2000001000d */
[----:B------:R-:W-:Y:S01]  /*3ef0*/  MOV R75, R15 ;  /* 0x0000000f004b7202 */ /* 0x000fe20000000f00 */
[----:B------:R-:W-:Y:S02]  /*3f00*/  HADD2.F32 R134, -RZ, R72.H0_H0 ;  /* 0x20000048ff867230 */ /* 0x000fe40000004100 */
[----:B------:R-:W-:Y:S01]  /*3f10*/  HADD2.F32 R12, -RZ, R140.H1_H1 ;  /* 0x3000008cff0c7230 */ /* 0x000fe20000004100 */
[----:B------:R-:W-:Y:S01]  /*3f20*/  F2FP.F16.F32.PACK_AB R13, R13, R73 ;  /* 0x000000490d0d723e */ /* 0x000fe200000000ff */
[--C-:B------:R-:W-:Y:S02]  /*3f30*/  HADD2.F32 R15, -RZ, R75.reuse.H1_H1 ;  /* 0x3000004bff0f7230 */ /* 0x100fe40000004100 */
[----:B------:R-:W-:-:S02]  /*3f40*/  HADD2.F32 R75, -RZ, R75.H0_H0 ;  /* 0x2000004bff4b7230 */ /* 0x000fc40000004100 */
[----:B------:R-:W-:Y:S02]  /*3f50*/  HADD2.F32 R140, -RZ, R140.H0_H0 ;  /* 0x2000008cff8c7230 */ /* 0x000fe40000004100 */
[-C--:B------:R-:W-:Y:S01]  /*3f60*/  FMUL.FTZ R72, R15, R74.reuse ;  /* 0x0000004a0f487220 */ /* 0x080fe20000410000 */
[----:B------:R-:W-:-:S03]  /*3f70*/  FMUL.FTZ R74, R75, R74 ;  /* 0x0000004a4b4a7220 */ /* 0x000fc60000410000 */
[-C--:B------:R-:W-:Y:S01]  /*3f80*/  FFMA.FTZ R72, R75, R134.reuse, -R72 ;  /* 0x000000864b487223 */ /* 0x080fe20000010848 */
[----:B------:R-:W-:Y:S01]  /*3f90*/  FFMA.FTZ R15, R15, R134, R74 ;  /* 0x000000860f0f7223 */ /* 0x000fe2000001004a */
[----:B------:R-:W-:Y:S02]  /*3fa0*/  HADD2.F32 R134, -RZ, R156.H0_H0 ;  /* 0x2000009cff867230 */ /* 0x000fe40000004100 */
[----:B------:R-:W-:Y:S02]  /*3fb0*/  HADD2.F32 R74, -RZ, R141.H0_H0 ;  /* 0x2000008dff4a7230 */ /* 0x000fe40000004100 */
[----:B------:R-:W-:Y:S01]  /*3fc0*/  F2FP.F16.F32.PACK_AB R15, R15, R72 ;  /* 0x000000480f0f723e */ /* 0x000fe200000000ff */
[-C--:B------:R-:W-:Y:S01]  /*3fd0*/  FMUL.FTZ R75, R12, R134.reuse ;  /* 0x000000860c4b7220 */ /* 0x080fe20000410000 */
[----:B------:R-:W-:-:S03]  /*3fe0*/  FMUL.FTZ R134, R140, R134 ;  /* 0x000000868c867220 */ /* 0x000fc60000410000 */
[-C--:B------:R-:W-:Y:S01]  /*3ff0*/  FFMA.FTZ R75, R140, R74.reuse, -R75 ;  /* 0x0000004a8c4b7223 */ /* 0x080fe2000001084b */
[----:B------:R-:W-:Y:S01]  /*4000*/  FFMA.FTZ R12, R12, R74, R134 ;  /* 0x0000004a0c0c7223 */ /* 0x000fe20000010086 */
[----:B------:R-:W-:Y:S02]  /*4010*/  HADD2.F32 R74, -RZ, R156.H1_H1 ;  /* 0x3000009cff4a7230 */ /* 0x000fe40000004100 */
[--C-:B------:R-:W-:Y:S02]  /*4020*/  HADD2.F32 R134, -RZ, R14.reuse.H1_H1 ;  /* 0x3000000eff867230 */ /* 0x100fe40000004100 */
[----:B------:R-:W-:Y:S01]  /*4030*/  HADD2.F32 R140, -RZ, R141.H1_H1 ;  /* 0x3000008dff8c7230 */ /* 0x000fe20000004100 */
[----:B------:R-:W-:Y:S01]  /*4040*/  F2FP.F16.F32.PACK_AB R12, R12, R75 ;  /* 0x0000004b0c0c723e */ /* 0x000fe200000000ff */
[----:B------:R-:W-:Y:S02]  /*4050*/  HADD2.F32 R14, -RZ, R14.H0_H0 ;  /* 0x2000000eff0e7230 */ /* 0x000fe40000004100 */
[----:B------:R-:W-:-:S04]  /*4060*/  FMUL.FTZ R141, R134, R74 ;  /* 0x0000004a868d7220 */ /* 0x000fc80000410000 */
[C---:B------:R-:W-:Y:S01]  /*4070*/  FFMA.FTZ R141, R14.reuse, R140, -R141 ;  /* 0x0000008c0e8d7223 */ /* 0x040fe2000001088d */
[----:B------:R-:W-:-:S04]  /*4080*/  FMUL.FTZ R14, R14, R74 ;  /* 0x0000004a0e0e7220 */ /* 0x000fc80000410000 */
[----:B------:R-:W-:-:S05]  /*4090*/  FFMA.FTZ R14, R134, R140, R14 ;  /* 0x0000008c860e7223 */ /* 0x000fca000001000e */
[----:B------:R-:W-:-:S07]  /*40a0*/  F2FP.F16.F32.PACK_AB R14, R14, R141 ;  /* 0x0000008d0e0e723e */ /* 0x000fce00000000ff */
.L_x_473:
[----:B------:R-:W-:Y:S05]  /*40b0*/  BSYNC B3 ;  /* 0x0000000000037941 */ /* 0x000fea0003800000 */
.L_x_472:
[----:B---3--:R-:W-:-:S04]  /*40c0*/  LEA R72, P3, R16, R11, 0x1 ;  /* 0x0000000b10487211 */ /* 0x008fc800078608ff */
[----:B--2---:R-:W-:-:S05]  /*40d0*/  LEA.HI.X R73, R16, R76, R17, 0x1, P3 ;  /* 0x0000004c10497211 */ /* 0x004fca00018f0c11 */
[----:B0-----:R4:W-:Y:S04]  /*40e0*/  ST.E.128 desc[UR48][R72.64], R12 ;  /* 0x0000000c48007985 */ /* 0x0019e8000c101d30 */
.L_x_471:
[----:B------:R-:W-:Y:S05]  /*40f0*/  BSYNC B2 ;  /* 0x0000000000027941 */ /* 0x000fea0003800000 */
.L_x_470:
[----:B------:R-:W-:Y:S01]  /*4100*/  ISETP.NE.AND P3, PT, R7, RZ, PT ;  /* 0x000000ff0700720c */ /* 0x000fe20003f65270 */
[----:B------:R-:W-:-:S12]  /*4110*/  BSSY B2, `(.L_x_474) ;  /* 0x0000037000027945 */ /* 0x000fd80003800000 */
[----:B------:R-:W-:Y:S05]  /*4120*/  @!P3 BRA `(.L_x_475) ;  /* 0x0000000000d4b947 */ /* 0x000fea0003800000 */
[----:B----4-:R4:W0:Y:S01]  /*4130*/  LDS.128 R12, [R27+0x1e000] ;  /* 0x01e000001b0c7984 */ /* 0x0108220000000c00 */
        /* <DEDUP_REMOVED lines=15> */
[----:B------:R-:W-:Y:S01]  /*4230*/  FFMA.FTZ R69, R73, R72, -R69 ;  /* 0x0000004849457223 */ /* 0x000fe20000010845 */
[----:B------:R-:W-:Y:S01]  /*4240*/  MOV R73, R12 ;  /* 0x0000000c00497202 */ /* 0x000fe20000000f00 */
[----:B------:R-:W-:Y:S01]  /*4250*/  FFMA.FTZ R13, R71, R72, R13 ;  /* 0x00000048470d7223 */ /* 0x000fe2000001000d */
[----:B------:R-:W-:Y:S02]  /*4260*/  IMAD.MOV.U32 R71, RZ, RZ, R15 ;  /* 0x000000ffff477224 */ /* 0x000fe400078e000f */
        /* <DEDUP_REMOVED lines=27> */
.L_x_477:
[----:B------:R-:W-:Y:S05]  /*4420*/  BSYNC B3 ;  /* 0x0000000000037941 */ /* 0x000fea0003800000 */
.L_x_476:
[----:B------:R-:W-:Y:S02]  /*4430*/  IMAD.SHL.U32 R70, R198, 0x8, RZ ;  /* 0x00000008c6467824 */ /* 0x000fe400078e00ff */
[----:B---3--:R-:W-:Y:S02]  /*4440*/  IMAD.MOV.U32 R68, RZ, RZ, R11 ;  /* 0x000000ffff447224 */ /* 0x008fe400078e000b */
[----:B--2---:R-:W-:Y:S02]  /*4450*/  IMAD.MOV.U32 R69, RZ, RZ, R76 ;  /* 0x000000ffff457224 */ /* 0x004fe400078e004c */
[----:B------:R-:W-:-:S05]  /*4460*/  IMAD.WIDE R68, R70, 0x2, R68 ;  /* 0x0000000246447825 */ /* 0x000fca00078e0244 */
[----:B0-----:R0:W-:Y:S02]  /*4470*/  ST.E.128 desc[UR48][R68.64], R12 ;  /* 0x0000000c44007985 */ /* 0x0011e4000c101d30 */
.L_x_475:
[----:B------:R-:W-:Y:S05]  /*4480*/  BSYNC B2 ;  /* 0x0000000000027941 */ /* 0x000fea0003800000 */
.L_x_474:
[----:B------:R-:W-:Y:S01]  /*4490*/  ISETP.NE.AND P3, PT, R8, RZ, PT ;  /* 0x000000ff0800720c */ /* 0x000fe20003f65270 */
[----:B------:R-:W-:-:S12]  /*44a0*/  BSSY B2, `(.L_x_478) ;  /* 0x0000037000027945 */ /* 0x000fd80003800000 */
[----:B------:R-:W-:Y:S05]  /*44b0*/  @!P3 BRA `(.L_x_479) ;  /* 0x0000000000d4b947 */ /* 0x000fea0003800000 */
[----:B0---4-:R0:W4:Y:S01]  /*44c0*/  LDS.128 R12, [R26+0x21000] ;  /* 0x021000001a0c7984 */ /* 0x0111220000000c00 */
[----:B------:R-:W-:Y:S01]  /*44d0*/  ISETP.GE.AND P3, PT, R207, R117, PT ;  /* 0x00000075cf00720c */ /* 0x000fe20003f66270 */
[----:B------:R-:W-:-:S12]  /*44e0*/  BSSY B3, `(.L_x_480) ;  /* 0x000002d000037945 */ /* 0x000fd80003800000 */
[----:B0-----:R-:W-:Y:S05]  /*44f0*/  @P3 BRA `(.L_x_481) ;  /* 0x0000000000ac3947 */ /* 0x001fea0003800000 */
[--C-:B------:R-:W-:Y:S02]  /*4500*/  SHF.R.U64 R68, R64, 0x10, R65.reuse ;  /* 0x0000001040447819 */ /* 0x100fe40000001241 */
[----:B------:R-:W-:Y:S02]  /*4510*/  SHF.R.U32.HI R64, RZ, 0x10, R65 ;  /* 0x00000010ff407819 */ /* 0x000fe40000011641 */
[--C-:B------:R-:W-:Y:S01]  /*4520*/  SHF.R.U64 R69, R66, 0x10, R67.reuse ;  /* 0x0000001042457819 */ /* 0x100fe20000001243 */
[----:B------:R-:W-:Y:S01]  /*4530*/  HADD2.F32 R68, -RZ, R68.H0_H0 ;  /* 0x20000044ff447230 */ /* 0x000fe20000004100 */
[----:B----4-:R-:W-:Y:S02]  /*4540*/  MOV R65, R13 ;  /* 0x0000000d00417202 */ /* 0x010fe40000000f00 */
[----:B------:R-:W-:Y:S01]  /*4550*/  SHF.R.U32.HI R66, RZ, 0x10, R67 ;  /* 0x00000010ff427819 */ /* 0x000fe20000011643 */
[----:B------:R-:W-:Y:S02]  /*4560*/  HADD2.F32 R13, -RZ, R69.H0_H0 ;  /* 0x20000045ff0d7230 */ /* 0x000fe40000004100 */
[----:B------:R-:W-:-:S02]  /*4570*/  HADD2.F32 R67, -RZ, R65.H1_H1 ;  /* 0x30000041ff437230 */ /* 0x000fc40000004100 */
[----:B------:R-:W-:Y:S02]  /*4580*/  HADD2.F32 R69, -RZ, R65.H0_H0 ;  /* 0x20000041ff457230 */ /* 0x000fe40000004100 */
[----:B------:R-:W-:Y:S02]  /*4590*/  HADD2.F32 R66, -RZ, R66.H0_H0 ;  /* 0x20000042ff427230 */ /* 0x000fe40000004100 */
[-C--:B------:R-:W-:Y:S01]  /*45a0*/  FMUL.FTZ R65, R67, R13.reuse ;  /* 0x0000000d43417220 */ /* 0x080fe20000410000 */
[----:B------:R-:W-:-:S03]  /*45b0*/  FMUL.FTZ R13, R69, R13 ;  /* 0x0000000d450d7220 */ /* 0x000fc60000410000 */
[-C--:B------:R-:W-:Y:S01]  /*45c0*/  FFMA.FTZ R65, R69, R68.reuse, -R65 ;  /* 0x0000004445417223 */ /* 0x080fe20000010841 */
[----:B------:R-:W-:Y:S02]  /*45d0*/  IMAD.MOV.U32 R69, RZ, RZ, R12 ;  /* 0x000000ffff457224 */ /* 0x000fe400078e000c */
[----:B------:R-:W-:Y:S01]  /*45e0*/  FFMA.FTZ R13, R67, R68, R13 ;  /* 0x00000044430d7223 */ /* 0x000fe2000001000d */
[----:B------:R-:W-:Y:S02]  /*45f0*/  IMAD.MOV.U32 R67, RZ, RZ, R15 ;  /* 0x000000ffff437224 */ /* 0x000fe400078e000f */
[----:B------:R-:W-:Y:S02]  /*4600*/  HADD2.F32 R68, -RZ, R64.H0_H0 ;  /* 0x20000040ff447230 */ /* 0x000fe40000004100 */
[----:B------:R-:W-:Y:S01]  /*4610*/  HADD2.F32 R12, -RZ, R69.H1_H1 ;  /* 0x30000045ff0c7230 */ /* 0x000fe20000004100 */
[----:B------:R-:W-:Y:S01]  /*4620*/  F2FP.F16.F32.PACK_AB R13, R13, R65 ;  /* 0x000000410d0d723e */ /* 0x000fe200000000ff */
[----:B------:R-:W-:-:S02]  /*4630*/  HADD2.F32 R15, -RZ, R67.H1_H1 ;  /* 0x30000043ff0f7230 */ /* 0x000fc40000004100 */
[----:B------:R-:W-:Y:S02]  /*4640*/  HADD2.F32 R67, -RZ, R67.H0_H0 ;  /* 0x20000043ff437230 */ /* 0x000fe40000004100 */
[----:B------:R-:W-:Y:S02]  /*4650*/  HADD2.F32 R69, -RZ, R69.H0_H0 ;  /* 0x20000045ff457230 */ /* 0x000fe40000004100 */
[-C--:B------:R-:W-:Y:S01]  /*4660*/  FMUL.FTZ R64, R15, R66.reuse ;  /* 0x000000420f407220 */ /* 0x080fe20000410000 */
[----:B------:R-:W-:-:S03]  /*4670*/  FMUL.FTZ R66, R67, R66 ;  /* 0x0000004243427220 */ /* 0x000fc60000410000 */
[-C--:B------:R-:W-:Y:S01]  /*4680*/  FFMA.FTZ R64, R67, R68.reuse, -R64 ;  /* 0x0000004443407223 */ /* 0x080fe20000010840 */
[----:B------:R-:W-:Y:S01]  /*4690*/  FFMA.FTZ R15, R15, R68, R66 ;  /* 0x000000440f0f7223 */ /* 0x000fe20000010042 */
[----:B------:R-:W-:Y:S02]  /*46a0*/  HADD2.F32 R68, -RZ, R154.H0_H0 ;  /* 0x2000009aff447230 */ /* 0x000fe40000004100 */
[----:B------:R-:W-:Y:S02]  /*46b0*/  HADD2.F32 R66, -RZ, R152.H1_H1 ;  /* 0x30000098ff427230 */ /* 0x000fe40000004100 */
[----:B------:R-:W-:Y:S01]  /*46c0*/  F2FP.F16.F32.PACK_AB R15, R15, R64 ;  /* 0x000000400f0f723e */ /* 0x000fe200000000ff */
[-C--:B------:R-:W-:Y:S01]  /*46d0*/  FMUL.FTZ R67, R12, R68.reuse ;  /* 0x000000440c437220 */ /* 0x080fe20000410000 */
[----:B------:R-:W-:-:S03]  /*46e0*/  FMUL.FTZ R68, R69, R68 ;  /* 0x0000004445447220 */ /* 0x000fc60000410000 */
[-C--:B------:R-:W-:Y:S01]  /*46f0*/  FFMA.FTZ R67, R69, R66.reuse, -R67 ;  /* 0x0000004245437223 */ /* 0x080fe20000010843 */
[----:B------:R-:W-:Y:S01]  /*4700*/  FFMA.FTZ R12, R12, R66, R68 ;  /* 0x000000420c0c7223 */ /* 0x000fe20000010044 */
[----:B------:R-:W-:Y:S02]  /*4710*/  HADD2.F32 R66, -RZ, R154.H1_H1 ;  /* 0x3000009aff427230 */ /* 0x000fe40000004100 */
[----:B------:R-:W-:Y:S02]  /*4720*/  HADD2.F32 R68, -RZ, R14.H1_H1 ;  /* 0x3000000eff447230 */ /* 0x000fe40000004100 */
[----:B------:R-:W-:Y:S01]  /*4730*/  HADD2.F32 R69, -RZ, R152.H0_H0 ;  /* 0x20000098ff457230 */ /* 0x000fe20000004100 */
[----:B------:R-:W-:Y:S01]  /*4740*/  F2FP.F16.F32.PACK_AB R12, R12, R67 ;  /* 0x000000430c0c723e */ /* 0x000fe200000000ff */
[----:B------:R-:W-:Y:S02]  /*4750*/  HADD2.F32 R14, -RZ, R14.H0_H0 ;  /* 0x2000000eff0e7230 */ /* 0x000fe40000004100 */
[----:B------:R-:W-:-:S04]  /*4760*/  FMUL.FTZ R70, R68, R66 ;  /* 0x0000004244467220 */ /* 0x000fc80000410000 */
[C---:B------:R-:W-:Y:S01]  /*4770*/  FFMA.FTZ R70, R14.reuse, R69, -R70 ;  /* 0x000000450e467223 */ /* 0x040fe20000010846 */
[----:B------:R-:W-:-:S04]  /*4780*/  FMUL.FTZ R14, R14, R66 ;  /* 0x000000420e0e7220 */ /* 0x000fc80000410000 */
[----:B------:R-:W-:-:S05]  /*4790*/  FFMA.FTZ R14, R68, R69, R14 ;  /* 0x00000045440e7223 */ /* 0x000fca000001000e */
[----:B------:R-:W-:-:S07]  /*47a0*/  F2FP.F16.F32.PACK_AB R14, R14, R70 ;  /* 0x000000460e0e723e */ /* 0x000fce00000000ff */
.L_x_481:
[----:B------:R-:W-:Y:S05]  /*47b0*/  BSYNC B3 ;  /* 0x0000000000037941 */ /* 0x000fea0003800000 */
.L_x_480:
[----:B---3--:R-:W-:Y:S01]  /*47c0*/  MOV R64, R11 ;  /* 0x0000000b00407202 */ /* 0x008fe20000000f00 */
[----:B------:R-:W-:Y:S02]  /*47d0*/  IMAD.SHL.U32 R66, R199, 0x8, RZ ;  /* 0x00000008c7427824 */ /* 0x000fe400078e00ff */
[----:B--2---:R-:W-:Y:S02]  /*47e0*/  IMAD.MOV.U32 R65, RZ, RZ, R76 ;  /* 0x000000ffff417224 */ /* 0x004fe400078e004c */
[----:B------:R-:W-:-:S05]  /*47f0*/  IMAD.WIDE R64, R66, 0x2, R64 ;  /* 0x0000000242407825 */ /* 0x000fca00078e0240 */
[----:B----4-:R0:W-:Y:S02]  /*4800*/  ST.E.128 desc[UR48][R64.64], R12 ;  /* 0x0000000c40007985 */ /* 0x0101e4000c101d30 */
.L_x_479:
[----:B------:R-:W-:Y:S05]  /*4810*/  BSYNC B2 ;  /* 0x0000000000027941 */ /* 0x000fea0003800000 */
.L_x_478:
        /* <DEDUP_REMOVED lines=8> */
[----:B------:R-:W-:Y:S01]  /*48a0*/  SHF.R.U32.HI R60, RZ, 0x10, R61 ;  /* 0x00000010ff3c7819 */ /* 0x000fe2000001163d */
[----:B----4-:R-:W-:Y:S01]  /*48b0*/  IMAD.MOV.U32 R61, RZ, RZ, R13 ;  /* 0x000000ffff3d7224 */ /* 0x010fe200078e000d */
        /* <DEDUP_REMOVED lines=23> */
[--C-:B------:R-:W-:Y:S02]  /*4a30*/  HADD2.F32 R64, -RZ, R151.reuse.H1_H1 ;  /* 0x30000097ff407230 */ /* 0x100fe40000004100 */
[----:B------:R-:W-:Y:S02]  /*4a40*/  HADD2.F32 R62, -RZ, R151.H0_H0 ;  /* 0x20000097ff3e7230 */ /* 0x000fe40000004100 */
        /* <DEDUP_REMOVED lines=15> */
.L_x_485:
[----:B------:R-:W-:Y:S05]  /*4b40*/  BSYNC B3 ;  /* 0x0000000000037941 */ /* 0x000fea0003800000 */
.L_x_484:
[----:B---3--:R-:W-:-:S04]  /*4b50*/  LEA R60, P3, R23, R11, 0x1 ;  /* 0x0000000b173c7211 */ /* 0x008fc800078608ff */
[----:B--2---:R-:W-:-:S05]  /*4b60*/  LEA.HI.X R61, R23, R76, R202, 0x1, P3 ;  /* 0x0000004c173d7211 */ /* 0x004fca00018f0cca */
[----:B----4-:R0:W-:Y:S04]  /*4b70*/  ST.E.128 desc[UR48][R60.64], R12 ;  /* 0x0000000c3c007985 */ /* 0x0101e8000c101d30 */
.L_x_483:
[----:B------:R-:W-:Y:S05]  /*4b80*/  BSYNC B2 ;  /* 0x0000000000027941 */ /* 0x000fea0003800000 */
.L_x_482:
        /* <DEDUP_REMOVED lines=12> */
[----:B------:R-:W-:Y:S01]  /*4c50*/  SHF.R.U32.HI R57, RZ, 0x10, R57 ;  /* 0x00000010ff397819 */ /* 0x000fe20000011639 */
[----:B------:R-:W-:Y:S02]  /*4c60*/  HADD2.F32 R58, -RZ, R58.H0_H0 ;  /* 0x2000003aff3a7230 */ /* 0x000fe40000004100 */
[--C-:B------:R-:W-:Y:S02]  /*4c70*/  HADD2.F32 R13, -RZ, R59.reuse.H1_H1 ;  /* 0x3000003bff0d7230 */ /* 0x100fe40000004100 */
[----:B------:R-:W-:-:S02]  /*4c80*/  HADD2.F32 R59, -RZ, R59.H0_H0 ;  /* 0x2000003bff3b7230 */ /* 0x000fc40000004100 */
[----:B------:R-:W-:Y:S02]  /*4c90*/  HADD2.F32 R56, -RZ, R56.H0_H0 ;  /* 0x20000038ff387230 */ /* 0x000fe40000004100 */
[-C--:B------:R-:W-:Y:S01]  /*4ca0*/  FMUL.FTZ R61, R13, R60.reuse ;  /* 0x0000003c0d3d7220 */ /* 0x080fe20000410000 */
[----:B------:R-:W-:Y:S02]  /*4cb0*/  HADD2.F32 R57, -RZ, R57.H0_H0 ;  /* 0x20000039ff397230 */ /* 0x000fe40000004100 */
[C---:B------:R-:W-:Y:S01]  /*4cc0*/  FMUL.FTZ R60, R59.reuse, R60 ;  /* 0x0000003c3b3c7220 */ /* 0x040fe20000410000 */
[----:B------:R-:W-:-:S03]  /*4cd0*/  FFMA.FTZ R61, R59, R56, -R61 ;  /* 0x000000383b3d7223 */ /* 0x000fc6000001083d */
[----:B------:R-:W-:Y:S01]  /*4ce0*/  FFMA.FTZ R60, R13, R56, R60 ;  /* 0x000000380d3c7223 */ /* 0x000fe2000001003c */
[--C-:B------:R-:W-:Y:S02]  /*4cf0*/  HADD2.F32 R13, -RZ, R15.reuse.H1_H1 ;  /* 0x3000000fff0d7230 */ /* 0x100fe40000004100 */
[----:B------:R-:W-:Y:S02]  /*4d00*/  HADD2.F32 R15, -RZ, R15.H0_H0 ;  /* 0x2000000fff0f7230 */ /* 0x000fe40000004100 */
[----:B------:R-:W-:Y:S01]  /*4d10*/  F2FP.F16.F32.PACK_AB R60, R60, R61 ;  /* 0x0000003d3c3c723e */ /* 0x000fe200000000ff */
[-C--:B------:R-:W-:Y:S02]  /*4d20*/  FMUL.FTZ R56, R13, R58.reuse ;  /* 0x0000003a0d387220 */ /* 0x080fe40000410000 */
[C---:B------:R-:W-:Y:S02]  /*4d30*/  FMUL.FTZ R58, R15.reuse, R58 ;  /* 0x0000003a0f3a7220 */ /* 0x040fe40000410000 */
[----:B------:R-:W-:Y:S01]  /*4d40*/  FFMA.FTZ R56, R15, R57, -R56 ;  /* 0x000000390f387223 */ /* 0x000fe20000010838 */
[----:B------:R-:W-:-:S02]  /*4d50*/  HADD2.F32 R15, -RZ, R149.H1_H1 ;  /* 0x30000095ff0f7230 */ /* 0x000fc40000004100 */
[----:B------:R-:W-:Y:S01]  /*4d60*/  FFMA.FTZ R58, R13, R57, R58 ;  /* 0x000000390d3a7223 */ /* 0x000fe2000001003a */
[--C-:B------:R-:W-:Y:S02]  /*4d70*/  HADD2.F32 R13, -RZ, R12.reuse.H0_H0 ;  /* 0x2000000cff0d7230 */ /* 0x100fe40000004100 */
[----:B------:R-:W-:Y:S02]  /*4d80*/  HADD2.F32 R12, -RZ, R12.H1_H1 ;  /* 0x3000000cff0c7230 */ /* 0x000fe40000004100 */
[--C-:B------:R-:W-:Y:S01]  /*4d90*/  HADD2.F32 R57, -RZ, R148.reuse.H1_H1 ;  /* 0x30000094ff397230 */ /* 0x100fe20000004100 */
[----:B------:R-:W-:Y:S01]  /*4da0*/  F2FP.F16.F32.PACK_AB R56, R58, R56 ;  /* 0x000000383a38723e */ /* 0x000fe200000000ff */
[----:B------:R-:W-:Y:S02]  /*4db0*/  HADD2.F32 R149, -RZ, R149.H0_H0 ;  /* 0x20000095ff957230 */ /* 0x000fe40000004100 */
[-C--:B------:R-:W-:Y:S01]  /*4dc0*/  FMUL.FTZ R59, R12, R15.reuse ;  /* 0x0000000f0c3b7220 */ /* 0x080fe20000410000 */
[----:B------:R-:W-:Y:S01]  /*4dd0*/  FMUL.FTZ R15, R13, R15 ;  /* 0x0000000f0d0f7220 */ /* 0x000fe20000410000 */
[----:B------:R-:W-:-:S02]  /*4de0*/  HADD2.F32 R148, -RZ, R148.H0_H0 ;  /* 0x20000094ff947230 */ /* 0x000fc40000004100 */
[-C--:B------:R-:W-:Y:S01]  /*4df0*/  FFMA.FTZ R59, R13, R57.reuse, -R59 ;  /* 0x000000390d3b7223 */ /* 0x080fe2000001083b */
[----:B------:R-:W-:Y:S01]  /*4e00*/  FFMA.FTZ R15, R12, R57, R15 ;  /* 0x000000390c0f7223 */ /* 0x000fe2000001000f */
[--C-:B------:R-:W-:Y:S02]  /*4e10*/  HADD2.F32 R12, -RZ, R14.reuse.H0_H0 ;  /* 0x2000000eff0c7230 */ /* 0x100fe40000004100 */
[----:B------:R-:W-:Y:S02]  /*4e20*/  HADD2.F32 R14, -RZ, R14.H1_H1 ;  /* 0x3000000eff0e7230 */ /* 0x000fe40000004100 */
[----:B------:R-:W-:-:S03]  /*4e30*/  F2FP.F16.F32.PACK_AB R15, R15, R59 ;  /* 0x0000003b0f0f723e */ /* 0x000fc600000000ff */
[-C--:B------:R-:W-:Y:S01]  /*4e40*/  FMUL.FTZ R13, R14, R149.reuse ;  /* 0x000000950e0d7220 */ /* 0x080fe20000410000 */
[----:B------:R-:W-:-:S03]  /*4e50*/  FMUL.FTZ R149, R12, R149 ;  /* 0x000000950c957220 */ /* 0x000fc60000410000 */
[-C--:B------:R-:W-:Y:S01]  /*4e60*/  FFMA.FTZ R13, R12, R148.reuse, -R13 ;  /* 0x000000940c0d7223 */ /* 0x080fe2000001080d */
[----:B------:R-:W-:Y:S01]  /*4e70*/  FFMA.FTZ R149, R14, R148, R149 ;  /* 0x000000940e957223 */ /* 0x000fe20000010095 */
[----:B------:R-:W-:Y:S02]  /*4e80*/  IMAD.MOV.U32 R12, RZ, RZ, R15 ;  /* 0x000000ffff0c7224 */ /* 0x000fe400078e000f */
[----:B------:R-:W-:Y:S02]  /*4e90*/  IMAD.MOV.U32 R15, RZ, RZ, R56 ;  /* 0x000000ffff0f7224 */ /* 0x000fe400078e0038 */
[----:B------:R-:W-:Y:S01]  /*4ea0*/  F2FP.F16.F32.PACK_AB R149, R149, R13 ;  /* 0x0000000d9595723e */ /* 0x000fe200000000ff */
[----:B------:R-:W-:-:S03]  /*4eb0*/  IMAD.MOV.U32 R13, RZ, RZ, R60 ;  /* 0x000000ffff0d7224 */ /* 0x000fc600078e003c */
[----:B------:R-:W-:-:S07]  /*4ec0*/  MOV R14, R149 ;  /* 0x00000095000e7202 */ /* 0x000fce0000000f00 */
.L_x_489:
[----:B------:R-:W-:Y:S05]  /*4ed0*/  BSYNC B3 ;  /* 0x0000000000037941 */ /* 0x000fea0003800000 */
.L_x_488:
[----:B---3--:R-:W-:-:S04]  /*4ee0*/  LEA R56, P3, R22, R11, 0x1 ;  /* 0x0000000b16387211 */ /* 0x008fc800078608ff */
[----:B--2---:R-:W-:-:S05]  /*4ef0*/  LEA.HI.X R57, R22, R76, R201, 0x1, P3 ;  /* 0x0000004c16397211 */ /* 0x004fca00018f0cc9 */
[----:B----4-:R0:W-:Y:S04]  /*4f00*/  ST.E.128 desc[UR48][R56.64], R12 ;  /* 0x0000000c38007985 */ /* 0x0101e8000c101d30 */
.L_x_487:
[----:B------:R-:W-:Y:S05]  /*4f10*/  BSYNC B2 ;  /* 0x0000000000027941 */ /* 0x000fea0003800000 */
.L_x_486:
[----:B------:R-:W-:-:S13]  /*4f20*/  ISETP.NE.AND P3, PT, R20, RZ, PT ;  /* 0x000000ff1400720c */ /* 0x000fda0003f65270 */
[----:B------:R-:W-:Y:S05]  /*4f30*/  @!P3 BRA `(.L_x_469) ;  /* 0x0000000000d4b947 */ /* 0x000fea0003800000 */
[----:B0---4-:R0:W4:Y:S01]  /*4f40*/  LDS.128 R12, [R27+0x24000] ;  /* 0x024000001b0c7984 */ /* 0x0111220000000c00 */
[C---:B---3--:R-:W-:Y:S01]  /*4f50*/  LEA R56, P3, R192.reuse, R11, 0x1 ;  /* 0x0000000bc0387211 */ /* 0x048fe200078608ff */
[----:B------:R-:W-:Y:S03]  /*4f60*/  BSSY B2, `(.L_x_490) ;  /* 0x0000031000027945 */ /* 0x000fe60003800000 */
[----:B--2---:R-:W-:Y:S02]  /*4f70*/  LEA.HI.X R57, R192, R76, R200, 0x1, P3 ;  /* 0x0000004cc0397211 */ /* 0x004fe400018f0cc8 */
[----:B------:R-:W-:-:S13]  /*4f80*/  ISETP.GE.AND P3, PT, R210, R117, PT ;  /* 0x00000075d200720c */ /* 0x000fda0003f66270 */
[----:B0-----:R-:W-:Y:S05]  /*4f90*/  @P3 BRA `(.L_x_491) ;  /* 0x0000000000b43947 */ /* 0x001fea0003800000 */
[----:B------:R-:W-:Y:S01]  /*4fa0*/  SHF.R.U64 R58, R54, 0x10, R55 ;  /* 0x00000010363a7819 */ /* 0x000fe20000001237 */
[----:B----4-:R-:W-:Y:S01]  /*4fb0*/  IMAD.MOV.U32 R54, RZ, RZ, R13 ;  /* 0x000000ffff367224 */ /* 0x010fe200078e000d */
[----:B------:R-:W-:Y:S02]  /*4fc0*/  SHF.R.U64 R13, R52, 0x10, R53 ;  /* 0x00000010340d7819 */ /* 0x000fe40000001235 */
[----:B------:R-:W-:Y:S01]  /*4fd0*/  SHF.R.U32.HI R55, RZ, 0x10, R55 ;  /* 0x00000010ff377819 */ /* 0x000fe20000011637 */
[----:B------:R-:W-:Y:S02]  /*4fe0*/  HADD2.F32 R58, -RZ, R58.H0_H0 ;  /* 0x2000003aff3a7230 */ /* 0x000fe40000004100 */
[--C-:B------:R-:W-:Y:S02]  /*4ff0*/  HADD2.F32 R11, -RZ, R54.reuse.H1_H1 ;  /* 0x30000036ff0b7230 */ /* 0x100fe40000004100 */
[----:B------:R-:W-:Y:S02]  /*5000*/  HADD2.F32 R52, -RZ, R54.H0_H0 ;  /* 0x20000036ff347230 */ /* 0x000fe40000004100 */
[----:B------:R-:W-:-:S02]  /*5010*/  HADD2.F32 R13, -RZ, R13.H0_H0 ;  /* 0x2000000dff0d7230 */ /* 0x000fc40000004100 */
[-C--:B------:R-:W-:Y:S01]  /*5020*/  FMUL.FTZ R54, R11, R58.reuse ;  /* 0x0000003a0b367220 */ /* 0x080fe20000410000 */
[----:B------:R-:W-:-:S03]  /*5030*/  FMUL.FTZ R58, R52, R58 ;  /* 0x0000003a343a7220 */ /* 0x000fc60000410000 */
[-C--:B------:R-:W-:Y:S01]  /*5040*/  FFMA.FTZ R54, R52, R13.reuse, -R54 ;  /* 0x0000000d34367223 */ /* 0x080fe20000010836 */
[----:B------:R-:W-:Y:S01]  /*5050*/  SHF.R.U32.HI R52, RZ, 0x10, R53 ;  /* 0x00000010ff347819 */ /* 0x000fe20000011635 */
[----:B------:R-:W-:Y:S01]  /*5060*/  FFMA.FTZ R58, R11, R13, R58 ;  /* 0x0000000d0b3a7223 */ /* 0x000fe2000001003a */
[----:B------:R-:W-:Y:S02]  /*5070*/  IMAD.MOV.U32 R13, RZ, RZ, R15 ;  /* 0x000000ffff0d7224 */ /* 0x000fe400078e000f */
[----:B------:R-:W-:Y:S02]  /*5080*/  HADD2.F32 R15, -RZ, R55.H0_H0 ;  /* 0x20000037ff0f7230 */ /* 0x000fe40000004100 */
[----:B------:R-:W-:Y:S01]  /*5090*/  HADD2.F32 R52, -RZ, R52.H0_H0 ;  /* 0x20000034ff347230 */ /* 0x000fe20000004100 */
[----:B------:R-:W-:Y:S01]  /*50a0*/  F2FP.F16.F32.PACK_AB R54, R58, R54 ;  /* 0x000000363a36723e */ /* 0x000fe200000000ff */
[--C-:B------:R-:W-:Y:S02]  /*50b0*/  HADD2.F32 R11, -RZ, R13.reuse.H1_H1 ;  /* 0x3000000dff0b7230 */ /* 0x100fe40000004100 */
[----:B------:R-:W-:-:S03]  /*50c0*/  HADD2.F32 R13, -RZ, R13.H0_H0 ;  /* 0x2000000dff0d7230 */ /* 0x000fc60000004100 */
[-C--:B------:R-:W-:Y:S02]  /*50d0*/  FMUL.FTZ R53, R11, R15.reuse ;  /* 0x0000000f0b357220 */ /* 0x080fe40000410000 */
[C---:B------:R-:W-:Y:S02]  /*50e0*/  FMUL.FTZ R15, R13.reuse, R15 ;  /* 0x0000000f0d0f7220 */ /* 0x040fe40000410000 */
[-C--:B------:R-:W-:Y:S01]  /*50f0*/  FFMA.FTZ R53, R13, R52.reuse, -R53 ;  /* 0x000000340d357223 */ /* 0x080fe20000010835 */
[----:B------:R-:W-:Y:S02]  /*5100*/  HADD2.F32 R13, -RZ, R147.H0_H0 ;  /* 0x20000093ff0d7230 */ /* 0x000fe40000004100 */
[----:B------:R-:W-:Y:S01]  /*5110*/  FFMA.FTZ R15, R11, R52, R15 ;  /* 0x000000340b0f7223 */ /* 0x000fe2000001000f */
[--C-:B------:R-:W-:Y:S02]  /*5120*/  HADD2.F32 R11, -RZ, R12.reuse.H0_H0 ;  /* 0x2000000cff0b7230 */ /* 0x100fe40000004100 */
[----:B------:R-:W-:-:S02]  /*5130*/  HADD2.F32 R12, -RZ, R12.H1_H1 ;  /* 0x3000000cff0c7230 */ /* 0x000fc40000004100 */
[--C-:B------:R-:W-:Y:S01]  /*5140*/  HADD2.F32 R52, -RZ, R146.reuse.H0_H0 ;  /* 0x20000092ff347230 */ /* 0x100fe20000004100 */
[----:B------:R-:W-:Y:S01]  /*5150*/  F2FP.F16.F32.PACK_AB R15, R15, R53 ;  /* 0x000000350f0f723e */ /* 0x000fe200000000ff */
[----:B------:R-:W-:Y:S02]  /*5160*/  HADD2.F32 R147, -RZ, R147.H1_H1 ;  /* 0x30000093ff937230 */ /* 0x000fe40000004100 */
[CC--:B------:R-:W-:Y:S01]  /*5170*/  FMUL.FTZ R55, R12.reuse, R13.reuse ;  /* 0x0000000d0c377220 */ /* 0x0c0fe20000410000 */
[C---:B------:R-:W-:Y:S01]  /*5180*/  FMUL.FTZ R13, R11.reuse, R13 ;  /* 0x0000000d0b0d7220 */ /* 0x040fe20000410000 */
[----:B------:R-:W-:Y:S02]  /*5190*/  HADD2.F32 R146, -RZ, R146.H1_H1 ;  /* 0x30000092ff927230 */ /* 0x000fe40000004100 */
[-C--:B------:R-:W-:Y:S01]  /*51a0*/  FFMA.FTZ R55, R11, R52.reuse, -R55 ;  /* 0x000000340b377223 */ /* 0x080fe20000010837 */
[--C-:B------:R-:W-:Y:S02]  /*51b0*/  HADD2.F32 R11, -RZ, R14.reuse.H0_H0 ;  /* 0x2000000eff0b7230 */ /* 0x100fe40000004100 */
[----:B------:R-:W-:Y:S01]  /*51c0*/  FFMA.FTZ R13, R12, R52, R13 ;  /* 0x000000340c0d7223 */ /* 0x000fe2000001000d */
[----:B------:R-:W-:-:S04]  /*51d0*/  HADD2.F32 R14, -RZ, R14.H1_H1 ;  /* 0x3000000eff0e7230 */ /* 0x000fc80000004100 */
[----:B------:R-:W-:Y:S01]  /*51e0*/  F2FP.F16.F32.PACK_AB R13, R13, R55 ;  /* 0x000000370d0d723e */ /* 0x000fe200000000ff */
[-C--:B------:R-:W-:Y:S01]  /*51f0*/  FMUL.FTZ R12, R14, R147.reuse ;  /* 0x000000930e0c7220 */ /* 0x080fe20000410000 */
[----:B------:R-:W-:-:S03]  /*5200*/  FMUL.FTZ R147, R11, R147 ;  /* 0x000000930b937220 */ /* 0x000fc60000410000 */
[-C--:B------:R-:W-:Y:S01]  /*5210*/  FFMA.FTZ R12, R11, R146.reuse, -R12 ;  /* 0x000000920b0c7223 */ /* 0x080fe2000001080c */
[----:B------:R-:W-:-:S05]  /*5220*/  FFMA.FTZ R147, R14, R146, R147 ;  /* 0x000000920e937223 */ /* 0x000fca0000010093 */
[----:B------:R-:W-:Y:S02]  /*5230*/  F2FP.F16.F32.PACK_AB R147, R147, R12 ;  /* 0x0000000c9393723e */ /* 0x000fe400000000ff */
[----:B------:R-:W-:Y:S01]  /*5240*/  MOV R12, R13 ;  /* 0x0000000d000c7202 */ /* 0x000fe20000000f00 */
[----:B------:R-:W-:Y:S02]  /*5250*/  IMAD.MOV.U32 R13, RZ, RZ, R54 ;  /* 0x000000ffff0d7224 */ /* 0x000fe400078e0036 */
[----:B------:R-:W-:-:S07]  /*5260*/  IMAD.MOV.U32 R14, RZ, RZ, R147 ;  /* 0x000000ffff0e7224 */ /* 0x000fce00078e0093 */
.L_x_491:
[----:B------:R-:W-:Y:S05]  /*5270*/  BSYNC B2 ;  /* 0x0000000000027941 */ /* 0x000fea0003800000 */
.L_x_490:
[----:B----4-:R0:W-:Y:S02]  /*5280*/  ST.E.128 desc[UR48][R56.64], R12 ;  /* 0x0000000c38007985 */ /* 0x0101e4000c101d30 */
.L_x_469:
[----:B------:R-:W-:Y:S05]  /*5290*/  BSYNC B1 ;  /* 0x0000000000017941 */ /* 0x000fea0003800000 */
.L_x_468:
[----:B------:R-:W-:-:S03]  /*52a0*/  UMOV UR4, 0xffffffff ;  /* 0xffffffff00047882 */ /* 0x000fc60000000000 */
[----:B------:R-:W-:Y:S05]  /*52b0*/  BRA.DIV UR4, `(.L_x_492) ;  /* 0x000001ce04e07947 */ /* 0x000fea000b800000 */
[----:B-1----:R-:W1:Y:S04]  /*52c0*/  SHFL.IDX PT, R113, R113, 0x1, 0x1c1f ;  /* 0x003c1f0071717f89 */ /* 0x002e6800000e0000 */
[----:B------:R-:W0:Y:S02]  /*52d0*/  SHFL.IDX PT, R116, R116, 0x1, 0x1c1f ;  /* 0x003c1f0074747f89 */ /* 0x000e2400000e0000 */
.L_x_801:
[----:B------:R-:W-:Y:S05]  /*52e0*/  @P4 BRA `(.L_x_493) ;  /* 0x00000054004c4947 */ /* 0x000fea0003800000 */
[----:B------:R-:W-:Y:S01]  /*52f0*/  ISETP.NE.AND P3, PT, R6, RZ, PT ;  /* 0x000000ff0600720c */ /* 0x000fe20003f65270 */
[----:B------:R-:W-:-:S12]  /*5300*/  BSSY B1, `(.L_x_494) ;  /* 0x0000039000017945 */ /* 0x000fd80003800000 */
[----:B------:R-:W-:Y:S05]  /*5310*/  @!P3 BRA `(.L_x_495) ;  /* 0x0000000000dcb947 */ /* 0x000fea0003800000 */
[----:B0---4-:R0:W4:Y:S01]  /*5320*/  LDS.128 R12, [R26+0x20000] ;  /* 0x020000001a0c7984 */ /* 0x0111220000000c00 */
[C---:B------:R-:W-:Y:S01]  /*5330*/  LEA R52, P3, R16.reuse, R116, 0x1 ;  /* 0x0000007410347211 */ /* 0x040fe200078608ff */
[----:B------:R-:W-:Y:S03]  /*5340*/  BSSY B2, `(.L_x_496) ;  /* 0x0000033000027945 */ /* 0x000fe60003800000 */
[----:B-1----:R-:W-:Y:S02]  /*5350*/  LEA.HI.X R53, R16, R113, R17, 0x1, P3 ;  /* 0x0000007110357211 */ /* 0x002fe400018f0c11 */
[----:B------:R-:W-:-:S13]  /*5360*/  ISETP.GE.AND P3, PT, R196, R117, PT ;  /* 0x00000075c400720c */ /* 0x000fda0003f66270 */
[----:B0-----:R-:W-:Y:S05]  /*5370*/  @P3 BRA `(.L_x_497) ;  /* 0x0000000000bc3947 */ /* 0x001fea0003800000 */
[----:B------:R-:W-:Y:S01]  /*5380*/  SHF.R.U64 R54, R50, 0x10, R51 ;  /* 0x0000001032367819 */ /* 0x000fe20000001233 */
[----:B----4-:R-:W-:Y:S01]  /*5390*/  IMAD.MOV.U32 R50, RZ, RZ, R13 ;  /* 0x000000ffff327224 */ /* 0x010fe200078e000d */
[----:B------:R-:W-:Y:S02]  /*53a0*/  SHF.R.U64 R13, R48, 0x10, R49 ;  /* 0x00000010300d7819 */ /* 0x000fe40000001231 */
[----:B------:R-:W-:Y:S01]  /*53b0*/  SHF.R.U32.HI R51, RZ, 0x10, R51 ;  /* 0x00000010ff337819 */ /* 0x000fe20000011633 */
[----:B------:R-:W-:Y:S02]  /*53c0*/  HADD2.F32 R54, -RZ, R54.H0_H0 ;  /* 0x20000036ff367230 */ /* 0x000fe40000004100 */
[--C-:B---3--:R-:W-:Y:S02]  /*53d0*/  HADD2.F32 R11, -RZ, R50.reuse.H1_H1 ;  /* 0x30000032ff0b7230 */ /* 0x108fe40000004100 */
[----:B------:R-:W-:Y:S02]  /*53e0*/  HADD2.F32 R48, -RZ, R50.H0_H0 ;  /* 0x20000032ff307230 */ /* 0x000fe40000004100 */
[----:B------:R-:W-:-:S02]  /*53f0*/  HADD2.F32 R13, -RZ, R13.H0_H0 ;  /* 0x2000000dff0d7230 */ /* 0x000fc40000004100 */
[-C--:B------:R-:W-:Y:S01]  /*5400*/  FMUL.FTZ R50, R11, R54.reuse ;  /* 0x000000360b327220 */ /* 0x080fe20000410000 */
[----:B------:R-:W-:-:S03]  /*5410*/  FMUL.FTZ R54, R48, R54 ;  /* 0x0000003630367220 */ /* 0x000fc60000410000 */
[-C--:B------:R-:W-:Y:S01]  /*5420*/  FFMA.FTZ R50, R48, R13.reuse, -R50 ;  /* 0x0000000d30327223 */ /* 0x080fe20000010832 */
[----:B------:R-:W-:Y:S01]  /*5430*/  SHF.R.U32.HI R48, RZ, 0x10, R49 ;  /* 0x00000010ff307819 */ /* 0x000fe20000011631 */
[----:B------:R-:W-:Y:S01]  /*5440*/  FFMA.FTZ R54, R11, R13, R54 ;  /* 0x0000000d0b367223 */ /* 0x000fe20000010036 */
[----:B------:R-:W-:Y:S01]  /*5450*/  MOV R11, R15 ;  /* 0x0000000f000b7202 */ /* 0x000fe20000000f00 */
[----:B------:R-:W-:Y:S02]  /*5460*/  IMAD.MOV.U32 R13, RZ, RZ, R12 ;  /* 0x000000ffff0d7224 */ /* 0x000fe400078e000c */
[----:B------:R-:W-:Y:S01]  /*5470*/  HADD2.F32 R12, -RZ, R51.H0_H0 ;  /* 0x20000033ff0c7230 */ /* 0x000fe20000004100 */
[----:B------:R-:W-:Y:S01]  /*5480*/  F2FP.F16.F32.PACK_AB R50, R54, R50 ;  /* 0x000000323632723e */ /* 0x000fe200000000ff */
[--C-:B------:R-:W-:Y:S02]  /*5490*/  HADD2.F32 R15, -RZ, R11.reuse.H1_H1 ;  /* 0x3000000bff0f7230 */ /* 0x100fe40000004100 */
[----:B------:R-:W-:-:S02]  /*54a0*/  HADD2.F32 R11, -RZ, R11.H0_H0 ;  /* 0x2000000bff0b7230 */ /* 0x000fc40000004100 */
[----:B------:R-:W-:Y:S02]  /*54b0*/  HADD2.F32 R48, -RZ, R48.H0_H0 ;  /* 0x20000030ff307230 */ /* 0x000fe40000004100 */
[-C--:B------:R-:W-:Y:S01]  /*54c0*/  FMUL.FTZ R49, R15, R12.reuse ;  /* 0x0000000c0f317220 */ /* 0x080fe20000410000 */
[----:B------:R-:W-:-:S03]  /*54d0*/  FMUL.FTZ R12, R11, R12 ;  /* 0x0000000c0b0c7220 */ /* 0x000fc60000410000 */
[-C--:B------:R-:W-:Y:S01]  /*54e0*/  FFMA.FTZ R49, R11, R48.reuse, -R49 ;  /* 0x000000300b317223 */ /* 0x080fe20000010831 */
[----:B------:R-:W-:Y:S02]  /*54f0*/  HADD2.F32 R11, -RZ, R145.H0_H0 ;  /* 0x20000091ff0b7230 */ /* 0x000fe40000004100 */
[----:B------:R-:W-:Y:S01]  /*5500*/  FFMA.FTZ R12, R15, R48, R12 ;  /* 0x000000300f0c7223 */ /* 0x000fe2000001000c */
[--C-:B------:R-:W-:Y:S02]  /*5510*/  HADD2.F32 R15, -RZ, R13.reuse.H1_H1 ;  /* 0x3000000dff0f7230 */ /* 0x100fe40000004100 */
[----:B------:R-:W-:Y:S02]  /*5520*/  HADD2.F32 R13, -RZ, R13.H0_H0 ;  /* 0x2000000dff0d7230 */ /* 0x000fe40000004100 */
[----:B------:R-:W-:Y:S02]  /*5530*/  HADD2.F32 R48, -RZ, R144.H0_H0 ;  /* 0x20000090ff307230 */ /* 0x000fe40000004100 */
[----:B------:R-:W-:Y:S01]  /*5540*/  FMUL.FTZ R51, R15, R11 ;  /* 0x0000000b0f337220 */ /* 0x000fe20000410000 */
[----:B------:R-:W-:-:S02]  /*5550*/  HADD2.F32 R145, -RZ, R145.H1_H1 ;  /* 0x30000091ff917230 */ /* 0x000fc40000004100 */
[C---:B------:R-:W-:Y:S01]  /*5560*/  FMUL.FTZ R11, R13.reuse, R11 ;  /* 0x0000000b0d0b7220 */ /* 0x040fe20000410000 */
[----:B------:R-:W-:Y:S02]  /*5570*/  HADD2.F32 R144, -RZ, R144.H1_H1 ;  /* 0x30000090ff907230 */ /* 0x000fe40000004100 */
[-C--:B------:R-:W-:Y:S01]  /*5580*/  FFMA.FTZ R51, R13, R48.reuse, -R51 ;  /* 0x000000300d337223 */ /* 0x080fe20000010833 */
[--C-:B------:R-:W-:Y:S02]  /*5590*/  HADD2.F32 R13, -RZ, R14.reuse.H1_H1 ;  /* 0x3000000eff0d7230 */ /* 0x100fe40000004100 */
[----:B------:R-:W-:Y:S01]  /*55a0*/  FFMA.FTZ R11, R15, R48, R11 ;  /* 0x000000300f0b7223 */ /* 0x000fe2000001000b */
[----:B------:R-:W-:Y:S01]  /*55b0*/  HADD2.F32 R14, -RZ, R14.H0_H0 ;  /* 0x2000000eff0e7230 */ /* 0x000fe20000004100 */
[----:B------:R-:W-:Y:S01]  /*55c0*/  F2FP.F16.F32.PACK_AB R49, R12, R49 ;  /* 0x000000310c31723e */ /* 0x000fe200000000ff */
[----:B------:R-:W-:Y:S02]  /*55d0*/  FMUL.FTZ R15, R13, R145 ;  /* 0x000000910d0f7220 */ /* 0x000fe40000410000 */
[----:B------:R-:W-:Y:S01]  /*55e0*/  F2FP.F16.F32.PACK_AB R11, R11, R51 ;  /* 0x000000330b0b723e */ /* 0x000fe200000000ff */
[C---:B------:R-:W-:Y:S01]  /*55f0*/  FMUL.FTZ R145, R14.reuse, R145 ;  /* 0x000000910e917220 */ /* 0x040fe20000410000 */
[----:B------:R-:W-:-:S03]  /*5600*/  FFMA.FTZ R15, R14, R144, -R15 ;  /* 0x000000900e0f7223 */ /* 0x000fc6000001080f */
[----:B------:R-:W-:Y:S01]  /*5610*/  FFMA.FTZ R145, R13, R144, R145 ;  /* 0x000000900d917223 */ /* 0x000fe20000010091 */
[----:B------:R-:W-:Y:S01]  /*5620*/  IMAD.MOV.U32 R12, RZ, RZ, R11 ;  /* 0x000000ffff0c7224 */ /* 0x000fe200078e000b */
[----:B------:R-:W-:-:S03]  /*5630*/  MOV R13, R50 ;  /* 0x00000032000d7202 */ /* 0x000fc60000000f00 */
[----:B------:R-:W-:-:S05]  /*5640*/  F2FP.F16.F32.PACK_AB R15, R145, R15 ;  /* 0x0000000f910f723e */ /* 0x000fca00000000ff */
[----:B------:R-:W-:Y:S02]  /*5650*/  IMAD.MOV.U32 R14, RZ, RZ, R15 ;  /* 0x000000ffff0e7224 */ /* 0x000fe400078e000f */
[----:B------:R-:W-:-:S07]  /*5660*/  IMAD.MOV.U32 R15, RZ, RZ, R49 ;  /* 0x000000ffff0f7224 */ /* 0x000fce00078e0031 */
.L_x_497:
[----:B------:R-:W-:Y:S05]  /*5670*/  BSYNC B2 ;  /* 0x0000000000027941 */ /* 0x000fea0003800000 */
.L_x_496:
[----:B----4-:R0:W-:Y:S02]  /*5680*/  ST.E.128 desc[UR48][R52.64], R12 ;  /* 0x0000000c34007985 */ /* 0x0101e4000c101d30 */
.L_x_495:
[----:B------:R-:W-:Y:S05]  /*5690*/  BSYNC B1 ;  /* 0x0000000000017941 */ /* 0x000fea0003800000 */
.L_x_494:
[----:B------:R-:W-:Y:S01]  /*56a0*/  ISETP.NE.AND P3, PT, R7, RZ, PT ;  /* 0x000000ff0700720c */ /* 0x000fe20003f65270 */
[----:B------:R-:W-:-:S12]  /*56b0*/  BSSY B1, `(.L_x_498) ;  /* 0x0000035000017945 */ /* 0x000fd80003800000 */
[----:B------:R-:W-:Y:S05]  /*56c0*/  @!P3 BRA `(.L_x_499) ;  /* 0x0000000000ccb947 */ /* 0x000fea0003800000 */
[----:B0---4-:R0:W4:Y:S01]  /*56d0*/  LDS.128 R12, [R27+0x20000] ;  /* 0x020000001b0c7984 */ /* 0x0111220000000c00 */
[----:B------:R-:W-:Y:S01]  /*56e0*/  ISETP.GE.AND P3, PT, R209, R117, PT ;  /* 0x00000075d100720c */ /* 0x000fe20003f66270 */
[----:B------:R-:W-:Y:S01]  /*56f0*/  IMAD.MOV.U32 R48, RZ, RZ, R116 ;  /* 0x000000ffff307224 */ /* 0x000fe200078e0074 */
[----:B---3--:R-:W-:Y:S01]  /*5700*/  SHF.L.U32 R11, R198, 0x3, RZ ;  /* 0x00000003c60b7819 */ /* 0x008fe200000006ff */
[----:B-1----:R-:W-:Y:S01]  /*5710*/  IMAD.MOV.U32 R49, RZ, RZ, R113 ;  /* 0x000000ffff317224 */ /* 0x002fe200078e0071 */
[----:B------:R-:W-:Y:S03]  /*5720*/  BSSY B2, `(.L_x_500) ;  /* 0x000002c000027945 */ /* 0x000fe60003800000 */
[----:B------:R-:W-:-:S06]  /*5730*/  IMAD.WIDE R48, R11, 0x2, R48 ;  /* 0x000000020b307825 */ /* 0x000fcc00078e0230 */
[----:B0-----:R-:W-:Y:S05]  /*5740*/  @P3 BRA `(.L_x_501) ;  /* 0x0000000000a43947 */ /* 0x001fea0003800000 */
[--C-:B------:R-:W-:Y:S01]  /*5750*/  SHF.R.U64 R11, R44, 0x10, R45.reuse ;  /* 0x000000102c0b7819 */ /* 0x100fe2000000122d */
[--C-:B----4-:R-:W-:Y:S01]  /*5760*/  HADD2.F32 R50, -RZ, R15.reuse.H1_H1 ;  /* 0x3000000fff327230 */ /* 0x110fe20000004100 */
[----:B------:R-:W-:Y:S01]  /*5770*/  SHF.R.U32.HI R44, RZ, 0x10, R45 ;  /* 0x00000010ff2c7819 */ /* 0x000fe2000001162d */
[----:B------:R-:W-:Y:S01]  /*5780*/  HADD2.F32 R15, -RZ, R15.H0_H0 ;  /* 0x2000000fff0f7230 */ /* 0x000fe20000004100 */
[--C-:B------:R-:W-:Y:S01]  /*5790*/  SHF.R.U64 R45, R46, 0x10, R47.reuse ;  /* 0x000000102e2d7819 */ /* 0x100fe2000000122f */
[----:B------:R-:W-:Y:S01]  /*57a0*/  HADD2.F32 R11, -RZ, R11.H0_H0 ;  /* 0x2000000bff0b7230 */ /* 0x000fe20000004100 */
[----:B------:R-:W-:Y:S01]  /*57b0*/  SHF.R.U32.HI R46, RZ, 0x10, R47 ;  /* 0x00000010ff2e7819 */ /* 0x000fe2000001162f */
[----:B------:R-:W-:Y:S02]  /*57c0*/  HADD2.F32 R47, -RZ, R13.H1_H1 ;  /* 0x3000000dff2f7230 */ /* 0x000fe40000004100 */
[----:B------:R-:W-:Y:S02]  /*57d0*/  HADD2.F32 R45, -RZ, R45.H0_H0 ;  /* 0x2000002dff2d7230 */ /* 0x000fe40000004100 */
[----:B------:R-:W-:-:S02]  /*57e0*/  HADD2.F32 R13, -RZ, R13.H0_H0 ;  /* 0x2000000dff0d7230 */ /* 0x000fc40000004100 */
[----:B------:R-:W-:Y:S02]  /*57f0*/  HADD2.F32 R46, -RZ, R46.H0_H0 ;  /* 0x2000002eff2e7230 */ /* 0x000fe40000004100 */
[----:B------:R-:W-:Y:S02]  /*5800*/  HADD2.F32 R51, -RZ, R44.H0_H0 ;  /* 0x2000002cff337230 */ /* 0x000fe40000004100 */
[-C--:B------:R-:W-:Y:S01]  /*5810*/  FMUL.FTZ R44, R47, R45.reuse ;  /* 0x0000002d2f2c7220 */ /* 0x080fe20000410000 */
[----:B------:R-:W-:Y:S01]  /*5820*/  FMUL.FTZ R52, R13, R45 ;  /* 0x0000002d0d347220 */ /* 0x000fe20000410000 */
[-C--:B------:R-:W-:Y:S01]  /*5830*/  FMUL.FTZ R45, R50, R46.reuse ;  /* 0x0000002e322d7220 */ /* 0x080fe20000410000 */
[----:B------:R-:W-:Y:S01]  /*5840*/  FMUL.FTZ R46, R15, R46 ;  /* 0x0000002e0f2e7220 */ /* 0x000fe20000410000 */
[-C--:B------:R-:W-:Y:S01]  /*5850*/  FFMA.FTZ R44, R13, R11.reuse, -R44 ;  /* 0x0000000b0d2c7223 */ /* 0x080fe2000001082c */
[----:B------:R-:W-:Y:S01]  /*5860*/  FFMA.FTZ R52, R47, R11, R52 ;  /* 0x0000000b2f347223 */ /* 0x000fe20000010034 */
[----:B------:R-:W-:Y:S01]  /*5870*/  FFMA.FTZ R45, R15, R51, -R45 ;  /* 0x000000330f2d7223 */ /* 0x000fe2000001082d */
[----:B------:R-:W-:-:S02]  /*5880*/  HADD2.F32 R15, -RZ, R12.H1_H1 ;  /* 0x3000000cff0f7230 */ /* 0x000fc40000004100 */
[----:B------:R-:W-:Y:S01]  /*5890*/  FFMA.FTZ R46, R50, R51, R46 ;  /* 0x00000033322e7223 */ /* 0x000fe2000001002e */
[--C-:B------:R-:W-:Y:S01]  /*58a0*/  HADD2.F32 R13, -RZ, R143.reuse.H0_H0 ;  /* 0x2000008fff0d7230 */ /* 0x100fe20000004100 */
[----:B------:R-:W-:Y:S01]  /*58b0*/  F2FP.F16.F32.PACK_AB R44, R52, R44 ;  /* 0x0000002c342c723e */ /* 0x000fe200000000ff */
[----:B------:R-:W-:Y:S02]  /*58c0*/  HADD2.F32 R12, -RZ, R12.H0_H0 ;  /* 0x2000000cff0c7230 */ /* 0x000fe40000004100 */
[----:B------:R-:W-:Y:S02]  /*58d0*/  HADD2.F32 R143, -RZ, R143.H1_H1 ;  /* 0x3000008fff8f7230 */ /* 0x000fe40000004100 */
[-C--:B------:R-:W-:Y:S01]  /*58e0*/  FMUL.FTZ R50, R15, R13.reuse ;  /* 0x0000000d0f327220 */ /* 0x080fe20000410000 */
[--C-:B------:R-:W-:Y:S02]  /*58f0*/  HADD2.F32 R47, -RZ, R14.reuse.H1_H1 ;  /* 0x3000000eff2f7230 */ /* 0x100fe40000004100 */
[----:B------:R-:W-:Y:S01]  /*5900*/  FMUL.FTZ R51, R12, R13 ;  /* 0x0000000d0c337220 */ /* 0x000fe20000410000 */
[----:B------:R-:W-:-:S02]  /*5910*/  HADD2.F32 R14, -RZ, R14.H0_H0 ;  /* 0x2000000eff0e7230 */ /* 0x000fc40000004100 */
[--C-:B------:R-:W-:Y:S02]  /*5920*/  HADD2.F32 R11, -RZ, R142.reuse.H0_H0 ;  /* 0x2000008eff0b7230 */ /* 0x100fe40000004100 */
[-C--:B------:R-:W-:Y:S01]  /*5930*/  FMUL.FTZ R13, R47, R143.reuse ;  /* 0x0000008f2f0d7220 */ /* 0x080fe20000410000 */
[----:B------:R-:W-:Y:S02]  /*5940*/  HADD2.F32 R142, -RZ, R142.H1_H1 ;  /* 0x3000008eff8e7230 */ /* 0x000fe40000004100 */
[----:B------:R-:W-:Y:S01]  /*5950*/  FMUL.FTZ R143, R14, R143 ;  /* 0x0000008f0e8f7220 */ /* 0x000fe20000410000 */
[-C--:B------:R-:W-:Y:S01]  /*5960*/  FFMA.FTZ R50, R12, R11.reuse, -R50 ;  /* 0x0000000b0c327223 */ /* 0x080fe20000010832 */
[----:B------:R-:W-:Y:S01]  /*5970*/  FFMA.FTZ R51, R15, R11, R51 ;  /* 0x0000000b0f337223 */ /* 0x000fe20000010033 */
[-C--:B------:R-:W-:Y:S01]  /*5980*/  FFMA.FTZ R13, R14, R142.reuse, -R13 ;  /* 0x0000008e0e0d7223 */ /* 0x080fe2000001080d */
[----:B------:R-:W-:Y:S01]  /*5990*/  FFMA.FTZ R142, R47, R142, R143 ;  /* 0x0000008e2f8e7223 */ /* 0x000fe2000001008f */
[----:B------:R-:W-:-:S02]  /*59a0*/  F2FP.F16.F32.PACK_AB R15, R46, R45 ;  /* 0x0000002d2e0f723e */ /* 0x000fc400000000ff */
[----:B------:R-:W-:Y:S02]  /*59b0*/  F2FP.F16.F32.PACK_AB R12, R51, R50 ;  /* 0x00000032330c723e */ /* 0x000fe400000000ff */
[----:B------:R-:W-:Y:S02]  /*59c0*/  F2FP.F16.F32.PACK_AB R14, R142, R13 ;  /* 0x0000000d8e0e723e */ /* 0x000fe400000000ff */
[----:B------:R-:W-:-:S07]  /*59d0*/  MOV R13, R44 ;  /* 0x0000002c000d7202 */ /* 0x000fce0000000f00 */
.L_x_501:
[----:B------:R-:W-:Y:S05]  /*59e0*/  BSYNC B2 ;  /* 0x0000000000027941 */ /* 0x000fea0003800000 */
.L_x_500:
[----:B----4-:R0:W-:Y:S02]  /*59f0*/  ST.E.128 desc[UR48][R48.64], R12 ;  /* 0x0000000c30007985 */ /* 0x0101e4000c101d30 */
.L_x_499:
[----:B------:R-:W-:Y:S05]  /*5a00*/  BSYNC B1 ;  /* 0x0000000000017941 */ /* 0x000fea0003800000 */
.L_x_498:
[----:B------:R-:W-:Y:S01]  /*5a10*/  ISETP.NE.AND P3, PT, R8, RZ, PT ;  /* 0x000000ff0800720c */ /* 0x000fe20003f65270 */
[----:B------:R-:W-:-:S12]  /*5a20*/  BSSY B1, `(.L_x_502) ;  /* 0x0000036000017945 */ /* 0x000fd80003800000 */
[----:B------:R-:W-:Y:S05]  /*5a30*/  @!P3 BRA `(.L_x_503) ;  /* 0x0000000000d0b947 */ /* 0x000fea0003800000 */
[----:B0---4-:R0:W4:Y:S01]  /*5a40*/  LDS.128 R12, [R26+0x23000] ;  /* 0x023000001a0c7984 */ /* 0x0111220000000c00 */
[----:B------:R-:W-:Y:S01]  /*5a50*/  ISETP.GE.AND P3, PT, R207, R117, PT ;  /* 0x00000075cf00720c */ /* 0x000fe20003f66270 */
[----:B---3--:R-:W-:Y:S01]  /*5a60*/  IMAD.SHL.U32 R11, R199, 0x8, RZ ;  /* 0x00000008c70b7824 */ /* 0x008fe200078e00ff */
[----:B-1----:R-:W-:Y:S01]  /*5a70*/  MOV R45, R113 ;  /* 0x00000071002d7202 */ /* 0x002fe20000000f00 */
[----:B------:R-:W-:Y:S01]  /*5a80*/  IMAD.MOV.U32 R44, RZ, RZ, R116 ;  /* 0x000000ffff2c7224 */ /* 0x000fe200078e0074 */
[----:B------:R-:W-:Y:S03]  /*5a90*/  BSSY B2, `(.L_x_504) ;  /* 0x000002d000027945 */ /* 0x000fe60003800000 */
[----:B------:R-:W-:-:S06]  /*5aa0*/  IMAD.WIDE R44, R11, 0x2, R44 ;  /* 0x000000020b2c7825 */ /* 0x000fcc00078e022c */
[----:B0-----:R-:W-:Y:S05]  /*5ab0*/  @P3 BRA `(.L_x_505) ;  /* 0x0000000000a83947 */ /* 0x001fea0003800000 */
[----:B------:R-:W-:Y:S02]  /*5ac0*/  SHF.R.U64 R11, R40, 0x10, R41 ;  /* 0x00000010280b7819 */ /* 0x000fe40000001229 */
[----:B------:R-:W-:Y:S02]  /*5ad0*/  SHF.R.U64 R46, R42, 0x10, R43 ;  /* 0x000000102a2e7819 */ /* 0x000fe4000000122b */
[----:B------:R-:W-:Y:S01]  /*5ae0*/  SHF.R.U32.HI R40, RZ, 0x10, R41 ;  /* 0x00000010ff287819 */ /* 0x000fe20000011629 */
[----:B----4-:R-:W-:Y:S01]  /*5af0*/  IMAD.MOV.U32 R41, RZ, RZ, R13 ;  /* 0x000000ffff297224 */ /* 0x010fe200078e000d */
[----:B------:R-:W-:Y:S01]  /*5b00*/  SHF.R.U32.HI R43, RZ, 0x10, R43 ;  /* 0x00000010ff2b7819 */ /* 0x000fe2000001162b */
[----:B------:R-:W-:Y:S02]  /*5b10*/  HADD2.F32 R48, -RZ, R46.H0_H0 ;  /* 0x2000002eff307230 */ /* 0x000fe40000004100 */
[----:B------:R-:W-:Y:S02]  /*5b20*/  HADD2.F32 R42, -RZ, R11.H0_H0 ;  /* 0x2000000bff2a7230 */ /* 0x000fe40000004100 */
[----:B------:R-:W-:-:S02]  /*5b30*/  HADD2.F32 R46, -RZ, R43.H0_H0 ;  /* 0x2000002bff2e7230 */ /* 0x000fc40000004100 */
[--C-:B------:R-:W-:Y:S02]  /*5b40*/  HADD2.F32 R13, -RZ, R41.reuse.H1_H1 ;  /* 0x30000029ff0d7230 */ /* 0x100fe40000004100 */
[----:B------:R-:W-:Y:S02]  /*5b50*/  HADD2.F32 R43, -RZ, R41.H0_H0 ;  /* 0x20000029ff2b7230 */ /* 0x000fe40000004100 */
[--C-:B------:R-:W-:Y:S02]  /*5b60*/  HADD2.F32 R11, -RZ, R15.reuse.H1_H1 ;  /* 0x3000000fff0b7230 */ /* 0x100fe40000004100 */
[-C--:B------:R-:W-:Y:S01]  /*5b70*/  FMUL.FTZ R50, R13, R48.reuse ;  /* 0x000000300d327220 */ /* 0x080fe20000410000 */
[----:B------:R-:W-:Y:S02]  /*5b80*/  HADD2.F32 R41, -RZ, R15.H0_H0 ;  /* 0x2000000fff297230 */ /* 0x000fe40000004100 */
[----:B------:R-:W-:Y:S01]  /*5b90*/  FMUL.FTZ R52, R43, R48 ;  /* 0x000000302b347220 */ /* 0x000fe20000410000 */
[----:B------:R-:W-:-:S02]  /*5ba0*/  HADD2.F32 R40, -RZ, R40.H0_H0 ;  /* 0x20000028ff287230 */ /* 0x000fc40000004100 */
[----:B------:R-:W-:Y:S01]  /*5bb0*/  FMUL.FTZ R48, R11, R46 ;  /* 0x0000002e0b307220 */ /* 0x000fe20000410000 */
[----:B------:R-:W-:Y:S01]  /*5bc0*/  FFMA.FTZ R15, R43, R42, -R50 ;  /* 0x0000002a2b0f7223 */ /* 0x000fe20000010832 */
[C---:B------:R-:W-:Y:S01]  /*5bd0*/  FMUL.FTZ R46, R41.reuse, R46 ;  /* 0x0000002e292e7220 */ /* 0x040fe20000410000 */
[--C-:B------:R-:W-:Y:S02]  /*5be0*/  HADD2.F32 R43, -RZ, R139.reuse.H0_H0 ;  /* 0x2000008bff2b7230 */ /* 0x100fe40000004100 */
[-C--:B------:R-:W-:Y:S01]  /*5bf0*/  FFMA.FTZ R41, R41, R40.reuse, -R48 ;  /* 0x0000002829297223 */ /* 0x080fe20000010830 */
[--C-:B------:R-:W-:Y:S02]  /*5c00*/  HADD2.F32 R48, -RZ, R12.reuse.H0_H0 ;  /* 0x2000000cff307230 */ /* 0x100fe40000004100 */
[----:B------:R-:W-:Y:S01]  /*5c10*/  FFMA.FTZ R40, R11, R40, R46 ;  /* 0x000000280b287223 */ /* 0x000fe2000001002e */
[----:B------:R-:W-:Y:S02]  /*5c20*/  HADD2.F32 R46, -RZ, R12.H1_H1 ;  /* 0x3000000cff2e7230 */ /* 0x000fe40000004100 */
[----:B------:R-:W-:Y:S01]  /*5c30*/  FFMA.FTZ R42, R13, R42, R52 ;  /* 0x0000002a0d2a7223 */ /* 0x000fe20000010034 */
[----:B------:R-:W-:-:S02]  /*5c40*/  HADD2.F32 R139, -RZ, R139.H1_H1 ;  /* 0x3000008bff8b7230 */ /* 0x000fc40000004100 */
[----:B------:R-:W-:Y:S02]  /*5c50*/  HADD2.F32 R12, -RZ, R14.H1_H1 ;  /* 0x3000000eff0c7230 */ /* 0x000fe40000004100 */
[-C--:B------:R-:W-:Y:S01]  /*5c60*/  FMUL.FTZ R47, R46, R43.reuse ;  /* 0x0000002b2e2f7220 */ /* 0x080fe20000410000 */
[----:B------:R-:W-:Y:S02]  /*5c70*/  HADD2.F32 R11, -RZ, R138.H0_H0 ;  /* 0x2000008aff0b7230 */ /* 0x000fe40000004100 */
[----:B------:R-:W-:Y:S01]  /*5c80*/  FMUL.FTZ R43, R48, R43 ;  /* 0x0000002b302b7220 */ /* 0x000fe20000410000 */
[----:B------:R-:W-:Y:S02]  /*5c90*/  HADD2.F32 R14, -RZ, R14.H0_H0 ;  /* 0x2000000eff0e7230 */ /* 0x000fe40000004100 */
[----:B------:R-:W-:Y:S01]  /*5ca0*/  FMUL.FTZ R49, R12, R139 ;  /* 0x0000008b0c317220 */ /* 0x000fe20000410000 */
[----:B------:R-:W-:Y:S02]  /*5cb0*/  HADD2.F32 R13, -RZ, R138.H1_H1 ;  /* 0x3000008aff0d7230 */ /* 0x000fe40000004100 */
[-C--:B------:R-:W-:Y:S01]  /*5cc0*/  FFMA.FTZ R47, R48, R11.reuse, -R47 ;  /* 0x0000000b302f7223 */ /* 0x080fe2000001082f */
[----:B------:R-:W-:Y:S01]  /*5cd0*/  FFMA.FTZ R46, R46, R11, R43 ;  /* 0x0000000b2e2e7223 */ /* 0x000fe2000001002b */
[C---:B------:R-:W-:Y:S01]  /*5ce0*/  FMUL.FTZ R139, R14.reuse, R139 ;  /* 0x0000008b0e8b7220 */ /* 0x040fe20000410000 */
[----:B------:R-:W-:-:S03]  /*5cf0*/  FFMA.FTZ R49, R14, R13, -R49 ;  /* 0x0000000d0e317223 */ /* 0x000fc60000010831 */
[----:B------:R-:W-:Y:S01]  /*5d00*/  FFMA.FTZ R12, R12, R13, R139 ;  /* 0x0000000d0c0c7223 */ /* 0x000fe2000001008b */
[----:B------:R-:W-:Y:S02]  /*5d10*/  F2FP.F16.F32.PACK_AB R46, R46, R47 ;  /* 0x0000002f2e2e723e */ /* 0x000fe400000000ff */
[----:B------:R-:W-:Y:S02]  /*5d20*/  F2FP.F16.F32.PACK_AB R13, R42, R15 ;  /* 0x0000000f2a0d723e */ /* 0x000fe400000000ff */
[----:B------:R-:W-:Y:S01]  /*5d30*/  F2FP.F16.F32.PACK_AB R14, R12, R49 ;  /* 0x000000310c0e723e */ /* 0x000fe200000000ff */
[----:B------:R-:W-:Y:S01]  /*5d40*/  IMAD.MOV.U32 R12, RZ, RZ, R46 ;  /* 0x000000ffff0c7224 */ /* 0x000fe200078e002e */
[----:B------:R-:W-:-:S07]  /*5d50*/  F2FP.F16.F32.PACK_AB R15, R40, R41 ;  /* 0x00000029280f723e */ /* 0x000fce00000000ff */
.L_x_505:
[----:B------:R-:W-:Y:S05]  /*5d60*/  BSYNC B2 ;  /* 0x0000000000027941 */ /* 0x000fea0003800000 */
.L_x_504:
[----:B----4-:R0:W-:Y:S02]  /*5d70*/  ST.E.128 desc[UR48][R44.64], R12 ;  /* 0x0000000c2c007985 */ /* 0x0101e4000c101d30 */
.L_x_503:
[----:B------:R-:W-:Y:S05]  /*5d80*/  BSYNC B1 ;  /* 0x0000000000017941 */ /* 0x000fea0003800000 */
.L_x_502:
        /* <DEDUP_REMOVED lines=9> */
[----:B------:R-:W-:Y:S02]  /*5e20*/  SHF.R.U64 R36, R36, 0x10, R37 ;  /* 0x0000001024247819 */ /* 0x000fe40000001225 */
[--C-:B---3--:R-:W-:Y:S01]  /*5e30*/  SHF.R.U64 R11, R38, 0x10, R39.reuse ;  /* 0x00000010260b7819 */ /* 0x108fe20000001227 */
[----:B----4-:R-:W-:Y:S01]  /*5e40*/  HADD2.F32 R38, -RZ, R15.H1_H1 ;  /* 0x3000000fff267230 */ /* 0x010fe20000004100 */
[----:B------:R-:W-:Y:S02]  /*5e50*/  SHF.R.U32.HI R42, RZ, 0x10, R39 ;  /* 0x00000010ff2a7819 */ /* 0x000fe40000011627 */
[----:B------:R-:W-:Y:S01]  /*5e60*/  SHF.R.U32.HI R43, RZ, 0x10, R37 ;  /* 0x00000010ff2b7819 */ /* 0x000fe20000011625 */
[----:B------:R-:W-:Y:S02]  /*5e70*/  HADD2.F32 R37, -RZ, R36.H0_H0 ;  /* 0x20000024ff257230 */ /* 0x000fe40000004100 */
[----:B------:R-:W-:Y:S02]  /*5e80*/  HADD2.F32 R39, -RZ, R11.H0_H0 ;  /* 0x2000000bff277230 */ /* 0x000fe40000004100 */
[----:B------:R-:W-:-:S02]  /*5e90*/  HADD2.F32 R36, -RZ, R13.H1_H1 ;  /* 0x3000000dff247230 */ /* 0x000fc40000004100 */
[----:B------:R-:W-:Y:S02]  /*5ea0*/  HADD2.F32 R11, -RZ, R13.H0_H0 ;  /* 0x2000000dff0b7230 */ /* 0x000fe40000004100 */
[----:B------:R-:W-:Y:S02]  /*5eb0*/  HADD2.F32 R42, -RZ, R42.H0_H0 ;  /* 0x2000002aff2a7230 */ /* 0x000fe40000004100 */
[-C--:B------:R-:W-:Y:S01]  /*5ec0*/  FMUL.FTZ R44, R36, R39.reuse ;  /* 0x00000027242c7220 */ /* 0x080fe20000410000 */
[----:B------:R-:W-:Y:S02]  /*5ed0*/  HADD2.F32 R13, -RZ, R15.H0_H0 ;  /* 0x2000000fff0d7230 */ /* 0x000fe40000004100 */
[C---:B------:R-:W-:Y:S01]  /*5ee0*/  FMUL.FTZ R39, R11.reuse, R39 ;  /* 0x000000270b277220 */ /* 0x040fe20000410000 */
[----:B------:R-:W-:Y:S02]  /*5ef0*/  HADD2.F32 R15, -RZ, R43.H0_H0 ;  /* 0x2000002bff0f7230 */ /* 0x000fe40000004100 */
[-C--:B------:R-:W-:Y:S01]  /*5f00*/  FMUL.FTZ R46, R38, R42.reuse ;  /* 0x0000002a262e7220 */ /* 0x080fe20000410000 */
[-C--:B------:R-:W-:Y:S01]  /*5f10*/  FFMA.FTZ R11, R11, R37.reuse, -R44 ;  /* 0x000000250b0b7223 */ /* 0x080fe2000001082c */
[C---:B------:R-:W-:Y:S01]  /*5f20*/  FMUL.FTZ R43, R13.reuse, R42 ;  /* 0x0000002a0d2b7220 */ /* 0x040fe20000410000 */
[----:B------:R-:W-:Y:S01]  /*5f30*/  FFMA.FTZ R36, R36, R37, R39 ;  /* 0x0000002524247223 */ /* 0x000fe20000010027 */
[----:B------:R-:W-:Y:S01]  /*5f40*/  FFMA.FTZ R13, R13, R15, -R46 ;  /* 0x0000000f0d0d7223 */ /* 0x000fe2000001082e */
[----:B------:R-:W-:-:S02]  /*5f50*/  HADD2.F32 R42, -RZ, R132.H0_H0 ;  /* 0x20000084ff2a7230 */ /* 0x000fc40000004100 */
[----:B------:R-:W-:Y:S01]  /*5f60*/  FFMA.FTZ R38, R38, R15, R43 ;  /* 0x0000000f26267223 */ /* 0x000fe2000001002b */
[----:B------:R-:W-:Y:S01]  /*5f70*/  HADD2.F32 R132, -RZ, R132.H1_H1 ;  /* 0x30000084ff847230 */ /* 0x000fe20000004100 */
[----:B------:R-:W-:Y:S01]  /*5f80*/  F2FP.F16.F32.PACK_AB R11, R36, R11 ;  /* 0x0000000b240b723e */ /* 0x000fe200000000ff */
[----:B------:R-:W-:Y:S02]  /*5f90*/  HADD2.F32 R15, -RZ, R12.H1_H1 ;  /* 0x3000000cff0f7230 */ /* 0x000fe40000004100 */
[----:B------:R-:W-:Y:S02]  /*5fa0*/  HADD2.F32 R37, -RZ, R14.H1_H1 ;  /* 0x3000000eff257230 */ /* 0x000fe40000004100 */
[----:B------:R-:W-:Y:S02]  /*5fb0*/  HADD2.F32 R12, -RZ, R12.H0_H0 ;  /* 0x2000000cff0c7230 */ /* 0x000fe40000004100 */
[----:B------:R-:W-:Y:S01]  /*5fc0*/  FMUL.FTZ R43, R15, R42 ;  /* 0x0000002a0f2b7220 */ /* 0x000fe20000410000 */
[----:B------:R-:W-:-:S02]  /*5fd0*/  HADD2.F32 R14, -RZ, R14.H0_H0 ;  /* 0x2000000eff0e7230 */ /* 0x000fc40000004100 */
[----:B------:R-:W-:Y:S01]  /*5fe0*/  FMUL.FTZ R45, R37, R132 ;  /* 0x00000084252d7220 */ /* 0x000fe20000410000 */
[--C-:B------:R-:W-:Y:S02]  /*5ff0*/  HADD2.F32 R39, -RZ, R115.reuse.H0_H0 ;  /* 0x20000073ff277230 */ /* 0x100fe40000004100 */
[----:B------:R-:W-:Y:S01]  /*6000*/  FMUL.FTZ R42, R12, R42 ;  /* 0x0000002a0c2a7220 */ /* 0x000fe20000410000 */
        /* <DEDUP_REMOVED lines=10> */
.L_x_509:
[----:B------:R-:W-:Y:S05]  /*60b0*/  BSYNC B2 ;  /* 0x0000000000027941 */ /* 0x000fea0003800000 */
.L_x_508:
[----:B----4-:R0:W-:Y:S02]  /*60c0*/  ST.E.128 desc[UR48][R40.64], R12 ;  /* 0x0000000c28007985 */ /* 0x0101e4000c101d30 */
.L_x_507:
[----:B------:R-:W-:Y:S05]  /*60d0*/  BSYNC B1 ;  /* 0x0000000000017941 */ /* 0x000fea0003800000 */
.L_x_506:
        /* <DEDUP_REMOVED lines=9> */
[----:B---3--:R-:W-:Y:S01]  /*6170*/  SHF.R.U64 R11, R32, 0x10, R33 ;  /* 0x00000010200b7819 */ /* 0x008fe20000001221 */
[--C-:B----4-:R-:W-:Y:S01]  /*6180*/  HADD2.F32 R32, -RZ, R15.reuse.H1_H1 ;  /* 0x3000000fff207230 */ /* 0x110fe20000004100 */
[--C-:B------:R-:W-:Y:S01]  /*6190*/  SHF.R.U64 R38, R34, 0x10, R35.reuse ;  /* 0x0000001022267819 */ /* 0x100fe20000001223 */
[----:B------:R-:W-:Y:S01]  /*61a0*/  HADD2.F32 R15, -RZ, R15.H0_H0 ;  /* 0x2000000fff0f7230 */ /* 0x000fe20000004100 */
[----:B------:R-:W-:Y:S01]  /*61b0*/  SHF.R.U32.HI R35, RZ, 0x10, R35 ;  /* 0x00000010ff237819 */ /* 0x000fe20000011623 */
[----:B------:R-:W-:Y:S01]  /*61c0*/  HADD2.F32 R34, -RZ, R11.H0_H0 ;  /* 0x2000000bff227230 */ /* 0x000fe20000004100 */
[----:B------:R-:W-:Y:S01]  /*61d0*/  SHF.R.U32.HI R33, RZ, 0x10, R33 ;  /* 0x00000010ff217819 */ /* 0x000fe20000011621 */
[----:B------:R-:W-:Y:S02]  /*61e0*/  HADD2.F32 R38, -RZ, R38.H0_H0 ;  /* 0x20000026ff267230 */ /* 0x000fe40000004100 */
[----:B------:R-:W-:Y:S02]  /*61f0*/  HADD2.F32 R35, -RZ, R35.H0_H0 ;  /* 0x20000023ff237230 */ /* 0x000fe40000004100 */
[----:B------:R-:W-:-:S02]  /*6200*/  HADD2.F32 R11, -RZ, R13.H1_H1 ;  /* 0x3000000dff0b7230 */ /* 0x000fc40000004100 */
[----:B------:R-:W-:Y:S02]  /*6210*/  HADD2.F32 R13, -RZ, R13.H0_H0 ;  /* 0x2000000dff0d7230 */ /* 0x000fe40000004100 */
[-C--:B------:R-:W-:Y:S01]  /*6220*/  FMUL.FTZ R39, R15, R35.reuse ;  /* 0x000000230f277220 */ /* 0x080fe20000410000 */
[----:B------:R-:W-:Y:S02]  /*6230*/  HADD2.F32 R33, -RZ, R33.H0_H0 ;  /* 0x20000021ff217230 */ /* 0x000fe40000004100 */
[-C--:B------:R-:W-:Y:S01]  /*6240*/  FMUL.FTZ R40, R11, R38.reuse ;  /* 0x000000260b287220 */ /* 0x080fe20000410000 */
[C---:B------:R-:W-:Y:S01]  /*6250*/  FMUL.FTZ R42, R32.reuse, R35 ;  /* 0x00000023202a7220 */ /* 0x040fe20000410000 */
[C---:B------:R-:W-:Y:S01]  /*6260*/  FMUL.FTZ R38, R13.reuse, R38 ;  /* 0x000000260d267220 */ /* 0x040fe20000410000 */
[----:B------:R-:W-:Y:S01]  /*6270*/  FFMA.FTZ R41, R32, R33, R39 ;  /* 0x0000002120297223 */ /* 0x000fe20000010027 */
[-C--:B------:R-:W-:Y:S02]  /*6280*/  FFMA.FTZ R40, R13, R34.reuse, -R40 ;  /* 0x000000220d287223 */ /* 0x080fe40000010828 */
[----:B------:R-:W-:Y:S01]  /*6290*/  FFMA.FTZ R35, R11, R34, R38 ;  /* 0x000000220b237223 */ /* 0x000fe20000010026 */
[----:B------:R-:W-:-:S02]  /*62a0*/  HADD2.F32 R32, -RZ, R114.H0_H0 ;  /* 0x20000072ff207230 */ /* 0x000fc40000004100 */
[----:B------:R-:W-:Y:S01]  /*62b0*/  FFMA.FTZ R42, R15, R33, -R42 ;  /* 0x000000210f2a7223 */ /* 0x000fe2000001082a */
[----:B------:R-:W-:Y:S02]  /*62c0*/  HADD2.F32 R114, -RZ, R114.H1_H1 ;  /* 0x30000072ff727230 */ /* 0x000fe40000004100 */
[----:B------:R-:W-:Y:S02]  /*62d0*/  HADD2.F32 R11, -RZ, R12.H1_H1 ;  /* 0x3000000cff0b7230 */ /* 0x000fe40000004100 */
[----:B------:R-:W-:Y:S02]  /*62e0*/  HADD2.F32 R13, -RZ, R14.H1_H1 ;  /* 0x3000000eff0d7230 */ /* 0x000fe40000004100 */
[----:B------:R-:W-:Y:S02]  /*62f0*/  HADD2.F32 R12, -RZ, R12.H0_H0 ;  /* 0x2000000cff0c7230 */ /* 0x000fe40000004100 */
[----:B------:R-:W-:Y:S01]  /*6300*/  FMUL.FTZ R33, R11, R32 ;  /* 0x000000200b217220 */ /* 0x000fe20000410000 */
[----:B------:R-:W-:-:S02]  /*6310*/  HADD2.F32 R14, -RZ, R14.H0_H0 ;  /* 0x2000000eff0e7230 */ /* 0x000fc40000004100 */
[----:B------:R-:W-:Y:S01]  /*6320*/  FMUL.FTZ R39, R13, R114 ;  /* 0x000000720d277220 */ /* 0x000fe20000410000 */
[--C-:B------:R-:W-:Y:S02]  /*6330*/  HADD2.F32 R15, -RZ, R79.reuse.H1_H1 ;  /* 0x3000004fff0f7230 */ /* 0x100fe40000004100 */
[----:B------:R-:W-:Y:S01]  /*6340*/  FMUL.FTZ R32, R12, R32 ;  /* 0x000000200c207220 */ /* 0x000fe20000410000 */
[----:B------:R-:W-:Y:S02]  /*6350*/  HADD2.F32 R79, -RZ, R79.H0_H0 ;  /* 0x2000004fff4f7230 */ /* 0x000fe40000004100 */
        /* <DEDUP_REMOVED lines=8> */
[----:B------:R-:W-:-:S07]  /*63e0*/  F2FP.F16.F32.PACK_AB R14, R114, R39 ;  /* 0x00000027720e723e */ /* 0x000fce00000000ff */
.L_x_513:
[----:B------:R-:W-:Y:S05]  /*63f0*/  BSYNC B2 ;  /* 0x0000000000027941 */ /* 0x000fea0003800000 */
.L_x_512:
[----:B----4-:R0:W-:Y:S02]  /*6400*/  ST.E.128 desc[UR48][R36.64], R12 ;  /* 0x0000000c24007985 */ /* 0x0101e4000c101d30 */
.L_x_511:
[----:B------:R-:W-:Y:S05]  /*6410*/  BSYNC B1 ;  /* 0x0000000000017941 */ /* 0x000fea0003800000 */
.L_x_510:
[----:B------:R-:W-:-:S13]  /*6420*/  ISETP.NE.AND P3, PT, R20, RZ, PT ;  /* 0x000000ff1400720c */ /* 0x000fda0003f65270 */
        /* <DEDUP_REMOVED lines=15> */
[----:B------:R-:W-:Y:S02]  /*6520*/  HADD2.F32 R11, -RZ, R13.H1_H1 ;  /* 0x3000000dff0b7230 */ /* 0x000fe40000004100 */
[----:B------:R-:W-:-:S02]  /*6530*/  HADD2.F32 R31, -RZ, R31.H0_H0 ;  /* 0x2000001fff1f7230 */ /* 0x000fc40000004100 */
[----:B------:R-:W-:Y:S02]  /*6540*/  HADD2.F32 R13, -RZ, R13.H0_H0 ;  /* 0x2000000dff0d7230 */ /* 0x000fe40000004100 */
[-C--:B------:R-:W-:Y:S01]  /*6550*/  FMUL.FTZ R36, R11, R34.reuse ;  /* 0x000000220b247220 */ /* 0x080fe20000410000 */
[----:B------:R-:W-:Y:S02]  /*6560*/  HADD2.F32 R29, -RZ, R29.H0_H0 ;  /* 0x2000001dff1d7230 */ /* 0x000fe40000004100 */
[-C--:B------:R-:W-:Y:S01]  /*6570*/  FMUL.FTZ R35, R15, R31.reuse ;  /* 0x0000001f0f237220 */ /* 0x080fe20000410000 */
[C---:B------:R-:W-:Y:S01]  /*6580*/  FMUL.FTZ R38, R28.reuse, R31 ;  /* 0x0000001f1c267220 */ /* 0x040fe20000410000 */
[C---:B------:R-:W-:Y:S01]  /*6590*/  FMUL.FTZ R34, R13.reuse, R34 ;  /* 0x000000220d227220 */ /* 0x040fe20000410000 */
[----:B------:R-:W-:Y:S01]  /*65a0*/  FFMA.FTZ R36, R13, R30, -R36 ;  /* 0x0000001e0d247223 */ /* 0x000fe20000010824 */
[----:B------:R-:W-:Y:S01]  /*65b0*/  FFMA.FTZ R37, R28, R29, R35 ;  /* 0x0000001d1c257223 */ /* 0x000fe20000010023 */
[----:B------:R-:W-:-:S02]  /*65c0*/  HADD2.F32 R28, -RZ, R77.H1_H1 ;  /* 0x3000004dff1c7230 */ /* 0x000fc40000004100 */
[----:B------:R-:W-:Y:S01]  /*65d0*/  FFMA.FTZ R31, R11, R30, R34 ;  /* 0x0000001e0b1f7223 */ /* 0x000fe20000010022 */
[----:B------:R-:W-:Y:S02]  /*65e0*/  HADD2.F32 R11, -RZ, R12.H1_H1 ;  /* 0x3000000cff0b7230 */ /* 0x000fe40000004100 */
[----:B------:R-:W-:Y:S01]  /*65f0*/  FFMA.FTZ R38, R15, R29, -R38 ;  /* 0x0000001d0f267223 */ /* 0x000fe20000010826 */
[----:B------:R-:W-:Y:S02]  /*6600*/  HADD2.F32 R13, -RZ, R14.H1_H1 ;  /* 0x3000000eff0d7230 */ /* 0x000fe40000004100 */
[----:B------:R-:W-:Y:S02]  /*6610*/  HADD2.F32 R77, -RZ, R77.H0_H0 ;  /* 0x2000004dff4d7230 */ /* 0x000fe40000004100 */
[----:B------:R-:W-:Y:S01]  /*6620*/  FMUL.FTZ R29, R11, R28 ;  /* 0x0000001c0b1d7220 */ /* 0x000fe20000410000 */
[----:B------:R-:W-:Y:S02]  /*6630*/  HADD2.F32 R12, -RZ, R12.H0_H0 ;  /* 0x2000000cff0c7230 */ /* 0x000fe40000004100 */
[----:B------:R-:W-:-:S02]  /*6640*/  HADD2.F32 R14, -RZ, R14.H0_H0 ;  /* 0x2000000eff0e7230 */ /* 0x000fc40000004100 */
[-C--:B------:R-:W-:Y:S01]  /*6650*/  FMUL.FTZ R35, R13, R77.reuse ;  /* 0x0000004d0d237220 */ /* 0x080fe20000410000 */
        /* <DEDUP_REMOVED lines=12> */
.L_x_515:
[----:B------:R-:W-:Y:S05]  /*6720*/  BSYNC B1 ;  /* 0x0000000000017941 */ /* 0x000fea0003800000 */
.L_x_514:
[----:B----4-:R0:W-:Y:S01]  /*6730*/  ST.E.128 desc[UR48][R32.64], R12 ;  /* 0x0000000c20007985 */ /* 0x0101e2000c101d30 */
[----:B------:R-:W-:Y:S05]  /*6740*/  BRA `(.L_x_493) ;  /* 0x0000004000347947 */ /* 0x000fea0003800000 */
.L_x_459:
        /* <DEDUP_REMOVED lines=20> */
[----:B------:R-:W-:Y:S01]  /*6890*/  CS2R R60, SRZ ;  /* 0x00000000003c7805 */ /* 0x000fe2000001ff00 */
[----:B------:R-:W-:Y:S06]  /*68a0*/  @P3 BRA `(.L_x_517) ;  /* 0x00000000007c3947 */ /* 0x000fec0003800000 */
[----:B------:R-:W-:Y:S01]  /*68b0*/  IADD3 R30, P2, R94, R14, RZ ;  /* 0x0000000e5e1e7210 */ /* 0x000fe20007f5e0ff */
[----:B------:R-:W-:Y:S01]  /*68c0*/  ULDC.64 UR4, c[0x0][0x3e8] ;  /* 0x0000fa0000047ab9 */ /* 0x000fe20000000a00 */
[----:B------:R-:W-:Y:S02]  /*68d0*/  CS2R R38, SRZ ;  /* 0x0000000000267805 */ /* 0x000fe4000001ff00 */
[----:B------:R-:W-:Y:S02]  /*68e0*/  CS2R R36, SRZ ;  /* 0x0000000000247805 */ /* 0x000fe4000001ff00 */
[----:B------:R-:W-:Y:S01]  /*68f0*/  CS2R R62, SRZ ;  /* 0x00000000003e7805 */ /* 0x000fe2000001ff00 */
[----:B------:R-:W-:Y:S01]  /*6900*/  IMAD.X R31, R11, 0x1, R98, P2 ;  /* 0x000000010b1f7824 */ /* 0x000fe200010e0662 */
[----:B------:R-:W-:Y:S02]  /*6910*/  IADD3 R28, P2, R88, R12, RZ ;  /* 0x0000000c581c7210 */ /* 0x000fe40007f5e0ff */
[----:B------:R-:W-:-:S03]  /*6920*/  CS2R R60, SRZ ;  /* 0x00000000003c7805 */ /* 0x000fc6000001ff00 */
[----:B------:R-:W-:Y:S01]  /*6930*/  IMAD.X R29, R78, 0x1, R85, P2 ;  /* 0x000000014e1d7824 */ /* 0x000fe200010e0655 */
[----:B------:R-:W-:-:S04]  /*6940*/  LEA R40, P2, R30, UR4, 0x1 ;  /* 0x000000041e287c11 */ /* 0x000fc8000f8408ff */
[----:B------:R-:W-:Y:S01]  /*6950*/  LEA.HI.X R41, R30, UR5, R31, 0x1, P2 ;  /* 0x000000051e297c11 */ /* 0x000fe200090f0c1f */
[----:B------:R-:W-:Y:S02]  /*6960*/  ULDC.64 UR4, c[0x0][0x400] ;  /* 0x0001000000047ab9 */ /* 0x000fe40000000a00 */
[----:B------:R-:W-:-:S04]  /*6970*/  LEA R64, P2, R28, UR4, 0x1 ;  /* 0x000000041c407c11 */ /* 0x000fc8000f8408ff */
[----:B------:R-:W-:Y:S02]  /*6980*/  LEA.HI.X R65, R28, UR5, R29, 0x1, P2 ;  /* 0x000000051c417c11 */ /* 0x000fe400090f0c1d */
[----:B------:R-:W-:Y:S02]  /*6990*/  ISETP.GE.AND P2, PT, R16, R117, PT ;  /* 0x000000751000720c */ /* 0x000fe40003f46270 */
[----:B------:R-:W-:Y:S02]  /*69a0*/  CS2R R34, SRZ ;  /* 0x0000000000227805 */ /* 0x000fe4000001ff00 */
[----:B------:R-:W-:Y:S02]  /*69b0*/  CS2R R32, SRZ ;  /* 0x0000000000207805 */ /* 0x000fe4000001ff00 */
[----:B------:R-:W-:Y:S02]  /*69c0*/  CS2R R46, SRZ ;  /* 0x00000000002e7805 */ /* 0x000fe4000001ff00 */
[----:B------:R-:W-:-:S05]  /*69d0*/  CS2R R44, SRZ ;  /* 0x00000000002c7805 */ /* 0x000fca000001ff00 */
[----:B------:R-:W5:Y:S04]  /*69e0*/  @!P2 LDG.E.128 R36, desc[UR48][R40.64] ;  /* 0x000000302824a981 */ /* 0x000f68000c1e1d00 */
[----:B------:R-:W5:Y:S01]  /*69f0*/  @!P2 LDG.E.128 R60, desc[UR48][R64.64] ;  /* 0x00000030403ca981 */ /* 0x000f62000c1e1d00 */
[----:B------:R-:W-:Y:S02]  /*6a00*/  ISETP.GE.AND P2, PT, R194, R117, PT ;  /* 0x00000075c200720c */ /* 0x000fe40003f46270 */
[----:B------:R-:W-:Y:S02]  /*6a10*/  CS2R R30, SRZ ;  /* 0x00000000001e7805 */ /* 0x000fe4000001ff00 */
[----:B------:R-:W-:-:S09]  /*6a20*/  CS2R R28, SRZ ;  /* 0x00000000001c7805 */ /* 0x000fd2000001ff00 */
[----:B------:R-:W5:Y:S04]  /*6a30*/  @!P2 LDG.E.128 R32, desc[UR48][R40.64+0x40] ;  /* 0x000040302820a981 */ /* 0x000f68000c1e1d00 */
[----:B------:R-:W5:Y:S01]  /*6a40*/  @!P2 LDG.E.128 R44, desc[UR48][R64.64+0x40] ;  /* 0x00004030402ca981 */ /* 0x000f62000c1e1d00 */
[----:B------:R-:W-:Y:S02]  /*6a50*/  ISETP.GE.AND P2, PT, R193, R117, PT ;  /* 0x00000075c100720c */ /* 0x000fe40003f46270 */
[----:B------:R-:W-:-:S11]  /*6a60*/  CS2R R42, SRZ ;  /* 0x00000000002a7805 */ /* 0x000fd6000001ff00 */
[----:B------:R0:W5:Y:S02]  /*6a70*/  @!P2 LDG.E.128 R28, desc[UR48][R40.64+0x80] ;  /* 0x00008030281ca981 */ /* 0x000164000c1e1d00 */
[----:B0-----:R-:W-:-:S06]  /*6a80*/  CS2R R40, SRZ ;  /* 0x0000000000287805 */ /* 0x001fcc000001ff00 */
[----:B------:R0:W5:Y:S02]  /*6a90*/  @!P2 LDG.E.128 R40, desc[UR48][R64.64+0x80] ;  /* 0x000080304028a981 */ /* 0x000164000c1e1d00 */
.L_x_517:
[----:B------:R-:W-:Y:S05]  /*6aa0*/  BSYNC B1 ;  /* 0x0000000000017941 */ /* 0x000fea0003800000 */
.L_x_516:
[----:B------:R-:W-:Y:S01]  /*6ab0*/  IADD3 R76, R203, 0x40, RZ ;  /* 0x00000040cb4c7810 */ /* 0x000fe20007ffe0ff */
[----:B------:R-:W-:Y:S01]  /*6ac0*/  BSSY B1, `(.L_x_518) ;  /* 0x0000027000017945 */ /* 0x000fe20003800000 */
[----:B0-----:R-:W-:Y:S02]  /*6ad0*/  CS2R R64, SRZ ;  /* 0x0000000000407805 */ /* 0x001fe4000001ff00 */
[----:B------:R-:W-:Y:S02]  /*6ae0*/  CS2R R70, SRZ ;  /* 0x0000000000467805 */ /* 0x000fe4000001ff00 */
[----:B------:R-:W-:Y:S02]  /*6af0*/  ISETP.GE.AND P4, PT, R76, R82, PT ;  /* 0x000000524c00720c */ /* 0x000fe40003f86270 */
[----:B------:R-:W-:Y:S02]  /*6b00*/  CS2R R68, SRZ ;  /* 0x0000000000447805 */ /* 0x000fe4000001ff00 */
[----:B------:R-:W-:-:S02]  /*6b10*/  CS2R R74, SRZ ;  /* 0x00000000004a7805 */ /* 0x000fc4000001ff00 */
[----:B------:R-:W-:-:S07]  /*6b20*/  CS2R R72, SRZ ;  /* 0x0000000000487805 */ /* 0x000fce000001ff00 */
[----:B------:R-:W-:Y:S05]  /*6b30*/  @P4 BRA `(.L_x_519) ;  /* 0x00000000007c4947 */ /* 0x000fea0003800000 */
[----:B------:R-:W-:Y:S01]  /*6b40*/  IADD3 R15, P2, P5, R94, R14, R102 ;  /* 0x0000000e5e0f7210 */ /* 0x000fe20007d5e066 */
[----:B------:R-:W-:Y:S01]  /*6b50*/  ULDC.64 UR4, c[0x0][0x3e8] ;  /* 0x0000fa0000047ab9 */ /* 0x000fe20000000a00 */
[----:B------:R-:W-:Y:S02]  /*6b60*/  CS2R R58, SRZ ;  /* 0x00000000003a7805 */ /* 0x000fe4000001ff00 */
[----:B------:R-:W-:Y:S02]  /*6b70*/  CS2R R56, SRZ ;  /* 0x0000000000387805 */ /* 0x000fe4000001ff00 */
[----:B------:R-:W-:Y:S02]  /*6b80*/  IADD3.X R48, R98, R11, R101, P2, P5 ;  /* 0x0000000b62307210 */ /* 0x000fe400017ea465 */
[----:B------:R-:W-:Y:S02]  /*6b90*/  CS2R R74, SRZ ;  /* 0x00000000004a7805 */ /* 0x000fe4000001ff00 */
[----:B------:R-:W-:-:S02]  /*6ba0*/  IADD3 R13, P2, P5, R88, R12, R104 ;  /* 0x0000000c580d7210 */ /* 0x000fc40007d5e068 */
[----:B------:R-:W-:Y:S02]  /*6bb0*/  CS2R R72, SRZ ;  /* 0x0000000000487805 */ /* 0x000fe4000001ff00 */
        /* <DEDUP_REMOVED lines=11> */
[----:B------:R0:W5:Y:S04]  /*6c70*/  @!P2 LDG.E.128 R56, desc[UR48][R14.64] ;  /* 0x000000300e38a981 */ /* 0x000168000c1e1d00 */
[----:B------:R0:W5:Y:S01]  /*6c80*/  @!P2 LDG.E.128 R72, desc[UR48][R12.64] ;  /* 0x000000300c48a981 */ /* 0x000162000c1e1d00 */
[----:B------:R-:W-:Y:S02]  /*6c90*/  ISETP.GE.AND P2, PT, R194, R117, PT ;  /* 0x00000075c200720c */ /* 0x000fe40003f46270 */
[----:B------:R-:W-:Y:S02]  /*6ca0*/  CS2R R50, SRZ ;  /* 0x0000000000327805 */ /* 0x000fe4000001ff00 */
[----:B------:R-:W-:Y:S02]  /*6cb0*/  CS2R R48, SRZ ;  /* 0x0000000000307805 */ /* 0x000fe4000001ff00 */
[----:B------:R-:W-:-:S02]  /*6cc0*/  CS2R R66, SRZ ;  /* 0x0000000000427805 */ /* 0x000fc4000001ff00 */
[----:B------:R-:W-:-:S05]  /*6cd0*/  CS2R R64, SRZ ;  /* 0x0000000000407805 */ /* 0x000fca000001ff00 */
[----:B------:R0:W5:Y:S04]  /*6ce0*/  @!P2 LDG.E.128 R52, desc[UR48][R14.64+0x40] ;  /* 0x000040300e34a981 */ /* 0x000168000c1e1d00 */
[----:B------:R0:W5:Y:S01]  /*6cf0*/  @!P2 LDG.E.128 R68, desc[UR48][R12.64+0x40] ;  /* 0x000040300c44a981 */ /* 0x000162000c1e1d00 */
[----:B------:R-:W-:-:S13]  /*6d00*/  ISETP.GE.AND P2, PT, R193, R117, PT ;  /* 0x00000075c100720c */ /* 0x000fda0003f46270 */
[----:B------:R0:W5:Y:S04]  /*6d10*/  @!P2 LDG.E.128 R48, desc[UR48][R14.64+0x80] ;  /* 0x000080300e30a981 */ /* 0x000168000c1e1d00 */
[----:B------:R0:W5:Y:S02]  /*6d20*/  @!P2 LDG.E.128 R64, desc[UR48][R12.64+0x80] ;  /* 0x000080300c40a981 */ /* 0x000164000c1e1d00 */
.L_x_519:
[----:B------:R-:W-:Y:S05]  /*6d30*/  BSYNC B1 ;  /* 0x0000000000017941 */ /* 0x000fea0003800000 */
.L_x_518:
[----:B0----5:R-:W-:Y:S01]  /*6d40*/  IMAD.MOV.U32 R12, RZ, RZ, R30 ;  /* 0x000000ffff0c7224 */ /* 0x021fe200078e001e */
[----:B------:R-:W-:Y:S01]  /*6d50*/  MOV R14, R28 ;  /* 0x0000001c000e7202 */ /* 0x000fe20000000f00 */
[----:B------:R-:W-:Y:S01]  /*6d60*/  IMAD.MOV.U32 R11, RZ, RZ, R31 ;  /* 0x000000ffff0b7224 */ /* 0x000fe200078e001f */
[----:B------:R-:W-:Y:S01]  /*6d70*/  UISETP.NE.AND UP0, UPT, UR51, 0x3, UPT ;  /* 0x000000033300788c */ /* 0x000fe2000bf05270 */
[----:B------:R-:W-:-:S03]  /*6d80*/  IMAD.MOV.U32 R13, RZ, RZ, R29 ;  /* 0x000000ffff0d7224 */ /* 0x000fc600078e001d */
[----:B------:R-:W-:Y:S01]  /*6d90*/  PRMT R156, R12, 0x5410, R11 ;  /* 0x000054100c9c7816 */ /* 0x000fe2000000000b */
[----:B------:R-:W-:Y:S01]  /*6da0*/  IMAD.MOV.U32 R12, RZ, RZ, R34 ;  /* 0x000000ffff0c7224 */ /* 0x000fe200078e0022 */
[----:B------:R-:W-:Y:S02]  /*6db0*/  MOV R11, R35 ;  /* 0x00000023000b7202 */ /* 0x000fe40000000f00 */
[----:B------:R-:W-:Y:S01]  /*6dc0*/  PRMT R157, R14, 0x5410, R13 ;  /* 0x000054100e9d7816 */ /* 0x000fe2000000000d */
[----:B------:R-:W-:Y:S01]  /*6dd0*/  IMAD.MOV.U32 R13, RZ, RZ, R39 ;  /* 0x000000ffff0d7224 */ /* 0x000fe200078e0027 */
[----:B------:R-:W-:Y:S01]  /*6de0*/  PRMT R163, R11, 0x7610, R163 ;  /* 0x000076100ba37816 */ /* 0x000fe200000000a3 */
[----:B------:R-:W-:Y:S01]  /*6df0*/  IMAD.MOV.U32 R11, RZ, RZ, R33 ;  /* 0x000000ffff0b7224 */ /* 0x000fe200078e0021 */
[----:B------:R-:W-:Y:S01]  /*6e00*/  PRMT R161, R12, 0x7610, R161 ;  /* 0x000076100ca17816 */ /* 0x000fe200000000a1 */
[----:B------:R-:W-:Y:S01]  /*6e10*/  IMAD.MOV.U32 R14, RZ, RZ, R32 ;  /* 0x000000ffff0e7224 */ /* 0x000fe200078e0020 */
[----:B------:R-:W-:-:S02]  /*6e20*/  MOV R12, R38 ;  /* 0x00000026000c7202 */ /* 0x000fc40000000f00 */
[----:B------:R-:W-:Y:S01]  /*6e30*/  PRMT R164, R11, 0x7610, R164 ;  /* 0x000076100ba47816 */ /* 0x000fe200000000a4 */
[----:B------:R-:W-:Y:S01]  /*6e40*/  IMAD.MOV.U32 R11, RZ, RZ, R36 ;  /* 0x000000ffff0b7224 */ /* 0x000fe200078e0024 */
[----:B------:R-:W-:Y:S02]  /*6e50*/  PRMT R165, R12, 0x5410, R13 ;  /* 0x000054100ca57816 */ /* 0x000fe4000000000d */
[----:B------:R-:W-:Y:S02]  /*6e60*/  MOV R12, R37 ;  /* 0x00000025000c7202 */ /* 0x000fe40000000f00 */
[----:B------:R-:W-:Y:S01]  /*6e70*/  PRMT R166, R11, 0x7610, R166 ;  /* 0x000076100ba67816 */ /* 0x000fe200000000a6 */
[----:B------:R-:W-:Y:S01]  /*6e80*/  IMAD.MOV.U32 R11, RZ, RZ, R43 ;  /* 0x000000ffff0b7224 */ /* 0x000fe200078e002b */
[----:B------:R-:W-:Y:S01]  /*6e90*/  PRMT R146, R12, 0x7610, R146 ;  /* 0x000076100c927816 */ /* 0x000fe20000000092 */
[----:B------:R-:W-:Y:S01]  /*6ea0*/  IMAD.MOV.U32 R12, RZ, RZ, R42 ;  /* 0x000000ffff0c7224 */ /* 0x000fe200078e002a */
[----:B------:R-:W-:-:S02]  /*6eb0*/  PRMT R162, R14, 0x7610, R162 ;  /* 0x000076100ea27816 */ /* 0x000fc400000000a2 */
[----:B------:R-:W-:Y:S02]  /*6ec0*/  PLOP3.LUT P2, PT, PT, PT, UP0, 0x80, 0x0 ;  /* 0x000000000000781c */ /* 0x000fe40003f4f008 */
[----:B------:R-:W-:Y:S01]  /*6ed0*/  PRMT R158, R12, 0x5410, R11 ;  /* 0x000054100c9e7816 */ /* 0x000fe2000000000b */
[----:B------:R-:W-:Y:S01]  /*6ee0*/  IMAD.MOV.U32 R11, RZ, RZ, R41 ;  /* 0x000000ffff0b7224 */ /* 0x000fe200078e0029 */
[----:B------:R-:W-:-:S04]  /*6ef0*/  MOV R12, R40 ;  /* 0x00000028000c7202 */ /* 0x000fc80000000f00 */
[----:B------:R-:W-:Y:S01]  /*6f00*/  PRMT R159, R12, 0x5410, R11 ;  /* 0x000054100c9f7816 */ /* 0x000fe2000000000b */
[----:B------:R-:W-:Y:S01]  /*6f10*/  IMAD.MOV.U32 R12, RZ, RZ, R46 ;  /* 0x000000ffff0c7224 */ /* 0x000fe200078e002e */
[----:B------:R-:W-:-:S04]  /*6f20*/  MOV R11, R47 ;  /* 0x0000002f000b7202 */ /* 0x000fc80000000f00 */
[----:B------:R-:W-:Y:S01]  /*6f30*/  PRMT R161, R161, 0x5410, R12 ;  /* 0x00005410a1a17816 */ /* 0x000fe2000000000c */
[----:B------:R-:W-:Y:S01]  /*6f40*/  IMAD.MOV.U32 R12, RZ, RZ, R44 ;  /* 0x000000ffff0c7224 */ /* 0x000fe200078e002c */
[----:B------:R-:W-:Y:S01]  /*6f50*/  PRMT R163, R163, 0x5410, R11 ;  /* 0x00005410a3a37816 */ /* 0x000fe2000000000b */
[----:B------:R-:W-:-:S03]  /*6f60*/  IMAD.MOV.U32 R11, RZ, RZ, R45 ;  /* 0x000000ffff0b7224 */ /* 0x000fc600078e002d */
[----:B------:R-:W-:Y:S01]  /*6f70*/  PRMT R162, R162, 0x5410, R12 ;  /* 0x00005410a2a27816 */ /* 0x000fe2000000000c */
[----:B------:R-:W-:Y:S01]  /*6f80*/  IMAD.MOV.U32 R12, RZ, RZ, R63 ;  /* 0x000000ffff0c7224 */ /* 0x000fe200078e003f */
[----:B------:R-:W-:Y:S02]  /*6f90*/  PRMT R164, R164, 0x5410, R11 ;  /* 0x00005410a4a47816 */ /* 0x000fe4000000000b */
[----:B------:R-:W-:Y:S02]  /*6fa0*/  MOV R11, R62 ;  /* 0x0000003e000b7202 */ /* 0x000fe40000000f00 */
[----:B------:R-:W-:Y:S02]  /*6fb0*/  PRMT R167, R12, 0x7610, R167 ;  /* 0x000076100ca77816 */ /* 0x000fe400000000a7 */
[----:B------:R-:W-:Y:S01]  /*6fc0*/  PRMT R166, R166, 0x5410, R11 ;  /* 0x00005410a6a67816 */ /* 0x000fe2000000000b */
[----:B------:R-:W-:Y:S01]  /*6fd0*/  IMAD.MOV.U32 R11, RZ, RZ, R60 ;  /* 0x000000ffff0b7224 */ /* 0x000fe200078e003c */
[----:B------:R-:W-:-:S04]  /*6fe0*/  MOV R12, R61 ;  /* 0x0000003d000c7202 */ /* 0x000fc80000000f00 */
[----:B------:R-:W-:Y:S01]  /*6ff0*/  PRMT R167, R167, 0x5410, R11 ;  /* 0x00005410a7a77816 */ /* 0x000fe2000000000b */
[----:B------:R-:W-:Y:S01]  /*7000*/  IMAD.MOV.U32 R11, RZ, RZ, R51 ;  /* 0x000000ffff0b7224 */ /* 0x000fe200078e0033 */
[----:B------:R-:W-:Y:S01]  /*7010*/  PRMT R145, R12, 0x7610, R145 ;  /* 0x000076100c917816 */ /* 0x000fe20000000091 */
[----:B------:R-:W-:-:S05]  /*7020*/  IMAD.MOV.U32 R12, RZ, RZ, R50 ;  /* 0x000000ffff0c7224 */ /* 0x000fca00078e0032 */
[----:B------:R-:W-:Y:S01]  /*7030*/  PRMT R139, R12, 0x5410, R11 ;  /* 0x000054100c8b7816 */ /* 0x000fe2000000000b */
[----:B------:R-:W-:Y:S01]  /*7040*/  IMAD.MOV.U32 R11, RZ, RZ, R49 ;  /* 0x000000ffff0b7224 */ /* 0x000fe200078e0031 */
[----:B------:R-:W-:-:S04]  /*7050*/  MOV R12, R48 ;  /* 0x00000030000c7202 */ /* 0x000fc80000000f00 */
        /* <DEDUP_REMOVED lines=34> */
[----:B------:R-:W-:Y:S06]  /*7280*/  @!P2 BRA `(.L_x_520) ;  /* 0x000000000004a947 */ /* 0x000fec0003800000 */
[----:B------:R-:W-:Y:S01]  /*7290*/  BPT.TRAP 0x1 ;  /* 0x000000040000795c */ /* 0x000fe20000300000 */
.L_x_520:
[----:B------:R-:W-:Y:S01]  /*72a0*/  IMAD R83, R19, 0x8, R18 ;  /* 0x0000000813537824 */ /* 0x000fe200078e0212 */
[----:B------:R-:W-:Y:S01]  /*72b0*/  SHF.L.U32 R84, R204, 0x1f, RZ ;  /* 0x0000001fcc547819 */ /* 0x000fe200000006ff */
[----:B------:R-:W-:Y:S03]  /*72c0*/  BSSY B1, `(.L_x_521) ;  /* 0x0000003000017945 */ /* 0x000fe60003800000 */
[----:B------:R-:W0:Y:S02]  /*72d0*/  SYNCS.PHASECHK.TRANS64.TRYWAIT P5, [R83+URZ+0x30890], R84 ;  /* 0x03089054530075a7 */ /* 0x000e2400080a017f */
[----:B0-----:R-:W-:Y:S05]  /*72e0*/  @!P5 BRA `(.L_x_522) ;  /* 0x000001b00020d947 */ /* 0x001fea0003800000 */
.L_x_802:
[----:B------:R-:W-:Y:S05]  /*72f0*/  BSYNC B1 ;  /* 0x0000000000017941 */ /* 0x000fea0003800000 */
.L_x_521:
[----:B------:R-:W1:Y:S01]  /*7300*/  LDC R132, c[0x0][0x2f4] ;  /* 0x0000bd00ff847b82 */ /* 0x000e620000000800 */
[----:B------:R-:W-:Y:S01]  /*7310*/  UMOV UR4, 0xffffffff ;  /* 0xffffffff00047882 */ /* 0x000fe20000000000 */
[----:B-1----:R-:W-:Y:S02]  /*7320*/  IMAD.IADD R134, R132, 0x1, -R118 ;  /* 0x0000000184867824 */ /* 0x002fe400078e0a76 */
[----:B------:R-:W-:Y:S05]  /*7330*/  BRA.DIV UR4, `(.L_x_523) ;  /* 0x000001b204207947 */ /* 0x000fea000b800000 */
[----:B------:R1:W2:Y:S04]  /*7340*/  SHFL.IDX PT, R115, R113, RZ, 0x1c1f ;  /* 0x001c1fff71737589 */ /* 0x0002a800000e0000 */
[----:B------:R1:W3:Y:S02]  /*7350*/  SHFL.IDX PT, R11, R116, RZ, 0x1c1f ;  /* 0x001c1fff740b7589 */ /* 0x0002e400000e0000 */
.L_x_806:
[----:B------:R-:W-:Y:S04]  /*7360*/  BSSY B1, `(.L_x_524) ;  /* 0x000016d000017945 */ /* 0x000fe80003800000 */
[----:B------:R-:W-:Y:S05]  /*7370*/  @P3 BRA `(.L_x_525) ;  /* 0x0000001400ac3947 */ /* 0x000fea0003800000 */
[----:B------:R-:W-:Y:S01]  /*7380*/  ISETP.NE.AND P3, PT, R6, RZ, PT ;  /* 0x000000ff0600720c */ /* 0x000fe20003f65270 */
[----:B------:R-:W-:Y:S01]  /*7390*/  BSSY B2, `(.L_x_526) ;  /* 0x0000079000027945 */ /* 0x000fe20003800000 */
[----:B---3--:R-:W-:-:S11]  /*73a0*/  MOV R114, R11 ;  /* 0x0000000b00727202 */ /* 0x008fd60000000f00 */
[----:B------:R-:W-:Y:S05]  /*73b0*/  @!P3 BRA `(.L_x_527) ;  /* 0x0000000400d8b947 */ /* 0x000fea0003800000 */
[----:B------:R-:W-:Y:S01]  /*73c0*/  SEL R12, R118, R134, !P0 ;  /* 0x00000086760c7207 */ /* 0x000fe20004000000 */
[----:B------:R-:W-:Y:S01]  /*73d0*/  BSSY B3, `(.L_x_528) ;  /* 0x000006e000037945 */ /* 0x000fe20003800000 */
[----:B------:R-:W-:Y:S02]  /*73e0*/  ISETP.GE.AND P3, PT, R16, R117, PT ;  /* 0x000000751000720c */ /* 0x000fe40003f66270 */
[----:B------:R-:W-:-:S04]  /*73f0*/  SHF.R.S32.HI R13, RZ, 0x1f, R12 ;  /* 0x0000001fff0d7819 */ /* 0x000fc8000001140c */
[----:B------:R-:W-:-:S04]  /*7400*/  LEA.HI R13, R13, R12, RZ, 0x4 ;  /* 0x0000000c0d0d7211 */ /* 0x000fc800078f20ff */
[----:B------:R-:W-:-:S04]  /*7410*/  LEA.HI.SX32 R138, R13, R111, 0x1c ;  /* 0x0000006f0d8a7211 */ /* 0x000fc800078fe2ff */
[----:B------:R-:W-:-:S04]  /*7420*/  SHF.R.S32.HI R13, RZ, 0x1f, R138 ;  /* 0x0000001fff0d7819 */ /* 0x000fc8000001148a */
[----:B------:R-:W-:Y:S01]  /*7430*/  LEA.HI R13, R13, R138, RZ, 0x3 ;  /* 0x0000008a0d0d7211 */ /* 0x000fe200078f18ff */
[----:B------:R-:W-:-:S03]  /*7440*/  IMAD.SHL.U32 R138, R138, 0x8, RZ ;  /* 0x000000088a8a7824 */ /* 0x000fc600078e00ff */
[----:B------:R-:W-:Y:S02]  /*7450*/  SHF.R.S32.HI R13, RZ, 0x3, R13 ;  /* 0x00000003ff0d7819 */ /* 0x000fe4000001140d */
[----:B------:R-:W-:-:S03]  /*7460*/  LOP3.LUT R12, R216, 0x38, R138, 0xf8, !PT ;  /* 0x00000038d80c7812 */ /* 0x000fc600078ef88a */
[----:B------:R-:W-:Y:S01]  /*7470*/  IMAD R13, R13, 0x1800, R218 ;  /* 0x000018000d0d7824 */ /* 0x000fe200078e02da */
[----:B------:R-:W-:-:S05]  /*7480*/  LOP3.LUT R12, R12, R217, RZ, 0x3c, !PT ;  /* 0x000000d90c0c7212 */ /* 0x000fca00078e3cff */
[----:B------:R-:W-:-:S04]  /*7490*/  IMAD.IADD R12, R13, 0x1, R12 ;  /* 0x000000010d0c7824 */ /* 0x000fc800078e020c */
[C---:B------:R-:W-:Y:S02]  /*74a0*/  IMAD R76, R19.reuse, 0x4800, R12 ;  /* 0x00004800134c7824 */ /* 0x040fe400078e020c */
[----:B------:R-:W-:Y:S02]  /*74b0*/  IMAD R12, R19, 0x4800, R130 ;  /* 0x00004800130c7824 */ /* 0x000fe400078e0282 */
[----:B------:R-:W-:-:S03]  /*74c0*/  IMAD R76, R76, 0x2, R18 ;  /* 0x000000024c4c7824 */ /* 0x000fc600078e0212 */
[----:B------:R-:W-:-:S03]  /*74d0*/  LEA R12, R12, R18, 0x1 ;  /* 0x000000120c0c7211 */ /* 0x000fc600078e08ff */
[----:B------:R-:W3:Y:S04]  /*74e0*/  LDS.128 R76, [R76+0x1e400] ;  /* 0x01e400004c4c7984 */ /* 0x000ee80000000c00 */
[----:B------:R-:W4:Y:S01]  /*74f0*/  LDS.128 R12, [R12+0x1e400] ;  /* 0x01e400000c0c7984 */ /* 0x000f220000000c00 */
[----:B------:R-:W-:Y:S05]  /*7500*/  @P3 BRA `(.L_x_529) ;  /* 0x0000000400683947 */ /* 0x000fea0003800000 */
[----:B---3--:R-:W-:Y:S01]  /*7510*/  IMAD.MOV.U32 R144, RZ, RZ, R77 ;  /* 0x000000ffff907224 */ /* 0x008fe200078e004d */
[----:B----4-:R-:W-:Y:S01]  /*7520*/  MOV R143, R13 ;  /* 0x0000000d008f7202 */ /* 0x010fe20000000f00 */
[----:B------:R-:W-:Y:S01]  /*7530*/  HADD2.F32 R145, -RZ, R145.H0_H0 ;  /* 0x20000091ff917230 */ /* 0x000fe20000004100 */
[--C-:B------:R-:W-:Y:S01]  /*7540*/  SHF.R.U64 R36, R36, 0x10, R37.reuse ;  /* 0x0000001024247819 */ /* 0x100fe20000001225 */
[----:B------:R-:W-:Y:S01]  /*7550*/  HADD2.F32 R146, -RZ, R146.H0_H0 ;  /* 0x20000092ff927230 */ /* 0x000fe20000004100 */
[----:B------:R-:W-:Y:S01]  /*7560*/  SHF.R.U32.HI R37, RZ, 0x10, R37 ;  /* 0x00000010ff257819 */ /* 0x000fe20000011625 */
[--C-:B------:R-:W-:Y:S01]  /*7570*/  HADD2.F32 R13, -RZ, R144.reuse.H0_H0 ;  /* 0x20000090ff0d7230 */ /* 0x100fe20000004100 */
[----:B------:R-:W-:Y:S01]  /*7580*/  SHF.R.U64 R38, R38, 0x10, R39 ;  /* 0x0000001026267819 */ /* 0x000fe20000001227 */
[----:B------:R-:W-:Y:S02]  /*7590*/  HADD2.F32 R147, -RZ, R143.H0_H0 ;  /* 0x2000008fff937230 */ /* 0x000fe40000004100 */
[----:B------:R-:W-:-:S02]  /*75a0*/  HADD2.F32 R144, -RZ, R144.H1_H1 ;  /* 0x30000090ff907230 */ /* 0x000fc40000004100 */
[-C--:B------:R-:W-:Y:S01]  /*75b0*/  FMUL.FTZ R77, R13, R145.reuse ;  /* 0x000000910d4d7220 */ /* 0x080fe20000410000 */
[----:B------:R-:W-:Y:S02]  /*75c0*/  HADD2.F32 R37, -RZ, R37.H0_H0 ;  /* 0x20000025ff257230 */ /* 0x000fe40000004100 */
[C---:B------:R-:W-:Y:S01]  /*75d0*/  FMUL.FTZ R145, R147.reuse, R145 ;  /* 0x0000009193917220 */ /* 0x040fe20000410000 */
[----:B------:R-:W-:Y:S02]  /*75e0*/  HADD2.F32 R36, -RZ, R36.H0_H0 ;  /* 0x20000024ff247230 */ /* 0x000fe40000004100 */
[-C--:B------:R-:W-:Y:S01]  /*75f0*/  FFMA.FTZ R77, R147, R146.reuse, -R77 ;  /* 0x00000092934d7223 */ /* 0x080fe2000001084d */
[----:B------:R-:W-:Y:S02]  /*7600*/  HADD2.F32 R147, -RZ, R15.H0_H0 ;  /* 0x2000000fff937230 */ /* 0x000fe40000004100 */
[----:B------:R-:W-:Y:S01]  /*7610*/  FFMA.FTZ R13, R13, R146, R145 ;  /* 0x000000920d0d7223 */ /* 0x000fe20000010091 */
[--C-:B------:R-:W-:Y:S01]  /*7620*/  SHF.R.U32.HI R145, RZ, 0x10, R61.reuse ;  /* 0x00000010ff917819 */ /* 0x100fe2000001163d */
[----:B------:R-:W-:Y:S01]  /*7630*/  HADD2.F32 R146, -RZ, R167.H0_H0 ;  /* 0x200000a7ff927230 */ /* 0x000fe20000004100 */
[----:B------:R-:W-:Y:S01]  /*7640*/  SHF.R.U64 R61, R60, 0x10, R61 ;  /* 0x000000103c3d7819 */ /* 0x000fe2000000123d */
[----:B------:R-:W-:-:S02]  /*7650*/  HADD2.F32 R60, -RZ, R143.H1_H1 ;  /* 0x3000008fff3c7230 */ /* 0x000fc40000004100 */
[----:B------:R-:W-:Y:S02]  /*7660*/  HADD2.F32 R145, -RZ, R145.H0_H0 ;  /* 0x20000091ff917230 */ /* 0x000fe40000004100 */
[----:B------:R-:W-:Y:S02]  /*7670*/  HADD2.F32 R15, -RZ, R15.H1_H1 ;  /* 0x3000000fff0f7230 */ /* 0x000fe40000004100 */
[----:B------:R-:W-:Y:S02]  /*7680*/  HADD2.F32 R61, -RZ, R61.H0_H0 ;  /* 0x2000003dff3d7230 */ /* 0x000fe40000004100 */
[-C--:B------:R-:W-:Y:S01]  /*7690*/  FMUL.FTZ R143, R144, R145.reuse ;  /* 0x00000091908f7220 */ /* 0x080fe20000410000 */
[C---:B------:R-:W-:Y:S01]  /*76a0*/  FMUL.FTZ R145, R60.reuse, R145 ;  /* 0x000000913c917220 */ /* 0x040fe20000410000 */
[----:B------:R-:W-:Y:S02]  /*76b0*/  HADD2.F32 R38, -RZ, R38.H0_H0 ;  /* 0x20000026ff267230 */ /* 0x000fe40000004100 */
[----:B------:R-:W-:Y:S01]  /*76c0*/  FFMA.FTZ R60, R60, R37, -R143 ;  /* 0x000000253c3c7223 */ /* 0x000fe2000001088f */
[----:B------:R-:W-:-:S02]  /*76d0*/  IMAD.MOV.U32 R143, RZ, RZ, R79 ;  /* 0x000000ffff8f7224 */ /* 0x000fc400078e004f */
[----:B------:R-:W-:Y:S01]  /*76e0*/  FFMA.FTZ R37, R144, R37, R145 ;  /* 0x0000002590257223 */ /* 0x000fe20000010091 */
[----:B------:R-:W-:Y:S01]  /*76f0*/  HADD2.F32 R145, -RZ, R165.H1_H1 ;  /* 0x300000a5ff917230 */ /* 0x000fe20000004100 */
[----:B------:R-:W-:Y:S01]  /*7700*/  F2FP.F16.F32.PACK_AB R60, R60, R77 ;  /* 0x0000004d3c3c723e */ /* 0x000fe200000000ff */
[----:B------:R-:W-:Y:S02]  /*7710*/  HADD2.F32 R144, -RZ, R143.H0_H0 ;  /* 0x2000008fff907230 */ /* 0x000fe40000004100 */
[----:B------:R-:W-:Y:S02]  /*7720*/  F2FP.F16.F32.PACK_AB R37, R37, R13 ;  /* 0x0000000d2525723e */ /* 0x000fe400000000ff */
[----:B------:R-:W-:Y:S02]  /*7730*/  IMAD.MOV.U32 R13, RZ, RZ, R60 ;  /* 0x000000ffff0d7224 */ /* 0x000fe400078e003c */
[-C--:B------:R-:W-:Y:S01]  /*7740*/  FMUL.FTZ R79, R144, R146.reuse ;  /* 0x00000092904f7220 */ /* 0x080fe20000410000 */
[----:B------:R-:W-:Y:S01]  /*7750*/  FMUL.FTZ R146, R147, R146 ;  /* 0x0000009293927220 */ /* 0x000fe20000410000 */
[----:B------:R-:W-:-:S02]  /*7760*/  IMAD.MOV.U32 R77, RZ, RZ, R37 ;  /* 0x000000ffff4d7224 */ /* 0x000fc400078e0025 */
[-C--:B------:R-:W-:Y:S01]  /*7770*/  FFMA.FTZ R79, R147, R145.reuse, -R79 ;  /* 0x00000091934f7223 */ /* 0x080fe2000001084f */
[----:B------:R-:W-:Y:S01]  /*7780*/  FFMA.FTZ R144, R144, R145, R146 ;  /* 0x0000009190907223 */ /* 0x000fe20000010092 */
[----:B------:R-:W-:Y:S01]  /*7790*/  SHF.R.U32.HI R145, RZ, 0x10, R39 ;  /* 0x00000010ff917819 */ /* 0x000fe20000011627 */
[----:B------:R-:W-:Y:S01]  /*77a0*/  HADD2.F32 R147, -RZ, R167.H1_H1 ;  /* 0x300000a7ff937230 */ /* 0x000fe20000004100 */
[--C-:B------:R-:W-:Y:S01]  /*77b0*/  SHF.R.U64 R39, R62, 0x10, R63.reuse ;  /* 0x000000103e277819 */ /* 0x100fe2000000123f */
[----:B------:R-:W-:Y:S01]  /*77c0*/  HADD2.F32 R62, -RZ, R143.H1_H1 ;  /* 0x3000008fff3e7230 */ /* 0x000fe20000004100 */
[----:B------:R-:W-:Y:S01]  /*77d0*/  SHF.R.U32.HI R63, RZ, 0x10, R63 ;  /* 0x00000010ff3f7819 */ /* 0x000fe2000001163f */
[----:B------:R-:W-:Y:S02]  /*77e0*/  HADD2.F32 R145, -RZ, R145.H0_H0 ;  /* 0x20000091ff917230 */ /* 0x000fe40000004100 */
[----:B------:R-:W-:Y:S02]  /*77f0*/  HADD2.F32 R39, -RZ, R39.H0_H0 ;  /* 0x20000027ff277230 */ /* 0x000fe40000004100 */
[----:B------:R-:W-:-:S05]  /*7800*/  HADD2.F32 R63, -RZ, R63.H0_H0 ;  /* 0x2000003fff3f7230 */ /* 0x000fca0000004100 */
[----:B------:R-:W-:-:S04]  /*7810*/  FMUL.FTZ R143, R62, R63 ;  /* 0x0000003f3e8f7220 */ /* 0x000fc80000410000 */
[C---:B------:R-:W-:Y:S01]  /*7820*/  FFMA.FTZ R143, R15.reuse, R145, -R143 ;  /* 0x000000910f8f7223 */ /* 0x040fe2000001088f */
[----:B------:R-:W-:Y:S01]  /*7830*/  FMUL.FTZ R15, R15, R63 ;  /* 0x0000003f0f0f7220 */ /* 0x000fe20000410000 */
[----:B------:R-:W-:-:S03]  /*7840*/  HADD2.F32 R63, -RZ, R166.H0_H0 ;  /* 0x200000a6ff3f7230 */ /* 0x000fc60000004100 */
[----:B------:R-:W-:Y:S01]  /*7850*/  FFMA.FTZ R15, R62, R145, R15 ;  /* 0x000000913e0f7223 */ /* 0x000fe2000001000f */
[----:B------:R-:W-:Y:S01]  /*7860*/  HADD2.F32 R62, -RZ, R76.H0_H0 ;  /* 0x2000004cff3e7230 */ /* 0x000fe20000004100 */
[----:B------:R-:W-:Y:S01]  /*7870*/  F2FP.F16.F32.PACK_AB R79, R143, R79 ;  /* 0x0000004f8f4f723e */ /* 0x000fe200000000ff */
[----:B------:R-:W-:Y:S02]  /*7880*/  HADD2.F32 R145, -RZ, R12.H0_H0 ;  /* 0x2000000cff917230 */ /* 0x000fe40000004100 */
[----:B------:R-:W-:Y:S02]  /*7890*/  HADD2.F32 R76, -RZ, R76.H1_H1 ;  /* 0x3000004cff4c7230 */ /* 0x000fe40000004100 */
[-C--:B------:R-:W-:Y:S01]  /*78a0*/  FMUL.FTZ R146, R62, R147.reuse ;  /* 0x000000933e927220 */ /* 0x080fe20000410000 */
[----:B------:R-:W-:Y:S02]  /*78b0*/  HADD2.F32 R12, -RZ, R12.H1_H1 ;  /* 0x3000000cff0c7230 */ /* 0x000fe40000004100 */
[----:B------:R-:W-:Y:S01]  /*78c0*/  FMUL.FTZ R147, R145, R147 ;  /* 0x0000009391937220 */ /* 0x000fe20000410000 */
[----:B------:R-:W-:Y:S01]  /*78d0*/  F2FP.F16.F32.PACK_AB R144, R15, R144 ;  /* 0x000000900f90723e */ /* 0x000fe200000000ff */
[----:B------:R-:W-:Y:S01]  /*78e0*/  FFMA.FTZ R146, R145, R63, -R146 ;  /* 0x0000003f91927223 */ /* 0x000fe20000010892 */
[----:B------:R-:W-:-:S02]  /*78f0*/  HADD2.F32 R145, -RZ, R166.H1_H1 ;  /* 0x300000a6ff917230 */ /* 0x000fc40000004100 */
[----:B------:R-:W-:Y:S01]  /*7900*/  FFMA.FTZ R147, R62, R63, R147 ;  /* 0x0000003f3e937223 */ /* 0x000fe20000010093 */
[-C--:B------:R-:W-:Y:S01]  /*7910*/  FMUL.FTZ R62, R76, R61.reuse ;  /* 0x0000003d4c3e7220 */ /* 0x080fe20000410000 */
[C---:B------:R-:W-:Y:S01]  /*7920*/  FMUL.FTZ R61, R12.reuse, R61 ;  /* 0x0000003d0c3d7220 */ /* 0x040fe20000410000 */
[----:B------:R-:W-:Y:S01]  /*7930*/  HADD2.F32 R63, -RZ, R14.H0_H0 ;  /* 0x2000000eff3f7230 */ /* 0x000fe20000004100 */
[----:B------:R-:W-:Y:S01]  /*7940*/  MOV R15, R79 ;  /* 0x0000004f000f7202 */ /* 0x000fe20000000f00 */
[-C--:B------:R-:W-:Y:S01]  /*7950*/  FFMA.FTZ R12, R12, R36.reuse, -R62 ;  /* 0x000000240c0c7223 */ /* 0x080fe2000001083e */
[----:B------:R-:W-:Y:S01]  /*7960*/  FFMA.FTZ R36, R76, R36, R61 ;  /* 0x000000244c247223 */ /* 0x000fe2000001003d */
[--C-:B------:R-:W-:Y:S02]  /*7970*/  HADD2.F32 R61, -RZ, R78.reuse.H0_H0 ;  /* 0x2000004eff3d7230 */ /* 0x100fe40000004100 */
[----:B------:R-:W-:Y:S01]  /*7980*/  HADD2.F32 R62, -RZ, R165.H0_H0 ;  /* 0x200000a5ff3e7230 */ /* 0x000fe20000004100 */
[----:B------:R-:W-:Y:S01]  /*7990*/  F2FP.F16.F32.PACK_AB R12, R12, R146 ;  /* 0x000000920c0c723e */ /* 0x000fe200000000ff */
[----:B------:R-:W-:-:S02]  /*79a0*/  HADD2.F32 R78, -RZ, R78.H1_H1 ;  /* 0x3000004eff4e7230 */ /* 0x000fc40000004100 */
[-C--:B------:R-:W-:Y:S01]  /*79b0*/  FMUL.FTZ R76, R61, R145.reuse ;  /* 0x000000913d4c7220 */ /* 0x080fe20000410000 */
[C---:B------:R-:W-:Y:S01]  /*79c0*/  FMUL.FTZ R145, R63.reuse, R145 ;  /* 0x000000913f917220 */ /* 0x040fe20000410000 */
[----:B------:R-:W-:Y:S01]  /*79d0*/  HADD2.F32 R14, -RZ, R14.H1_H1 ;  /* 0x3000000eff0e7230 */ /* 0x000fe20000004100 */
[----:B------:R-:W-:Y:S01]  /*79e0*/  F2FP.F16.F32.PACK_AB R36, R36, R147 ;  /* 0x000000932424723e */ /* 0x000fe200000000ff */
[-C--:B------:R-:W-:Y:S01]  /*79f0*/  FFMA.FTZ R76, R63, R62.reuse, -R76 ;  /* 0x0000003e3f4c7223 */ /* 0x080fe2000001084c */
[----:B------:R-:W-:Y:S01]  /*7a00*/  FFMA.FTZ R145, R61, R62, R145 ;  /* 0x0000003e3d917223 */ /* 0x000fe20000010091 */
[-C--:B------:R-:W-:Y:S01]  /*7a10*/  FMUL.FTZ R61, R78, R39.reuse ;  /* 0x000000274e3d7220 */ /* 0x080fe20000410000 */
[C---:B------:R-:W-:Y:S01]  /*7a20*/  FMUL.FTZ R39, R14.reuse, R39 ;  /* 0x000000270e277220 */ /* 0x040fe20000410000 */
[----:B------:R-:W-:Y:S02]  /*7a30*/  IMAD.MOV.U32 R79, RZ, RZ, R144 ;  /* 0x000000ffff4f7224 */ /* 0x000fe400078e0090 */
[-C--:B------:R-:W-:Y:S01]  /*7a40*/  FFMA.FTZ R61, R14, R38.reuse, -R61 ;  /* 0x000000260e3d7223 */ /* 0x080fe2000001083d */
[----:B------:R-:W-:-:S04]  /*7a50*/  FFMA.FTZ R39, R78, R38, R39 ;  /* 0x000000264e277223 */ /* 0x000fc80000010027 */
[----:B------:R-:W-:Y:S02]  /*7a60*/  F2FP.F16.F32.PACK_AB R61, R61, R76 ;  /* 0x0000004c3d3d723e */ /* 0x000fe400000000ff */
[----:B------:R-:W-:Y:S02]  /*7a70*/  F2FP.F16.F32.PACK_AB R39, R39, R145 ;  /* 0x000000912727723e */ /* 0x000fe400000000ff */
[----:B------:R-:W-:Y:S01]  /*7a80*/  MOV R76, R36 ;  /* 0x00000024004c7202 */ /* 0x000fe20000000f00 */
[----:B------:R-:W-:Y:S02]  /*7a90*/  IMAD.MOV.U32 R14, RZ, RZ, R61 ;  /* 0x000000ffff0e7224 */ /* 0x000fe400078e003d */
[----:B------:R-:W-:-:S07]  /*7aa0*/  IMAD.MOV.U32 R78, RZ, RZ, R39 ;  /* 0x000000ffff4e7224 */ /* 0x000fce00078e0027 */
.L_x_529:
[----:B------:R-:W-:Y:S05]  /*7ab0*/  BSYNC B3 ;  /* 0x0000000000037941 */ /* 0x000fea0003800000 */
.L_x_528:
[----:B------:R-:W-:-:S04]  /*7ac0*/  LEA R36, P3, R3, R11, 0x1 ;  /* 0x0000000b03247211 */ /* 0x000fc800078608ff */
[----:B--2---:R-:W-:Y:S02]  /*7ad0*/  LEA.HI.X R37, R3, R115, R107, 0x1, P3 ;  /* 0x0000007303257211 */ /* 0x004fe400018f0c6b */
[----:B------:R-:W-:-:S03]  /*7ae0*/  ISETP.GE.AND P3, PT, R138, R132, PT ;  /* 0x000000848a00720c */ /* 0x000fc60003f66270 */
[----:B----4-:R2:W-:Y:S10]  /*7af0*/  ST.E.128 desc[UR48][R36.64], R12 ;  /* 0x0000000c24007985 */ /* 0x0105f4000c101d30 */
[----:B--2---:R-:W-:-:S05]  /*7b00*/  @!P3 IMAD.WIDE R12, R138, 0x2, R114 ;  /* 0x000000028a0cb825 */ /* 0x004fca00078e0272 */
[----:B---3--:R3:W-:Y:S02]  /*7b10*/  @!P3 ST.E.128 desc[UR48][R12.64], R76 ;  /* 0x0000004c0c00b985 */ /* 0x0087e4000c101d30 */
.L_x_527:
[----:B------:R-:W-:Y:S05]  /*7b20*/  BSYNC B2 ;  /* 0x0000000000027941 */ /* 0x000fea0003800000 */
.L_x_526:
[----:B------:R-:W-:Y:S01]  /*7b30*/  ISETP.NE.AND P3, PT, R7, RZ, PT ;  /* 0x000000ff0700720c */ /* 0x000fe20003f65270 */
[----:B------:R-:W-:-:S12]  /*7b40*/  BSSY B2, `(.L_x_530) ;  /* 0x0000077000027945 */ /* 0x000fd80003800000 */
[----:B------:R-:W-:Y:S05]  /*7b50*/  @!P3 BRA `(.L_x_531) ;  /* 0x0000000400d4b947 */ /* 0x000fea0003800000 */
[----:B---3--:R-:W-:Y:S01]  /*7b60*/  SEL R12, R118, R134, !P1 ;  /* 0x00000086760c7207 */ /* 0x008fe20004800000 */
[----:B------:R-:W-:Y:S01]  /*7b70*/  BSSY B3, `(.L_x_532) ;  /* 0x000006d000037945 */ /* 0x000fe20003800000 */
[----:B------:R-:W-:Y:S02]  /*7b80*/  ISETP.GE.AND P3, PT, R194, R117, PT ;  /* 0x00000075c200720c */ /* 0x000fe40003f66270 */
[----:B------:R-:W-:-:S04]  /*7b90*/  SHF.R.S32.HI R13, RZ, 0x1f, R12 ;  /* 0x0000001fff0d7819 */ /* 0x000fc8000001140c */
[----:B------:R-:W-:-:S04]  /*7ba0*/  LEA.HI R13, R13, R12, RZ, 0x4 ;  /* 0x0000000c0d0d7211 */ /* 0x000fc800078f20ff */
[----:B------:R-:W-:-:S04]  /*7bb0*/  LEA.HI.SX32 R60, R13, R110, 0x1c ;  /* 0x0000006e0d3c7211 */ /* 0x000fc800078fe2ff */
[----:B------:R-:W-:-:S04]  /*7bc0*/  SHF.R.S32.HI R13, RZ, 0x1f, R60 ;  /* 0x0000001fff0d7819 */ /* 0x000fc8000001143c */
[----:B------:R-:W-:Y:S02]  /*7bd0*/  LEA.HI R13, R13, R60, RZ, 0x3 ;  /* 0x0000003c0d0d7211 */ /* 0x000fe400078f18ff */
[----:B------:R-:W-:Y:S02]  /*7be0*/  SHF.L.U32 R60, R60, 0x3, RZ ;  /* 0x000000033c3c7819 */ /* 0x000fe400000006ff */
[----:B------:R-:W-:Y:S02]  /*7bf0*/  SHF.R.S32.HI R13, RZ, 0x3, R13 ;  /* 0x00000003ff0d7819 */ /* 0x000fe4000001140d */
[----:B------:R-:W-:-:S03]  /*7c00*/  LOP3.LUT R12, R216, 0x38, R60, 0xf8, !PT ;  /* 0x00000038d80c7812 */ /* 0x000fc600078ef83c */
[----:B------:R-:W-:Y:S01]  /*7c10*/  IMAD R13, R13, 0x1800, R218 ;  /* 0x000018000d0d7824 */ /* 0x000fe200078e02da */
[----:B------:R-:W-:-:S05]  /*7c20*/  LOP3.LUT R12, R12, R217, RZ, 0x3c, !PT ;  /* 0x000000d90c0c7212 */ /* 0x000fca00078e3cff */
[----:B------:R-:W-:-:S04]  /*7c30*/  IMAD.IADD R12, R13, 0x1, R12 ;  /* 0x000000010d0c7824 */ /* 0x000fc800078e020c */
[C---:B------:R-:W-:Y:S02]  /*7c40*/  IMAD R36, R19.reuse, 0x4800, R12 ;  /* 0x0000480013247824 */ /* 0x040fe400078e020c */
[----:B------:R-:W-:-:S03]  /*7c50*/  IMAD R12, R19, 0x4800, R129 ;  /* 0x00004800130c7824 */ /* 0x000fc600078e0281 */
[----:B------:R-:W-:Y:S01]  /*7c60*/  LEA R36, R36, R18, 0x1 ;  /* 0x0000001224247211 */ /* 0x000fe200078e08ff */
[----:B------:R-:W-:-:S05]  /*7c70*/  IMAD R12, R12, 0x2, R18 ;  /* 0x000000020c0c7824 */ /* 0x000fca00078e0212 */
[----:B------:R-:W3:Y:S04]  /*7c80*/  LDS.128 R36, [R36+0x1e400] ;  /* 0x01e4000024247984 */ /* 0x000ee80000000c00 */
[----:B------:R-:W4:Y:S01]  /*7c90*/  LDS.128 R12, [R12+0x1e400] ;  /* 0x01e400000c0c7984 */ /* 0x000f220000000c00 */
[----:B------:R-:W-:Y:S05]  /*7ca0*/  @P3 BRA `(.L_x_533) ;  /* 0x0000000400643947 */ /* 0x000fea0003800000 */
[----:B---3--:R-:W-:Y:S01]  /*7cb0*/  IMAD.MOV.U32 R62, RZ, RZ, R37 ;  /* 0x000000ffff3e7224 */ /* 0x008fe200078e0025 */
[----:B------:R-:W-:Y:S01]  /*7cc0*/  SHF.R.U64 R32, R32, 0x10, R33 ;  /* 0x0000001020207819 */ /* 0x000fe20000001221 */
[----:B----4-:R-:W-:Y:S01]  /*7cd0*/  IMAD.MOV.U32 R61, RZ, RZ, R13 ;  /* 0x000000ffff3d7224 */ /* 0x010fe200078e000d */
[----:B------:R-:W-:Y:S01]  /*7ce0*/  SHF.R.U32.HI R33, RZ, 0x10, R33 ;  /* 0x00000010ff217819 */ /* 0x000fe20000011621 */
[----:B------:R-:W-:Y:S01]  /*7cf0*/  HADD2.F32 R63, -RZ, R164.H1_H1 ;  /* 0x300000a4ff3f7230 */ /* 0x000fe20000004100 */
[----:B------:R-:W-:Y:S01]  /*7d00*/  SHF.R.U64 R34, R34, 0x10, R35 ;  /* 0x0000001022227819 */ /* 0x000fe20000001223 */
[----:B------:R-:W-:Y:S02]  /*7d10*/  HADD2.F32 R13, -RZ, R62.H0_H0 ;  /* 0x2000003eff0d7230 */ /* 0x000fe40000004100 */
[----:B------:R-:W-:Y:S02]  /*7d20*/  HADD2.F32 R77, -RZ, R61.H0_H0 ;  /* 0x2000003dff4d7230 */ /* 0x000fe40000004100 */
[----:B------:R-:W-:-:S02]  /*7d30*/  HADD2.F32 R76, -RZ, R164.H0_H0 ;  /* 0x200000a4ff4c7230 */ /* 0x000fc40000004100 */
[-C--:B------:R-:W-:Y:S01]  /*7d40*/  FMUL.FTZ R37, R13, R63.reuse ;  /* 0x0000003f0d257220 */ /* 0x080fe20000410000 */
[----:B------:R-:W-:Y:S02]  /*7d50*/  HADD2.F32 R62, -RZ, R62.H1_H1 ;  /* 0x3000003eff3e7230 */ /* 0x000fe40000004100 */
[C---:B------:R-:W-:Y:S01]  /*7d60*/  FMUL.FTZ R63, R77.reuse, R63 ;  /* 0x0000003f4d3f7220 */ /* 0x040fe20000410000 */
[----:B------:R-:W-:Y:S02]  /*7d70*/  HADD2.F32 R33, -RZ, R33.H0_H0 ;  /* 0x20000021ff217230 */ /* 0x000fe40000004100 */
[-C--:B------:R-:W-:Y:S01]  /*7d80*/  FFMA.FTZ R37, R77, R76.reuse, -R37 ;  /* 0x0000004c4d257223 */ /* 0x080fe20000010825 */
[----:B------:R-:W-:Y:S02]  /*7d90*/  HADD2.F32 R32, -RZ, R32.H0_H0 ;  /* 0x20000020ff207230 */ /* 0x000fe40000004100 */
[----:B------:R-:W-:Y:S01]  /*7da0*/  FFMA.FTZ R13, R13, R76, R63 ;  /* 0x0000004c0d0d7223 */ /* 0x000fe2000001003f */
[--C-:B------:R-:W-:Y:S01]  /*7db0*/  SHF.R.U32.HI R63, RZ, 0x10, R45.reuse ;  /* 0x00000010ff3f7819 */ /* 0x100fe2000001162d */
[----:B------:R-:W-:Y:S01]  /*7dc0*/  HADD2.F32 R76, -RZ, R163.H1_H1 ;  /* 0x300000a3ff4c7230 */ /* 0x000fe20000004100 */
[----:B------:R-:W-:Y:S01]  /*7dd0*/  SHF.R.U64 R45, R44, 0x10, R45 ;  /* 0x000000102c2d7819 */ /* 0x000fe2000000122d */
[----:B------:R-:W-:-:S02]  /*7de0*/  HADD2.F32 R44, -RZ, R61.H1_H1 ;  /* 0x3000003dff2c7230 */ /* 0x000fc40000004100 */
[----:B------:R-:W-:Y:S02]  /*7df0*/  HADD2.F32 R63, -RZ, R63.H0_H0 ;  /* 0x2000003fff3f7230 */ /* 0x000fe40000004100 */
[----:B------:R-:W-:Y:S02]  /*7e00*/  HADD2.F32 R45, -RZ, R45.H0_H0 ;  /* 0x2000002dff2d7230 */ /* 0x000fe40000004100 */
[----:B------:R-:W-:Y:S02]  /*7e10*/  HADD2.F32 R34, -RZ, R34.H0_H0 ;  /* 0x20000022ff227230 */ /* 0x000fe40000004100 */
[-C--:B------:R-:W-:Y:S01]  /*7e20*/  FMUL.FTZ R61, R62, R63.reuse ;  /* 0x0000003f3e3d7220 */ /* 0x080fe20000410000 */
[----:B------:R-:W-:-:S03]  /*7e30*/  FMUL.FTZ R63, R44, R63 ;  /* 0x0000003f2c3f7220 */ /* 0x000fc60000410000 */
[-C--:B------:R-:W-:Y:S01]  /*7e40*/  FFMA.FTZ R44, R44, R33.reuse, -R61 ;  /* 0x000000212c2c7223 */ /* 0x080fe2000001083d */
[----:B------:R-:W-:Y:S02]  /*7e50*/  HADD2.F32 R61, -RZ, R39.H0_H0 ;  /* 0x20000027ff3d7230 */ /* 0x000fe40000004100 */
[----:B------:R-:W-:Y:S01]  /*7e60*/  FFMA.FTZ R33, R62, R33, R63 ;  /* 0x000000213e217223 */ /* 0x000fe2000001003f */
[----:B------:R-:W-:Y:S02]  /*7e70*/  HADD2.F32 R62, -RZ, R163.H0_H0 ;  /* 0x200000a3ff3e7230 */ /* 0x000fe40000004100 */
[----:B------:R-:W-:Y:S02]  /*7e80*/  HADD2.F32 R63, -RZ, R15.H0_H0 ;  /* 0x2000000fff3f7230 */ /* 0x000fe40000004100 */
[----:B------:R-:W-:Y:S01]  /*7e90*/  FMUL.FTZ R77, R61, R76 ;  /* 0x0000004c3d4d7220 */ /* 0x000fe20000410000 */
[----:B------:R-:W-:Y:S01]  /*7ea0*/  HADD2.F32 R39, -RZ, R39.H1_H1 ;  /* 0x30000027ff277230 */ /* 0x000fe20000004100 */
[----:B------:R-:W-:Y:S01]  /*7eb0*/  F2FP.F16.F32.PACK_AB R37, R44, R37 ;  /* 0x000000252c25723e */ /* 0x000fe200000000ff */
[----:B------:R-:W-:-:S02]  /*7ec0*/  HADD2.F32 R15, -RZ, R15.H1_H1 ;  /* 0x3000000fff0f7230 */ /* 0x000fc40000004100 */
[C---:B------:R-:W-:Y:S01]  /*7ed0*/  FFMA.FTZ R77, R63.reuse, R62, -R77 ;  /* 0x0000003e3f4d7223 */ /* 0x040fe2000001084d */
[----:B------:R-:W-:Y:S01]  /*7ee0*/  FMUL.FTZ R63, R63, R76 ;  /* 0x0000004c3f3f7220 */ /* 0x000fe20000410000 */
[----:B------:R-:W-:Y:S01]  /*7ef0*/  HADD2.F32 R76, -RZ, R162.H1_H1 ;  /* 0x300000a2ff4c7230 */ /* 0x000fe20000004100 */
[----:B------:R-:W-:Y:S02]  /*7f00*/  F2FP.F16.F32.PACK_AB R33, R33, R13 ;  /* 0x0000000d2121723e */ /* 0x000fe400000000ff */
[----:B------:R-:W-:Y:S01]  /*7f10*/  FFMA.FTZ R63, R61, R62, R63 ;  /* 0x0000003e3d3f7223 */ /* 0x000fe2000001003f */
[----:B------:R-:W-:Y:S02]  /*7f20*/  SHF.R.U32.HI R61, RZ, 0x10, R35 ;  /* 0x00000010ff3d7819 */ /* 0x000fe40000011623 */
[--C-:B------:R-:W-:Y:S02]  /*7f30*/  SHF.R.U64 R35, R46, 0x10, R47.reuse ;  /* 0x000000102e237819 */ /* 0x100fe4000000122f */
[----:B------:R-:W-:Y:S01]  /*7f40*/  SHF.R.U32.HI R46, RZ, 0x10, R47 ;  /* 0x00000010ff2e7819 */ /* 0x000fe2000001162f */
[----:B------:R-:W-:Y:S01]  /*7f50*/  HADD2.F32 R61, -RZ, R61.H0_H0 ;  /* 0x2000003dff3d7230 */ /* 0x000fe20000004100 */
[----:B------:R-:W-:Y:S01]  /*7f60*/  MOV R13, R37 ;  /* 0x00000025000d7202 */ /* 0x000fe20000000f00 */
[----:B------:R-:W-:-:S02]  /*7f70*/  HADD2.F32 R35, -RZ, R35.H0_H0 ;  /* 0x20000023ff237230 */ /* 0x000fc40000004100 */
[----:B------:R-:W-:Y:S02]  /*7f80*/  HADD2.F32 R46, -RZ, R46.H0_H0 ;  /* 0x2000002eff2e7230 */ /* 0x000fe40000004100 */
[----:B------:R-:W-:-:S03]  /*7f90*/  IMAD.MOV.U32 R37, RZ, RZ, R33 ;  /* 0x000000ffff257224 */ /* 0x000fc600078e0021 */
        /* <DEDUP_REMOVED lines=18> */
[----:B------:R-:W-:Y:S02]  /*80c0*/  IMAD.MOV.U32 R15, RZ, RZ, R47 ;  /* 0x000000ffff0f7224 */ /* 0x000fe400078e002f */
[-C--:B------:R-:W-:Y:S01]  /*80d0*/  FFMA.FTZ R12, R12, R32.reuse, -R39 ;  /* 0x000000200c0c7223 */ /* 0x080fe20000010827 */
[----:B------:R-:W-:Y:S01]  /*80e0*/  FFMA.FTZ R32, R36, R32, R45 ;  /* 0x0000002024207223 */ /* 0x000fe2000001002d */
[----:B------:R-:W-:Y:S02]  /*80f0*/  HADD2.F32 R36, -RZ, R38.H0_H0 ;  /* 0x20000026ff247230 */ /* 0x000fe40000004100 */
[----:B------:R-:W-:Y:S01]  /*8100*/  HADD2.F32 R45, -RZ, R14.H0_H0 ;  /* 0x2000000eff2d7230 */ /* 0x000fe20000004100 */
[----:B------:R-:W-:Y:S01]  /*8110*/  F2FP.F16.F32.PACK_AB R12, R12, R62 ;  /* 0x0000003e0c0c723e */ /* 0x000fe200000000ff */
[----:B------:R-:W-:-:S02]  /*8120*/  HADD2.F32 R39, -RZ, R161.H0_H0 ;  /* 0x200000a1ff277230 */ /* 0x000fc40000004100 */
[-C--:B------:R-:W-:Y:S01]  /*8130*/  FMUL.FTZ R46, R36, R61.reuse ;  /* 0x0000003d242e7220 */ /* 0x080fe20000410000 */
[----:B------:R-:W-:Y:S02]  /*8140*/  HADD2.F32 R38, -RZ, R38.H1_H1 ;  /* 0x30000026ff267230 */ /* 0x000fe40000004100 */
[C---:B------:R-:W-:Y:S01]  /*8150*/  FMUL.FTZ R61, R45.reuse, R61 ;  /* 0x0000003d2d3d7220 */ /* 0x040fe20000410000 */
[----:B------:R-:W-:Y:S02]  /*8160*/  HADD2.F32 R14, -RZ, R14.H1_H1 ;  /* 0x3000000eff0e7230 */ /* 0x000fe40000004100 */
[-C--:B------:R-:W-:Y:S01]  /*8170*/  FFMA.FTZ R46, R45, R39.reuse, -R46 ;  /* 0x000000272d2e7223 */ /* 0x080fe2000001082e */
[----:B------:R-:W-:Y:S01]  /*8180*/  F2FP.F16.F32.PACK_AB R32, R32, R76 ;  /* 0x0000004c2020723e */ /* 0x000fe200000000ff */
[----:B------:R-:W-:Y:S01]  /*8190*/  FFMA.FTZ R61, R36, R39, R61 ;  /* 0x00000027243d7223 */ /* 0x000fe2000001003d */
[-C--:B------:R-:W-:Y:S01]  /*81a0*/  FMUL.FTZ R36, R38, R35.reuse ;  /* 0x0000002326247220 */ /* 0x080fe20000410000 */
[----:B------:R-:W-:Y:S01]  /*81b0*/  FMUL.FTZ R35, R14, R35 ;  /* 0x000000230e237220 */ /* 0x000fe20000410000 */
[----:B------:R-:W-:-:S02]  /*81c0*/  MOV R39, R63 ;  /* 0x0000003f00277202 */ /* 0x000fc40000000f00 */
[-C--:B------:R-:W-:Y:S01]  /*81d0*/  FFMA.FTZ R36, R14, R34.reuse, -R36 ;  /* 0x000000220e247223 */ /* 0x080fe20000010824 */
[----:B------:R-:W-:-:S04]  /*81e0*/  FFMA.FTZ R35, R38, R34, R35 ;  /* 0x0000002226237223 */ /* 0x000fc80000010023 */
[----:B------:R-:W-:Y:S01]  /*81f0*/  F2FP.F16.F32.PACK_AB R46, R36, R46 ;  /* 0x0000002e242e723e */ /* 0x000fe200000000ff */
[----:B------:R-:W-:Y:S01]  /*8200*/  IMAD.MOV.U32 R36, RZ, RZ, R32 ;  /* 0x000000ffff247224 */ /* 0x000fe200078e0020 */
[----:B------:R-:W-:Y:S02]  /*8210*/  F2FP.F16.F32.PACK_AB R35, R35, R61 ;  /* 0x0000003d2323723e */ /* 0x000fe400000000ff */
[----:B------:R-:W-:-:S03]  /*8220*/  MOV R14, R46 ;  /* 0x0000002e000e7202 */ /* 0x000fc60000000f00 */
[----:B------:R-:W-:-:S07]  /*8230*/  IMAD.MOV.U32 R38, RZ, RZ, R35 ;  /* 0x000000ffff267224 */ /* 0x000fce00078e0023 */
.L_x_533:
[----:B------:R-:W-:Y:S05]  /*8240*/  BSYNC B3 ;  /* 0x0000000000037941 */ /* 0x000fea0003800000 */
.L_x_532:
[----:B------:R-:W-:-:S04]  /*8250*/  LEA R32, P3, R4, R11, 0x1 ;  /* 0x0000000b04207211 */ /* 0x000fc800078608ff */
[----:B--2---:R-:W-:Y:S02]  /*8260*/  LEA.HI.X R33, R4, R115, R106, 0x1, P3 ;  /* 0x0000007304217211 */ /* 0x004fe400018f0c6a */
[----:B------:R-:W-:-:S03]  /*8270*/  ISETP.GE.AND P3, PT, R60, R132, PT ;  /* 0x000000843c00720c */ /* 0x000fc60003f66270 */
[----:B----4-:R2:W-:Y:S10]  /*8280*/  ST.E.128 desc[UR48][R32.64], R12 ;  /* 0x0000000c20007985 */ /* 0x0105f4000c101d30 */
[----:B--2---:R-:W-:-:S05]  /*8290*/  @!P3 IMAD.WIDE R12, R60, 0x2, R114 ;  /* 0x000000023c0cb825 */ /* 0x004fca00078e0272 */
[----:B---3--:R4:W-:Y:S02]  /*82a0*/  @!P3 ST.E.128 desc[UR48][R12.64], R36 ;  /* 0x000000240c00b985 */ /* 0x0089e4000c101d30 */
.L_x_531:
[----:B------:R-:W-:Y:S05]  /*82b0*/  BSYNC B2 ;  /* 0x0000000000027941 */ /* 0x000fea0003800000 */
.L_x_530:
[----:B------:R-:W-:-:S13]  /*82c0*/  ISETP.NE.AND P3, PT, R8, RZ, PT ;  /* 0x000000ff0800720c */ /* 0x000fda0003f65270 */
[----:B------:R-:W-:Y:S05]  /*82d0*/  @!P3 BRA `(.L_x_525) ;  /* 0x0000000400d4b947 */ /* 0x000fea0003800000 */
[----:B---34-:R-:W3:Y:S01]  /*82e0*/  LDL R12, [R1] ;  /* 0x00000000010c7983 */ /* 0x018ee20000100800 */
[----:B------:R-:W-:Y:S01]  /*82f0*/  ISETP.GE.AND P3, PT, R193, R117, PT ;  /* 0x00000075c100720c */ /* 0x000fe20003f66270 */
[----:B------:R-:W-:Y:S01]  /*8300*/  BSSY B2, `(.L_x_534) ;  /* 0x000006c000027945 */ /* 0x000fe20003800000 */
[----:B---3--:R-:W-:-:S04]  /*8310*/  LOP3.LUT P5, RZ, R12, 0x1, RZ, 0xc0, !PT ;  /* 0x000000010cff7812 */ /* 0x008fc800078ac0ff */
[----:B------:R-:W-:-:S04]  /*8320*/  SEL R12, R118, R134, !P5 ;  /* 0x00000086760c7207 */ /* 0x000fc80006800000 */
        /* <DEDUP_REMOVED lines=18> */
[----:B------:R-:W-:Y:S01]  /*8450*/  HADD2.F32 R38, -RZ, R159.H1_H1 ;  /* 0x3000009fff267230 */ /* 0x000fe20000004100 */
[--C-:B------:R-:W-:Y:S01]  /*8460*/  SHF.R.U64 R28, R28, 0x10, R29.reuse ;  /* 0x000000101c1c7819 */ /* 0x100fe2000000121d */
[----:B---3--:R-:W-:Y:S01]  /*8470*/  HADD2.F32 R37, -RZ, R33.H0_H0 ;  /* 0x20000021ff257230 */ /* 0x008fe20000004100 */
[----:B------:R-:W-:Y:S01]  /*8480*/  SHF.R.U32.HI R29, RZ, 0x10, R29 ;  /* 0x00000010ff1d7819 */ /* 0x000fe2000001161d */
[----:B----4-:R-:W-:Y:S01]  /*8490*/  HADD2.F32 R44, -RZ, R13.H0_H0 ;  /* 0x2000000dff2c7230 */ /* 0x010fe20000004100 */
[----:B------:R-:W-:Y:S01]  /*84a0*/  SHF.R.U64 R40, R40, 0x10, R41 ;  /* 0x0000001028287819 */ /* 0x000fe20000001229 */
[----:B------:R-:W-:Y:S02]  /*84b0*/  HADD2.F32 R39, -RZ, R157.H1_H1 ;  /* 0x3000009dff277230 */ /* 0x000fe40000004100 */
[-C--:B------:R-:W-:Y:S01]  /*84c0*/  FMUL.FTZ R45, R37, R38.reuse ;  /* 0x00000026252d7220 */ /* 0x080fe20000410000 */
[----:B------:R-:W-:Y:S02]  /*84d0*/  HADD2.F32 R33, -RZ, R33.H1_H1 ;  /* 0x30000021ff217230 */ /* 0x000fe40000004100 */
[----:B------:R-:W-:Y:S01]  /*84e0*/  FMUL.FTZ R38, R44, R38 ;  /* 0x000000262c267220 */ /* 0x000fe20000410000 */
[----:B------:R-:W-:Y:S01]  /*84f0*/  SHF.R.U64 R30, R30, 0x10, R31 ;  /* 0x000000101e1e7819 */ /* 0x000fe2000000121f */
[----:B------:R-:W-:Y:S01]  /*8500*/  FFMA.FTZ R45, R44, R39, -R45 ;  /* 0x000000272c2d7223 */ /* 0x000fe2000001082d */
[----:B------:R-:W-:-:S02]  /*8510*/  HADD2.F32 R159, -RZ, R159.H0_H0 ;  /* 0x2000009fff9f7230 */ /* 0x000fc40000004100 */
[----:B------:R-:W-:Y:S01]  /*8520*/  FFMA.FTZ R37, R37, R39, R38 ;  /* 0x0000002725257223 */ /* 0x000fe20000010026 */
[----:B------:R-:W-:Y:S01]  /*8530*/  SHF.R.U32.HI R38, RZ, 0x10, R41 ;  /* 0x00000010ff267819 */ /* 0x000fe20000011629 */
[----:B------:R-:W-:Y:S02]  /*8540*/  HADD2.F32 R39, -RZ, R13.H1_H1 ;  /* 0x3000000dff277230 */ /* 0x000fe40000004100 */
[----:B------:R-:W-:Y:S02]  /*8550*/  HADD2.F32 R13, -RZ, R29.H0_H0 ;  /* 0x2000001dff0d7230 */ /* 0x000fe40000004100 */
[----:B------:R-:W-:Y:S02]  /*8560*/  HADD2.F32 R38, -RZ, R38.H0_H0 ;  /* 0x20000026ff267230 */ /* 0x000fe40000004100 */
[--C-:B------:R-:W-:Y:S02]  /*8570*/  HADD2.F32 R41, -RZ, R15.reuse.H0_H0 ;  /* 0x2000000fff297230 */ /* 0x100fe40000004100 */
[----:B------:R-:W-:-:S02]  /*8580*/  HADD2.F32 R15, -RZ, R15.H1_H1 ;  /* 0x3000000fff0f7230 */ /* 0x000fc40000004100 */
[-C--:B------:R-:W-:Y:S01]  /*8590*/  FMUL.FTZ R29, R33, R38.reuse ;  /* 0x00000026211d7220 */ /* 0x080fe20000410000 */
[C---:B------:R-:W-:Y:S01]  /*85a0*/  FMUL.FTZ R38, R39.reuse, R38 ;  /* 0x0000002627267220 */ /* 0x040fe20000410000 */
[----:B------:R-:W-:Y:S02]  /*85b0*/  HADD2.F32 R157, -RZ, R157.H0_H0 ;  /* 0x2000009dff9d7230 */ /* 0x000fe40000004100 */
[-C--:B------:R-:W-:Y:S01]  /*85c0*/  FFMA.FTZ R29, R39, R13.reuse, -R29 ;  /* 0x0000000d271d7223 */ /* 0x080fe2000001081d */
[----:B------:R-:W-:Y:S01]  /*85d0*/  FFMA.FTZ R13, R33, R13, R38 ;  /* 0x0000000d210d7223 */ /* 0x000fe20000010026 */
[----:B------:R-:W-:Y:S02]  /*85e0*/  IMAD.MOV.U32 R33, RZ, RZ, R35 ;  /* 0x000000ffff217224 */ /* 0x000fe400078e0023 */
[----:B------:R-:W-:Y:S01]  /*85f0*/  HADD2.F32 R35, -RZ, R158.H1_H1 ;  /* 0x3000009eff237230 */ /* 0x000fe20000004100 */
[----:B------:R-:W-:Y:S01]  /*8600*/  F2FP.F16.F32.PACK_AB R29, R29, R45 ;  /* 0x0000002d1d1d723e */ /* 0x000fe200000000ff */
[----:B------:R-:W-:Y:S01]  /*8610*/  HADD2.F32 R39, -RZ, R156.H1_H1 ;  /* 0x3000009cff277230 */ /* 0x000fe20000004100 */
[----:B------:R-:W-:Y:S01]  /*8620*/  F2FP.F16.F32.PACK_AB R37, R13, R37 ;  /* 0x000000250d25723e */ /* 0x000fe200000000ff */
[----:B------:R-:W-:-:S02]  /*8630*/  HADD2.F32 R38, -RZ, R33.H0_H0 ;  /* 0x20000021ff267230 */ /* 0x000fc40000004100 */
[----:B------:R-:W-:Y:S02]  /*8640*/  HADD2.F32 R33, -RZ, R33.H1_H1 ;  /* 0x30000021ff217230 */ /* 0x000fe40000004100 */
[----:B------:R-:W-:Y:S02]  /*8650*/  HADD2.F32 R40, -RZ, R40.H0_H0 ;  /* 0x20000028ff287230 */ /* 0x000fe40000004100 */
[CC--:B------:R-:W-:Y:S01]  /*8660*/  FMUL.FTZ R44, R38.reuse, R35.reuse ;  /* 0x00000023262c7220 */ /* 0x0c0fe20000410000 */
[C---:B------:R-:W-:Y:S01]  /*8670*/  FMUL.FTZ R35, R41.reuse, R35 ;  /* 0x0000002329237220 */ /* 0x040fe20000410000 */
[----:B------:R-:W-:Y:S02]  /*8680*/  HADD2.F32 R28, -RZ, R28.H0_H0 ;  /* 0x2000001cff1c7230 */ /* 0x000fe40000004100 */
[-C--:B------:R-:W-:Y:S01]  /*8690*/  FFMA.FTZ R44, R41, R39.reuse, -R44 ;  /* 0x00000027292c7223 */ /* 0x080fe2000001082c */
[----:B------:R-:W-:Y:S01]  /*86a0*/  FFMA.FTZ R35, R38, R39, R35 ;  /* 0x0000002726237223 */ /* 0x000fe20000010023 */
[----:B------:R-:W-:Y:S01]  /*86b0*/  SHF.R.U32.HI R38, RZ, 0x10, R31 ;  /* 0x00000010ff267819 */ /* 0x000fe2000001161f */
[----:B------:R-:W-:Y:S01]  /*86c0*/  HADD2.F32 R158, -RZ, R158.H0_H0 ;  /* 0x2000009eff9e7230 */ /* 0x000fe20000004100 */
[--C-:B------:R-:W-:Y:S01]  /*86d0*/  SHF.R.U64 R31, R42, 0x10, R43.reuse ;  /* 0x000000102a1f7819 */ /* 0x100fe2000000122b */
[----:B------:R-:W-:Y:S01]  /*86e0*/  HADD2.F32 R156, -RZ, R156.H0_H0 ;  /* 0x2000009cff9c7230 */ /* 0x000fe20000004100 */
[----:B------:R-:W-:Y:S01]  /*86f0*/  SHF.R.U32.HI R42, RZ, 0x10, R43 ;  /* 0x00000010ff2a7819 */ /* 0x000fe2000001162b */
[----:B------:R-:W-:-:S02]  /*8700*/  HADD2.F32 R38, -RZ, R38.H0_H0 ;  /* 0x20000026ff267230 */ /* 0x000fc40000004100 */
[----:B------:R-:W-:Y:S02]  /*8710*/  HADD2.F32 R31, -RZ, R31.H0_H0 ;  /* 0x2000001fff1f7230 */ /* 0x000fe40000004100 */
[----:B------:R-:W-:Y:S02]  /*8720*/  HADD2.F32 R42, -RZ, R42.H0_H0 ;  /* 0x2000002aff2a7230 */ /* 0x000fe40000004100 */
[----:B------:R-:W-:Y:S02]  /*8730*/  HADD2.F32 R30, -RZ, R30.H0_H0 ;  /* 0x2000001eff1e7230 */ /* 0x000fe40000004100 */
[----:B------:R-:W-:Y:S02]  /*8740*/  IMAD.MOV.U32 R13, RZ, RZ, R29 ;  /* 0x000000ffff0d7224 */ /* 0x000fe400078e001d */
[----:B------:R-:W-:-:S04]  /*8750*/  FMUL.FTZ R39, R33, R42 ;  /* 0x0000002a21277220 */ /* 0x000fc80000410000 */
[C---:B------:R-:W-:Y:S01]  /*8760*/  FFMA.FTZ R39, R15.reuse, R38, -R39 ;  /* 0x000000260f277223 */ /* 0x040fe20000010827 */
[----:B------:R-:W-:-:S04]  /*8770*/  FMUL.FTZ R15, R15, R42 ;  /* 0x0000002a0f0f7220 */ /* 0x000fc80000410000 */
[----:B------:R-:W-:Y:S01]  /*8780*/  FFMA.FTZ R15, R33, R38, R15 ;  /* 0x00000026210f7223 */ /* 0x000fe2000001000f */
[----:B------:R-:W-:Y:S01]  /*8790*/  HADD2.F32 R33, -RZ, R32.H0_H0 ;  /* 0x20000020ff217230 */ /* 0x000fe20000004100 */
[----:B------:R-:W-:Y:S01]  /*87a0*/  F2FP.F16.F32.PACK_AB R39, R39, R44 ;  /* 0x0000002c2727723e */ /* 0x000fe200000000ff */
[----:B------:R-:W-:Y:S02]  /*87b0*/  HADD2.F32 R38, -RZ, R12.H0_H0 ;  /* 0x2000000cff267230 */ /* 0x000fe40000004100 */
[----:B------:R-:W-:Y:S02]  /*87c0*/  HADD2.F32 R32, -RZ, R32.H1_H1 ;  /* 0x30000020ff207230 */ /* 0x000fe40000004100 */
[-C--:B------:R-:W-:Y:S01]  /*87d0*/  FMUL.FTZ R41, R33, R159.reuse ;  /* 0x0000009f21297220 */ /* 0x080fe20000410000 */
[----:B------:R-:W-:Y:S02]  /*87e0*/  HADD2.F32 R12, -RZ, R12.H1_H1 ;  /* 0x3000000cff0c7230 */ /* 0x000fe40000004100 */
[C---:B------:R-:W-:Y:S01]  /*87f0*/  FMUL.FTZ R159, R38.reuse, R159 ;  /* 0x0000009f269f7220 */ /* 0x040fe20000410000 */
[----:B------:R-:W-:Y:S01]  /*8800*/  F2FP.F16.F32.PACK_AB R35, R15, R35 ;  /* 0x000000230f23723e */ /* 0x000fe200000000ff */
[----:B------:R-:W-:Y:S01]  /*8810*/  FFMA.FTZ R41, R38, R157, -R41 ;  /* 0x0000009d26297223 */ /* 0x000fe20000010829 */
[----:B------:R-:W-:-:S02]  /*8820*/  IMAD.MOV.U32 R15, RZ, RZ, R39 ;  /* 0x000000ffff0f7224 */ /* 0x000fc400078e0027 */
[----:B------:R-:W-:Y:S01]  /*8830*/  FFMA.FTZ R159, R33, R157, R159 ;  /* 0x0000009d219f7223 */ /* 0x000fe2000001009f */
[-C--:B------:R-:W-:Y:S01]  /*8840*/  FMUL.FTZ R33, R32, R40.reuse ;  /* 0x0000002820217220 */ /* 0x080fe20000410000 */
[----:B------:R-:W-:-:S03]  /*8850*/  FMUL.FTZ R40, R12, R40 ;  /* 0x000000280c287220 */ /* 0x000fc60000410000 */
[-C--:B------:R-:W-:Y:S01]  /*8860*/  FFMA.FTZ R33, R12, R28.reuse, -R33 ;  /* 0x0000001c0c217223 */ /* 0x080fe20000010821 */
[----:B------:R-:W-:Y:S01]  /*8870*/  FFMA.FTZ R40, R32, R28, R40 ;  /* 0x0000001c20287223 */ /* 0x000fe20000010028 */
[----:B------:R-:W-:Y:S02]  /*8880*/  HADD2.F32 R12, -RZ, R34.H0_H0 ;  /* 0x20000022ff0c7230 */ /* 0x000fe40000004100 */
[----:B------:R-:W-:Y:S01]  /*8890*/  HADD2.F32 R28, -RZ, R14.H0_H0 ;  /* 0x2000000eff1c7230 */ /* 0x000fe20000004100 */
[----:B------:R-:W-:Y:S01]  /*88a0*/  F2FP.F16.F32.PACK_AB R33, R33, R41 ;  /* 0x000000292121723e */ /* 0x000fe200000000ff */
[----:B------:R-:W-:Y:S02]  /*88b0*/  HADD2.F32 R34, -RZ, R34.H1_H1 ;  /* 0x30000022ff227230 */ /* 0x000fe40000004100 */
[-C--:B------:R-:W-:Y:S01]  /*88c0*/  FMUL.FTZ R32, R12, R158.reuse ;  /* 0x0000009e0c207220 */ /* 0x080fe20000410000 */
[----:B------:R-:W-:Y:S02]  /*88d0*/  HADD2.F32 R14, -RZ, R14.H1_H1 ;  /* 0x3000000eff0e7230 */ /* 0x000fe40000004100 */
[----:B------:R-:W-:Y:S01]  /*88e0*/  FMUL.FTZ R158, R28, R158 ;  /* 0x0000009e1c9e7220 */ /* 0x000fe20000410000 */
[----:B------:R-:W-:Y:S01]  /*88f0*/  F2FP.F16.F32.PACK_AB R40, R40, R159 ;  /* 0x0000009f2828723e */ /* 0x000fe200000000ff */
[----:B------:R-:W-:-:S02]  /*8900*/  FFMA.FTZ R32, R28, R156, -R32 ;  /* 0x0000009c1c207223 */ /* 0x000fc40000010820 */
[----:B------:R-:W-:Y:S01]  /*8910*/  FFMA.FTZ R158, R12, R156, R158 ;  /* 0x0000009c0c9e7223 */ /* 0x000fe2000001009e */
[-C--:B------:R-:W-:Y:S01]  /*8920*/  FMUL.FTZ R12, R34, R31.reuse ;  /* 0x0000001f220c7220 */ /* 0x080fe20000410000 */
[----:B------:R-:W-:-:S03]  /*8930*/  FMUL.FTZ R31, R14, R31 ;  /* 0x0000001f0e1f7220 */ /* 0x000fc60000410000 */
[-C--:B------:R-:W-:Y:S01]  /*8940*/  FFMA.FTZ R12, R14, R30.reuse, -R12 ;  /* 0x0000001e0e0c7223 */ /* 0x080fe2000001080c */
[----:B------:R-:W-:-:S04]  /*8950*/  FFMA.FTZ R31, R34, R30, R31 ;  /* 0x0000001e221f7223 */ /* 0x000fc8000001001f */
[----:B------:R-:W-:Y:S01]  /*8960*/  F2FP.F16.F32.PACK_AB R14, R12, R32 ;  /* 0x000000200c0e723e */ /* 0x000fe200000000ff */
[----:B------:R-:W-:Y:S01]  /*8970*/  IMAD.MOV.U32 R32, RZ, RZ, R40 ;  /* 0x000000ffff207224 */ /* 0x000fe200078e0028 */
[----:B------:R-:W-:Y:S02]  /*8980*/  F2FP.F16.F32.PACK_AB R31, R31, R158 ;  /* 0x0000009e1f1f723e */ /* 0x000fe400000000ff */
[----:B------:R-:W-:Y:S02]  /*8990*/  MOV R12, R33 ;  /* 0x00000021000c7202 */ /* 0x000fe40000000f00 */
[----:B------:R-:W-:Y:S01]  /*89a0*/  MOV R33, R37 ;  /* 0x0000002500217202 */ /* 0x000fe20000000f00 */
[----:B------:R-:W-:-:S07]  /*89b0*/  IMAD.MOV.U32 R34, RZ, RZ, R31 ;  /* 0x000000ffff227224 */ /* 0x000fce00078e001f */
.L_x_535:
[----:B------:R-:W-:Y:S05]  /*89c0*/  BSYNC B2 ;  /* 0x0000000000027941 */ /* 0x000fea0003800000 */
.L_x_534:
[----:B------:R-:W-:-:S04]  /*89d0*/  LEA R28, P3, R5, R11, 0x1 ;  /* 0x0000000b051c7211 */ /* 0x000fc800078608ff */
[----:B--2---:R-:W-:Y:S02]  /*89e0*/  LEA.HI.X R29, R5, R115, R105, 0x1, P3 ;  /* 0x00000073051d7211 */ /* 0x004fe400018f0c69 */
[----:B------:R-:W-:-:S03]  /*89f0*/  ISETP.GE.AND P3, PT, R36, R132, PT ;  /* 0x000000842400720c */ /* 0x000fc60003f66270 */
[----:B----4-:R2:W-:Y:S10]  /*8a00*/  ST.E.128 desc[UR48][R28.64], R12 ;  /* 0x0000000c1c007985 */ /* 0x0105f4000c101d30 */
[----:B------:R-:W-:-:S05]  /*8a10*/  @!P3 IMAD.WIDE R114, R36, 0x2, R114 ;  /* 0x000000022472b825 */ /* 0x000fca00078e0272 */
[----:B---3--:R2:W-:Y:S02]  /*8a20*/  @!P3 ST.E.128 desc[UR48][R114.64], R32 ;  /* 0x000000207200b985 */ /* 0x0085e4000c101d30 */
.L_x_525:
[----:B------:R-:W-:Y:S05]  /*8a30*/  BSYNC B1 ;  /* 0x0000000000017941 */ /* 0x000fea0003800000 */
.L_x_524:
[----:B------:R-:W-:-:S03]  /*8a40*/  UMOV UR4, 0xffffffff ;  /* 0xffffffff00047882 */ /* 0x000fc60000000000 */
[----:B------:R-:W-:Y:S05]  /*8a50*/  BRA.DIV UR4, `(.L_x_536) ;  /* 0x0000019a04a47947 */ /* 0x000fea000b800000 */
[----:B-1----:R-:W1:Y:S04]  /*8a60*/  SHFL.IDX PT, R113, R113, 0x1, 0x1c1f ;  /* 0x003c1f0071717f89 */ /* 0x002e6800000e0000 */
[----:B------:R-:W0:Y:S02]  /*8a70*/  SHFL.IDX PT, R116, R116, 0x1, 0x1c1f ;  /* 0x003c1f0074747f89 */ /* 0x000e2400000e0000 */
.L_x_810:
[----:B------:R-:W-:Y:S05]  /*8a80*/  @P4 BRA `(.L_x_493) ;  /* 0x0000001c00644947 */ /* 0x000fea0003800000 */
[----:B------:R-:W-:Y:S01]  /*8a90*/  ISETP.NE.AND P3, PT, R6, RZ, PT ;  /* 0x000000ff0600720c */ /* 0x000fe20003f65270 */
[----:B------:R-:W-:Y:S01]  /*8aa0*/  BSSY B1, `(.L_x_537) ;  /* 0x0000079000017945 */ /* 0x000fe20003800000 */
[----:B0-2---:R-:W-:Y:S01]  /*8ab0*/  MOV R32, R116 ;  /* 0x0000007400207202 */ /* 0x005fe20000000f00 */
[----:B-1----:R-:W-:-:S10]  /*8ac0*/  IMAD.MOV.U32 R33, RZ, RZ, R113 ;  /* 0x000000ffff217224 */ /* 0x002fd400078e0071 */
[----:B------:R-:W-:Y:S05]  /*8ad0*/  @!P3 BRA `(.L_x_538) ;  /* 0x0000000400d4b947 */ /* 0x000fea0003800000 */
[----:B---3--:R-:W-:Y:S01]  /*8ae0*/  SEL R11, R118, R134, !P0 ;  /* 0x00000086760b7207 */ /* 0x008fe20004000000 */
[----:B------:R-:W-:Y:S01]  /*8af0*/  BSSY B2, `(.L_x_539) ;  /* 0x000006d000027945 */ /* 0x000fe20003800000 */
[----:B----4-:R-:W-:Y:S02]  /*8b00*/  SHF.R.U32.HI R13, RZ, 0x3, R205 ;  /* 0x00000003ff0d7819 */ /* 0x010fe400000116cd */
[----:B------:R-:W-:Y:S02]  /*8b10*/  SHF.R.S32.HI R12, RZ, 0x1f, R11 ;  /* 0x0000001fff0c7819 */ /* 0x000fe4000001140b */
[----:B------:R-:W-:Y:S02]  /*8b20*/  ISETP.GE.AND P3, PT, R16, R117, PT ;  /* 0x000000751000720c */ /* 0x000fe40003f66270 */
        /* <DEDUP_REMOVED lines=8> */
[----:B------:R-:W-:-:S04]  /*8bb0*/  LOP3.LUT R11, R11, R13, RZ, 0x3c, !PT ;  /* 0x0000000d0b0b7212 */ /* 0x000fc800078e3cff */
[----:B------:R-:W-:Y:S01]  /*8bc0*/  IADD3 R11, R12, R11, RZ ;  /* 0x0000000b0c0b7210 */ /* 0x000fe20007ffe0ff */
[----:B------:R-:W-:-:S04]  /*8bd0*/  IMAD R12, R19, 0x4800, R128 ;  /* 0x00004800130c7824 */ /* 0x000fc800078e0280 */
[----:B------:R-:W-:Y:S02]  /*8be0*/  IMAD R28, R19, 0x4800, R11 ;  /* 0x00004800131c7824 */ /* 0x000fe400078e020b */
[--C-:B------:R-:W-:Y:S02]  /*8bf0*/  IMAD R12, R12, 0x2, R18.reuse ;  /* 0x000000020c0c7824 */ /* 0x100fe400078e0212 */
[----:B------:R-:W-:-:S04]  /*8c00*/  IMAD R28, R28, 0x2, R18 ;  /* 0x000000021c1c7824 */ /* 0x000fc800078e0212 */
[----:B------:R-:W0:Y:S04]  /*8c10*/  LDS.128 R12, [R12+0x1e400] ;  /* 0x01e400000c0c7984 */ /* 0x000e280000000c00 */
[----:B------:R-:W1:Y:S01]  /*8c20*/  LDS.128 R28, [R28+0x1e400] ;  /* 0x01e400001c1c7984 */ /* 0x000e620000000c00 */
[----:B------:R-:W-:Y:S05]  /*8c30*/  @P3 BRA `(.L_x_540) ;  /* 0x0000000400603947 */ /* 0x000fea0003800000 */
[----:B-1----:R-:W-:Y:S01]  /*8c40*/  MOV R35, R29 ;  /* 0x0000001d00237202 */ /* 0x002fe20000000f00 */
[----:B0-----:R-:W-:Y:S01]  /*8c50*/  IMAD.MOV.U32 R11, RZ, RZ, R13 ;  /* 0x000000ffff0b7224 */ /* 0x001fe200078e000d */
[----:B------:R-:W-:Y:S01]  /*8c60*/  SHF.R.U64 R72, R72, 0x10, R73 ;  /* 0x0000001048487819 */ /* 0x000fe20000001249 */
[----:B------:R-:W-:Y:S01]  /*8c70*/  HADD2.F32 R37, -RZ, R155.H1_H1 ;  /* 0x3000009bff257230 */ /* 0x000fe20000004100 */
[----:B------:R-:W-:Y:S01]  /*8c80*/  SHF.R.U64 R56, R56, 0x10, R57 ;  /* 0x0000001038387819 */ /* 0x000fe20000001239 */
[----:B------:R-:W-:Y:S01]  /*8c90*/  HADD2.F32 R29, -RZ, R35.H0_H0 ;  /* 0x20000023ff1d7230 */ /* 0x000fe20000004100 */
[----:B------:R-:W-:Y:S01]  /*8ca0*/  SHF.R.U64 R74, R74, 0x10, R75 ;  /* 0x000000104a4a7819 */ /* 0x000fe2000000124b */
[----:B------:R-:W-:Y:S01]  /*8cb0*/  HADD2.F32 R34, -RZ, R11.H0_H0 ;  /* 0x2000000bff227230 */ /* 0x000fe20000004100 */
[----:B------:R-:W-:Y:S01]  /*8cc0*/  SHF.R.U64 R58, R58, 0x10, R59 ;  /* 0x000000103a3a7819 */ /* 0x000fe2000000123b */
[----:B------:R-:W-:Y:S02]  /*8cd0*/  HADD2.F32 R13, -RZ, R153.H1_H1 ;  /* 0x30000099ff0d7230 */ /* 0x000fe40000004100 */
[----:B------:R-:W-:Y:S01]  /*8ce0*/  FMUL.FTZ R38, R29, R37 ;  /* 0x000000251d267220 */ /* 0x000fe20000410000 */
[----:B------:R-:W-:-:S02]  /*8cf0*/  HADD2.F32 R35, -RZ, R35.H1_H1 ;  /* 0x30000023ff237230 */ /* 0x000fc40000004100 */
[C---:B------:R-:W-:Y:S01]  /*8d00*/  FMUL.FTZ R37, R34.reuse, R37 ;  /* 0x0000002522257220 */ /* 0x040fe20000410000 */
[----:B------:R-:W-:Y:S02]  /*8d10*/  HADD2.F32 R155, -RZ, R155.H0_H0 ;  /* 0x2000009bff9b7230 */ /* 0x000fe40000004100 */
[-C--:B------:R-:W-:Y:S01]  /*8d20*/  FFMA.FTZ R34, R34, R13.reuse, -R38 ;  /* 0x0000000d22227223 */ /* 0x080fe20000010826 */
[----:B------:R-:W-:Y:S01]  /*8d30*/  SHF.R.U32.HI R38, RZ, 0x10, R57 ;  /* 0x00000010ff267819 */ /* 0x000fe20000011639 */
[----:B------:R-:W-:Y:S01]  /*8d40*/  FFMA.FTZ R29, R29, R13, R37 ;  /* 0x0000000d1d1d7223 */ /* 0x000fe20000010025 */
[----:B------:R-:W-:Y:S01]  /*8d50*/  SHF.R.U32.HI R13, RZ, 0x10, R73 ;  /* 0x00000010ff0d7819 */ /* 0x000fe20000011649 */
[----:B------:R-:W-:Y:S02]  /*8d60*/  HADD2.F32 R37, -RZ, R11.H1_H1 ;  /* 0x3000000bff257230 */ /* 0x000fe40000004100 */
[----:B------:R-:W-:Y:S02]  /*8d70*/  HADD2.F32 R11, -RZ, R38.H0_H0 ;  /* 0x20000026ff0b7230 */ /* 0x000fe40000004100 */
[----:B------:R-:W-:-:S02]  /*8d80*/  HADD2.F32 R13, -RZ, R13.H0_H0 ;  /* 0x2000000dff0d7230 */ /* 0x000fc40000004100 */
[----:B------:R-:W-:Y:S02]  /*8d90*/  HADD2.F32 R153, -RZ, R153.H0_H0 ;  /* 0x20000099ff997230 */ /* 0x000fe40000004100 */
[----:B------:R-:W-:Y:S02]  /*8da0*/  HADD2.F32 R72, -RZ, R72.H0_H0 ;  /* 0x20000048ff487230 */ /* 0x000fe40000004100 */
[-C--:B------:R-:W-:Y:S01]  /*8db0*/  FMUL.FTZ R38, R35, R13.reuse ;  /* 0x0000000d23267220 */ /* 0x080fe20000410000 */
[C---:B------:R-:W-:Y:S01]  /*8dc0*/  FMUL.FTZ R39, R37.reuse, R13 ;  /* 0x0000000d25277220 */ /* 0x040fe20000410000 */
[----:B------:R-:W-:Y:S02]  /*8dd0*/  HADD2.F32 R56, -RZ, R56.H0_H0 ;  /* 0x20000038ff387230 */ /* 0x000fe40000004100 */
[-C--:B------:R-:W-:Y:S01]  /*8de0*/  FFMA.FTZ R13, R37, R11.reuse, -R38 ;  /* 0x0000000b250d7223 */ /* 0x080fe20000010826 */
[----:B------:R-:W-:Y:S01]  /*8df0*/  FFMA.FTZ R11, R35, R11, R39 ;  /* 0x0000000b230b7223 */ /* 0x000fe20000010027 */
[----:B------:R-:W-:-:S02]  /*8e00*/  HADD2.F32 R38, -RZ, R154.H1_H1 ;  /* 0x3000009aff267230 */ /* 0x000fc40000004100 */
[----:B------:R-:W-:Y:S01]  /*8e10*/  HADD2.F32 R35, -RZ, R31.H0_H0 ;  /* 0x2000001fff237230 */ /* 0x000fe20000004100 */
[----:B------:R-:W-:Y:S01]  /*8e20*/  F2FP.F16.F32.PACK_AB R13, R13, R34 ;  /* 0x000000220d0d723e */ /* 0x000fe200000000ff */
[----:B------:R-:W-:Y:S01]  /*8e30*/  HADD2.F32 R37, -RZ, R15.H0_H0 ;  /* 0x2000000fff257230 */ /* 0x000fe20000004100 */
[----:B------:R-:W-:Y:S01]  /*8e40*/  F2FP.F16.F32.PACK_AB R29, R11, R29 ;  /* 0x0000001d0b1d723e */ /* 0x000fe200000000ff */
[----:B------:R-:W-:Y:S02]  /*8e50*/  HADD2.F32 R39, -RZ, R152.H1_H1 ;  /* 0x30000098ff277230 */ /* 0x000fe40000004100 */
[-C--:B------:R-:W-:Y:S01]  /*8e60*/  FMUL.FTZ R40, R35, R38.reuse ;  /* 0x0000002623287220 */ /* 0x080fe20000410000 */
[----:B------:R-:W-:Y:S02]  /*8e70*/  HADD2.F32 R31, -RZ, R31.H1_H1 ;  /* 0x3000001fff1f7230 */ /* 0x000fe40000004100 */
[----:B------:R-:W-:Y:S01]  /*8e80*/  FMUL.FTZ R38, R37, R38 ;  /* 0x0000002625267220 */ /* 0x000fe20000410000 */
[----:B------:R-:W-:-:S02]  /*8e90*/  HADD2.F32 R154, -RZ, R154.H0_H0 ;  /* 0x2000009aff9a7230 */ /* 0x000fc40000004100 */
[-C--:B------:R-:W-:Y:S01]  /*8ea0*/  FFMA.FTZ R40, R37, R39.reuse, -R40 ;  /* 0x0000002725287223 */ /* 0x080fe20000010828 */
[----:B------:R-:W-:Y:S02]  /*8eb0*/  HADD2.F32 R37, -RZ, R15.H1_H1 ;  /* 0x3000000fff257230 */ /* 0x000fe40000004100 */
[----:B------:R-:W-:Y:S01]  /*8ec0*/  FFMA.FTZ R38, R35, R39, R38 ;  /* 0x0000002723267223 */ /* 0x000fe20000010026 */
[----:B------:R-:W-:Y:S01]  /*8ed0*/  SHF.R.U32.HI R35, RZ, 0x10, R75 ;  /* 0x00000010ff237819 */ /* 0x000fe2000001164b */
[----:B------:R-:W-:Y:S01]  /*8ee0*/  HADD2.F32 R152, -RZ, R152.H0_H0 ;  /* 0x20000098ff987230 */ /* 0x000fe20000004100 */
[----:B------:R-:W-:Y:S01]  /*8ef0*/  SHF.R.U32.HI R39, RZ, 0x10, R59 ;  /* 0x00000010ff277819 */ /* 0x000fe2000001163b */
[----:B------:R-:W-:Y:S02]  /*8f00*/  HADD2.F32 R74, -RZ, R74.H0_H0 ;  /* 0x2000004aff4a7230 */ /* 0x000fe40000004100 */
[----:B------:R-:W-:Y:S02]  /*8f10*/  HADD2.F32 R35, -RZ, R35.H0_H0 ;  /* 0x20000023ff237230 */ /* 0x000fe40000004100 */
[----:B------:R-:W-:-:S02]  /*8f20*/  HADD2.F32 R15, -RZ, R39.H0_H0 ;  /* 0x20000027ff0f7230 */ /* 0x000fc40000004100 */
[----:B------:R-:W-:Y:S02]  /*8f30*/  HADD2.F32 R58, -RZ, R58.H0_H0 ;  /* 0x2000003aff3a7230 */ /* 0x000fe40000004100 */
        /* <DEDUP_REMOVED lines=29> */
[C---:B------:R-:W-:Y:S01]  /*9110*/  FMUL.FTZ R74, R14.reuse, R74 ;  /* 0x0000004a0e4a7220 */ /* 0x040fe20000410000 */
[----:B------:R-:W-:Y:S02]  /*9120*/  MOV R28, R72 ;  /* 0x00000048001c7202 */ /* 0x000fe40000000f00 */
[-C--:B------:R-:W-:Y:S01]  /*9130*/  FFMA.FTZ R12, R14, R58.reuse, -R12 ;  /* 0x0000003a0e0c7223 */ /* 0x080fe2000001080c */
[----:B------:R-:W-:-:S04]  /*9140*/  FFMA.FTZ R74, R30, R58, R74 ;  /* 0x0000003a1e4a7223 */ /* 0x000fc8000001004a */
[----:B------:R-:W-:Y:S01]  /*9150*/  F2FP.F16.F32.PACK_AB R31, R12, R31 ;  /* 0x0000001f0c1f723e */ /* 0x000fe200000000ff */
[----:B------:R-:W-:Y:S01]  /*9160*/  IMAD.MOV.U32 R12, RZ, RZ, R15 ;  /* 0x000000ffff0c7224 */ /* 0x000fe200078e000f */
[----:B------:R-:W-:Y:S01]  /*9170*/  F2FP.F16.F32.PACK_AB R74, R74, R154 ;  /* 0x0000009a4a4a723e */ /* 0x000fe200000000ff */
[----:B------:R-:W-:Y:S02]  /*9180*/  IMAD.MOV.U32 R15, RZ, RZ, R39 ;  /* 0x000000ffff0f7224 */ /* 0x000fe400078e0027 */
[----:B------:R-:W-:Y:S01]  /*9190*/  IMAD.MOV.U32 R14, RZ, RZ, R31 ;  /* 0x000000ffff0e7224 */ /* 0x000fe200078e001f */
[----:B------:R-:W-:Y:S01]  /*91a0*/  MOV R30, R74 ;  /* 0x0000004a001e7202 */ /* 0x000fe20000000f00 */
[----:B------:R-:W-:-:S07]  /*91b0*/  IMAD.MOV.U32 R31, RZ, RZ, R35 ;  /* 0x000000ffff1f7224 */ /* 0x000fce00078e0023 */
.L_x_540:
[----:B------:R-:W-:Y:S05]  /*91c0*/  BSYNC B2 ;  /* 0x0000000000027941 */ /* 0x000fea0003800000 */
.L_x_539:
[----:B------:R-:W-:-:S04]  /*91d0*/  LEA R34, P3, R3, R116, 0x1 ;  /* 0x0000007403227211 */ /* 0x000fc800078608ff */
[----:B------:R-:W-:Y:S02]  /*91e0*/  LEA.HI.X R35, R3, R113, R107, 0x1, P3 ;  /* 0x0000007103237211 */ /* 0x000fe400018f0c6b */
[----:B------:R-:W-:-:S03]  /*91f0*/  ISETP.GE.AND P3, PT, R36, R132, PT ;  /* 0x000000842400720c */ /* 0x000fc60003f66270 */
[----:B0-----:R0:W-:Y:S10]  /*9200*/  ST.E.128 desc[UR48][R34.64], R12 ;  /* 0x0000000c22007985 */ /* 0x0011f4000c101d30 */
[----:B------:R-:W-:-:S05]  /*9210*/  @!P3 IMAD.WIDE R36, R36, 0x2, R32 ;  /* 0x000000022424b825 */ /* 0x000fca00078e0220 */
[----:B-1----:R0:W-:Y:S02]  /*9220*/  @!P3 ST.E.128 desc[UR48][R36.64], R28 ;  /* 0x0000001c2400b985 */ /* 0x0021e4000c101d30 */
.L_x_538:
[----:B------:R-:W-:Y:S05]  /*9230*/  BSYNC B1 ;  /* 0x0000000000017941 */ /* 0x000fea0003800000 */
.L_x_537:
[----:B------:R-:W-:Y:S01]  /*9240*/  ISETP.NE.AND P3, PT, R7, RZ, PT ;  /* 0x000000ff0700720c */ /* 0x000fe20003f65270 */
[----:B------:R-:W-:-:S12]  /*9250*/  BSSY B1, `(.L_x_541) ;  /* 0x0000073000017945 */ /* 0x000fd80003800000 */
[----:B------:R-:W-:Y:S05]  /*9260*/  @!P3 BRA `(.L_x_542) ;  /* 0x0000000400c4b947 */ /* 0x000fea0003800000 */
[----:B---3--:R-:W-:Y:S01]  /*9270*/  SEL R11, R118, R134, !P1 ;  /* 0x00000086760b7207 */ /* 0x008fe20004800000 */
[----:B------:R-:W-:Y:S01]  /*9280*/  BSSY B2, `(.L_x_543) ;  /* 0x000006b000027945 */ /* 0x000fe20003800000 */
[----:B0---4-:R-:W-:Y:S02]  /*9290*/  SHF.R.U32.HI R13, RZ, 0x3, R205 ;  /* 0x00000003ff0d7819 */ /* 0x011fe400000116cd */
[----:B------:R-:W-:Y:S02]  /*92a0*/  SHF.R.S32.HI R12, RZ, 0x1f, R11 ;  /* 0x0000001fff0c7819 */ /* 0x000fe4000001140b */
[----:B------:R-:W-:Y:S02]  /*92b0*/  LEA R34, P3, R4, R116, 0x1 ;  /* 0x0000007404227211 */ /* 0x000fe400078608ff */
[----:B------:R-:W-:Y:S02]  /*92c0*/  LEA.HI R11, R12, R11, RZ, 0x4 ;  /* 0x0000000b0c0b7211 */ /* 0x000fe400078f20ff */
[----:B------:R-:W-:-:S02]  /*92d0*/  LEA.HI.X R35, R4, R113, R106, 0x1, P3 ;  /* 0x0000007104237211 */ /* 0x000fc400018f0c6a */
[----:B------:R-:W-:Y:S02]  /*92e0*/  LEA.HI.SX32 R11, R11, R110, 0x1c ;  /* 0x0000006e0b0b7211 */ /* 0x000fe400078fe2ff */
[----:B------:R-:W-:Y:S02]  /*92f0*/  ISETP.GE.AND P3, PT, R194, R117, PT ;  /* 0x00000075c200720c */ /* 0x000fe40003f66270 */
[----:B------:R-:W-:Y:S01]  /*9300*/  SHF.R.S32.HI R12, RZ, 0x1f, R11 ;  /* 0x0000001fff0c7819 */ /* 0x000fe2000001140b */
[----:B------:R-:W-:-:S03]  /*9310*/  IMAD.SHL.U32 R36, R11, 0x8, RZ ;  /* 0x000000080b247824 */ /* 0x000fc600078e00ff */
[----:B------:R-:W-:Y:S02]  /*9320*/  LEA.HI R12, R12, R11, RZ, 0x3 ;  /* 0x0000000b0c0c7211 */ /* 0x000fe400078f18ff */
[----:B------:R-:W-:Y:S02]  /*9330*/  LOP3.LUT R11, R205, 0x38, R36, 0xf8, !PT ;  /* 0x00000038cd0b7812 */ /* 0x000fe400078ef824 */
[----:B------:R-:W-:Y:S02]  /*9340*/  SHF.R.S32.HI R12, RZ, 0x3, R12 ;  /* 0x00000003ff0c7819 */ /* 0x000fe4000001140c */
[----:B------:R-:W-:-:S03]  /*9350*/  LOP3.LUT R11, R11, R13, RZ, 0x3c, !PT ;  /* 0x0000000d0b0b7212 */ /* 0x000fc600078e3cff */
[----:B------:R-:W-:-:S05]  /*9360*/  IMAD R12, R12, 0x1800, R219 ;  /* 0x000018000c0c7824 */ /* 0x000fca00078e02db */
[----:B------:R-:W-:Y:S01]  /*9370*/  IADD3 R12, R12, R11, RZ ;  /* 0x0000000b0c0c7210 */ /* 0x000fe20007ffe0ff */
[----:B------:R-:W-:-:S04]  /*9380*/  IMAD R11, R19, 0x4800, R126 ;  /* 0x00004800130b7824 */ /* 0x000fc800078e027e */
[----:B------:R-:W-:Y:S02]  /*9390*/  IMAD R13, R19, 0x4800, R12 ;  /* 0x00004800130d7824 */ /* 0x000fe400078e020c */
[--C-:B------:R-:W-:Y:S02]  /*93a0*/  IMAD R11, R11, 0x2, R18.reuse ;  /* 0x000000020b0b7824 */ /* 0x100fe400078e0212 */
[----:B------:R-:W-:-:S03]  /*93b0*/  IMAD R28, R13, 0x2, R18 ;  /* 0x000000020d1c7824 */ /* 0x000fc600078e0212 */
[----:B------:R0:W1:Y:S04]  /*93c0*/  LDS.128 R12, [R11+0x1e400] ;  /* 0x01e400000b0c7984 */ /* 0x0000680000000c00 */
[----:B------:R-:W2:Y:S01]  /*93d0*/  LDS.128 R28, [R28+0x1e400] ;  /* 0x01e400001c1c7984 */ /* 0x000ea20000000c00 */
[----:B------:R-:W-:Y:S05]  /*93e0*/  @P3 BRA `(.L_x_544) ;  /* 0x0000000400503947 */ /* 0x000fea0003800000 */
[--C-:B------:R-:W-:Y:S01]  /*93f0*/  SHF.R.U64 R37, R68, 0x10, R69.reuse ;  /* 0x0000001044257819 */ /* 0x100fe20000001245 */
[----:B------:R-:W-:Y:S01]  /*9400*/  HADD2.F32 R40, -RZ, R151.H1_H1 ;  /* 0x30000097ff287230 */ /* 0x000fe20000004100 */
[----:B------:R-:W-:Y:S01]  /*9410*/  SHF.R.U32.HI R68, RZ, 0x10, R69 ;  /* 0x00000010ff447819 */ /* 0x000fe20000011645 */
[----:B--2---:R-:W-:Y:S01]  /*9420*/  HADD2.F32 R41, -RZ, R29.H0_H0 ;  /* 0x2000001dff297230 */ /* 0x004fe20000004100 */
[--C-:B0-----:R-:W-:Y:S01]  /*9430*/  SHF.R.U64 R11, R52, 0x10, R53.reuse ;  /* 0x00000010340b7819 */ /* 0x101fe20000001235 */
[----:B-1----:R-:W-:Y:S01]  /*9440*/  HADD2.F32 R42, -RZ, R13.H0_H0 ;  /* 0x2000000dff2a7230 */ /* 0x002fe20000004100 */
[----:B------:R-:W-:Y:S01]  /*9450*/  SHF.R.U32.HI R52, RZ, 0x10, R53 ;  /* 0x00000010ff347819 */ /* 0x000fe20000011635 */
[----:B------:R-:W-:Y:S02]  /*9460*/  HADD2.F32 R43, -RZ, R149.H1_H1 ;  /* 0x30000095ff2b7230 */ /* 0x000fe40000004100 */
[----:B------:R-:W-:Y:S01]  /*9470*/  FMUL.FTZ R44, R41, R40 ;  /* 0x00000028292c7220 */ /* 0x000fe20000410000 */
[----:B------:R-:W-:-:S02]  /*9480*/  HADD2.F32 R29, -RZ, R29.H1_H1 ;  /* 0x3000001dff1d7230 */ /* 0x000fc40000004100 */
[----:B------:R-:W-:Y:S01]  /*9490*/  FMUL.FTZ R40, R42, R40 ;  /* 0x000000282a287220 */ /* 0x000fe20000410000 */
[----:B------:R-:W-:Y:S01]  /*94a0*/  HADD2.F32 R68, -RZ, R68.H0_H0 ;  /* 0x20000044ff447230 */ /* 0x000fe20000004100 */
[--C-:B------:R-:W-:Y:S01]  /*94b0*/  SHF.R.U64 R39, R70, 0x10, R71.reuse ;  /* 0x0000001046277819 */ /* 0x100fe20000001247 */
[----:B------:R-:W-:Y:S02]  /*94c0*/  HADD2.F32 R13, -RZ, R13.H1_H1 ;  /* 0x3000000dff0d7230 */ /* 0x000fe40000004100 */
[-C--:B------:R-:W-:Y:S01]  /*94d0*/  FFMA.FTZ R40, R41, R43.reuse, R40 ;  /* 0x0000002b29287223 */ /* 0x080fe20000010028 */
[----:B------:R-:W-:Y:S02]  /*94e0*/  HADD2.F32 R52, -RZ, R52.H0_H0 ;  /* 0x20000034ff347230 */ /* 0x000fe40000004100 */
[-C--:B------:R-:W-:Y:S01]  /*94f0*/  FMUL.FTZ R41, R29, R68.reuse ;  /* 0x000000441d297220 */ /* 0x080fe20000410000 */
[----:B------:R-:W-:Y:S01]  /*9500*/  FFMA.FTZ R44, R42, R43, -R44 ;  /* 0x0000002b2a2c7223 */ /* 0x000fe2000001082c */
[C---:B------:R-:W-:Y:S01]  /*9510*/  FMUL.FTZ R68, R13.reuse, R68 ;  /* 0x000000440d447220 */ /* 0x040fe20000410000 */
[----:B------:R-:W-:Y:S01]  /*9520*/  SHF.R.U32.HI R70, RZ, 0x10, R71 ;  /* 0x00000010ff467819 */ /* 0x000fe20000011647 */
[----:B------:R-:W-:Y:S01]  /*9530*/  FFMA.FTZ R41, R13, R52, -R41 ;  /* 0x000000340d297223 */ /* 0x000fe20000010829 */
[----:B------:R-:W-:Y:S01]  /*9540*/  HADD2.F32 R42, -RZ, R150.H1_H1 ;  /* 0x30000096ff2a7230 */ /* 0x000fe20000004100 */
[----:B------:R-:W-:Y:S01]  /*9550*/  SHF.R.U64 R38, R54, 0x10, R55 ;  /* 0x0000001036267819 */ /* 0x000fe20000001237 */
[----:B------:R-:W-:-:S02]  /*9560*/  HADD2.F32 R13, -RZ, R31.H0_H0 ;  /* 0x2000001fff0d7230 */ /* 0x000fc40000004100 */
[----:B------:R-:W-:Y:S01]  /*9570*/  FFMA.FTZ R68, R29, R52, R68 ;  /* 0x000000341d447223 */ /* 0x000fe20000010044 */
[----:B------:R-:W-:Y:S01]  /*9580*/  SHF.R.U32.HI R54, RZ, 0x10, R55 ;  /* 0x00000010ff367819 */ /* 0x000fe20000011637 */
[----:B------:R-:W-:Y:S02]  /*9590*/  HADD2.F32 R29, -RZ, R148.H1_H1 ;  /* 0x30000094ff1d7230 */ /* 0x000fe40000004100 */
[----:B------:R-:W-:Y:S02]  /*95a0*/  HADD2.F32 R43, -RZ, R15.H0_H0 ;  /* 0x2000000fff2b7230 */ /* 0x000fe40000004100 */
[----:B------:R-:W-:Y:S02]  /*95b0*/  HADD2.F32 R45, -RZ, R31.H1_H1 ;  /* 0x3000001fff2d7230 */ /* 0x000fe40000004100 */
[-C--:B------:R-:W-:Y:S01]  /*95c0*/  FMUL.FTZ R31, R13, R42.reuse ;  /* 0x0000002a0d1f7220 */ /* 0x080fe20000410000 */
[----:B------:R-:W-:Y:S02]  /*95d0*/  HADD2.F32 R70, -RZ, R70.H0_H0 ;  /* 0x20000046ff467230 */ /* 0x000fe40000004100 */
[----:B------:R-:W-:Y:S01]  /*95e0*/  FMUL.FTZ R42, R43, R42 ;  /* 0x0000002a2b2a7220 */ /* 0x000fe20000410000 */
[----:B------:R-:W-:-:S02]  /*95f0*/  HADD2.F32 R15, -RZ, R15.H1_H1 ;  /* 0x3000000fff0f7230 */ /* 0x000fc40000004100 */
[----:B------:R-:W-:Y:S01]  /*9600*/  FFMA.FTZ R31, R43, R29, -R31 ;  /* 0x0000001d2b1f7223 */ /* 0x000fe2000001081f */
[----:B------:R-:W-:Y:S02]  /*9610*/  HADD2.F32 R54, -RZ, R54.H0_H0 ;  /* 0x20000036ff367230 */ /* 0x000fe40000004100 */
[-C--:B------:R-:W-:Y:S01]  /*9620*/  FMUL.FTZ R43, R45, R70.reuse ;  /* 0x000000462d2b7220 */ /* 0x080fe20000410000 */
[----:B------:R-:W-:Y:S02]  /*9630*/  HADD2.F32 R151, -RZ, R151.H0_H0 ;  /* 0x20000097ff977230 */ /* 0x000fe40000004100 */
[C---:B------:R-:W-:Y:S01]  /*9640*/  FMUL.FTZ R70, R15.reuse, R70 ;  /* 0x000000460f467220 */ /* 0x040fe20000410000 */
[----:B------:R-:W-:Y:S02]  /*9650*/  HADD2.F32 R37, -RZ, R37.H0_H0 ;  /* 0x20000025ff257230 */ /* 0x000fe40000004100 */
[----:B------:R-:W-:Y:S01]  /*9660*/  FFMA.FTZ R43, R15, R54, -R43 ;  /* 0x000000360f2b7223 */ /* 0x000fe2000001082b */
[----:B------:R-:W-:-:S02]  /*9670*/  HADD2.F32 R15, -RZ, R28.H0_H0 ;  /* 0x2000001cff0f7230 */ /* 0x000fc40000004100 */
[----:B------:R-:W-:Y:S01]  /*9680*/  FFMA.FTZ R42, R13, R29, R42 ;  /* 0x0000001d0d2a7223 */ /* 0x000fe2000001002a */
[----:B------:R-:W-:Y:S02]  /*9690*/  HADD2.F32 R28, -RZ, R28.H1_H1 ;  /* 0x3000001cff1c7230 */ /* 0x000fe40000004100 */
[----:B------:R-:W-:Y:S01]  /*96a0*/  FFMA.FTZ R70, R45, R54, R70 ;  /* 0x000000362d467223 */ /* 0x000fe20000010046 */
[----:B------:R-:W-:Y:S01]  /*96b0*/  HADD2.F32 R149, -RZ, R149.H0_H0 ;  /* 0x20000095ff957230 */ /* 0x000fe20000004100 */
[----:B------:R-:W-:Y:S01]  /*96c0*/  F2FP.F16.F32.PACK_AB R31, R43, R31 ;  /* 0x0000001f2b1f723e */ /* 0x000fe200000000ff */
[--C-:B------:R-:W-:Y:S02]  /*96d0*/  HADD2.F32 R13, -RZ, R12.reuse.H0_H0 ;  /* 0x2000000cff0d7230 */ /* 0x100fe40000004100 */
[----:B------:R-:W-:Y:S01]  /*96e0*/  FMUL.FTZ R45, R28, R37 ;  /* 0x000000251c2d7220 */ /* 0x000fe20000410000 */
[----:B------:R-:W-:Y:S02]  /*96f0*/  HADD2.F32 R29, -RZ, R11.H0_H0 ;  /* 0x2000000bff1d7230 */ /* 0x000fe40000004100 */
[----:B------:R-:W-:Y:S01]  /*9700*/  FMUL.FTZ R11, R15, R151 ;  /* 0x000000970f0b7220 */ /* 0x000fe20000410000 */
[----:B------:R-:W-:-:S02]  /*9710*/  HADD2.F32 R12, -RZ, R12.H1_H1 ;  /* 0x3000000cff0c7230 */ /* 0x000fc40000004100 */
[C---:B------:R-:W-:Y:S01]  /*9720*/  FMUL.FTZ R151, R13.reuse, R151 ;  /* 0x000000970d977220 */ /* 0x040fe20000410000 */
[----:B------:R-:W-:Y:S02]  /*9730*/  HADD2.F32 R150, -RZ, R150.H0_H0 ;  /* 0x20000096ff967230 */ /* 0x000fe40000004100 */
[----:B------:R-:W-:Y:S01]  /*9740*/  FFMA.FTZ R11, R13, R149, -R11 ;  /* 0x000000950d0b7223 */ /* 0x000fe2000001080b */
[----:B------:R-:W-:Y:S02]  /*9750*/  HADD2.F32 R13, -RZ, R30.H0_H0 ;  /* 0x2000001eff0d7230 */ /* 0x000fe40000004100 */
[C---:B------:R-:W-:Y:S01]  /*9760*/  FMUL.FTZ R37, R12.reuse, R37 ;  /* 0x000000250c257220 */ /* 0x040fe20000410000 */
[----:B------:R-:W-:Y:S01]  /*9770*/  FFMA.FTZ R45, R12, R29, -R45 ;  /* 0x0000001d0c2d7223 */ /* 0x000fe2000001082d */
[----:B------:R-:W-:Y:S02]  /*9780*/  HADD2.F32 R39, -RZ, R39.H0_H0 ;  /* 0x20000027ff277230 */ /* 0x000fe40000004100 */
[----:B------:R-:W-:Y:S01]  /*9790*/  FFMA.FTZ R151, R15, R149, R151 ;  /* 0x000000950f977223 */ /* 0x000fe20000010097 */
[----:B------:R-:W-:-:S02]  /*97a0*/  HADD2.F32 R12, -RZ, R14.H0_H0 ;  /* 0x2000000eff0c7230 */ /* 0x000fc40000004100 */
[----:B------:R-:W-:Y:S01]  /*97b0*/  FFMA.FTZ R37, R28, R29, R37 ;  /* 0x0000001d1c257223 */ /* 0x000fe20000010025 */
[----:B------:R-:W-:Y:S02]  /*97c0*/  HADD2.F32 R30, -RZ, R30.H1_H1 ;  /* 0x3000001eff1e7230 */ /* 0x000fe40000004100 */
[-C--:B------:R-:W-:Y:S01]  /*97d0*/  FMUL.FTZ R15, R13, R150.reuse ;  /* 0x000000960d0f7220 */ /* 0x080fe20000410000 */
[----:B------:R-:W-:Y:S02]  /*97e0*/  HADD2.F32 R14, -RZ, R14.H1_H1 ;  /* 0x3000000eff0e7230 */ /* 0x000fe40000004100 */
[----:B------:R-:W-:Y:S01]  /*97f0*/  FMUL.FTZ R150, R12, R150 ;  /* 0x000000960c967220 */ /* 0x000fe20000410000 */
[----:B------:R-:W-:Y:S02]  /*9800*/  HADD2.F32 R148, -RZ, R148.H0_H0 ;  /* 0x20000094ff947230 */ /* 0x000fe40000004100 */
[----:B------:R-:W-:Y:S01]  /*9810*/  FMUL.FTZ R28, R30, R39 ;  /* 0x000000271e1c7220 */ /* 0x000fe20000410000 */
[----:B------:R-:W-:-:S02]  /*9820*/  HADD2.F32 R38, -RZ, R38.H0_H0 ;  /* 0x20000026ff267230 */ /* 0x000fc40000004100 */
[----:B------:R-:W-:Y:S01]  /*9830*/  FMUL.FTZ R39, R14, R39 ;  /* 0x000000270e277220 */ /* 0x000fe20000410000 */
[----:B------:R-:W-:Y:S01]  /*9840*/  F2FP.F16.F32.PACK_AB R42, R70, R42 ;  /* 0x0000002a462a723e */ /* 0x000fe200000000ff */
[-C--:B------:R-:W-:Y:S01]  /*9850*/  FFMA.FTZ R150, R13, R148.reuse, R150 ;  /* 0x000000940d967223 */ /* 0x080fe20000010096 */
[----:B------:R-:W-:Y:S01]  /*9860*/  FFMA.FTZ R15, R12, R148, -R15 ;  /* 0x000000940c0f7223 */ /* 0x000fe2000001080f */
[-C--:B------:R-:W-:Y:S01]  /*9870*/  FFMA.FTZ R39, R30, R38.reuse, R39 ;  /* 0x000000261e277223 */ /* 0x080fe20000010027 */
[----:B------:R-:W-:Y:S01]  /*9880*/  FFMA.FTZ R28, R14, R38, -R28 ;  /* 0x000000260e1c7223 */ /* 0x000fe2000001081c */
[----:B------:R-:W-:Y:S02]  /*9890*/  F2FP.F16.F32.PACK_AB R30, R37, R151 ;  /* 0x00000097251e723e */ /* 0x000fe400000000ff */
[----:B------:R-:W-:Y:S02]  /*98a0*/  F2FP.F16.F32.PACK_AB R13, R41, R44 ;  /* 0x0000002c290d723e */ /* 0x000fe400000000ff */
[----:B------:R-:W-:-:S02]  /*98b0*/  F2FP.F16.F32.PACK_AB R39, R39, R150 ;  /* 0x000000962727723e */ /* 0x000fc400000000ff */
[----:B------:R-:W-:Y:S01]  /*98c0*/  F2FP.F16.F32.PACK_AB R14, R28, R15 ;  /* 0x0000000f1c0e723e */ /* 0x000fe200000000ff */
[----:B------:R-:W-:Y:S01]  /*98d0*/  IMAD.MOV.U32 R15, RZ, RZ, R31 ;  /* 0x000000ffff0f7224 */ /* 0x000fe200078e001f */
[----:B------:R-:W-:Y:S01]  /*98e0*/  MOV R28, R30 ;  /* 0x0000001e001c7202 */ /* 0x000fe20000000f00 */
[----:B------:R-:W-:Y:S01]  /*98f0*/  IMAD.MOV.U32 R30, RZ, RZ, R39 ;  /* 0x000000ffff1e7224 */ /* 0x000fe200078e0027 */
[----:B------:R-:W-:Y:S02]  /*9900*/  F2FP.F16.F32.PACK_AB R29, R68, R40 ;  /* 0x00000028441d723e */ /* 0x000fe400000000ff */
[----:B------:R-:W-:Y:S02]  /*9910*/  F2FP.F16.F32.PACK_AB R12, R45, R11 ;  /* 0x0000000b2d0c723e */ /* 0x000fe400000000ff */
[----:B------:R-:W-:-:S07]  /*9920*/  MOV R31, R42 ;  /* 0x0000002a001f7202 */ /* 0x000fce0000000f00 */
.L_x_544:
[----:B------:R-:W-:Y:S05]  /*9930*/  BSYNC B2 ;  /* 0x0000000000027941 */ /* 0x000fea0003800000 */
.L_x_543:
[----:B------:R-:W-:Y:S01]  /*9940*/  ISETP.GE.AND P3, PT, R36, R132, PT ;  /* 0x000000842400720c */ /* 0x000fe20003f66270 */
[----:B-1----:R1:W-:-:S12]  /*9950*/  ST.E.128 desc[UR48][R34.64], R12 ;  /* 0x0000000c22007985 */ /* 0x0023d8000c101d30 */
[----:B------:R-:W-:-:S05]  /*9960*/  @!P3 IMAD.WIDE R36, R36, 0x2, R32 ;  /* 0x000000022424b825 */ /* 0x000fca00078e0220 */
[----:B--2---:R1:W-:Y:S02]  /*9970*/  @!P3 ST.E.128 desc[UR48][R36.64], R28 ;  /* 0x0000001c2400b985 */ /* 0x0043e4000c101d30 */
.L_x_542:
[----:B------:R-:W-:Y:S05]  /*9980*/  BSYNC B1 ;  /* 0x0000000000017941 */ /* 0x000fea0003800000 */
.L_x_541:
[----:B------:R-:W-:-:S13]  /*9990*/  ISETP.NE.AND P3, PT, R8, RZ, PT ;  /* 0x000000ff0800720c */ /* 0x000fda0003f65270 */
[----:B------:R-:W-:Y:S05]  /*99a0*/  @!P3 BRA `(.L_x_493) ;  /* 0x0000000c009cb947 */ /* 0x000fea0003800000 */
[----:B0--3--:R-:W2:Y:S01]  /*99b0*/  LDL R11, [R1] ;  /* 0x00000000010b7983 */ /* 0x009ea20000100800 */
[----:B-1----:R-:W-:Y:S01]  /*99c0*/  SHF.R.U32.HI R15, RZ, 0x3, R205 ;  /* 0x00000003ff0f7819 */ /* 0x002fe200000116cd */
[----:B------:R-:W-:Y:S01]  /*99d0*/  BSSY B1, `(.L_x_545) ;  /* 0x000006b000017945 */ /* 0x000fe20003800000 */
[----:B------:R-:W-:-:S04]  /*99e0*/  LEA R34, P3, R5, R116, 0x1 ;  /* 0x0000007405227211 */ /* 0x000fc800078608ff */
[----:B------:R-:W-:Y:S02]  /*99f0*/  LEA.HI.X R35, R5, R113, R105, 0x1, P3 ;  /* 0x0000007105237211 */ /* 0x000fe400018f0c69 */
[----:B------:R-:W-:Y:S02]  /*9a00*/  ISETP.GE.AND P3, PT, R193, R117, PT ;  /* 0x00000075c100720c */ /* 0x000fe40003f66270 */
[----:B--2---:R-:W-:-:S04]  /*9a10*/  LOP3.LUT P4, RZ, R11, 0x1, RZ, 0xc0, !PT ;  /* 0x000000010bff7812 */ /* 0x004fc8000788c0ff */
[----:B------:R-:W-:-:S04]  /*9a20*/  SEL R134, R118, R134, !P4 ;  /* 0x0000008676867207 */ /* 0x000fc80006000000 */
[----:B------:R-:W-:-:S04]  /*9a30*/  SHF.R.S32.HI R11, RZ, 0x1f, R134 ;  /* 0x0000001fff0b7819 */ /* 0x000fc80000011486 */
[----:B------:R-:W-:-:S04]  /*9a40*/  LEA.HI R134, R11, R134, RZ, 0x4 ;  /* 0x000000860b867211 */ /* 0x000fc800078f20ff */
[----:B------:R-:W-:-:S04]  /*9a50*/  LEA.HI.SX32 R134, R134, R109, 0x1c ;  /* 0x0000006d86867211 */ /* 0x000fc800078fe2ff */
[----:B------:R-:W-:-:S04]  /*9a60*/  SHF.R.S32.HI R11, RZ, 0x1f, R134 ;  /* 0x0000001fff0b7819 */ /* 0x000fc80000011486 */
[----:B----4-:R-:W-:Y:S01]  /*9a70*/  LEA.HI R12, R11, R134, RZ, 0x3 ;  /* 0x000000860b0c7211 */ /* 0x010fe200078f18ff */
[----:B------:R-:W-:-:S03]  /*9a80*/  IMAD.SHL.U32 R11, R134, 0x8, RZ ;  /* 0x00000008860b7824 */ /* 0x000fc600078e00ff */
[----:B------:R-:W-:Y:S02]  /*9a90*/  SHF.R.S32.HI R14, RZ, 0x3, R12 ;  /* 0x00000003ff0e7819 */ /* 0x000fe4000001140c */
[----:B------:R-:W-:-:S03]  /*9aa0*/  LOP3.LUT R12, R205, 0x38, R11, 0xf8, !PT ;  /* 0x00000038cd0c7812 */ /* 0x000fc600078ef80b */
[----:B------:R-:W-:Y:S01]  /*9ab0*/  IMAD R13, R14, 0x1800, R219 ;  /* 0x000018000e0d7824 */ /* 0x000fe200078e02db */
[----:B------:R-:W-:-:S05]  /*9ac0*/  LOP3.LUT R12, R12, R15, RZ, 0x3c, !PT ;  /* 0x0000000f0c0c7212 */ /* 0x000fca00078e3cff */
[----:B------:R-:W-:Y:S02]  /*9ad0*/  IMAD.IADD R12, R13, 0x1, R12 ;  /* 0x000000010d0c7824 */ /* 0x000fe400078e020c */
[C---:B------:R-:W-:Y:S02]  /*9ae0*/  IMAD R13, R19.reuse, 0x4800, R125 ;  /* 0x00004800130d7824 */ /* 0x040fe400078e027d */
[----:B------:R-:W-:-:S03]  /*9af0*/  IMAD R15, R19, 0x4800, R12 ;  /* 0x00004800130f7824 */ /* 0x000fc600078e020c */
[----:B------:R-:W-:Y:S01]  /*9b00*/  LEA R13, R13, R18, 0x1 ;  /* 0x000000120d0d7211 */ /* 0x000fe200078e08ff */
[----:B------:R-:W-:-:S05]  /*9b10*/  IMAD R28, R15, 0x2, R18 ;  /* 0x000000020f1c7824 */ /* 0x000fca00078e0212 */
[----:B------:R-:W0:Y:S04]  /*9b20*/  LDS.128 R12, [R13+0x1e400] ;  /* 0x01e400000d0c7984 */ /* 0x000e280000000c00 */
[----:B------:R-:W1:Y:S01]  /*9b30*/  LDS.128 R28, [R28+0x1e400] ;  /* 0x01e400001c1c7984 */ /* 0x000e620000000c00 */
[----:B------:R-:W-:Y:S05]  /*9b40*/  @P3 BRA `(.L_x_546) ;  /* 0x00000004004c3947 */ /* 0x000fea0003800000 */
[----:B-1----:R-:W-:Y:S01]  /*9b50*/  IMAD.MOV.U32 R40, RZ, RZ, R29 ;  /* 0x000000ffff287224 */ /* 0x002fe200078e001d */
[----:B------:R-:W-:Y:S01]  /*9b60*/  SHF.R.U32.HI R45, RZ, 0x10, R65 ;  /* 0x00000010ff2d7819 */ /* 0x000fe20000011641 */
[----:B------:R-:W-:Y:S01]  /*9b70*/  HADD2.F32 R46, -RZ, R142.H1_H1 ;  /* 0x3000008eff2e7230 */ /* 0x000fe20000004100 */
[--C-:B------:R-:W-:Y:S01]  /*9b80*/  SHF.R.U64 R36, R48, 0x10, R49.reuse ;  /* 0x0000001030247819 */ /* 0x100fe20000001231 */
[----:B------:R-:W-:Y:S01]  /*9b90*/  HADD2.F32 R44, -RZ, R140.H1_H1 ;  /* 0x3000008cff2c7230 */ /* 0x000fe20000004100 */
[----:B------:R-:W-:Y:S01]  /*9ba0*/  SHF.R.U32.HI R48, RZ, 0x10, R49 ;  /* 0x00000010ff307819 */ /* 0x000fe20000011631 */
[--C-:B------:R-:W-:Y:S01]  /*9bb0*/  HADD2.F32 R41, -RZ, R40.reuse.H0_H0 ;  /* 0x20000028ff297230 */ /* 0x100fe20000004100 */
[----:B0-----:R-:W-:Y:S01]  /*9bc0*/  MOV R29, R15 ;  /* 0x0000000f001d7202 */ /* 0x001fe20000000f00 */
[----:B------:R-:W-:Y:S01]  /*9bd0*/  HADD2.F32 R42, -RZ, R40.H1_H1 ;  /* 0x30000028ff2a7230 */ /* 0x000fe20000004100 */
[--C-:B------:R-:W-:Y:S01]  /*9be0*/  SHF.R.U64 R39, R66, 0x10, R67.reuse ;  /* 0x0000001042277819 */ /* 0x100fe20000001243 */
[----:B------:R-:W-:Y:S01]  /*9bf0*/  HADD2.F32 R15, -RZ, R13.H0_H0 ;  /* 0x2000000dff0f7230 */ /* 0x000fe20000004100 */
[----:B------:R-:W-:Y:S01]  /*9c00*/  SHF.R.U32.HI R66, RZ, 0x10, R67 ;  /* 0x00000010ff427819 */ /* 0x000fe20000011643 */
[----:B------:R-:W-:Y:S01]  /*9c10*/  HADD2.F32 R45, -RZ, R45.H0_H0 ;  /* 0x2000002dff2d7230 */ /* 0x000fe20000004100 */
[--C-:B------:R-:W-:Y:S01]  /*9c20*/  SHF.R.U64 R38, R50, 0x10, R51.reuse ;  /* 0x0000001032267819 */ /* 0x100fe20000001233 */
[----:B------:R-:W-:Y:S01]  /*9c30*/  HADD2.F32 R40, -RZ, R13.H1_H1 ;  /* 0x3000000dff287230 */ /* 0x000fe20000004100 */
[----:B------:R-:W-:Y:S01]  /*9c40*/  SHF.R.U32.HI R50, RZ, 0x10, R51 ;  /* 0x00000010ff327819 */ /* 0x000fe20000011633 */
[----:B------:R-:W-:-:S02]  /*9c50*/  HADD2.F32 R43, -RZ, R48.H0_H0 ;  /* 0x20000030ff2b7230 */ /* 0x000fc40000004100 */
[-C--:B------:R-:W-:Y:S01]  /*9c60*/  FMUL.FTZ R48, R41, R46.reuse ;  /* 0x0000002e29307220 */ /* 0x080fe20000410000 */
[C---:B------:R-:W-:Y:S01]  /*9c70*/  FMUL.FTZ R46, R15.reuse, R46 ;  /* 0x0000002e0f2e7220 */ /* 0x040fe20000410000 */
[-C--:B------:R-:W-:Y:S01]  /*9c80*/  FMUL.FTZ R47, R42, R45.reuse ;  /* 0x0000002d2a2f7220 */ /* 0x080fe20000410000 */
[----:B------:R-:W-:Y:S01]  /*9c90*/  FMUL.FTZ R45, R40, R45 ;  /* 0x0000002d282d7220 */ /* 0x000fe20000410000 */
[-C--:B------:R-:W-:Y:S01]  /*9ca0*/  FFMA.FTZ R13, R15, R44.reuse, -R48 ;  /* 0x0000002c0f0d7223 */ /* 0x080fe20000010830 */
[----:B------:R-:W-:Y:S01]  /*9cb0*/  FFMA.FTZ R15, R41, R44, R46 ;  /* 0x0000002c290f7223 */ /* 0x000fe2000001002e */
[----:B------:R-:W-:Y:S02]  /*9cc0*/  HADD2.F32 R52, -RZ, R141.H1_H1 ;  /* 0x3000008dff347230 */ /* 0x000fe40000004100 */
[-C--:B------:R-:W-:Y:S01]  /*9cd0*/  FFMA.FTZ R42, R42, R43.reuse, R45 ;  /* 0x0000002b2a2a7223 */ /* 0x080fe2000001002d */
[--C-:B------:R-:W-:Y:S02]  /*9ce0*/  HADD2.F32 R41, -RZ, R31.reuse.H0_H0 ;  /* 0x2000001fff297230 */ /* 0x100fe40000004100 */
[----:B------:R-:W-:Y:S01]  /*9cf0*/  FFMA.FTZ R40, R40, R43, -R47 ;  /* 0x0000002b28287223 */ /* 0x000fe2000001082f */
[----:B------:R-:W-:Y:S01]  /*9d00*/  HADD2.F32 R46, -RZ, R31.H1_H1 ;  /* 0x3000001fff2e7230 */ /* 0x000fe20000004100 */
[----:B------:R-:W-:Y:S01]  /*9d10*/  SHF.R.U64 R37, R64, 0x10, R65 ;  /* 0x0000001040257819 */ /* 0x000fe20000001241 */
[----:B------:R-:W-:-:S02]  /*9d20*/  HADD2.F32 R31, -RZ, R29.H0_H0 ;  /* 0x2000001dff1f7230 */ /* 0x000fc40000004100 */
[----:B------:R-:W-:Y:S01]  /*9d30*/  HADD2.F32 R45, -RZ, R66.H0_H0 ;  /* 0x20000042ff2d7230 */ /* 0x000fe20000004100 */
[----:B------:R-:W-:Y:S01]  /*9d40*/  F2FP.F16.F32.PACK_AB R13, R40, R13 ;  /* 0x0000000d280d723e */ /* 0x000fe200000000ff */
[----:B------:R-:W-:Y:S02]  /*9d50*/  HADD2.F32 R44, -RZ, R29.H1_H1 ;  /* 0x3000001dff2c7230 */ /* 0x000fe40000004100 */
[----:B------:R-:W-:Y:S02]  /*9d60*/  HADD2.F32 R48, -RZ, R139.H1_H1 ;  /* 0x3000008bff307230 */ /* 0x000fe40000004100 */
[-C--:B------:R-:W-:Y:S01]  /*9d70*/  FMUL.FTZ R47, R46, R45.reuse ;  /* 0x0000002d2e2f7220 */ /* 0x080fe20000410000 */
[----:B------:R-:W-:Y:S02]  /*9d80*/  HADD2.F32 R43, -RZ, R50.H0_H0 ;  /* 0x20000032ff2b7230 */ /* 0x000fe40000004100 */
[-C--:B------:R-:W-:Y:S01]  /*9d90*/  FMUL.FTZ R50, R41, R52.reuse ;  /* 0x0000003429327220 */ /* 0x080fe20000410000 */
[----:B------:R-:W-:Y:S01]  /*9da0*/  FMUL.FTZ R52, R31, R52 ;  /* 0x000000341f347220 */ /* 0x000fe20000410000 */
[----:B------:R-:W-:Y:S01]  /*9db0*/  FMUL.FTZ R45, R44, R45 ;  /* 0x0000002d2c2d7220 */ /* 0x000fe20000410000 */
[----:B------:R-:W-:-:S02]  /*9dc0*/  HADD2.F32 R142, -RZ, R142.H0_H0 ;  /* 0x2000008eff8e7230 */ /* 0x000fc40000004100 */
[-C--:B------:R-:W-:Y:S01]  /*9dd0*/  FFMA.FTZ R29, R31, R48.reuse, -R50 ;  /* 0x000000301f1d7223 */ /* 0x080fe20000010832 */
[----:B------:R-:W-:Y:S01]  /*9de0*/  FFMA.FTZ R31, R41, R48, R52 ;  /* 0x00000030291f7223 */ /* 0x000fe20000010034 */
[-C--:B------:R-:W-:Y:S01]  /*9df0*/  FFMA.FTZ R44, R44, R43.reuse, -R47 ;  /* 0x0000002b2c2c7223 */ /* 0x080fe2000001082f */
[----:B------:R-:W-:Y:S01]  /*9e00*/  FFMA.FTZ R46, R46, R43, R45 ;  /* 0x0000002b2e2e7223 */ /* 0x000fe2000001002d */
[----:B------:R-:W-:Y:S02]  /*9e10*/  HADD2.F32 R48, -RZ, R37.H0_H0 ;  /* 0x20000025ff307230 */ /* 0x000fe40000004100 */
[----:B------:R-:W-:Y:S01]  /*9e20*/  HADD2.F32 R43, -RZ, R28.H0_H0 ;  /* 0x2000001cff2b7230 */ /* 0x000fe20000004100 */
[----:B------:R-:W-:Y:S01]  /*9e30*/  F2FP.F16.F32.PACK_AB R44, R44, R29 ;  /* 0x0000001d2c2c723e */ /* 0x000fe200000000ff */
[----:B------:R-:W-:Y:S01]  /*9e40*/  HADD2.F32 R37, -RZ, R12.H0_H0 ;  /* 0x2000000cff257230 */ /* 0x000fe20000004100 */
[----:B------:R-:W-:Y:S01]  /*9e50*/  F2FP.F16.F32.PACK_AB R29, R42, R15 ;  /* 0x0000000f2a1d723e */ /* 0x000fe200000000ff */
[----:B------:R-:W-:Y:S01]  /*9e60*/  HADD2.F32 R45, -RZ, R28.H1_H1 ;  /* 0x3000001cff2d7230 */ /* 0x000fe20000004100 */
[----:B------:R-:W-:Y:S01]  /*9e70*/  F2FP.F16.F32.PACK_AB R31, R46, R31 ;  /* 0x0000001f2e1f723e */ /* 0x000fe200000000ff */
[----:B------:R-:W-:-:S02]  /*9e80*/  HADD2.F32 R41, -RZ, R12.H1_H1 ;  /* 0x3000000cff297230 */ /* 0x000fc40000004100 */
[-C--:B------:R-:W-:Y:S01]  /*9e90*/  FMUL.FTZ R12, R43, R142.reuse ;  /* 0x0000008e2b0c7220 */ /* 0x080fe20000410000 */
[----:B------:R-:W-:Y:S02]  /*9ea0*/  HADD2.F32 R140, -RZ, R140.H0_H0 ;  /* 0x2000008cff8c7230 */ /* 0x000fe40000004100 */
[----:B------:R-:W-:Y:S01]  /*9eb0*/  FMUL.FTZ R28, R37, R142 ;  /* 0x0000008e251c7220 */ /* 0x000fe20000410000 */
[----:B------:R-:W-:Y:S02]  /*9ec0*/  HADD2.F32 R36, -RZ, R36.H0_H0 ;  /* 0x20000024ff247230 */ /* 0x000fe40000004100 */
[-C--:B------:R-:W-:Y:S01]  /*9ed0*/  FMUL.FTZ R50, R45, R48.reuse ;  /* 0x000000302d327220 */ /* 0x080fe20000410000 */
[----:B------:R-:W-:Y:S01]  /*9ee0*/  FMUL.FTZ R48, R41, R48 ;  /* 0x0000003029307220 */ /* 0x000fe20000410000 */
[-C--:B------:R-:W-:Y:S01]  /*9ef0*/  FFMA.FTZ R12, R37, R140.reuse, -R12 ;  /* 0x0000008c250c7223 */ /* 0x080fe2000001080c */
[----:B------:R-:W-:Y:S01]  /*9f00*/  FFMA.FTZ R28, R43, R140, R28 ;  /* 0x0000008c2b1c7223 */ /* 0x000fe2000001001c */
[-C--:B------:R-:W-:Y:S01]  /*9f10*/  FFMA.FTZ R43, R41, R36.reuse, -R50 ;  /* 0x00000024292b7223 */ /* 0x080fe20000010832 */
[----:B------:R-:W-:Y:S01]  /*9f20*/  FFMA.FTZ R45, R45, R36, R48 ;  /* 0x000000242d2d7223 */ /* 0x000fe20000010030 */
[----:B------:R-:W-:-:S02]  /*9f30*/  HADD2.F32 R37, -RZ, R30.H0_H0 ;  /* 0x2000001eff257230 */ /* 0x000fc40000004100 */
[----:B------:R-:W-:Y:S01]  /*9f40*/  HADD2.F32 R41, -RZ, R39.H0_H0 ;  /* 0x20000027ff297230 */ /* 0x000fe20000004100 */
[----:B------:R-:W-:Y:S01]  /*9f50*/  F2FP.F16.F32.PACK_AB R12, R43, R12 ;  /* 0x0000000c2b0c723e */ /* 0x000fe200000000ff */
[----:B------:R-:W-:Y:S01]  /*9f60*/  HADD2.F32 R36, -RZ, R14.H0_H0 ;  /* 0x2000000eff247230 */ /* 0x000fe20000004100 */
[----:B------:R-:W-:Y:S01]  /*9f70*/  F2FP.F16.F32.PACK_AB R28, R45, R28 ;  /* 0x0000001c2d1c723e */ /* 0x000fe200000000ff */
[----:B------:R-:W-:Y:S02]  /*9f80*/  HADD2.F32 R30, -RZ, R30.H1_H1 ;  /* 0x3000001eff1e7230 */ /* 0x000fe40000004100 */
[----:B------:R-:W-:Y:S02]  /*9f90*/  HADD2.F32 R141, -RZ, R141.H0_H0 ;  /* 0x2000008dff8d7230 */ /* 0x000fe40000004100 */
[----:B------:R-:W-:Y:S02]  /*9fa0*/  HADD2.F32 R14, -RZ, R14.H1_H1 ;  /* 0x3000000eff0e7230 */ /* 0x000fe40000004100 */
[----:B------:R-:W-:Y:S01]  /*9fb0*/  FMUL.FTZ R49, R30, R41 ;  /* 0x000000291e317220 */ /* 0x000fe20000410000 */
[----:B------:R-:W-:-:S02]  /*9fc0*/  HADD2.F32 R139, -RZ, R139.H0_H0 ;  /* 0x2000008bff8b7230 */ /* 0x000fc40000004100 */
[CC--:B------:R-:W-:Y:S01]  /*9fd0*/  FMUL.FTZ R47, R37.reuse, R141.reuse ;  /* 0x0000008d252f7220 */ /* 0x0c0fe20000410000 */
[----:B------:R-:W-:Y:S02]  /*9fe0*/  HADD2.F32 R39, -RZ, R38.H0_H0 ;  /* 0x20000026ff277230 */ /* 0x000fe40000004100 */
[----:B------:R-:W-:Y:S01]  /*9ff0*/  FMUL.FTZ R38, R36, R141 ;  /* 0x0000008d24267220 */ /* 0x000fe20000410000 */
[----:B------:R-:W-:Y:S01]  /*a000*/  FMUL.FTZ R41, R14, R41 ;  /* 0x000000290e297220 */ /* 0x000fe20000410000 */
[-C--:B------:R-:W-:Y:S01]  /*a010*/  FFMA.FTZ R47, R36, R139.reuse, -R47 ;  /* 0x0000008b242f7223 */ /* 0x080fe2000001082f */
[----:B------:R-:W-:Y:S02]  /*a020*/  IMAD.MOV.U32 R15, RZ, RZ, R44 ;  /* 0x000000ffff0f7224 */ /* 0x000fe400078e002c */
[----:B------:R-:W-:Y:S01]  /*a030*/  FFMA.FTZ R38, R37, R139, R38 ;  /* 0x0000008b25267223 */ /* 0x000fe20000010026 */
[-C--:B------:R-:W-:Y:S01]  /*a040*/  FFMA.FTZ R14, R14, R39.reuse, -R49 ;  /* 0x000000270e0e7223 */ /* 0x080fe20000010831 */
[----:B------:R-:W-:-:S04]  /*a050*/  FFMA.FTZ R41, R30, R39, R41 ;  /* 0x000000271e297223 */ /* 0x000fc80000010029 */
[----:B------:R-:W-:Y:S02]  /*a060*/  F2FP.F16.F32.PACK_AB R14, R14, R47 ;  /* 0x0000002f0e0e723e */ /* 0x000fe400000000ff */
[----:B------:R-:W-:-:S07]  /*a070*/  F2FP.F16.F32.PACK_AB R30, R41, R38 ;  /* 0x00000026291e723e */ /* 0x000fce00000000ff */
.L_x_546:
[----:B------:R-:W-:Y:S05]  /*a080*/  BSYNC B1 ;  /* 0x0000000000017941 */ /* 0x000fea0003800000 */
.L_x_545:
[----:B0-----:R0:W-:Y:S01]  /*a090*/  ST.E.128 desc[UR48][R34.64], R12 ;  /* 0x0000000c22007985 */ /* 0x0011e2000c101d30 */
[----:B------:R-:W-:-:S13]  /*a0a0*/  ISETP.GE.AND P3, PT, R11, R132, PT ;  /* 0x000000840b00720c */ /* 0x000fda0003f66270 */
[----:B------:R-:W-:Y:S05]  /*a0b0*/  @P3 BRA `(.L_x_493) ;  /* 0x0000000400d83947 */ /* 0x000fea0003800000 */
[----:B------:R-:W-:-:S05]  /*a0c0*/  IMAD.WIDE R32, R11, 0x2, R32 ;  /* 0x000000020b207825 */ /* 0x000fca00078e0220 */
[----:B-1----:R1:W-:Y:S01]  /*a0d0*/  ST.E.128 desc[UR48][R32.64], R28 ;  /* 0x0000001c20007985 */ /* 0x0023e2000c101d30 */
[----:B------:R-:W-:Y:S05]  /*a0e0*/  BRA `(.L_x_493) ;  /* 0x0000000400cc7947 */ /* 0x000fea0003800000 */
.L_x_458:
[----:B------:R-:W-:-:S06]  /*a0f0*/  UISETP.NE.AND UP0, UPT, UR51, 0x3, UPT ;  /* 0x000000033300788c */ /* 0x000fcc000bf05270 */
[----:B------:R-:W-:-:S13]  /*a100*/  PLOP3.LUT P2, PT, PT, PT, UP0, 0x80, 0x0 ;  /* 0x000000000000781c */ /* 0x000fda0003f4f008 */
[----:B------:R-:W-:Y:S05]  /*a110*/  @!P2 BRA `(.L_x_547) ;  /* 0x000000000004a947 */ /* 0x000fea0003800000 */
[----:B------:R-:W-:Y:S01]  /*a120*/  BPT.TRAP 0x1 ;  /* 0x000000040000795c */ /* 0x000fe20000300000 */
.L_x_547:
[----:B------:R-:W-:Y:S01]  /*a130*/  IMAD R83, R19, 0x8, R18 ;  /* 0x0000000813537824 */ /* 0x000fe200078e0212 */
[----:B------:R-:W-:Y:S01]  /*a140*/  SHF.L.U32 R84, R204, 0x1f, RZ ;  /* 0x0000001fcc547819 */ /* 0x000fe200000006ff */
[----:B------:R-:W-:Y:S01]  /*a150*/  BSSY B1, `(.L_x_548) ;  /* 0x0000004000017945 */ /* 0x000fe20003800000 */
[----:B------:R-:W-:Y:S02]  /*a160*/  SHF.R.S32.HI R80, RZ, 0x1f, R25 ;  /* 0x0000001fff507819 */ /* 0x000fe40000011419 */
[----:B------:R-:W0:Y:S02]  /*a170*/  SYNCS.PHASECHK.TRANS64.TRYWAIT P3, [R83+URZ+0x30890], R84 ;  /* 0x03089054530075a7 */ /* 0x000e24000806017f */
[----:B0-----:R-:W-:Y:S05]  /*a180*/  @!P3 BRA `(.L_x_549) ;  /* 0x000001840024b947 */ /* 0x001fea0003800000 */
.L_x_811:
[----:B------:R-:W-:Y:S05]  /*a190*/  BSYNC B1 ;  /* 0x0000000000017941 */ /* 0x000fea0003800000 */
.L_x_548:
[----:B------:R-:W-:Y:S01]  /*a1a0*/  ULDC.64 UR4, c[0x0][0x300] ;  /* 0x0000c00000047ab9 */ /* 0x000fe20000000a00 */
[----:B-----5:R-:W-:Y:S01]  /*a1b0*/  SHF.R.S32.HI R81, RZ, 0x1f, R21 ;  /* 0x0000001fff517819 */ /* 0x020fe20000011415 */
[----:B------:R-:W-:Y:S01]  /*a1c0*/  IMAD R14, R80, UR4, RZ ;  /* 0x00000004500e7c24 */ /* 0x000fe2000f8e02ff */
[----:B------:R-:W-:Y:S01]  /*a1d0*/  ULDC.64 UR6, c[0x0][0x2e8] ;  /* 0x0000ba0000067ab9 */ /* 0x000fe20000000a00 */
[----:B------:R-:W-:-:S04]  /*a1e0*/  IMAD.WIDE.U32 R12, R25, UR4, RZ ;  /* 0x00000004190c7c25 */ /* 0x000fc8000f8e00ff */
[----:B------:R-:W-:Y:S01]  /*a1f0*/  IMAD R11, R25, UR5, R14 ;  /* 0x00000005190b7c24 */ /* 0x000fe2000f8e020e */
[----:B------:R-:W-:Y:S01]  /*a200*/  ULDC.64 UR4, c[0x0][0x310] ;  /* 0x0000c40000047ab9 */ /* 0x000fe20000000a00 */
[----:B------:R-:W-:Y:S02]  /*a210*/  IMAD R82, R2, -0x60, R24 ;  /* 0xffffffa002527824 */ /* 0x000fe400078e0218 */
[----:B------:R-:W-:Y:S01]  /*a220*/  IMAD R14, R81, UR4, RZ ;  /* 0x00000004510e7c24 */ /* 0x000fe2000f8e02ff */
[----:B------:R-:W-:Y:S02]  /*a230*/  IADD3 R13, R13, R11, RZ ;  /* 0x0000000b0d0d7210 */ /* 0x000fe40007ffe0ff */
[----:B------:R-:W-:Y:S01]  /*a240*/  VIMNMX R82, R82, 0x60, PT ;  /* 0x0000006052527848 */ /* 0x000fe20003fe0100 */
[C---:B------:R-:W-:Y:S02]  /*a250*/  IMAD R11, R21.reuse, UR5, R14 ;  /* 0x00000005150b7c24 */ /* 0x040fe4000f8e020e */
[----:B------:R-:W-:Y:S01]  /*a260*/  IMAD.WIDE.U32 R12, R21, UR4, R12 ;  /* 0x00000004150c7c25 */ /* 0x000fe2000f8e000c */
[----:B------:R-:W-:-:S03]  /*a270*/  ULDC.64 UR4, c[0x0][0x308] ;  /* 0x0000c20000047ab9 */ /* 0x000fc60000000a00 */
[----:B------:R-:W-:Y:S02]  /*a280*/  IMAD.IADD R13, R13, 0x1, R11 ;  /* 0x000000010d0d7824 */ /* 0x000fe400078e020b */
[----:B------:R-:W-:Y:S02]  /*a290*/  IMAD.IADD R36, R82, 0x1, -R203 ;  /* 0x0000000152247824 */ /* 0x000fe400078e0acb */
[----:B------:R-:W-:Y:S01]  /*a2a0*/  IMAD.WIDE.U32 R12, R195, UR4, R12 ;  /* 0x00000004c30c7c25 */ /* 0x000fe2000f8e000c */
[----:B------:R-:W-:-:S03]  /*a2b0*/  UMOV UR4, 0xffffffff ;  /* 0xffffffff00047882 */ /* 0x000fc60000000000 */
[----:B------:R-:W-:Y:S01]  /*a2c0*/  IMAD R35, R195, UR5, R13 ;  /* 0x00000005c3237c24 */ /* 0x000fe2000f8e020d */
[----:B------:R-:W-:-:S04]  /*a2d0*/  LEA R34, P3, R12, UR6, 0x1 ;  /* 0x000000060c227c11 */ /* 0x000fc8000f8608ff */
[----:B------:R-:W-:Y:S02]  /*a2e0*/  LEA.HI.X R35, R12, UR7, R35, 0x1, P3 ;  /* 0x000000070c237c11 */ /* 0x000fe400098f0c23 */
[----:B------:R-:W-:Y:S01]  /*a2f0*/  ISETP.GE.AND P3, PT, R36, 0x1, PT ;  /* 0x000000012400780c */ /* 0x000fe20003f66270 */
[----:B------:R-:W-:-:S12]  /*a300*/  BRA.DIV UR4, `(.L_x_550) ;  /* 0x0000018204d87947 */ /* 0x000fd8000b800000 */
[----:B------:R1:W2:Y:S04]  /*a310*/  SHFL.IDX PT, R37, R35, RZ, 0x1c1f ;  /* 0x001c1fff23257589 */ /* 0x0002a800000e0000 */
[----:B------:R1:W3:Y:S02]  /*a320*/  SHFL.IDX PT, R38, R34, RZ, 0x1c1f ;  /* 0x001c1fff22267589 */ /* 0x0002e400000e0000 */
.L_x_815:
[----:B------:R-:W-:Y:S04]  /*a330*/  BSSY B1, `(.L_x_551) ;  /* 0x0000025000017945 */ /* 0x000fe80003800000 */
[----:B------:R-:W-:Y:S05]  /*a340*/  @!P3 BRA `(.L_x_552) ;  /* 0x00000000008cb947 */ /* 0x000fea0003800000 */
[----:B------:R-:W-:Y:S02]  /*a350*/  ULDC UR4, c[0x0][0x2f4] ;  /* 0x0000bd0000047ab9 */ /* 0x000fe40000000800 */
[----:B------:R-:W-:Y:S02]  /*a360*/  ISETP.GE.AND P5, PT, R16, UR4, PT ;  /* 0x0000000410007c0c */ /* 0x000fe4000bfa6270 */
[----:B------:R-:W-:-:S11]  /*a370*/  ISETP.GE.AND P4, PT, R23, UR4, PT ;  /* 0x0000000417007c0c */ /* 0x000fd6000bf86270 */
[----:B------:R-:W4:Y:S01]  /*a380*/  @!P5 LDS.128 R12, [R26+0x1e000] ;  /* 0x01e000001a0cd984 */ /* 0x000f220000000c00 */
[----:B---3--:R-:W-:-:S04]  /*a390*/  @!P5 LEA R32, P3, R16, R38, 0x1 ;  /* 0x000000261020d211 */ /* 0x008fc800078608ff */
[----:B--2---:R-:W-:Y:S02]  /*a3a0*/  @!P5 LEA.HI.X R33, R16, R37, R17, 0x1, P3 ;  /* 0x000000251021d211 */ /* 0x004fe400018f0c11 */
[----:B------:R-:W-:-:S04]  /*a3b0*/  @!P4 LEA R30, P3, R23, R38, 0x1 ;  /* 0x00000026171ec211 */ /* 0x000fc800078608ff */
[----:B------:R-:W-:Y:S02]  /*a3c0*/  @!P4 LEA.HI.X R31, R23, R37, R202, 0x1, P3 ;  /* 0x00000025171fc211 */ /* 0x000fe400018f0cca */
[----:B------:R-:W-:-:S13]  /*a3d0*/  ISETP.GE.AND P3, PT, R22, UR4, PT ;  /* 0x0000000416007c0c */ /* 0x000fda000bf66270 */
[----:B------:R-:W-:-:S04]  /*a3e0*/  @!P3 LEA R28, P6, R22, R38, 0x1 ;  /* 0x00000026161cb211 */ /* 0x000fc800078c08ff */
[----:B------:R-:W-:Y:S01]  /*a3f0*/  @!P3 LEA.HI.X R29, R22, R37, R201, 0x1, P6 ;  /* 0x00000025161db211 */ /* 0x000fe200030f0cc9 */
[----:B----4-:R2:W-:Y:S01]  /*a400*/  @!P5 ST.E.128 desc[UR48][R32.64], R12 ;  /* 0x0000000c2000d985 */ /* 0x0105e2000c101d30 */
[----:B------:R-:W-:-:S13]  /*a410*/  ISETP.GE.AND P5, PT, R194, UR4, PT ;  /* 0x00000004c2007c0c */ /* 0x000fda000bfa6270 */
[----:B------:R-:W3:Y:S01]  /*a420*/  @!P5 LDS.128 R12, [R27+0x1e000] ;  /* 0x01e000001b0cd984 */ /* 0x000ee20000000c00 */
[----:B------:R-:W-:Y:S01]  /*a430*/  @!P5 SHF.L.U32 R11, R198, 0x3, RZ ;  /* 0x00000003c60bd819 */ /* 0x000fe200000006ff */
[----:B--2---:R-:W-:Y:S02]  /*a440*/  @!P5 IMAD.MOV.U32 R32, RZ, RZ, R38 ;  /* 0x000000ffff20d224 */ /* 0x004fe400078e0026 */
[----:B------:R-:W-:Y:S02]  /*a450*/  @!P5 IMAD.MOV.U32 R33, RZ, RZ, R37 ;  /* 0x000000ffff21d224 */ /* 0x000fe400078e0025 */
[----:B------:R-:W-:-:S05]  /*a460*/  @!P5 IMAD.WIDE R32, R11, 0x2, R32 ;  /* 0x000000020b20d825 */ /* 0x000fca00078e0220 */
[----:B---3--:R2:W-:Y:S01]  /*a470*/  @!P5 ST.E.128 desc[UR48][R32.64], R12 ;  /* 0x0000000c2000d985 */ /* 0x0085e2000c101d30 */
[----:B------:R-:W-:-:S13]  /*a480*/  ISETP.GE.AND P5, PT, R193, UR4, PT ;  /* 0x00000004c1007c0c */ /* 0x000fda000bfa6270 */
[----:B------:R-:W3:Y:S01]  /*a490*/  @!P5 LDS.128 R12, [R26+0x21000] ;  /* 0x021000001a0cd984 */ /* 0x000ee20000000c00 */
[----:B------:R-:W-:Y:S01]  /*a4a0*/  @!P5 SHF.L.U32 R11, R199, 0x3, RZ ;  /* 0x00000003c70bd819 */ /* 0x000fe200000006ff */
[----:B--2---:R-:W-:Y:S02]  /*a4b0*/  @!P5 IMAD.MOV.U32 R32, RZ, RZ, R38 ;  /* 0x000000ffff20d224 */ /* 0x004fe400078e0026 */
[----:B------:R-:W-:Y:S02]  /*a4c0*/  @!P5 IMAD.MOV.U32 R33, RZ, RZ, R37 ;  /* 0x000000ffff21d224 */ /* 0x000fe400078e0025 */
[----:B------:R-:W-:-:S05]  /*a4d0*/  @!P5 IMAD.WIDE R32, R11, 0x2, R32 ;  /* 0x000000020b20d825 */ /* 0x000fca00078e0220 */
[----:B---3--:R2:W-:Y:S01]  /*a4e0*/  @!P5 ST.E.128 desc[UR48][R32.64], R12 ;  /* 0x0000000c2000d985 */ /* 0x0085e2000c101d30 */
[----:B------:R-:W-:-:S03]  /*a4f0*/  ISETP.GE.AND P5, PT, R192, UR4, PT ;  /* 0x00000004c0007c0c */ /* 0x000fc6000bfa6270 */
[----:B------:R-:W3:Y:S10]  /*a500*/  @!P4 LDS.128 R12, [R27+0x21000] ;  /* 0x021000001b0cc984 */ /* 0x000ef40000000c00 */
[----:B--2---:R-:W-:-:S04]  /*a510*/  @!P5 LEA R32, P6, R192, R38, 0x1 ;  /* 0x00000026c020d211 */ /* 0x004fc800078c08ff */
[----:B------:R-:W-:Y:S01]  /*a520*/  @!P5 LEA.HI.X R33, R192, R37, R200, 0x1, P6 ;  /* 0x00000025c021d211 */ /* 0x000fe200030f0cc8 */
[----:B---3--:R-:W-:Y:S04]  /*a530*/  @!P4 ST.E.128 desc[UR48][R30.64], R12 ;  /* 0x0000000c1e00c985 */ /* 0x008fe8000c101d30 */
[----:B------:R-:W2:Y:S04]  /*a540*/  @!P3 LDS.128 R12, [R26+0x24000] ;  /* 0x024000001a0cb984 */ /* 0x000ea80000000c00 */
[----:B--2---:R-:W-:Y:S04]  /*a550*/  @!P3 ST.E.128 desc[UR48][R28.64], R12 ;  /* 0x0000000c1c00b985 */ /* 0x004fe8000c101d30 */
[----:B------:R-:W2:Y:S04]  /*a560*/  @!P5 LDS.128 R12, [R27+0x24000] ;  /* 0x024000001b0cd984 */ /* 0x000ea80000000c00 */
[----:B--2---:R4:W-:Y:S02]  /*a570*/  @!P5 ST.E.128 desc[UR48][R32.64], R12 ;  /* 0x0000000c2000d985 */ /* 0x0049e4000c101d30 */
.L_x_552:
[----:B------:R-:W-:Y:S05]  /*a580*/  BSYNC B1 ;  /* 0x0000000000017941 */ /* 0x000fea0003800000 */
.L_x_551:
[----:B------:R-:W-:-:S03]  /*a590*/  UMOV UR4, 0xffffffff ;  /* 0xffffffff00047882 */ /* 0x000fc60000000000 */
[----:B------:R-:W-:Y:S05]  /*a5a0*/  BRA.DIV UR4, `(.L_x_553) ;  /* 0x00000182047c7947 */ /* 0x000fea000b800000 */
[----:B-1----:R-:W1:Y:S04]  /*a5b0*/  SHFL.IDX PT, R35, R35, 0x1, 0x1c1f ;  /* 0x003c1f0023237f89 */ /* 0x002e6800000e0000 */
[----:B------:R-:W0:Y:S02]  /*a5c0*/  SHFL.IDX PT, R34, R34, 0x1, 0x1c1f ;  /* 0x003c1f0022227f89 */ /* 0x000e2400000e0000 */
.L_x_819:
[----:B------:R-:W-:-:S13]  /*a5d0*/  ISETP.GE.AND P3, PT, R36, 0x41, PT ;  /* 0x000000412400780c */ /* 0x000fda0003f66270 */
[----:B------:R-:W-:Y:S05]  /*a5e0*/  @!P3 BRA `(.L_x_493) ;  /* 0x00000000008cb947 */ /* 0x000fea0003800000 */
[----:B------:R-:W-:Y:S02]  /*a5f0*/  ULDC UR4, c[0x0][0x2f4] ;  /* 0x0000bd0000047ab9 */ /* 0x000fe40000000800 */
[----:B------:R-:W-:Y:S02]  /*a600*/  ISETP.GE.AND P5, PT, R16, UR4, PT ;  /* 0x0000000410007c0c */ /* 0x000fe4000bfa6270 */
[----:B------:R-:W-:-:S11]  /*a610*/  ISETP.GE.AND P4, PT, R23, UR4, PT ;  /* 0x0000000417007c0c */ /* 0x000fd6000bf86270 */
[----:B----4-:R-:W4:Y:S01]  /*a620*/  @!P5 LDS.128 R12, [R26+0x20000] ;  /* 0x020000001a0cd984 */ /* 0x010f220000000c00 */
[----:B0-----:R-:W-:-:S04]  /*a630*/  @!P5 LEA R32, P3, R16, R34, 0x1 ;  /* 0x000000221020d211 */ /* 0x001fc800078608ff */
[----:B-1----:R-:W-:Y:S02]  /*a640*/  @!P5 LEA.HI.X R33, R16, R35, R17, 0x1, P3 ;  /* 0x000000231021d211 */ /* 0x002fe400018f0c11 */
[----:B------:R-:W-:-:S04]  /*a650*/  @!P4 LEA R30, P3, R23, R34, 0x1 ;  /* 0x00000022171ec211 */ /* 0x000fc800078608ff */
[----:B------:R-:W-:Y:S02]  /*a660*/  @!P4 LEA.HI.X R31, R23, R35, R202, 0x1, P3 ;  /* 0x00000023171fc211 */ /* 0x000fe400018f0cca */
[----:B------:R-:W-:-:S13]  /*a670*/  ISETP.GE.AND P3, PT, R22, UR4, PT ;  /* 0x0000000416007c0c */ /* 0x000fda000bf66270 */
[----:B------:R-:W-:-:S04]  /*a680*/  @!P3 LEA R28, P6, R22, R34, 0x1 ;  /* 0x00000022161cb211 */ /* 0x000fc800078c08ff */
[----:B------:R-:W-:Y:S01]  /*a690*/  @!P3 LEA.HI.X R29, R22, R35, R201, 0x1, P6 ;  /* 0x00000023161db211 */ /* 0x000fe200030f0cc9 */
[----:B----4-:R0:W-:Y:S01]  /*a6a0*/  @!P5 ST.E.128 desc[UR48][R32.64], R12 ;  /* 0x0000000c2000d985 */ /* 0x0101e2000c101d30 */
[----:B------:R-:W-:-:S13]  /*a6b0*/  ISETP.GE.AND P5, PT, R194, UR4, PT ;  /* 0x00000004c2007c0c */ /* 0x000fda000bfa6270 */
[----:B------:R-:W1:Y:S01]  /*a6c0*/  @!P5 LDS.128 R12, [R27+0x20000] ;  /* 0x020000001b0cd984 */ /* 0x000e620000000c00 */
[----:B------:R-:W-:Y:S01]  /*a6d0*/  @!P5 SHF.L.U32 R11, R198, 0x3, RZ ;  /* 0x00000003c60bd819 */ /* 0x000fe200000006ff */
[----:B0-----:R-:W-:Y:S02]  /*a6e0*/  @!P5 IMAD.MOV.U32 R32, RZ, RZ, R34 ;  /* 0x000000ffff20d224 */ /* 0x001fe400078e0022 */
[----:B------:R-:W-:Y:S02]  /*a6f0*/  @!P5 IMAD.MOV.U32 R33, RZ, RZ, R35 ;  /* 0x000000ffff21d224 */ /* 0x000fe400078e0023 */
[----:B------:R-:W-:-:S05]  /*a700*/  @!P5 IMAD.WIDE R32, R11, 0x2, R32 ;  /* 0x000000020b20d825 */ /* 0x000fca00078e0220 */
[----:B-1----:R0:W-:Y:S01]  /*a710*/  @!P5 ST.E.128 desc[UR48][R32.64], R12 ;  /* 0x0000000c2000d985 */ /* 0x0021e2000c101d30 */
[----:B------:R-:W-:-:S13]  /*a720*/  ISETP.GE.AND P5, PT, R193, UR4, PT ;  /* 0x00000004c1007c0c */ /* 0x000fda000bfa6270 */
[----:B------:R-:W1:Y:S01]  /*a730*/  @!P5 LDS.128 R12, [R26+0x23000] ;  /* 0x023000001a0cd984 */ /* 0x000e620000000c00 */
[----:B------:R-:W-:Y:S01]  /*a740*/  @!P5 SHF.L.U32 R11, R199, 0x3, RZ ;  /* 0x00000003c70bd819 */ /* 0x000fe200000006ff */
[----:B0-----:R-:W-:Y:S02]  /*a750*/  @!P5 IMAD.MOV.U32 R32, RZ, RZ, R34 ;  /* 0x000000ffff20d224 */ /* 0x001fe400078e0022 */
[----:B------:R-:W-:Y:S02]  /*a760*/  @!P5 IMAD.MOV.U32 R33, RZ, RZ, R35 ;  /* 0x000000ffff21d224 */ /* 0x000fe400078e0023 */
[----:B------:R-:W-:-:S05]  /*a770*/  @!P5 IMAD.WIDE R32, R11, 0x2, R32 ;  /* 0x000000020b20d825 */ /* 0x000fca00078e0220 */
[----:B-1----:R0:W-:Y:S01]  /*a780*/  @!P5 ST.E.128 desc[UR48][R32.64], R12 ;  /* 0x0000000c2000d985 */ /* 0x0021e2000c101d30 */
[----:B------:R-:W-:-:S03]  /*a790*/  ISETP.GE.AND P5, PT, R192, UR4, PT ;  /* 0x00000004c0007c0c */ /* 0x000fc6000bfa6270 */
[----:B------:R-:W1:Y:S10]  /*a7a0*/  @!P4 LDS.128 R12, [R27+0x23000] ;  /* 0x023000001b0cc984 */ /* 0x000e740000000c00 */
[----:B0-----:R-:W-:-:S04]  /*a7b0*/  @!P5 LEA R32, P6, R192, R34, 0x1 ;  /* 0x00000022c020d211 */ /* 0x001fc800078c08ff */
[----:B------:R-:W-:Y:S01]  /*a7c0*/  @!P5 LEA.HI.X R33, R192, R35, R200, 0x1, P6 ;  /* 0x00000023c021d211 */ /* 0x000fe200030f0cc8 */
[----:B-1----:R-:W-:Y:S04]  /*a7d0*/  @!P4 ST.E.128 desc[UR48][R30.64], R12 ;  /* 0x0000000c1e00c985 */ /* 0x002fe8000c101d30 */
[----:B------:R-:W0:Y:S04]  /*a7e0*/  @!P3 LDS.128 R12, [R26+0x26000] ;  /* 0x026000001a0cb984 */ /* 0x000e280000000c00 */
[----:B0-----:R-:W-:Y:S04]  /*a7f0*/  @!P3 ST.E.128 desc[UR48][R28.64], R12 ;  /* 0x0000000c1c00b985 */ /* 0x001fe8000c101d30 */
[----:B------:R-:W0:Y:S04]  /*a800*/  @!P5 LDS.128 R12, [R27+0x26000] ;  /* 0x026000001b0cd984 */ /* 0x000e280000000c00 */
[----:B0-----:R0:W-:Y:S02]  /*a810*/  @!P5 ST.E.128 desc[UR48][R32.64], R12 ;  /* 0x0000000c2000d985 */ /* 0x0011e4000c101d30 */
.L_x_493:
[----:B------:R-:W-:Y:S05]  /*a820*/  BSYNC B0 ;  /* 0x0000000000007941 */ /* 0x000fea0003800000 */
.L_x_457:
[----:B0--3--:R-:W0:Y:S01]  /*a830*/  S2R R11, SR_TID.X ;  /* 0x00000000000b7919 */ /* 0x009e220000002100 */
[----:B------:R-:W-:Y:S01]  /*a840*/  @!PT LDS RZ, [RZ] ;  /* 0x00000000fffff984 */ /* 0x000fe20000000800 */
[----:B------:R-:W-:Y:S01]  /*a850*/  @!PT LDS RZ, [RZ] ;  /* 0x00000000fffff984 */ /* 0x000fe20000000800 */
[----:B------:R-:W-:Y:S01]  /*a860*/  @!PT LDS RZ, [RZ] ;  /* 0x00000000fffff984 */ /* 0x000fe20000000800 */
[----:B------:R-:W-:Y:S01]  /*a870*/  @!PT LDS RZ, [RZ] ;  /* 0x00000000fffff984 */ /* 0x000fe20000000800 */
[----:B------:R3:W-:Y:S06]  /*a880*/  MEMBAR.ALL.CTA ;  /* 0x0000000000007992 */ /* 0x0007ec0000008000 */
[----:B---3--:R-:W3:Y:S01]  /*a890*/  FENCE.VIEW.ASYNC.S ;  /* 0x00000000000073c6 */ /* 0x008ee20000000000 */
[----:B------:R-:W-:Y:S05]  /*a8a0*/  WARPSYNC.ALL ;  /* 0x0000000000007948 */ /* 0x000fea0003800000 */
[----:B------:R-:W-:Y:S01]  /*a8b0*/  BSSY B0, `(.L_x_554) ;  /* 0x0000009000007945 */ /* 0x000fe20003800000 */
[----:B0-----:R-:W-:Y:S01]  /*a8c0*/  LOP3.LUT R11, R11, 0x7f, RZ, 0xc0, !PT ;  /* 0x0000007f0b0b7812 */ /* 0x001fe200078ec0ff */
[----:B---3--:R0:W-:Y:S03]  /*a8d0*/  BAR.SYNC.DEFER_BLOCKING R160, 0x80 ;  /* 0x000200a00000751d */ /* 0x0081e60000010000 */
[----:B------:R-:W-:-:S13]  /*a8e0*/  ISETP.NE.AND P3, PT, R11, RZ, PT ;  /* 0x000000ff0b00720c */ /* 0x000fda0003f65270 */
[----:B------:R-:W-:-:S04]  /*a8f0*/  @!P3 IADD3 R11, R83, 0x308a0, RZ ;  /* 0x000308a0530bb810 */ /* 0x000fc80007ffe0ff */
[----:B------:R-:W-:-:S04]  /*a900*/  @!P3 PRMT R11, RZ, 0x654, R11 ;  /* 0x00000654ff0bb816 */ /* 0x000fc8000000000b */
[----:B------:R0:W-:Y:S01]  /*a910*/  @!P3 SYNCS.ARRIVE.TRANS64.RED.A1T0 RZ, [R11+URZ], RZ ;  /* 0x000000ff0bffb9a7 */ /* 0x0001e2000810043f */
[----:B------:R-:W-:Y:S05]  /*a920*/  @!P2 BRA `(.L_x_555) ;  /* 0x000000000004a947 */ /* 0x000fea0003800000 */
[----:B------:R-:W-:Y:S01]  /*a930*/  BPT.TRAP 0x1 ;  /* 0x000000040000795c */ /* 0x000fe20000300000 */
.L_x_555:
[----:B------:R-:W-:Y:S05]  /*a940*/  BSYNC B0 ;  /* 0x0000000000007941 */ /* 0x000fea0003800000 */
.L_x_554:
[----:B------:R-:W3:Y:S01]  /*a950*/  SYNCS.PHASECHK.TRANS64.TRYWAIT P2, [R83+URZ+0x308b0], R84 ;  /* 0x0308b054530075a7 */ /* 0x000ee2000804017f */
[----:B------:R-:W-:Y:S01]  /*a960*/  ULDC UR50, c[0x0][0x2f4] ;  /* 0x0000bd0000327ab9 */ /* 0x000fe20000000800 */
[----:B------:R-:W-:Y:S04]  /*a970*/  BSSY B0, `(.L_x_556) ;  /* 0x0000002000007945 */ /* 0x000fe80003800000 */
[----:B---3--:R-:W-:Y:S05]  /*a980*/  @!P2 BRA `(.L_x_557) ;  /* 0x0000017c00d0a947 */ /* 0x008fea0003800000 */
.L_x_820:
[----:B------:R-:W-:Y:S05]  /*a990*/  BSYNC B0 ;  /* 0x0000000000007941 */ /* 0x000fea0003800000 */
.L_x_556:
[----:B------:R-:W-:Y:S01]  /*a9a0*/  ULDC.64 UR4, c[0x0][0x328] ;  /* 0x0000ca0000047ab9 */ /* 0x000fe20000000a00 */
[----:B------:R-:W-:Y:S01]  /*a9b0*/  ULDC.64 UR6, c[0x0][0x318] ;  /* 0x0000c60000067ab9 */ /* 0x000fe20000000a00 */
[----:B------:R-:W-:Y:S01]  /*a9c0*/  IMAD R80, R80, UR4, RZ ;  /* 0x0000000450507c24 */ /* 0x000fe2000f8e02ff */
[----:B------:R-:W-:Y:S01]  /*a9d0*/  IADD3 R82, -R203, R82, RZ ;  /* 0x00000052cb527210 */ /* 0x000fe20007ffe1ff */
[C---:B-12-4-:R-:W-:Y:S01]  /*a9e0*/  IMAD.WIDE.U32 R12, R25.reuse, UR4, RZ ;  /* 0x00000004190c7c25 */ /* 0x056fe2000f8e00ff */
[----:B------:R-:W-:Y:S03]  /*a9f0*/  BSSY B0, `(.L_x_558) ;  /* 0x0000031000007945 */ /* 0x000fe60003800000 */
[----:B------:R-:W-:Y:S01]  /*aa00*/  IMAD R25, R25, UR5, R80 ;  /* 0x0000000519197c24 */ /* 0x000fe2000f8e0250 */
[----:B------:R-:W-:Y:S02]  /*aa10*/  ULDC.64 UR4, c[0x0][0x338] ;  /* 0x0000ce0000047ab9 */ /* 0x000fe40000000a00 */
[----:B------:R-:W-:-:S02]  /*aa20*/  IMAD R14, R81, UR4, RZ ;  /* 0x00000004510e7c24 */ /* 0x000fc4000f8e02ff */
[----:B------:R-:W-:Y:S02]  /*aa30*/  IMAD.IADD R13, R13, 0x1, R25 ;  /* 0x000000010d0d7824 */ /* 0x000fe400078e0219 */
[C---:B0-----:R-:W-:Y:S02]  /*aa40*/  IMAD R11, R21.reuse, UR5, R14 ;  /* 0x00000005150b7c24 */ /* 0x041fe4000f8e020e */
[----:B------:R-:W-:Y:S01]  /*aa50*/  IMAD.WIDE.U32 R12, R21, UR4, R12 ;  /* 0x00000004150c7c25 */ /* 0x000fe2000f8e000c */
[----:B------:R-:W-:-:S03]  /*aa60*/  ULDC.64 UR4, c[0x0][0x330] ;  /* 0x0000cc0000047ab9 */ /* 0x000fc60000000a00 */
[----:B------:R-:W-:Y:S02]  /*aa70*/  IMAD.IADD R13, R13, 0x1, R11 ;  /* 0x000000010d0d7824 */ /* 0x000fe400078e020b */
[----:B------:R-:W-:-:S04]  /*aa80*/  IMAD.WIDE.U32 R12, R195, UR4, R12 ;  /* 0x00000004c30c7c25 */ /* 0x000fc8000f8e000c */
[----:B------:R-:W-:Y:S01]  /*aa90*/  IMAD R11, R195, UR5, R13 ;  /* 0x00000005c30b7c24 */ /* 0x000fe2000f8e020d */
[----:B------:R-:W-:-:S04]  /*aaa0*/  LEA R21, P2, R12, UR6, 0x1 ;  /* 0x000000060c157c11 */ /* 0x000fc8000f8408ff */
[----:B------:R-:W-:Y:S01]  /*aab0*/  LEA.HI.X R11, R12, UR7, R11, 0x1, P2 ;  /* 0x000000070c0b7c11 */ /* 0x000fe200090f0c0b */
[----:B------:R0:W1:Y:S01]  /*aac0*/  SHFL.IDX PT, R32, R21, RZ, 0x1c1f ;  /* 0x001c1fff15207589 */ /* 0x00006200000e0000 */
[----:B------:R-:W-:-:S03]  /*aad0*/  ISETP.GE.AND P2, PT, R82, 0x1, PT ;  /* 0x000000015200780c */ /* 0x000fc60003f46270 */
[----:B------:R0:W2:Y:S10]  /*aae0*/  SHFL.IDX PT, R33, R11, RZ, 0x1c1f ;  /* 0x001c1fff0b217589 */ /* 0x0000b400000e0000 */
[----:B0-----:R-:W-:Y:S05]  /*aaf0*/  @!P2 BRA `(.L_x_559) ;  /* 0x000000000080a947 */ /* 0x001fea0003800000 */
[----:B------:R-:W-:Y:S02]  /*ab00*/  ISETP.GE.AND P5, PT, R16, UR50, PT ;  /* 0x0000003210007c0c */ /* 0x000fe4000bfa6270 */
[----:B------:R-:W-:-:S11]  /*ab10*/  ISETP.GE.AND P4, PT, R23, UR50, PT ;  /* 0x0000003217007c0c */ /* 0x000fd6000bf86270 */
[----:B------:R-:W0:Y:S01]  /*ab20*/  @!P5 LDS.128 R12, [R26] ;  /* 0x000000001a0cd984 */ /* 0x000e220000000c00 */
[----:B-1----:R-:W-:-:S04]  /*ab30*/  @!P5 LEA R34, P2, R16, R32, 0x1 ;  /* 0x000000201022d211 */ /* 0x002fc800078408ff */
[----:B--2---:R-:W-:Y:S02]  /*ab40*/  @!P5 LEA.HI.X R35, R16, R33, R17, 0x1, P2 ;  /* 0x000000211023d211 */ /* 0x004fe400010f0c11 */
[----:B------:R-:W-:-:S04]  /*ab50*/  @!P4 LEA R30, P2, R23, R32, 0x1 ;  /* 0x00000020171ec211 */ /* 0x000fc800078408ff */
[----:B------:R-:W-:Y:S02]  /*ab60*/  @!P4 LEA.HI.X R31, R23, R33, R202, 0x1, P2 ;  /* 0x00000021171fc211 */ /* 0x000fe400010f0cca */
[----:B------:R-:W-:-:S13]  /*ab70*/  ISETP.GE.AND P2, PT, R22, UR50, PT ;  /* 0x0000003216007c0c */ /* 0x000fda000bf46270 */
[----:B------:R-:W-:-:S04]  /*ab80*/  @!P2 LEA R28, P6, R22, R32, 0x1 ;  /* 0x00000020161ca211 */ /* 0x000fc800078c08ff */
[----:B------:R-:W-:Y:S01]  /*ab90*/  @!P2 LEA.HI.X R29, R22, R33, R201, 0x1, P6 ;  /* 0x00000021161da211 */ /* 0x000fe200030f0cc9 */
[----:B0-----:R0:W-:Y:S01]  /*aba0*/  @!P5 ST.E.128 desc[UR48][R34.64], R12 ;  /* 0x0000000c2200d985 */ /* 0x0011e2000c101d30 */
[----:B------:R-:W-:-:S13]  /*abb0*/  ISETP.GE.AND P5, PT, R194, UR50, PT ;  /* 0x00000032c2007c0c */ /* 0x000fda000bfa6270 */
[----:B------:R-:W1:Y:S01]  /*abc0*/  @!P5 LDS.128 R12, [R27] ;  /* 0x000000001b0cd984 */ /* 0x000e620000000c00 */
[----:B------:R-:W-:-:S04]  /*abd0*/  @!P5 IMAD.SHL.U32 R25, R198, 0x8, RZ ;  /* 0x00000008c619d824 */ /* 0x000fc800078e00ff */
[----:B0-----:R-:W-:-:S05]  /*abe0*/  @!P5 IMAD.WIDE R34, R25, 0x2, R32 ;  /* 0x000000021922d825 */ /* 0x001fca00078e0220 */
[----:B-1----:R0:W-:Y:S01]  /*abf0*/  @!P5 ST.E.128 desc[UR48][R34.64], R12 ;  /* 0x0000000c2200d985 */ /* 0x0021e2000c101d30 */
[----:B------:R-:W-:-:S13]  /*ac00*/  ISETP.GE.AND P5, PT, R193, UR50, PT ;  /* 0x00000032c1007c0c */ /* 0x000fda000bfa6270 */
[----:B------:R-:W1:Y:S01]  /*ac10*/  @!P5 LDS.128 R12, [R26+0x3000] ;  /* 0x003000001a0cd984 */ /* 0x000e620000000c00 */
[----:B------:R-:W-:Y:S01]  /*ac20*/  @!P5 IMAD.SHL.U32 R25, R199, 0x8, RZ ;  /* 0x00000008c719d824 */ /* 0x000fe200078e00ff */
[----:B0-----:R-:W-:Y:S01]  /*ac30*/  @!P5 MOV R34, R32 ;  /* 0x000000200022d202 */ /* 0x001fe20000000f00 */
[----:B------:R-:W-:-:S04]  /*ac40*/  @!P5 IMAD.MOV.U32 R35, RZ, RZ, R33 ;  /* 0x000000ffff23d224 */ /* 0x000fc800078e0021 */
[----:B------:R-:W-:-:S05]  /*ac50*/  @!P5 IMAD.WIDE R34, R25, 0x2, R34 ;  /* 0x000000021922d825 */ /* 0x000fca00078e0222 */
[----:B-1----:R-:W-:Y:S01]  /*ac60*/  @!P5 ST.E.128 desc[UR48][R34.64], R12 ;  /* 0x0000000c2200d985 */ /* 0x002fe2000c101d30 */
[----:B------:R-:W-:-:S03]  /*ac70*/  ISETP.GE.AND P5, PT, R192, UR50, PT ;  /* 0x00000032c0007c0c */ /* 0x000fc6000bfa6270 */
[----:B------:R-:W0:Y:S10]  /*ac80*/  @!P4 LDS.128 R12, [R27+0x3000] ;  /* 0x003000001b0cc984 */ /* 0x000e340000000c00 */
[----:B------:R-:W-:-:S04]  /*ac90*/  @!P5 LEA R32, P6, R192, R32, 0x1 ;  /* 0x00000020c020d211 */ /* 0x000fc800078c08ff */
[----:B------:R-:W-:Y:S01]  /*aca0*/  @!P5 LEA.HI.X R33, R192, R33, R200, 0x1, P6 ;  /* 0x00000021c021d211 */ /* 0x000fe200030f0cc8 */
[----:B0-----:R-:W-:Y:S04]  /*acb0*/  @!P4 ST.E.128 desc[UR48][R30.64], R12 ;  /* 0x0000000c1e00c985 */ /* 0x001fe8000c101d30 */
[----:B------:R-:W0:Y:S04]  /*acc0*/  @!P2 LDS.128 R12, [R26+0x6000] ;  /* 0x006000001a0ca984 */ /* 0x000e280000000c00 */
[----:B0-----:R-:W-:Y:S04]  /*acd0*/  @!P2 ST.E.128 desc[UR48][R28.64], R12 ;  /* 0x0000000c1c00a985 */ /* 0x001fe8000c101d30 */
[----:B------:R-:W0:Y:S04]  /*ace0*/  @!P5 LDS.128 R12, [R27+0x6000] ;  /* 0x006000001b0cd984 */ /* 0x000e280000000c00 */
[----:B0-----:R0:W-:Y:S02]  /*acf0*/  @!P5 ST.E.128 desc[UR48][R32.64], R12 ;  /* 0x0000000c2000d985 */ /* 0x0011e4000c101d30 */
.L_x_559:
[----:B------:R-:W-:Y:S05]  /*ad00*/  BSYNC B0 ;  /* 0x0000000000007941 */ /* 0x000fea0003800000 */
.L_x_558:
[----:B------:R-:W-:Y:S01]  /*ad10*/  ISETP.GE.AND P2, PT, R82, 0x41, PT ;  /* 0x000000415200780c */ /* 0x000fe20003f46270 */
[----:B0-2---:R0:W2:Y:S01]  /*ad20*/  SHFL.IDX PT, R33, R11, 0x1, 0x1c1f ;  /* 0x003c1f000b217f89 */ /* 0x0050a200000e0000 */
[----:B------:R-:W-:Y:S03]  /*ad30*/  BSSY B0, `(.L_x_560) ;  /* 0x0000023000007945 */ /* 0x000fe60003800000 */
[----:B-1----:R0:W1:Y:S08]  /*ad40*/  SHFL.IDX PT, R32, R21, 0x1, 0x1c1f ;  /* 0x003c1f0015207f89 */ /* 0x00207000000e0000 */
[----:B0-----:R-:W-:Y:S05]  /*ad50*/  @!P2 BRA `(.L_x_561) ;  /* 0x000000000080a947 */ /* 0x001fea0003800000 */
[----:B------:R-:W-:Y:S02]  /*ad60*/  ISETP.GE.AND P5, PT, R16, UR50, PT ;  /* 0x0000003210007c0c */ /* 0x000fe4000bfa6270 */
[----:B------:R-:W-:-:S11]  /*ad70*/  ISETP.GE.AND P4, PT, R23, UR50, PT ;  /* 0x0000003217007c0c */ /* 0x000fd6000bf86270 */
[----:B------:R-:W0:Y:S01]  /*ad80*/  @!P5 LDS.128 R12, [R26+0x2000] ;  /* 0x002000001a0cd984 */ /* 0x000e220000000c00 */
        /* <DEDUP_REMOVED lines=9> */
[----:B------:R-:W1:Y:S01]  /*ae20*/  @!P5 LDS.128 R12, [R27+0x2000] ;  /* 0x002000001b0cd984 */ /* 0x000e620000000c00 */
[----:B------:R-:W-:-:S04]  /*ae30*/  @!P5 IMAD.SHL.U32 R11, R198, 0x8, RZ ;  /* 0x00000008c60bd824 */ /* 0x000fc800078e00ff */
[----:B0-----:R-:W-:-:S05]  /*ae40*/  @!P5 IMAD.WIDE R34, R11, 0x2, R32 ;  /* 0x000000020b22d825 */ /* 0x001fca00078e0220 */
[----:B-1----:R0:W-:Y:S01]  /*ae50*/  @!P5 ST.E.128 desc[UR48][R34.64], R12 ;  /* 0x0000000c2200d985 */ /* 0x0021e2000c101d30 */
[----:B------:R-:W-:-:S13]  /*ae60*/  ISETP.GE.AND P5, PT, R193, UR50, PT ;  /* 0x00000032c1007c0c */ /* 0x000fda000bfa6270 */
[----:B------:R-:W1:Y:S01]  /*ae70*/  @!P5 LDS.128 R12, [R26+0x5000] ;  /* 0x005000001a0cd984 */ /* 0x000e620000000c00 */
[----:B------:R-:W-:Y:S01]  /*ae80*/  @!P5 SHF.L.U32 R11, R199, 0x3, RZ ;  /* 0x00000003c70bd819 */ /* 0x000fe200000006ff */
[----:B0-----:R-:W-:Y:S02]  /*ae90*/  @!P5 IMAD.MOV.U32 R34, RZ, RZ, R32 ;  /* 0x000000ffff22d224 */ /* 0x001fe400078e0020 */
[----:B------:R-:W-:Y:S02]  /*aea0*/  @!P5 IMAD.MOV.U32 R35, RZ, RZ, R33 ;  /* 0x000000ffff23d224 */ /* 0x000fe400078e0021 */
        /* <DEDUP_REMOVED lines=11> */
.L_x_561:
[----:B------:R-:W-:Y:S05]  /*af60*/  BSYNC B0 ;  /* 0x0000000000007941 */ /* 0x000fea0003800000 */
.L_x_560:
[----:B------:R-:W4:Y:S01]  /*af70*/  LDL R11, [R1] ;  /* 0x00000000010b7983 */ /* 0x000f220000100800 */
[----:B------:R-:W-:Y:S01]  /*af80*/  VIADD R19, R19, 0x1 ;  /* 0x0000000113137836 */ /* 0x000fe20000000000 */
[----:B---3--:R-:W-:Y:S01]  /*af90*/  @!P3 IADD3 R83, R83, 0x308c0, RZ ;  /* 0x000308c05353b810 */ /* 0x008fe20007ffe0ff */
[----:B------:R-:W-:Y:S01]  /*afa0*/  @!PT LDS RZ, [RZ] ;  /* 0x00000000fffff984 */ /* 0x000fe20000000800 */
[----:B------:R-:W-:Y:S01]  /*afb0*/  @!PT LDS RZ, [RZ] ;  /* 0x00000000fffff984 */ /* 0x000fe20000000800 */
[----:B------:R-:W-:Y:S01]  /*afc0*/  @!PT LDS RZ, [RZ] ;  /* 0x00000000fffff984 */ /* 0x000fe20000000800 */
[----:B------:R-:W-:Y:S01]  /*afd0*/  @!PT LDS RZ, [RZ] ;  /* 0x00000000fffff984 */ /* 0x000fe20000000800 */
[----:B------:R3:W-:Y:S06]  /*afe0*/  MEMBAR.ALL.CTA ;  /* 0x0000000000007992 */ /* 0x0007ec0000008000 */
[----:B---3--:R-:W3:Y:S02]  /*aff0*/  FENCE.VIEW.ASYNC.S ;  /* 0x00000000000073c6 */ /* 0x008ee40000000000 */
[----:B---3--:R3:W-:Y:S01]  /*b000*/  BAR.SYNC.DEFER_BLOCKING R160, 0x80 ;  /* 0x000200a00000751d */ /* 0x0087e20000010000 */
[----:B------:R-:W-:-:S02]  /*b010*/  ISETP.NE.AND P2, PT, R19, 0x2, PT ;  /* 0x000000021300780c */ /* 0x000fc40003f45270 */
[----:B------:R-:W-:Y:S02]  /*b020*/  @!P3 PRMT R83, RZ, 0x654, R83 ;  /* 0x00000654ff53b816 */ /* 0x000fe40000000053 */
[----:B------:R-:W-:Y:S02]  /*b030*/  SEL R19, R19, RZ, P2 ;  /* 0x000000ff13137207 */ /* 0x000fe40001000000 */
[----:B------:R3:W-:Y:S01]  /*b040*/  @!P3 SYNCS.ARRIVE.TRANS64.RED.A1T0 RZ, [R83+URZ], RZ ;  /* 0x000000ff53ffb9a7 */ /* 0x0007e2000810043f */
[----:B----4-:R-:W-:Y:S02]  /*b050*/  LOP3.LUT P4, RZ, R11, 0x2, RZ, 0xc0, !PT ;  /* 0x000000020bff7812 */ /* 0x010fe4000788c0ff */
[----:B------:R-:W-:Y:S02]  /*b060*/  SEL R11, RZ, 0x1, P2 ;  /* 0x00000001ff0b7807 */ /* 0x000fe40001000000 */
[----:B------:R-:W-:Y:S02]  /*b070*/  PLOP3.LUT P2, PT, PT, PT, PT, 0x8, 0x0 ;  /* 0x000000000000781c */ /* 0x000fe40003f4e170 */
[----:B------:R-:W-:-:S07]  /*b080*/  LOP3.LUT R204, R204, R11, RZ, 0x3c, !PT ;  /* 0x0000000bcccc7212 */ /* 0x000fce00078e3cff */
[----:B---3--:R-:W-:Y:S05]  /*b090*/  @P4 BRA `(.L_x_562) ;  /* 0xffffff7800e04947 */ /* 0x008fea000383ffff */
.L_x_452:
[----:B------:R-:W-:Y:S01]  /*b0a0*/  BSSY B0, `(.L_x_563) ;  /* 0x0000005000007945 */ /* 0x000fe20003800000 */
[----:B------:R-:W-:-:S03]  /*b0b0*/  IMAD.MOV.U32 R2, RZ, RZ, RZ ;  /* 0x000000ffff027224 */ /* 0x000fc600078e00ff */
[----:B------:R-:W-:Y:S05]  /*b0c0*/  @P2 BRA `(.L_x_564) ;  /* 0x0000000000082947 */ /* 0x000fea0003800000 */
[----:B------:R-:W3:Y:S02]  /*b0d0*/  FENCE.VIEW.ASYNC.G ;  /* 0x00000000000073c6 */ /* 0x000ee40000000100 */
[----:B---3--:R-:W-:Y:S06]  /*b0e0*/  BAR.ARV 0xc, 0x180 ;  /* 0x0306000000007b1d */ /* 0x008fec0000002000 */
.L_x_564:
[----:B------:R-:W-:Y:S05]  /*b0f0*/  BSYNC B0 ;  /* 0x0000000000007941 */ /* 0x000fea0003800000 */
.L_x_563:
[----:B------:R-:W3:Y:S01]  /*b100*/  LDL R0, [R1] ;  /* 0x0000000001007983 */ /* 0x000ee20000100800 */
[----:B------:R-:W-:Y:S01]  /*b110*/  BSSY B0, `(.L_x_565) ;  /* 0x0000021000007945 */ /* 0x000fe20003800000 */
[----:B---3--:R-:W-:-:S13]  /*b120*/  LOP3.LUT P0, RZ, R0, 0x8, RZ, 0xc0, !PT ;  /* 0x0000000800ff7812 */ /* 0x008fda000780c0ff */
[----:B------:R-:W-:Y:S05]  /*b130*/  @!P0 BRA `(.L_x_566) ;  /* 0x0000000000788947 */ /* 0x000fea0003800000 */
[----:B------:R-:W-:Y:S01]  /*b140*/  ISETP.NE.AND P0, PT, R225, RZ, PT ;  /* 0x000000ffe100720c */ /* 0x000fe20003f05270 */
[----:B------:R-:W-:-:S03]  /*b150*/  ULDC UR4, c[0x0][0x9f0] ;  /* 0x00027c0000047ab9 */ /* 0x000fc60000000800 */
[----:B------:R-:W-:-:S04]  /*b160*/  SEL R6, R225, UR4, P0 ;  /* 0x00000004e1067c07 */ /* 0x000fc80008000000 */
[-C--:B------:R-:W-:Y:S02]  /*b170*/  IABS R5, R6.reuse ;  /* 0x0000000600057213 */ /* 0x080fe40000000000 */
[----:B------:R-:W-:Y:S02]  /*b180*/  IADD3 R0, R135, -0x1, R6 ;  /* 0xffffffff87007810 */ /* 0x000fe40007ffe006 */
[----:B------:R-:W3:Y:S01]  /*b190*/  I2F.RP R4, R5 ;  /* 0x0000000500047306 */ /* 0x000ee20000209400 */
[----:B------:R-:W-:-:S05]  /*b1a0*/  IABS R9, R6 ;  /* 0x0000000600097213 */ /* 0x000fca0000000000 */
[----:B------:R-:W-:Y:S02]  /*b1b0*/  IMAD.MOV R9, RZ, RZ, -R9 ;  /* 0x000000ffff097224 */ /* 0x000fe400078e0a09 */
[----:B---3--:R-:W3:Y:S02]  /*b1c0*/  MUFU.RCP R4, R4 ;  /* 0x0000000400047308 */ /* 0x008ee40000001000 */
[----:B---3--:R-:W-:Y:S02]  /*b1d0*/  IADD3 R2, R4, 0xffffffe, RZ ;  /* 0x0ffffffe04027810 */ /* 0x008fe40007ffe0ff */
[----:B------:R-:W-:-:S04]  /*b1e0*/  IABS R4, R0 ;  /* 0x0000000000047213 */ /* 0x000fc80000000000 */
[----:B------:R3:W4:Y:S01]  /*b1f0*/  F2I.FTZ.U32.TRUNC.NTZ R3, R2 ;  /* 0x0000000200037305 */ /* 0x000722000021f000 */
[----:B------:R-:W-:-:S04]  /*b200*/  LOP3.LUT R0, R0, R6, RZ, 0x3c, !PT ;  /* 0x0000000600007212 */ /* 0x000fc800078e3cff */
[----:B------:R-:W-:Y:S02]  /*b210*/  ISETP.GE.AND P2, PT, R0, RZ, PT ;  /* 0x000000ff0000720c */ /* 0x000fe40003f46270 */
[----:B---3--:R-:W-:Y:S01]  /*b220*/  MOV R2, RZ ;  /* 0x000000ff00027202 */ /* 0x008fe20000000f00 */
[----:B----4-:R-:W-:-:S04]  /*b230*/  IMAD.MOV R8, RZ, RZ, -R3 ;  /* 0x000000ffff087224 */ /* 0x010fc800078e0a03 */
[----:B------:R-:W-:-:S04]  /*b240*/  IMAD R7, R8, R5, RZ ;  /* 0x0000000508077224 */ /* 0x000fc800078e02ff */
[----:B------:R-:W-:-:S04]  /*b250*/  IMAD.HI.U32 R3, R3, R7, R2 ;  /* 0x0000000703037227 */ /* 0x000fc800078e0002 */
[----:B------:R-:W-:Y:S02]  /*b260*/  IMAD.MOV.U32 R2, RZ, RZ, R9 ;  /* 0x000000ffff027224 */ /* 0x000fe400078e0009 */
[----:B------:R-:W-:-:S04]  /*b270*/  IMAD.HI.U32 R3, R3, R4, RZ ;  /* 0x0000000403037227 */ /* 0x000fc800078e00ff */
[----:B------:R-:W-:-:S05]  /*b280*/  IMAD R2, R3, R2, R4 ;  /* 0x0000000203027224 */ /* 0x000fca00078e0204 */
[----:B------:R-:W-:-:S13]  /*b290*/  ISETP.GT.U32.AND P1, PT, R5, R2, PT ;  /* 0x000000020500720c */ /* 0x000fda0003f24070 */
[----:B------:R-:W-:Y:S01]  /*b2a0*/  @!P1 IMAD.IADD R2, R2, 0x1, -R5 ;  /* 0x0000000102029824 */ /* 0x000fe200078e0a05 */
[----:B------:R-:W-:Y:S02]  /*b2b0*/  @!P1 IADD3 R3, R3, 0x1, RZ ;  /* 0x0000000103039810 */ /* 0x000fe40007ffe0ff */
[----:B------:R-:W-:Y:S02]  /*b2c0*/  ISETP.NE.AND P1, PT, R6, RZ, PT ;  /* 0x000000ff0600720c */ /* 0x000fe40003f25270 */
[----:B------:R-:W-:-:S13]  /*b2d0*/  ISETP.GE.U32.AND P0, PT, R2, R5, PT ;  /* 0x000000050200720c */ /* 0x000fda0003f06070 */
[----:B------:R-:W-:-:S04]  /*b2e0*/  @P0 VIADD R3, R3, 0x1 ;  /* 0x0000000103030836 */ /* 0x000fc80000000000 */
[----:B------:R-:W-:-:S05]  /*b2f0*/  IMAD.MOV.U32 R2, RZ, RZ, R3 ;  /* 0x000000ffff027224 */ /* 0x000fca00078e0003 */
[----:B------:R-:W-:Y:S02]  /*b300*/  @!P2 IADD3 R2, -R2, RZ, RZ ;  /* 0x000000ff0202a210 */ /* 0x000fe40007ffe1ff */
[----:B------:R-:W-:-:S07]  /*b310*/  @!P1 LOP3.LUT R2, RZ, R6, RZ, 0x33, !PT ;  /* 0x00000006ff029212 */ /* 0x000fce00078e33ff */
.L_x_566:
[----:B------:R-:W-:Y:S05]  /*b320*/  BSYNC B0 ;  /* 0x0000000000007941 */ /* 0x000fea0003800000 */
.L_x_565:
[----:B------:R-:W3:Y:S01]  /*b330*/  LDL R0, [R1+0x40] ;  /* 0x0000400001007983 */ /* 0x000ee20000100800 */
[----:B------:R-:W-:Y:S02]  /*b340*/  PLOP3.LUT P0, PT, PT, PT, PT, 0x80, 0x0 ;  /* 0x000000000000781c */ /* 0x000fe40003f0f070 */
        /* <DEDUP_REMOVED lines=30> */
[----:B012---:R-:W-:Y:S02]  /*b530*/  CS2R R32, SRZ ;  /* 0x0000000000207805 */ /* 0x007fe4000001ff00 */
        /* <DEDUP_REMOVED lines=18> */
[----:B---3--:R-:W-:-:S05]  /*b660*/  IMAD R221, R0, R2, RZ ;  /* 0x0000000200dd7224 */ /* 0x008fca00078e02ff */
[----:B------:R-:W-:-:S04]  /*b670*/  VIADDMNMX R2, R221, R2, R135, PT ;  /* 0x00000002dd027246 */ /* 0x000fc80003800187 */
[----:B------:R-:W-:-:S13]  /*b680*/  ISETP.GT.AND P1, PT, R2, R221, PT ;  /* 0x000000dd0200720c */ /* 0x000fda0003f24270 */
[----:B------:R-:W-:Y:S05]  /*b690*/  @!P1 BRA `(.L_x_567) ;  /* 0x000000b8007c9947 */ /* 0x000fea0003800000 */
[----:B------:R-:W0:Y:S01]  /*b6a0*/  S2R R0, SR_TID.X ;  /* 0x0000000000007919 */ /* 0x000e220000002100 */
[----:B------:R-:W-:-:S06]  /*b6b0*/  ULOP3.LUT UP0, URZ, UR60, 0x1bf, URZ, 0xc0, !UPT ;  /* 0x000001bf3c3f7892 */ /* 0x000fcc000f80c03f */
[----:B------:R-:W-:Y:S01]  /*b6c0*/  PLOP3.LUT P0, PT, PT, PT, UP0, 0x80, 0x0 ;  /* 0x000000000000781c */ /* 0x000fe20003f0f008 */
[----:B0-----:R-:W-:-:S05]  /*b6d0*/  VIADD R0, R0, 0xffffff80 ;  /* 0xffffff8000007836 */ /* 0x001fca0000000000 */
[----:B------:R-:W-:-:S04]  /*b6e0*/  SHF.R.S32.HI R3, RZ, 0x1f, R0 ;  /* 0x0000001fff037819 */ /* 0x000fc80000011400 */
[----:B------:R-:W-:-:S04]  /*b6f0*/  LEA.HI R3, R3, R0, RZ, 0x7 ;  /* 0x0000000003037211 */ /* 0x000fc800078f38ff */
[----:B------:R-:W-:-:S06]  /*b700*/  SHF.R.S32.HI R0, RZ, 0x7, R3 ;  /* 0x00000007ff007819 */ /* 0x000fcc0000011403 */
[----:B------:R-:W0:Y:S02]  /*b710*/  SHFL.IDX PT, R0, R0, RZ, 0x1f ;  /* 0x00001fff00007589 */ /* 0x000e2400000e0000 */
[----:B0-----:R-:W-:-:S04]  /*b720*/  LEA.HI R3, R0, R0, RZ, 0x1 ;  /* 0x0000000000037211 */ /* 0x001fc800078f08ff */
[----:B------:R-:W-:-:S05]  /*b730*/  LOP3.LUT R3, R3, 0x1e, RZ, 0xc0, !PT ;  /* 0x0000001e03037812 */ /* 0x000fca00078ec0ff */
[----:B------:R-:W-:-:S05]  /*b740*/  IMAD.IADD R3, R0, 0x1, -R3 ;  /* 0x0000000100037824 */ /* 0x000fca00078e0a03 */
[----:B------:R-:W-:-:S04]  /*b750*/  LEA R3, R3, UR60, 0xd ;  /* 0x0000003c03037c11 */ /* 0x000fc8000f8e68ff */
[----:B------:R-:W-:-:S04]  /*b760*/  SHF.R.U32.HI R3, RZ, 0x4, R3 ;  /* 0x00000004ff037819 */ /* 0x000fc80000011603 */
[----:B------:R-:W-:Y:S01]  /*b770*/  LOP3.LUT R36, R3, 0x3fff, RZ, 0xc0, !PT ;  /* 0x00003fff03247812 */ /* 0x000fe200078ec0ff */
[----:B------:R-:W-:Y:S06]  /*b780*/  @!P0 BRA `(.L_x_568) ;  /* 0x0000000000408947 */ /* 0x000fec0003800000 */
[----:B------:R-:W-:Y:S01]  /*b790*/  MOV R14, 0x0 ;  /* 0x00000000000e7802 */ /* 0x000fe20000000f00 */
[----:B------:R-:W-:Y:S01]  /*b7a0*/  ULDC.64 UR4, c[0x4][0x88] ;  /* 0x0100220000047ab9 */ /* 0x000fe20000000a00 */
[----:B------:R-:W-:Y:S01]  /*b7b0*/  ULDC.64 UR6, c[0x4][0x90] ;  /* 0x0100240000067ab9 */ /* 0x000fe20000000a00 */
[----:B------:R-:W-:Y:S01]  /*b7c0*/  MOV R4, UR4 ;  /* 0x0000000400047c02 */ /* 0x000fe20008000f00 */
[----:B------:R-:W-:Y:S01]  /*b7d0*/  IMAD.U32 R5, RZ, RZ, UR5 ;  /* 0x00000005ff057e24 */ /* 0x000fe2000f8e00ff */
[----:B------:R-:W-:Y:S01]  /*b7e0*/  ULDC.64 UR4, c[0x4][0x28] ;  /* 0x01000a0000047ab9 */ /* 0x000fe20000000a00 */
[----:B------:R-:W0:Y:S01]  /*b7f0*/  LDC.64 R14, c[0x4][R14] ;  /* 0x010000000e0e7b82 */ /* 0x000e220000000a00 */
[----:B------:R-:W-:Y:S01]  /*b800*/  IMAD.U32 R6, RZ, RZ, UR6 ;  /* 0x00000006ff067e24 */ /* 0x000fe2000f8e00ff */
[----:B------:R-:W-:Y:S01]  /*b810*/  MOV R7, UR7 ;  /* 0x0000000700077c02 */ /* 0x000fe20008000f00 */
[----:B------:R-:W-:Y:S01]  /*b820*/  IMAD.U32 R10, RZ, RZ, UR4 ;  /* 0x00000004ff0a7e24 */ /* 0x000fe2000f8e00ff */
[----:B------:R-:W-:Y:S01]  /*b830*/  MOV R8, 0x70 ;  /* 0x0000007000087802 */ /* 0x000fe20000000f00 */
[----:B------:R-:W-:-:S02]  /*b840*/  IMAD.U32 R11, RZ, RZ, UR5 ;  /* 0x00000005ff0b7e24 */ /* 0x000fc4000f8e00ff */
[----:B------:R-:W-:Y:S02]  /*b850*/  IMAD.MOV.U32 R12, RZ, RZ, 0x1 ;  /* 0x00000001ff0c7424 */ /* 0x000fe400078e00ff */
[----:B------:R-:W-:-:S07]  /*b860*/  IMAD.MOV.U32 R13, RZ, RZ, RZ ;  /* 0x000000ffff0d7224 */ /* 0x000fce00078e00ff */
[----:B------:R-:W-:-:S07]  /*b870*/  LEPC R20, `(.L_x_568) ;  /* 0x000000001014794e */ /* 0x000fce0000000000 */
[----:B0----5:R-:W-:Y:S05]  /*b880*/  CALL.ABS.NOINC R14 ;  /* 0x000000000e007343 */ /* 0x021fea0003c00000 */
.L_x_568:
[----:B------:R-:W-:Y:S02]  /*b890*/  ULDC UR4, c[0x0][0x3f4] ;  /* 0x0000fd0000047ab9 */ /* 0x000fe40000000800 */
[----:B------:R-:W-:-:S13]  /*b8a0*/  ISETP.LT.AND P0, PT, RZ, UR4, PT ;  /* 0x00000004ff007c0c */ /* 0x000fda000bf01270 */
[----:B------:R-:W-:Y:S05]  /*b8b0*/  @P0 BRA `(.L_x_569) ;  /* 0x00000000003c0947 */ /* 0x000fea0003800000 */
[----:B------:R-:W-:-:S04]  /*b8c0*/  LEA.HI R0, R229, R229, RZ, 0x1 ;  /* 0x000000e5e5007211 */ /* 0x000fc800078f08ff */
[----:B------:R-:W-:-:S04]  /*b8d0*/  LOP3.LUT R0, R0, 0xfffffffe, RZ, 0xc0, !PT ;  /* 0xfffffffe00007812 */ /* 0x000fc800078ec0ff */
[----:B------:R-:W-:-:S04]  /*b8e0*/  IADD3 R0, R229, -R0, RZ ;  /* 0x80000000e5007210 */ /* 0x000fc80007ffe0ff */
[----:B------:R-:W-:-:S04]  /*b8f0*/  SHF.L.U32 R3, R0, 0x1f, RZ ;  /* 0x0000001f00037819 */ /* 0x000fc800000006ff */
[----:B------:R0:W1:Y:S03]  /*b900*/  SYNCS.PHASECHK.TRANS64.TRYWAIT P0, [R18+URZ+0x30800], R3 ;  /* 0x03080003120075a7 */ /* 0x000066000800017f */
[----:B-1----:R-:W-:Y:S05]  /*b910*/  @!P0 NANOSLEEP.SYNCS 0x989680 ;  /* 0x009896800000895d */ /* 0x002fea0003900000 */
[----:B------:R-:W1:Y:S01]  /*b920*/  @!P0 SYNCS.PHASECHK.TRANS64 P0, [R18+URZ+0x30800], R3 ;  /* 0x03080003120085a7 */ /* 0x000e62000800007f */
[----:B------:R-:W-:Y:S04]  /*b930*/  BSSY B0, `(.L_x_570) ;  /* 0x0000006000007945 */ /* 0x000fe80003800000 */
[----:B-1----:R-:W-:Y:S05]  /*b940*/  @P0 BRA `(.L_x_571) ;  /* 0x0000000000100947 */ /* 0x002fea0003800000 */
.L_x_572:
[----:B-1----:R1:W2:Y:S02]  /*b950*/  SYNCS.PHASECHK.TRANS64.TRYWAIT P0, [R18+URZ+0x30800], R3 ;  /* 0x03080003120075a7 */ /* 0x0022a4000800017f */
[----:B--2---:R-:W-:Y:S05]  /*b960*/  @!P0 NANOSLEEP.SYNCS 0x989680 ;  /* 0x009896800000895d */ /* 0x004fea0003900000 */
[----:B------:R-:W2:Y:S02]  /*b970*/  @!P0 SYNCS.PHASECHK.TRANS64 P0, [R18+URZ+0x30800], R3 ;  /* 0x03080003120085a7 */ /* 0x000ea4000800007f */
[----:B--2---:R-:W-:Y:S05]  /*b980*/  @!P0 BRA `(.L_x_572) ;  /* 0xfffffffc00f08947 */ /* 0x004fea000383ffff */
.L_x_571:
[----:B------:R-:W-:Y:S05]  /*b990*/  BSYNC B0 ;  /* 0x0000000000007941 */ /* 0x000fea0003800000 */
.L_x_570:
[----:B------:R-:W-:Y:S05]  /*b9a0*/  BRA `(.L_x_573) ;  /* 0x0000005800dc7947 */ /* 0x000fea0003800000 */
.L_x_569:
[----:B-----5:R-:W-:Y:S01]  /*b9b0*/  SHF.R.S32.HI R0, RZ, 0x1f, R131 ;  /* 0x0000001fff007819 */ /* 0x020fe20000011483 */
[----:B------:R-:W-:Y:S01]  /*b9c0*/  ULOP3.LUT UP0, URZ, UR60, 0x3ff, URZ, 0xc0, !UPT ;  /* 0x000003ff3c3f7892 */ /* 0x000fe2000f80c03f */
[----:B------:R-:W-:Y:S01]  /*b9d0*/  ULDC.64 UR4, c[0x0][0x3f8] ;  /* 0x0000fe0000047ab9 */ /* 0x000fe20000000a00 */
[----:B------:R-:W-:Y:S02]  /*b9e0*/  ULDC.64 UR6, c[0x0][0x408] ;  /* 0x0001020000067ab9 */ /* 0x000fe40000000a00 */
[C---:B------:R-:W-:Y:S02]  /*b9f0*/  IMAD R6, R0.reuse, UR4, RZ ;  /* 0x0000000400067c24 */ /* 0x040fe4000f8e02ff */
[----:B------:R-:W-:Y:S01]  /*ba00*/  IMAD R0, R0, UR6, RZ ;  /* 0x0000000600007c24 */ /* 0x000fe2000f8e02ff */
[----:B------:R-:W-:Y:S01]  /*ba10*/  PLOP3.LUT P2, PT, PT, PT, UP0, 0x80, 0x0 ;  /* 0x000000000000781c */ /* 0x000fe20003f4f008 */
[C---:B------:R-:W-:Y:S02]  /*ba20*/  IMAD R3, R131.reuse, UR5, R6 ;  /* 0x0000000583037c24 */ /* 0x040fe4000f8e0206 */
[----:B------:R-:W-:Y:S01]  /*ba30*/  IMAD.WIDE.U32 R4, R131, UR4, RZ ;  /* 0x0000000483047c25 */ /* 0x000fe2000f8e00ff */
[----:B------:R-:W-:-:S03]  /*ba40*/  ULDC.64 UR4, c[0x0][0x3e8] ;  /* 0x0000fa0000047ab9 */ /* 0x000fc60000000a00 */
[C---:B------:R-:W-:Y:S01]  /*ba50*/  IMAD R41, R131.reuse, UR7, R0 ;  /* 0x0000000783297c24 */ /* 0x040fe2000f8e0200 */
[----:B------:R-:W-:Y:S01]  /*ba60*/  LEA R38, P0, R4, UR4, 0x1 ;  /* 0x0000000404267c11 */ /* 0x000fe2000f8008ff */
[----:B------:R-:W-:Y:S01]  /*ba70*/  IMAD.WIDE.U32 R6, R131, UR6, RZ ;  /* 0x0000000683067c25 */ /* 0x000fe2000f8e00ff */
[----:B------:R-:W-:-:S03]  /*ba80*/  ULDC.64 UR6, c[0x0][0x400] ;  /* 0x0001000000067ab9 */ /* 0x000fc60000000a00 */
[----:B------:R-:W-:Y:S01]  /*ba90*/  IMAD.IADD R3, R3, 0x1, R5 ;  /* 0x0000000103037824 */ /* 0x000fe200078e0205 */
[----:B------:R-:W-:Y:S01]  /*baa0*/  LEA R40, P1, R6, UR6, 0x1 ;  /* 0x0000000606287c11 */ /* 0x000fe2000f8208ff */
[----:B------:R-:W-:-:S03]  /*bab0*/  IMAD.IADD R41, R41, 0x1, R7 ;  /* 0x0000000129297824 */ /* 0x000fc600078e0207 */
[----:B------:R-:W-:Y:S02]  /*bac0*/  LEA.HI.X R24, R4, UR5, R3, 0x1, P0 ;  /* 0x0000000504187c11 */ /* 0x000fe400080f0c03 */
[----:B------:R-:W-:Y:S01]  /*bad0*/  LEA.HI.X R41, R6, UR7, R41, 0x1, P1 ;  /* 0x0000000706297c11 */ /* 0x000fe200088f0c29 */
        /* <DEDUP_REMOVED lines=16> */
[----:B0-----:R-:W-:Y:S05]  /*bbe0*/  CALL.ABS.NOINC R14 ;  /* 0x000000000e007343 */ /* 0x001fea0003c00000 */
.L_x_574:
[----:B------:R-:W-:Y:S01]  /*bbf0*/  ULDC.U8 UR4, c[0x0][0x410] ;  /* 0x0001040000047ab9 */ /* 0x000fe20000000000 */
[----:B------:R-:W-:Y:S01]  /*bc00*/  BSSY B0, `(.L_x_575) ;  /* 0x0000589000007945 */ /* 0x000fe20003800000 */
[----:B------:R-:W-:Y:S02]  /*bc10*/  ISETP.NE.AND P0, PT, RZ, UR4, PT ;  /* 0x00000004ff007c0c */ /* 0x000fe4000bf05270 */
[----:B------:R-:W-:-:S11]  /*bc20*/  LEA R6, R133, R203, 0x7 ;  /* 0x000000cb85067211 */ /* 0x000fd600078e38ff */
[----:B------:R-:W-:Y:S05]  /*bc30*/  @!P0 BRA `(.L_x_576) ;  /* 0x0000002800e08947 */ /* 0x000fea0003800000 */
[----:B------:R-:W-:-:S03]  /*bc40*/  UMOV UR4, 0xffffffff ;  /* 0xffffffff00047882 */ /* 0x000fc60000000000 */
[----:B------:R-:W-:Y:S05]  /*bc50*/  BRA.DIV UR4, `(.L_x_577) ;  /* 0x0000016e04307947 */ /* 0x000fea000b800000 */
[----:B------:R0:W1:Y:S04]  /*bc60*/  SHFL.IDX PT, R37, R24, RZ, 0x1c1f ;  /* 0x001c1fff18257589 */ /* 0x00006800000e0000 */
[----:B------:R-:W2:Y:S04]  /*bc70*/  SHFL.IDX PT, R38, R38, RZ, 0x1c1f ;  /* 0x001c1fff26267589 */ /* 0x000ea800000e0000 */
[----:B------:R-:W3:Y:S04]  /*bc80*/  SHFL.IDX PT, R41, R41, RZ, 0x1c1f ;  /* 0x001c1fff29297589 */ /* 0x000ee800000e0000 */
[----:B0-----:R-:W4:Y:S02]  /*bc90*/  SHFL.IDX PT, R40, R40, RZ, 0x1c1f ;  /* 0x001c1fff28287589 */ /* 0x001f2400000e0000 */
.L_x_826:
[----:B------:R-:W-:Y:S01]  /*bca0*/  ULDC UR4, c[0x0][0x448] ;  /* 0x0001120000047ab9 */ /* 0x000fe20000000800 */
[----:B------:R-:W-:Y:S01]  /*bcb0*/  LOP3.LUT R0, R216, 0x18, R16, 0xf8, !PT ;  /* 0x00000018d8007812 */ /* 0x000fe200078ef810 */
[----:B------:R-:W-:Y:S01]  /*bcc0*/  IMAD R42, R136, UR4, RZ ;  /* 0x00000004882a7c24 */ /* 0x000fe2000f8e02ff */
[----:B------:R-:W-:Y:S01]  /*bcd0*/  BSSY B1, `(.L_x_578) ;  /* 0x000005e000017945 */ /* 0x000fe20003800000 */
[----:B------:R-:W-:Y:S02]  /*bce0*/  LOP3.LUT P0, RZ, R224, 0x4, RZ, 0xc0, !PT ;  /* 0x00000004e0ff7812 */ /* 0x000fe4000780c0ff */
[----:B------:R-:W-:Y:S02]  /*bcf0*/  CS2R R24, SRZ ;  /* 0x0000000000187805 */ /* 0x000fe4000001ff00 */
[----:B------:R-:W-:Y:S02]  /*bd00*/  LOP3.LUT R3, R0, R217, RZ, 0x3c, !PT ;  /* 0x000000d900037212 */ /* 0x000fe400078e3cff */
[----:B------:R-:W-:-:S02]  /*bd10*/  CS2R R20, SRZ ;  /* 0x0000000000147805 */ /* 0x000fc4000001ff00 */
[----:B------:R-:W-:Y:S01]  /*bd20*/  ISETP.GE.AND P1, PT, R6, R42, PT ;  /* 0x0000002a0600720c */ /* 0x000fe20003f26270 */
[----:B------:R-:W-:Y:S01]  /*bd30*/  IMAD R42, R133, -0x80, R42 ;  /* 0xffffff80852a7824 */ /* 0x000fe200078e022a */
[----:B------:R-:W-:Y:S01]  /*bd40*/  CS2R R14, SRZ ;  /* 0x00000000000e7805 */ /* 0x000fe2000001ff00 */
[----:B------:R-:W-:Y:S01]  /*bd50*/  IMAD.IADD R3, R218, 0x1, R3 ;  /* 0x00000001da037824 */ /* 0x000fe200078e0203 */
[----:B------:R-:W-:Y:S02]  /*bd60*/  CS2R R12, SRZ ;  /* 0x00000000000c7805 */ /* 0x000fe4000001ff00 */
[----:B------:R-:W-:Y:S02]  /*bd70*/  CS2R R10, SRZ ;  /* 0x00000000000a7805 */ /* 0x000fe4000001ff00 */
[----:B------:R-:W-:Y:S01]  /*bd80*/  CS2R R8, SRZ ;  /* 0x0000000000087805 */ /* 0x000fe2000001ff00 */
[----:B------:R-:W-:Y:S01]  /*bd90*/  IMAD R3, R3, 0x2, R18 ;  /* 0x0000000203037824 */ /* 0x000fe200078e0212 */
[----:B------:R-:W-:-:S02]  /*bda0*/  CS2R R6, SRZ ;  /* 0x0000000000067805 */ /* 0x000fc4000001ff00 */
[----:B------:R-:W-:Y:S02]  /*bdb0*/  CS2R R4, SRZ ;  /* 0x0000000000047805 */ /* 0x000fe4000001ff00 */
[----:B------:R-:W-:Y:S02]  /*bdc0*/  CS2R R26, SRZ ;  /* 0x00000000001a7805 */ /* 0x000fe4000001ff00 */
[----:B------:R-:W-:Y:S02]  /*bdd0*/  CS2R R28, SRZ ;  /* 0x00000000001c7805 */ /* 0x000fe4000001ff00 */
[----:B------:R-:W-:Y:S02]  /*bde0*/  CS2R R30, SRZ ;  /* 0x00000000001e7805 */ /* 0x000fe4000001ff00 */
[C---:B------:R-:W-:Y:S01]  /*bdf0*/  IADD3 R43, R3.reuse, 0x12400, RZ ;  /* 0x00012400032b7810 */ /* 0x040fe20007ffe0ff */
[----:B------:R-:W-:Y:S01]  /*be00*/  VIADD R0, R3, 0x12440 ;  /* 0x0001244003007836 */ /* 0x000fe20000000000 */
[----:B------:R-:W-:Y:S01]  /*be10*/  CS2R R32, SRZ ;  /* 0x0000000000207805 */ /* 0x000fe2000001ff00 */
[----:B------:R-:W-:Y:S06]  /*be20*/  @P1 BRA `(.L_x_579) ;  /* 0x0000000400201947 */ /* 0x000fec0003800000 */
[----:B------:R-:W-:Y:S01]  /*be30*/  ULDC UR4, c[0x0][0x3f4] ;  /* 0x0000fd0000047ab9 */ /* 0x000fe20000000800 */
[C---:B------:R-:W-:Y:S01]  /*be40*/  IMAD.SHL.U32 R15, R209.reuse, 0x2, RZ ;  /* 0x00000002d10f7824 */ /* 0x040fe200078e00ff */
[----:B------:R-:W-:Y:S01]  /*be50*/  ISETP.GE.AND P4, PT, R209, UR4, PT ;  /* 0x00000004d1007c0c */ /* 0x000fe2000bf86270 */
[----:B------:R-:W-:Y:S01]  /*be60*/  IMAD.SHL.U32 R11, R208, 0x2, RZ ;  /* 0x00000002d00b7824 */ /* 0x000fe200078e00ff */
[----:B------:R-:W-:Y:S01]  /*be70*/  ISETP.GE.AND P3, PT, R207, UR4, PT ;  /* 0x00000004cf007c0c */ /* 0x000fe2000bf66270 */
[----:B------:R-:W-:Y:S01]  /*be80*/  IMAD.SHL.U32 R35, R206, 0x2, RZ ;  /* 0x00000002ce237824 */ /* 0x000fe200078e00ff */
[----:B------:R-:W-:Y:S02]  /*be90*/  SHF.R.S32.HI R4, RZ, 0x1f, R209 ;  /* 0x0000001fff047819 */ /* 0x000fe400000114d1 */
[----:B------:R-:W-:Y:S02]  /*bea0*/  CS2R R24, SRZ ;  /* 0x0000000000187805 */ /* 0x000fe4000001ff00 */
[----:B------:R-:W-:-:S02]  /*beb0*/  ISETP.GE.AND P2, PT, R208, UR4, PT ;  /* 0x00000004d0007c0c */ /* 0x000fc4000bf46270 */
[----:B------:R-:W-:Y:S02]  /*bec0*/  SHF.L.U64.HI R4, R209, 0x1, R4 ;  /* 0x00000001d1047819 */ /* 0x000fe40000010204 */
[----:B------:R-:W-:Y:S02]  /*bed0*/  SHF.R.S32.HI R6, RZ, 0x1f, R207 ;  /* 0x0000001fff067819 */ /* 0x000fe400000114cf */
[C---:B------:R-:W-:Y:S02]  /*bee0*/  SHF.L.U32 R13, R207.reuse, 0x1, RZ ;  /* 0x00000001cf0d7819 */ /* 0x040fe400000006ff */
[----:B--2---:R-:W-:Y:S02]  /*bef0*/  @!P4 IADD3 R26, P5, R38, R15, RZ ;  /* 0x0000000f261ac210 */ /* 0x004fe40007fbe0ff */
[----:B------:R-:W-:Y:S02]  /*bf00*/  SHF.L.U64.HI R6, R207, 0x1, R6 ;  /* 0x00000001cf067819 */ /* 0x000fe40000010206 */
[----:B-1----:R-:W-:-:S02]  /*bf10*/  @!P4 IADD3.X R27, R37, R4, RZ, P5, !PT ;  /* 0x00000004251bc210 */ /* 0x002fc40002ffe4ff */
[----:B----4-:R-:W-:Y:S02]  /*bf20*/  @!P4 IADD3 R14, P6, R40, R15, RZ ;  /* 0x0000000f280ec210 */ /* 0x010fe40007fde0ff */
[----:B------:R-:W-:Y:S02]  /*bf30*/  @!P3 IADD3 R28, P5, R38, R13, RZ ;  /* 0x0000000d261cb210 */ /* 0x000fe40007fbe0ff */
[----:B------:R-:W-:Y:S01]  /*bf40*/  SHF.R.S32.HI R5, RZ, 0x1f, R208 ;  /* 0x0000001fff057819 */ /* 0x000fe200000114d0 */
[----:B---3--:R-:W-:Y:S01]  /*bf50*/  @!P4 IMAD.X R15, R41, 0x1, R4, P6 ;  /* 0x00000001290fc824 */ /* 0x008fe200030e0604 */
[----:B------:R-:W-:Y:S01]  /*bf60*/  ISETP.GE.AND P1, PT, R206, UR4, PT ;  /* 0x00000004ce007c0c */ /* 0x000fe2000bf26270 */
[----:B------:R-:W-:Y:S01]  /*bf70*/  @!P3 IMAD.X R29, R37, 0x1, R6, P5 ;  /* 0x00000001251db824 */ /* 0x000fe200028e0606 */
[----:B------:R-:W-:Y:S02]  /*bf80*/  SHF.L.U64.HI R4, R208, 0x1, R5 ;  /* 0x00000001d0047819 */ /* 0x000fe40000010205 */
[----:B------:R-:W-:-:S02]  /*bf90*/  @!P2 IADD3 R30, P5, R38, R11, RZ ;  /* 0x0000000b261ea210 */ /* 0x000fc40007fbe0ff */
[----:B------:R-:W-:Y:S02]  /*bfa0*/  @!P3 IADD3 R12, P6, R40, R13, RZ ;  /* 0x0000000d280cb210 */ /* 0x000fe40007fde0ff */
[----:B------:R-:W-:Y:S01]  /*bfb0*/  SHF.R.S32.HI R7, RZ, 0x1f, R206 ;  /* 0x0000001fff077819 */ /* 0x000fe200000114ce */
[----:B------:R-:W-:Y:S01]  /*bfc0*/  @!P2 IMAD.X R31, R37, 0x1, R4, P5 ;  /* 0x00000001251fa824 */ /* 0x000fe200028e0604 */
[----:B------:R-:W-:Y:S02]  /*bfd0*/  ISETP.GE.AND P5, PT, R196, UR4, PT ;  /* 0x00000004c4007c0c */ /* 0x000fe4000bfa6270 */
[----:B------:R-:W-:Y:S02]  /*bfe0*/  @!P3 IADD3.X R13, R41, R6, RZ, P6, !PT ;  /* 0x00000006290db210 */ /* 0x000fe400037fe4ff */
[----:B------:R-:W-:Y:S02]  /*bff0*/  @!P2 IADD3 R10, P6, R40, R11, RZ ;  /* 0x0000000b280aa210 */ /* 0x000fe40007fde0ff */
[----:B------:R-:W-:-:S02]  /*c000*/  SHF.L.U64.HI R6, R206, 0x1, R7 ;  /* 0x00000001ce067819 */ /* 0x000fc40000010207 */
[----:B------:R-:W-:Y:S01]  /*c010*/  SHF.R.S32.HI R39, RZ, 0x1f, R210 ;  /* 0x0000001fff277819 */ /* 0x000fe200000114d2 */
[----:B------:R-:W-:Y:S01]  /*c020*/  @!P2 IMAD.X R11, R41, 0x1, R4, P6 ;  /* 0x00000001290ba824 */ /* 0x000fe200030e0604 */
[-C--:B------:R-:W-:Y:S02]  /*c030*/  @!P1 IADD3 R8, P6, R38, R35.reuse, RZ ;  /* 0x0000002326089210 */ /* 0x080fe40007fde0ff */
[----:B------:R-:W-:Y:S01]  /*c040*/  SHF.L.U32 R33, R210, 0x1, RZ ;  /* 0x00000001d2217819 */ /* 0x000fe200000006ff */
[----:B------:R-:W-:Y:S01]  /*c050*/  @!P5 IMAD.MOV.U32 R4, RZ, RZ, R40 ;  /* 0x000000ffff04d224 */ /* 0x000fe200078e0028 */
[----:B------:R-:W-:Y:S01]  /*c060*/  @!P1 IADD3.X R9, R37, R6, RZ, P6, !PT ;  /* 0x0000000625099210 */ /* 0x000fe200037fe4ff */
[----:B------:R-:W-:Y:S01]  /*c070*/  @!P5 IMAD.MOV.U32 R5, RZ, RZ, R41 ;  /* 0x000000ffff05d224 */ /* 0x000fe200078e0029 */
[----:B------:R-:W-:Y:S01]  /*c080*/  @!P1 IADD3 R34, P6, R40, R35, RZ ;  /* 0x0000002328229210 */ /* 0x000fe20007fde0ff */
[----:B------:R-:W-:Y:S01]  /*c090*/  @!P5 IMAD.MOV.U32 R20, RZ, RZ, R38 ;  /* 0x000000ffff14d224 */ /* 0x000fe200078e0026 */
[----:B------:R-:W-:Y:S01]  /*c0a0*/  @!P5 MOV R21, R37 ;  /* 0x000000250015d202 */ /* 0x000fe20000000f00 */
[----:B------:R-:W-:-:S04]  /*c0b0*/  @!P5 IMAD.WIDE R4, R196, 0x2, R4 ;  /* 0x00000002c404d825 */ /* 0x000fc800078e0204 */
[----:B------:R-:W-:Y:S01]  /*c0c0*/  @!P1 IMAD.X R35, R41, 0x1, R6, P6 ;  /* 0x0000000129239824 */ /* 0x000fe200030e0606 */
[----:B------:R0:W5:Y:S01]  /*c0d0*/  @!P5 LD.E.64 R24, desc[UR48][R4.64] ;  /* 0x000000300418d980 */ /* 0x000162000c101b00 */
[----:B------:R-:W-:Y:S01]  /*c0e0*/  CS2R R6, SRZ ;  /* 0x0000000000067805 */ /* 0x000fe2000001ff00 */
[----:B------:R-:W-:Y:S01]  /*c0f0*/  @!P5 IMAD.WIDE R20, R196, 0x2, R20 ;  /* 0x00000002c414d825 */ /* 0x000fe200078e0214 */
[----:B------:R-:W-:-:S04]  /*c100*/  ISETP.GE.AND P6, PT, R210, UR4, PT ;  /* 0x00000004d2007c0c */ /* 0x000fc8000bfc6270 */
[----:B------:R1:W5:Y:S01]  /*c110*/  @!P5 LD.E.64 R6, desc[UR48][R20.64] ;  /* 0x000000301406d980 */ /* 0x000362000c101b00 */
[----:B0-----:R-:W-:-:S06]  /*c120*/  CS2R R4, SRZ ;  /* 0x0000000000047805 */ /* 0x001fcc000001ff00 */
[----:B------:R0:W5:Y:S01]  /*c130*/  @!P4 LD.E.64 R4, desc[UR48][R26.64] ;  /* 0x000000301a04c980 */ /* 0x000162000c101b00 */
[----:B-1----:R-:W-:Y:S02]  /*c140*/  CS2R R20, SRZ ;  /* 0x0000000000147805 */ /* 0x002fe4000001ff00 */
[----:B------:R-:W-:Y:S02]  /*c150*/  SHF.L.U64.HI R32, R210, 0x1, R39 ;  /* 0x00000001d2207819 */ /* 0x000fe40000010227 */
[----:B------:R-:W-:Y:S02]  /*c160*/  @!P6 IADD3 R38, P5, R38, R33, RZ ;  /* 0x000000212626e210 */ /* 0x000fe40007fbe0ff */
[----:B------:R1:W5:Y:S01]  /*c170*/  @!P4 LD.E.64 R20, desc[UR48][R14.64] ;  /* 0x000000300e14c980 */ /* 0x000362000c101b00 */
[----:B0-----:R-:W-:-:S06]  /*c180*/  CS2R R26, SRZ ;  /* 0x00000000001a7805 */ /* 0x001fcc000001ff00 */
[----:B------:R0:W5:Y:S01]  /*c190*/  @!P3 LD.E.64 R26, desc[UR48][R28.64] ;  /* 0x000000301c1ab980 */ /* 0x000162000c101b00 */
[----:B-1----:R-:W-:Y:S01]  /*c1a0*/  CS2R R14, SRZ ;  /* 0x00000000000e7805 */ /* 0x002fe2000001ff00 */
[----:B------:R-:W-:Y:S01]  /*c1b0*/  @!P6 IMAD.X R39, R37, 0x1, R32, P5 ;  /* 0x000000012527e824 */ /* 0x000fe200028e0620 */
[----:B0-----:R-:W-:-:S04]  /*c1c0*/  CS2R R28, SRZ ;  /* 0x00000000001c7805 */ /* 0x001fc8000001ff00 */
[----:B------:R0:W5:Y:S01]  /*c1d0*/  @!P3 LD.E.64 R14, desc[UR48][R12.64] ;  /* 0x000000300c0eb980 */ /* 0x000162000c101b00 */
[----:B------:R-:W-:-:S03]  /*c1e0*/  @!P6 IADD3 R40, P5, R40, R33, RZ ;  /* 0x000000212828e210 */ /* 0x000fc60007fbe0ff */
[----:B------:R1:W5:Y:S01]  /*c1f0*/  @!P2 LD.E.64 R28, desc[UR48][R30.64] ;  /* 0x000000301e1ca980 */ /* 0x000362000c101b00 */
[----:B0-----:R-:W-:Y:S02]  /*c200*/  CS2R R12, SRZ ;  /* 0x00000000000c7805 */ /* 0x001fe4000001ff00 */
[----:B-1----:R-:W-:Y:S01]  /*c210*/  CS2R R30, SRZ ;  /* 0x00000000001e7805 */ /* 0x002fe2000001ff00 */
[----:B------:R-:W-:-:S03]  /*c220*/  @!P6 IMAD.X R41, R41, 0x1, R32, P5 ;  /* 0x000000012929e824 */ /* 0x000fc600028e0620 */
[----:B------:R0:W5:Y:S01]  /*c230*/  @!P2 LD.E.64 R12, desc[UR48][R10.64] ;  /* 0x000000300a0ca980 */ /* 0x000162000c101b00 */
[----:B------:R-:W-:-:S03]  /*c240*/  CS2R R32, SRZ ;  /* 0x0000000000207805 */ /* 0x000fc6000001ff00 */
[----:B------:R1:W5:Y:S04]  /*c250*/  @!P1 LD.E.64 R30, desc[UR48][R8.64] ;  /* 0x00000030081e9980 */ /* 0x000368000c101b00 */
[----:B------:R2:W5:Y:S01]  /*c260*/  @!P6 LD.E.64 R32, desc[UR48][R38.64] ;  /* 0x000000302620e980 */ /* 0x000562000c101b00 */
[----:B0-----:R-:W-:Y:S02]  /*c270*/  CS2R R10, SRZ ;  /* 0x00000000000a7805 */ /* 0x001fe4000001ff00 */
[----:B-1----:R-:W-:-:S04]  /*c280*/  CS2R R8, SRZ ;  /* 0x0000000000087805 */ /* 0x002fc8000001ff00 */
[----:B------:R2:W5:Y:S04]  /*c290*/  @!P1 LD.E.64 R10, desc[UR48][R34.64] ;  /* 0x00000030220a9980 */ /* 0x000568000c101b00 */
[----:B------:R2:W5:Y:S02]  /*c2a0*/  @!P6 LD.E.64 R8, desc[UR48][R40.64] ;  /* 0x000000302808e980 */ /* 0x000564000c101b00 */
.L_x_579:
[----:B------:R-:W-:Y:S05]  /*c2b0*/  BSYNC B1 ;  /* 0x0000000000017941 */ /* 0x000fea0003800000 */
.L_x_578:
[----:B--2--5:R-:W-:Y:S01]  /*c2c0*/  MOV R39, R4 ;  /* 0x0000000400277202 */ /* 0x024fe20000000f00 */
[----:B------:R-:W-:Y:S01]  /*c2d0*/  IMAD.MOV.U32 R35, RZ, RZ, R6 ;  /* 0x000000ffff237224 */ /* 0x000fe200078e0006 */
[----:B------:R-:W-:Y:S01]  /*c2e0*/  SHF.R.U64 R50, R4, 0x10, R5 ;  /* 0x0000001004327819 */ /* 0x000fe20000001205 */
[----:B------:R-:W-:Y:S01]  /*c2f0*/  IMAD.MOV.U32 R45, RZ, RZ, R29 ;  /* 0x000000ffff2d7224 */ /* 0x000fe200078e001d */
[----:B------:R-:W-:Y:S01]  /*c300*/  LEA.HI R4, R229, R229, RZ, 0x1 ;  /* 0x000000e5e5047211 */ /* 0x000fe200078f08ff */
[----:B------:R-:W-:Y:S01]  /*c310*/  IMAD.MOV.U32 R34, RZ, RZ, R7 ;  /* 0x000000ffff227224 */ /* 0x000fe200078e0007 */
[----:B------:R-:W-:Y:S01]  /*c320*/  @P0 IADD3 R0, R43, -0x40, RZ ;  /* 0xffffffc02b000810 */ /* 0x000fe20007ffe0ff */
[----:B------:R-:W-:Y:S01]  /*c330*/  IMAD.MOV.U32 R43, RZ, RZ, R5 ;  /* 0x000000ffff2b7224 */ /* 0x000fe200078e0005 */
[----:B------:R-:W-:Y:S01]  /*c340*/  LOP3.LUT R4, R4, 0xfffffffe, RZ, 0xc0, !PT ;  /* 0xfffffffe04047812 */ /* 0x000fe200078ec0ff */
[----:B----4-:R-:W-:Y:S01]  /*c350*/  IMAD.MOV.U32 R40, RZ, RZ, R11 ;  /* 0x000000ffff287224 */ /* 0x010fe200078e000b */
[----:B------:R-:W-:Y:S01]  /*c360*/  SHF.R.U32.HI R51, RZ, 0x10, R5 ;  /* 0x00000010ff337819 */ /* 0x000fe20000011605 */
[----:B------:R-:W-:Y:S01]  /*c370*/  IMAD.MOV.U32 R5, RZ, RZ, R26 ;  /* 0x000000ffff057224 */ /* 0x000fe200078e001a */
[----:B------:R-:W-:Y:S01]  /*c380*/  MOV R44, R27 ;  /* 0x0000001b002c7202 */ /* 0x000fe20000000f00 */
[----:B------:R-:W-:Y:S01]  /*c390*/  IMAD.IADD R4, R229, 0x1, -R4 ;  /* 0x00000001e5047824 */ /* 0x000fe200078e0a04 */
[--C-:B------:R-:W-:Y:S01]  /*c3a0*/  SHF.R.U64 R52, R26, 0x10, R27.reuse ;  /* 0x000000101a347819 */ /* 0x100fe2000000121b */
[----:B------:R-:W-:Y:S01]  /*c3b0*/  IMAD.MOV.U32 R26, RZ, RZ, R28 ;  /* 0x000000ffff1a7224 */ /* 0x000fe200078e001c */
[----:B------:R-:W-:Y:S01]  /*c3c0*/  SHF.R.U32.HI R53, RZ, 0x10, R27 ;  /* 0x00000010ff357819 */ /* 0x000fe2000001161b */
[----:B------:R-:W-:Y:S01]  /*c3d0*/  IMAD.MOV.U32 R47, RZ, RZ, R31 ;  /* 0x000000ffff2f7224 */ /* 0x000fe200078e001f */
[----:B------:R-:W-:Y:S01]  /*c3e0*/  PRMT R27, R5, 0x5410, R44 ;  /* 0x00005410051b7816 */ /* 0x000fe2000000002c */
[----:B------:R-:W-:Y:S01]  /*c3f0*/  IMAD.MOV.U32 R38, RZ, RZ, R24 ;  /* 0x000000ffff267224 */ /* 0x000fe200078e0018 */
[----:B------:R-:W-:Y:S01]  /*c400*/  SHF.L.U32 R5, R4, 0x1f, RZ ;  /* 0x0000001f04057819 */ /* 0x000fe200000006ff */
[----:B------:R-:W-:Y:S01]  /*c410*/  BSSY B1, `(.L_x_580) ;  /* 0x000003c000017945 */ /* 0x000fe20003800000 */
[----:B------:R-:W-:-:S02]  /*c420*/  MOV R48, R33 ;  /* 0x0000002100307202 */ /* 0x000fc40000000f00 */
[----:B------:R-:W0:Y:S01]  /*c430*/  SYNCS.PHASECHK.TRANS64.TRYWAIT P0, [R18+URZ+0x30800], R5 ;  /* 0x03080005120075a7 */ /* 0x000e22000800017f */
[--C-:B------:R-:W-:Y:S02]  /*c440*/  SHF.R.U64 R58, R32, 0x10, R33.reuse ;  /* 0x00000010203a7819 */ /* 0x100fe40000001221 */
[----:B------:R-:W-:Y:S02]  /*c450*/  SHF.R.U32.HI R59, RZ, 0x10, R33 ;  /* 0x00000010ff3b7819 */ /* 0x000fe40000011621 */
[----:B-1----:R-:W-:Y:S01]  /*c460*/  SHF.R.U64 R37, R6, 0x10, R7 ;  /* 0x0000001006257819 */ /* 0x002fe20000001207 */
[----:B------:R-:W-:Y:S01]  /*c470*/  IMAD.MOV.U32 R6, RZ, RZ, R25 ;  /* 0x000000ffff067224 */ /* 0x000fe200078e0019 */
[----:B------:R-:W-:Y:S02]  /*c480*/  MOV R33, R20 ;  /* 0x0000001400217202 */ /* 0x000fe40000000f00 */
[----:B------:R-:W-:Y:S02]  /*c490*/  SHF.R.U64 R62, R20, 0x10, R21 ;  /* 0x00000010143e7819 */ /* 0x000fe40000001215 */
[----:B------:R-:W-:-:S02]  /*c4a0*/  SHF.R.U64 R54, R28, 0x10, R29 ;  /* 0x000000101c367819 */ /* 0x000fc4000000121d */
[----:B------:R-:W-:Y:S01]  /*c4b0*/  SHF.R.U32.HI R55, RZ, 0x10, R29 ;  /* 0x00000010ff377819 */ /* 0x000fe2000001161d */
[----:B------:R-:W-:Y:S01]  /*c4c0*/  IMAD.MOV.U32 R29, RZ, RZ, R14 ;  /* 0x000000ffff1d7224 */ /* 0x000fe200078e000e */
[----:B------:R-:W-:Y:S02]  /*c4d0*/  MOV R46, R30 ;  /* 0x0000001e002e7202 */ /* 0x000fe40000000f00 */
[----:B------:R-:W-:Y:S01]  /*c4e0*/  SHF.R.U64 R56, R30, 0x10, R31 ;  /* 0x000000101e387819 */ /* 0x000fe2000000121f */
[----:B------:R-:W-:Y:S01]  /*c4f0*/  IMAD.MOV.U32 R30, RZ, RZ, R32 ;  /* 0x000000ffff1e7224 */ /* 0x000fe200078e0020 */
[--C-:B------:R-:W-:Y:S02]  /*c500*/  SHF.R.U64 R60, R24, 0x10, R25.reuse ;  /* 0x00000010183c7819 */ /* 0x100fe40000001219 */
[----:B------:R-:W-:Y:S01]  /*c510*/  SHF.R.U32.HI R61, RZ, 0x10, R25 ;  /* 0x00000010ff3d7819 */ /* 0x000fe20000011619 */
[----:B------:R-:W-:Y:S01]  /*c520*/  IMAD.MOV.U32 R25, RZ, RZ, R12 ;  /* 0x000000ffff197224 */ /* 0x000fe200078e000c */
[----:B------:R-:W-:-:S02]  /*c530*/  MOV R20, R15 ;  /* 0x0000000f00147202 */ /* 0x000fc40000000f00 */
[--C-:B------:R-:W-:Y:S02]  /*c540*/  SHF.R.U64 R64, R14, 0x10, R15.reuse ;  /* 0x000000100e407819 */ /* 0x100fe4000000120f */
[----:B------:R-:W-:Y:S01]  /*c550*/  SHF.R.U32.HI R65, RZ, 0x10, R15 ;  /* 0x00000010ff417819 */ /* 0x000fe2000001160f */
[----:B------:R-:W-:Y:S01]  /*c560*/  IMAD.MOV.U32 R15, RZ, RZ, R13 ;  /* 0x000000ffff0f7224 */ /* 0x000fe200078e000d */
[----:B------:R-:W-:Y:S01]  /*c570*/  SHF.R.U32.HI R49, RZ, 0x10, R7 ;  /* 0x00000010ff317819 */ /* 0x000fe20000011607 */
[----:B------:R-:W-:Y:S01]  /*c580*/  IMAD.MOV.U32 R7, RZ, RZ, R21 ;  /* 0x000000ffff077224 */ /* 0x000fe200078e0015 */
[--C-:B------:R-:W-:Y:S02]  /*c590*/  SHF.R.U64 R68, R10, 0x10, R11.reuse ;  /* 0x000000100a447819 */ /* 0x100fe4000000120b */
[----:B------:R-:W-:Y:S01]  /*c5a0*/  SHF.R.U32.HI R69, RZ, 0x10, R11 ;  /* 0x00000010ff457819 */ /* 0x000fe2000001160b */
[----:B------:R-:W-:Y:S01]  /*c5b0*/  IMAD.MOV.U32 R11, RZ, RZ, R8 ;  /* 0x000000ffff0b7224 */ /* 0x000fe200078e0008 */
[----:B------:R-:W-:-:S02]  /*c5c0*/  SHF.R.U64 R66, R12, 0x10, R13 ;  /* 0x000000100c427819 */ /* 0x000fc4000000120d */
[----:B------:R-:W-:Y:S02]  /*c5d0*/  SHF.R.U64 R70, R8, 0x10, R9 ;  /* 0x0000001008467819 */ /* 0x000fe40000001209 */
[----:B------:R-:W-:Y:S02]  /*c5e0*/  SHF.R.U32.HI R57, RZ, 0x10, R31 ;  /* 0x00000010ff397819 */ /* 0x000fe4000001161f */
[----:B------:R-:W-:Y:S02]  /*c5f0*/  SHF.R.U32.HI R63, RZ, 0x10, R21 ;  /* 0x00000010ff3f7819 */ /* 0x000fe40000011615 */
[----:B------:R-:W-:Y:S02]  /*c600*/  SHF.R.U32.HI R67, RZ, 0x10, R13 ;  /* 0x00000010ff437819 */ /* 0x000fe4000001160d */
[----:B------:R-:W-:Y:S02]  /*c610*/  MOV R12, R10 ;  /* 0x0000000a000c7202 */ /* 0x000fe40000000f00 */
[----:B---3--:R-:W-:-:S02]  /*c620*/  MOV R41, R9 ;  /* 0x0000000900297202 */ /* 0x008fc40000000f00 */
[----:B------:R-:W-:Y:S02]  /*c630*/  VIMNMX R8, R42, 0x80, PT ;  /* 0x000000802a087848 */ /* 0x000fe40003fe0100 */
[----:B------:R-:W-:Y:S02]  /*c640*/  SHF.R.U32.HI R71, RZ, 0x10, R9 ;  /* 0x00000010ff477819 */ /* 0x000fe40000011609 */
[----:B------:R-:W-:Y:S02]  /*c650*/  PRMT R35, R35, 0x5410, R34 ;  /* 0x0000541023237816 */ /* 0x000fe40000000022 */
[----:B------:R-:W-:Y:S02]  /*c660*/  PRMT R31, R39, 0x5410, R43 ;  /* 0x00005410271f7816 */ /* 0x000fe4000000002b */
[----:B------:R-:W-:Y:S02]  /*c670*/  PRMT R21, R26, 0x5410, R45 ;  /* 0x000054101a157816 */ /* 0x000fe4000000002d */
[----:B------:R-:W-:-:S02]  /*c680*/  PRMT R9, R30, 0x5410, R48 ;  /* 0x000054101e097816 */ /* 0x000fc40000000030 */
[----:B------:R-:W-:Y:S02]  /*c690*/  PRMT R29, R29, 0x5410, R20 ;  /* 0x000054101d1d7816 */ /* 0x000fe40000000014 */
[----:B------:R-:W-:Y:S02]  /*c6a0*/  PRMT R25, R25, 0x5410, R15 ;  /* 0x0000541019197816 */ /* 0x000fe4000000000f */
        /* <DEDUP_REMOVED lines=13> */
[----:B------:R-:W-:Y:S02]  /*c780*/  ISETP.GE.AND P1, PT, R203, R8, PT ;  /* 0x00000008cb00720c */ /* 0x000fe40003f26270 */
[----:B------:R-:W-:Y:S02]  /*c790*/  PRMT R15, R12, 0x5410, R40 ;  /* 0x000054100c0f7816 */ /* 0x000fe40000000028 */
[----:B------:R-:W-:-:S02]  /*c7a0*/  PRMT R20, R68, 0x5410, R69 ;  /* 0x0000541044147816 */ /* 0x000fc40000000045 */
[----:B------:R-:W-:Y:S01]  /*c7b0*/  PRMT R11, R11, 0x5410, R41 ;  /* 0x000054100b0b7816 */ /* 0x000fe20000000029 */
[----:B0-----:R-:W-:Y:S06]  /*c7c0*/  @!P0 BRA `(.L_x_581) ;  /* 0x0000016000c88947 */ /* 0x001fec0003800000 */
.L_x_827:
[----:B------:R-:W-:Y:S05]  /*c7d0*/  BSYNC B1 ;  /* 0x0000000000017941 */ /* 0x000fea0003800000 */
.L_x_580:
[----:B------:R-:W-:Y:S01]  /*c7e0*/  BSSY B1, `(.L_x_582) ;  /* 0x00000fe000017945 */ /* 0x000fe20003800000 */
[----:B------:R-:W-:-:S03]  /*c7f0*/  PRMT R12, R70, 0x5410, R71 ;  /* 0x00005410460c7816 */ /* 0x000fc60000000047 */
[----:B------:R-:W-:Y:S05]  /*c800*/  @P1 BRA `(.L_x_583) ;  /* 0x0000000c00ec1947 */ /* 0x000fea0003800000 */
[----:B0-----:R-:W0:Y:S01]  /*c810*/  LDC R5, c[0x0][0x3f4] ;  /* 0x0000fd00ff057b82 */ /* 0x001e220000000800 */
[----:B------:R-:W-:Y:S01]  /*c820*/  BSSY B2, `(.L_x_584) ;  /* 0x000002e000027945 */ /* 0x000fe20003800000 */
[-C--:B0-----:R-:W-:Y:S02]  /*c830*/  ISETP.GE.AND P0, PT, R196, R5.reuse, PT ;  /* 0x00000005c400720c */ /* 0x081fe40003f06270 */
[-C--:B------:R-:W-:Y:S02]  /*c840*/  ISETP.GE.AND P1, PT, R209, R5.reuse, PT ;  /* 0x00000005d100720c */ /* 0x080fe40003f26270 */
[-C--:B------:R-:W-:Y:S02]  /*c850*/  ISETP.GE.AND P2, PT, R207, R5.reuse, PT ;  /* 0x00000005cf00720c */ /* 0x080fe40003f46270 */
[-C--:B------:R-:W-:Y:S02]  /*c860*/  ISETP.GE.AND P3, PT, R208, R5.reuse, PT ;  /* 0x00000005d000720c */ /* 0x080fe40003f66270 */
[----:B------:R-:W-:-:S02]  /*c870*/  ISETP.GE.AND P4, PT, R206, R5, PT ;  /* 0x00000005ce00720c */ /* 0x000fc40003f86270 */
[----:B------:R-:W-:-:S03]  /*c880*/  ISETP.GE.AND P5, PT, R210, R5, PT ;  /* 0x00000005d200720c */ /* 0x000fc60003fa6270 */
[----:B------:R-:W-:Y:S10]  /*c890*/  @P0 BRA `(.L_x_585) ;  /* 0x0000000000980947 */ /* 0x000ff40003800000 */
[----:B------:R-:W0:Y:S01]  /*c8a0*/  LDS.128 R4, [R3+0x12400] ;  /* 0x0124000003047984 */ /* 0x000e220000000c00 */
[----:B------:R-:W-:Y:S02]  /*c8b0*/  HADD2.F32 R47, -RZ, R38.H0_H0 ;  /* 0x20000026ff2f7230 */ /* 0x000fe40000004100 */
[----:B------:R-:W-:Y:S02]  /*c8c0*/  HADD2.F32 R45, -RZ, R35.H0_H0 ;  /* 0x20000023ff2d7230 */ /* 0x000fe40000004100 */
[----:B------:R-:W-:Y:S02]  /*c8d0*/  HADD2.F32 R44, -RZ, R37.H0_H0 ;  /* 0x20000025ff2c7230 */ /* 0x000fe40000004100 */
[----:B------:R-:W-:Y:S02]  /*c8e0*/  HADD2.F32 R46, -RZ, R39.H0_H0 ;  /* 0x20000027ff2e7230 */ /* 0x000fe40000004100 */
[--C-:B0-----:R-:W-:Y:S02]  /*c8f0*/  HADD2.F32 R40, -RZ, R4.reuse.H0_H0 ;  /* 0x20000004ff287230 */ /* 0x101fe40000004100 */
[----:B------:R-:W-:-:S02]  /*c900*/  HADD2.F32 R4, -RZ, R4.H1_H1 ;  /* 0x30000004ff047230 */ /* 0x000fc40000004100 */
[--C-:B------:R-:W-:Y:S02]  /*c910*/  HADD2.F32 R41, -RZ, R5.reuse.H0_H0 ;  /* 0x20000005ff297230 */ /* 0x100fe40000004100 */
[----:B------:R-:W-:Y:S02]  /*c920*/  HADD2.F32 R5, -RZ, R5.H1_H1 ;  /* 0x30000005ff057230 */ /* 0x000fe40000004100 */
[C---:B------:R-:W-:Y:S01]  /*c930*/  FMUL.FTZ R49, R4.reuse, R47 ;  /* 0x0000002f04317220 */ /* 0x040fe20000410000 */
[-C--:B------:R-:W-:Y:S01]  /*c940*/  FMUL.FTZ R4, R4, R45.reuse ;  /* 0x0000002d04047220 */ /* 0x080fe20000410000 */
[--C-:B------:R-:W-:Y:S02]  /*c950*/  HADD2.F32 R42, -RZ, R6.reuse.H0_H0 ;  /* 0x20000006ff2a7230 */ /* 0x100fe40000004100 */
[----:B------:R-:W-:Y:S02]  /*c960*/  HADD2.F32 R43, -RZ, R7.H0_H0 ;  /* 0x20000007ff2b7230 */ /* 0x000fe40000004100 */
[C---:B------:R-:W-:Y:S01]  /*c970*/  FMUL.FTZ R50, R5.reuse, R46 ;  /* 0x0000002e05327220 */ /* 0x040fe20000410000 */
[C---:B------:R-:W-:Y:S01]  /*c980*/  FFMA.FTZ R49, R40.reuse, R45, -R49 ;  /* 0x0000002d28317223 */ /* 0x040fe20000010831 */
[----:B------:R-:W-:Y:S01]  /*c990*/  FFMA.FTZ R48, R40, R47, R4 ;  /* 0x0000002f28307223 */ /* 0x000fe20000010004 */
[----:B------:R-:W-:Y:S01]  /*c9a0*/  FMUL.FTZ R52, R5, R44 ;  /* 0x0000002c05347220 */ /* 0x000fe20000410000 */
[----:B------:R-:W-:-:S02]  /*c9b0*/  HADD2.F32 R6, -RZ, R6.H1_H1 ;  /* 0x30000006ff067230 */ /* 0x000fc40000004100 */
[C---:B------:R-:W-:Y:S01]  /*c9c0*/  FFMA.FTZ R50, R41.reuse, R44, -R50 ;  /* 0x0000002c29327223 */ /* 0x040fe20000010832 */
[----:B------:R-:W-:Y:S02]  /*c9d0*/  HADD2.F32 R7, -RZ, R7.H1_H1 ;  /* 0x30000007ff077230 */ /* 0x000fe40000004100 */
[----:B------:R-:W-:Y:S01]  /*c9e0*/  FFMA.FTZ R41, R41, R46, R52 ;  /* 0x0000002e29297223 */ /* 0x000fe20000010034 */
[----:B------:R-:W-:Y:S02]  /*c9f0*/  HADD2.F32 R45, -RZ, R38.H1_H1 ;  /* 0x30000026ff2d7230 */ /* 0x000fe40000004100 */
[----:B------:R-:W-:Y:S02]  /*ca00*/  HADD2.F32 R5, -RZ, R35.H1_H1 ;  /* 0x30000023ff057230 */ /* 0x000fe40000004100 */
[----:B------:R-:W-:Y:S02]  /*ca10*/  HADD2.F32 R40, -RZ, R39.H1_H1 ;  /* 0x30000027ff287230 */ /* 0x000fe40000004100 */
[----:B------:R-:W-:Y:S01]  /*ca20*/  FMUL.FTZ R47, R6, R45 ;  /* 0x0000002d062f7220 */ /* 0x000fe20000410000 */
[----:B------:R-:W-:-:S02]  /*ca30*/  HADD2.F32 R4, -RZ, R37.H1_H1 ;  /* 0x30000025ff047230 */ /* 0x000fc40000004100 */
[-C--:B------:R-:W-:Y:S01]  /*ca40*/  FMUL.FTZ R44, R6, R5.reuse ;  /* 0x00000005062c7220 */ /* 0x080fe20000410000 */
[C---:B------:R-:W-:Y:S01]  /*ca50*/  FMUL.FTZ R46, R7.reuse, R40 ;  /* 0x00000028072e7220 */ /* 0x040fe20000410000 */
[C---:B------:R-:W-:Y:S01]  /*ca60*/  FFMA.FTZ R6, R42.reuse, R5, -R47 ;  /* 0x000000052a067223 */ /* 0x040fe2000001082f */
[-C--:B------:R-:W-:Y:S01]  /*ca70*/  FMUL.FTZ R51, R7, R4.reuse ;  /* 0x0000000407337220 */ /* 0x080fe20000410000 */
[----:B------:R-:W-:Y:S01]  /*ca80*/  FFMA.FTZ R45, R42, R45, R44 ;  /* 0x0000002d2a2d7223 */ /* 0x000fe2000001002c */
[C---:B------:R-:W-:Y:S01]  /*ca90*/  FFMA.FTZ R7, R43.reuse, R4, -R46 ;  /* 0x000000042b077223 */ /* 0x040fe2000001082e */
[----:B------:R-:W-:Y:S01]  /*caa0*/  F2FP.F16.F32.PACK_AB R4, R48, R49 ;  /* 0x000000313004723e */ /* 0x000fe200000000ff */
[----:B------:R-:W-:Y:S01]  /*cab0*/  FFMA.FTZ R40, R43, R40, R51 ;  /* 0x000000282b287223 */ /* 0x000fe20000010033 */
[----:B------:R-:W-:Y:S02]  /*cac0*/  F2FP.F16.F32.PACK_AB R5, R41, R50 ;  /* 0x000000322905723e */ /* 0x000fe400000000ff */
[----:B------:R-:W-:-:S02]  /*cad0*/  F2FP.F16.F32.PACK_AB R6, R45, R6 ;  /* 0x000000062d06723e */ /* 0x000fc400000000ff */
[----:B------:R-:W-:-:S05]  /*cae0*/  F2FP.F16.F32.PACK_AB R7, R40, R7 ;  /* 0x000000072807723e */ /* 0x000fca00000000ff */
[----:B------:R0:W-:Y:S02]  /*caf0*/  STS.128 [R3+0x12400], R4 ;  /* 0x0124000403007388 */ /* 0x0001e40000000c00 */
.L_x_585:
[----:B------:R-:W-:Y:S05]  /*cb00*/  BSYNC B2 ;  /* 0x0000000000027941 */ /* 0x000fea0003800000 */
.L_x_584:
[----:B------:R-:W-:Y:S04]  /*cb10*/  BSSY B2, `(.L_x_586) ;  /* 0x0000028000027945 */ /* 0x000fe80003800000 */
[----:B------:R-:W-:Y:S05]  /*cb20*/  @P1 BRA `(.L_x_587) ;  /* 0x0000000000981947 */ /* 0x000fea0003800000 */
[----:B0-----:R-:W0:Y:S01]  /*cb30*/  LDS.128 R4, [R0] ;  /* 0x0000000000047984 */ /* 0x001e220000000c00 */
        /* <DEDUP_REMOVED lines=36> */
[----:B------:R1:W-:Y:S02]  /*cd80*/  STS.128 [R0], R4 ;  /* 0x0000000400007388 */ /* 0x0003e40000000c00 */
.L_x_587:
[----:B------:R-:W-:Y:S05]  /*cd90*/  BSYNC B2 ;  /* 0x0000000000027941 */ /* 0x000fea0003800000 */
.L_x_586:
[----:B------:R-:W-:Y:S04]  /*cda0*/  BSSY B2, `(.L_x_588) ;  /* 0x0000028000027945 */ /* 0x000fe80003800000 */
[----:B------:R-:W-:Y:S05]  /*cdb0*/  @P2 BRA `(.L_x_589) ;  /* 0x0000000000982947 */ /* 0x000fea0003800000 */
[----:B01----:R-:W0:Y:S01]  /*cdc0*/  LDS.128 R4, [R3+0x16400] ;  /* 0x0164000003047984 */ /* 0x003e220000000c00 */
        /* <DEDUP_REMOVED lines=37> */
.L_x_589:
[----:B------:R-:W-:Y:S05]  /*d020*/  BSYNC B2 ;  /* 0x0000000000027941 */ /* 0x000fea0003800000 */
.L_x_588:
[----:B------:R-:W-:Y:S04]  /*d030*/  BSSY B2, `(.L_x_590) ;  /* 0x0000028000027945 */ /* 0x000fe80003800000 */
[----:B------:R-:W-:Y:S05]  /*d040*/  @P3 BRA `(.L_x_591) ;  /* 0x0000000000983947 */ /* 0x000fea0003800000 */
[----:B012---:R-:W0:Y:S01]  /*d050*/  LDS.128 R4, [R0+0x4000] ;  /* 0x0040000000047984 */ /* 0x007e220000000c00 */
        /* <DEDUP_REMOVED lines=37> */
.L_x_591:
[----:B------:R-:W-:Y:S05]  /*d2b0*/  BSYNC B2 ;  /* 0x0000000000027941 */ /* 0x000fea0003800000 */
.L_x_590:
[----:B------:R-:W-:Y:S04]  /*d2c0*/  BSSY B2, `(.L_x_592) ;  /* 0x0000028000027945 */ /* 0x000fe80003800000 */
[----:B------:R-:W-:Y:S05]  /*d2d0*/  @P4 BRA `(.L_x_593) ;  /* 0x0000000000984947 */ /* 0x000fea0003800000 */
[----:B0123--:R-:W0:Y:S01]  /*d2e0*/  LDS.128 R4, [R3+0x1a400] ;  /* 0x01a4000003047984 */ /* 0x00fe220000000c00 */
        /* <DEDUP_REMOVED lines=37> */
.L_x_593:
[----:B------:R-:W-:Y:S05]  /*d540*/  BSYNC B2 ;  /* 0x0000000000027941 */ /* 0x000fea0003800000 */
.L_x_592:
[----:B------:R-:W-:Y:S05]  /*d550*/  @P5 BRA `(.L_x_583) ;  /* 0x0000000000985947 */ /* 0x000fea0003800000 */
[----:B01234-:R-:W0:Y:S01]  /*d560*/  LDS.128 R4, [R0+0x8000] ;  /* 0x0080000000047984 */ /* 0x01fe220000000c00 */
        /* <DEDUP_REMOVED lines=37> */
.L_x_583:
[----:B------:R-:W-:Y:S05]  /*d7c0*/  BSYNC B1 ;  /* 0x0000000000017941 */ /* 0x000fea0003800000 */
.L_x_582:
[----:B01234-:R-:W-:-:S05]  /*d7d0*/  VIADD R4, R203, 0x40 ;  /* 0x00000040cb047836 */ /* 0x01ffca0000000000 */
[----:B------:R-:W-:-:S13]  /*d7e0*/  ISETP.GE.AND P0, PT, R4, R8, PT ;  /* 0x000000080400720c */ /* 0x000fda0003f06270 */
[----:B------:R-:W-:Y:S05]  /*d7f0*/  @P0 BRA `(.L_x_594) ;  /* 0x0000003c00240947 */ /* 0x000fea0003800000 */
[----:B------:R-:W0:Y:S01]  /*d800*/  LDC R5, c[0x0][0x3f4] ;  /* 0x0000fd00ff057b82 */ /* 0x000e220000000800 */
        /* <DEDUP_REMOVED lines=9> */
[--C-:B------:R-:W-:Y:S02]  /*d8a0*/  HADD2.F32 R48, -RZ, R38.reuse.H0_H0 ;  /* 0x20000026ff307230 */ /* 0x100fe40000004100 */
[----:B------:R-:W-:Y:S02]  /*d8b0*/  HADD2.F32 R50, -RZ, R39.H0_H0 ;  /* 0x20000027ff327230 */ /* 0x000fe40000004100 */
[----:B------:R-:W-:Y:S02]  /*d8c0*/  HADD2.F32 R44, -RZ, R35.H0_H0 ;  /* 0x20000023ff2c7230 */ /* 0x000fe40000004100 */
[----:B------:R-:W-:Y:S02]  /*d8d0*/  HADD2.F32 R46, -RZ, R37.H0_H0 ;  /* 0x20000025ff2e7230 */ /* 0x000fe40000004100 */
[----:B------:R-:W-:Y:S02]  /*d8e0*/  HADD2.F32 R49, -RZ, R38.H1_H1 ;  /* 0x30000026ff317230 */ /* 0x000fe40000004100 */
[----:B0-----:R-:W-:-:S02]  /*d8f0*/  HADD2.F32 R8, -RZ, R4.H0_H0 ;  /* 0x20000004ff087230 */ /* 0x001fc40000004100 */
[----:B------:R-:W-:Y:S02]  /*d900*/  HADD2.F32 R4, -RZ, R4.H1_H1 ;  /* 0x30000004ff047230 */ /* 0x000fe40000004100 */
[--C-:B------:R-:W-:Y:S02]  /*d910*/  HADD2.F32 R40, -RZ, R5.reuse.H0_H0 ;  /* 0x20000005ff287230 */ /* 0x100fe40000004100 */
[----:B------:R-:W-:Y:S02]  /*d920*/  HADD2.F32 R5, -RZ, R5.H1_H1 ;  /* 0x30000005ff057230 */ /* 0x000fe40000004100 */
[-C--:B------:R-:W-:Y:S01]  /*d930*/  FMUL.FTZ R43, R48, R4.reuse ;  /* 0x00000004302b7220 */ /* 0x080fe20000410000 */
[----:B------:R-:W-:Y:S01]  /*d940*/  FMUL.FTZ R45, R44, R4 ;  /* 0x000000042c2d7220 */ /* 0x000fe20000410000 */
[----:B------:R-:W-:Y:S02]  /*d950*/  HADD2.F32 R41, -RZ, R6.H0_H0 ;  /* 0x20000006ff297230 */ /* 0x000fe40000004100 */
[-C--:B------:R-:W-:Y:S01]  /*d960*/  FMUL.FTZ R47, R50, R5.reuse ;  /* 0x00000005322f7220 */ /* 0x080fe20000410000 */
[----:B------:R-:W-:Y:S01]  /*d970*/  FFMA.FTZ R4, R44, R8, -R43 ;  /* 0x000000082c047223 */ /* 0x000fe2000001082b */
[----:B------:R-:W-:Y:S01]  /*d980*/  FMUL.FTZ R43, R46, R5 ;  /* 0x000000052e2b7220 */ /* 0x000fe20000410000 */
[----:B------:R-:W-:-:S02]  /*d990*/  HADD2.F32 R42, -RZ, R7.H0_H0 ;  /* 0x20000007ff2a7230 */ /* 0x000fc40000004100 */
[----:B------:R-:W-:Y:S01]  /*d9a0*/  FFMA.FTZ R5, R46, R40, -R47 ;  /* 0x000000282e057223 */ /* 0x000fe2000001082f */
[----:B------:R-:W-:Y:S02]  /*d9b0*/  HADD2.F32 R6, -RZ, R6.H1_H1 ;  /* 0x30000006ff067230 */ /* 0x000fe40000004100 */
[----:B------:R-:W-:Y:S01]  /*d9c0*/  FFMA.FTZ R45, R48, R8, R45 ;  /* 0x00000008302d7223 */ /* 0x000fe2000001002d */
[----:B------:R-:W-:Y:S02]  /*d9d0*/  HADD2.F32 R7, -RZ, R7.H1_H1 ;  /* 0x30000007ff077230 */ /* 0x000fe40000004100 */
[----:B------:R-:W-:Y:S01]  /*d9e0*/  FFMA.FTZ R40, R50, R40, R43 ;  /* 0x0000002832287223 */ /* 0x000fe2000001002b */
[----:B------:R-:W-:Y:S02]  /*d9f0*/  HADD2.F32 R46, -RZ, R39.H1_H1 ;  /* 0x30000027ff2e7230 */ /* 0x000fe40000004100 */
[----:B------:R-:W-:Y:S01]  /*da00*/  FMUL.FTZ R8, R49, R6 ;  /* 0x0000000631087220 */ /* 0x000fe20000410000 */
[----:B------:R-:W-:Y:S01]  /*da10*/  HADD2.F32 R47, -RZ, R35.H1_H1 ;  /* 0x30000023ff2f7230 */ /* 0x000fe20000004100 */
[----:B------:R-:W-:Y:S01]  /*da20*/  F2FP.F16.F32.PACK_AB R4, R45, R4 ;  /* 0x000000042d04723e */ /* 0x000fe200000000ff */
[----:B------:R-:W-:-:S02]  /*da30*/  HADD2.F32 R44, -RZ, R37.H1_H1 ;  /* 0x30000025ff2c7230 */ /* 0x000fc40000004100 */
[----:B------:R-:W-:Y:S01]  /*da40*/  FMUL.FTZ R35, R46, R7 ;  /* 0x000000072e237220 */ /* 0x000fe20000410000 */
[----:B------:R-:W-:Y:S01]  /*da50*/  F2FP.F16.F32.PACK_AB R5, R40, R5 ;  /* 0x000000052805723e */ /* 0x000fe200000000ff */
[C---:B------:R-:W-:Y:S01]  /*da60*/  FMUL.FTZ R38, R47.reuse, R6 ;  /* 0x000000062f267220 */ /* 0x040fe20000410000 */
[----:B------:R-:W-:Y:S01]  /*da70*/  FFMA.FTZ R6, R47, R41, -R8 ;  /* 0x000000292f067223 */ /* 0x000fe20000010808 */
[C---:B------:R-:W-:Y:S01]  /*da80*/  FMUL.FTZ R37, R44.reuse, R7 ;  /* 0x000000072c257220 */ /* 0x040fe20000410000 */
[-C--:B------:R-:W-:Y:S01]  /*da90*/  FFMA.FTZ R7, R44, R42.reuse, -R35 ;  /* 0x0000002a2c077223 */ /* 0x080fe20000010823 */
[----:B------:R-:W-:Y:S02]  /*daa0*/  FFMA.FTZ R41, R49, R41, R38 ;  /* 0x0000002931297223 */ /* 0x000fe40000010026 */
[----:B------:R-:W-:-:S03]  /*dab0*/  FFMA.FTZ R42, R46, R42, R37 ;  /* 0x0000002a2e2a7223 */ /* 0x000fc60000010025 */
[----:B------:R-:W-:Y:S02]  /*dac0*/  F2FP.F16.F32.PACK_AB R6, R41, R6 ;  /* 0x000000062906723e */ /* 0x000fe400000000ff */
[----:B------:R-:W-:-:S05]  /*dad0*/  F2FP.F16.F32.PACK_AB R7, R42, R7 ;  /* 0x000000072a07723e */ /* 0x000fca00000000ff */
[----:B------:R0:W-:Y:S02]  /*dae0*/  STS.128 [R3+0x14400], R4 ;  /* 0x0144000403007388 */ /* 0x0001e40000000c00 */
.L_x_596:
[----:B------:R-:W-:Y:S05]  /*daf0*/  BSYNC B1 ;  /* 0x0000000000017941 */ /* 0x000fea0003800000 */
.L_x_595:
[----:B------:R-:W-:Y:S04]  /*db00*/  BSSY B1, `(.L_x_597) ;  /* 0x0000028000017945 */ /* 0x000fe80003800000 */
[----:B------:R-:W-:Y:S05]  /*db10*/  @P1 BRA `(.L_x_598) ;  /* 0x0000000000981947 */ /* 0x000fea0003800000 */
[----:B0-----:R-:W0:Y:S01]  /*db20*/  LDS.128 R4, [R0+0x2000] ;  /* 0x0020000000047984 */ /* 0x001e220000000c00 */
        /* <DEDUP_REMOVED lines=8> */
[-C--:B------:R-:W-:Y:S01]  /*dbb0*/  FMUL.FTZ R39, R44, R4.reuse ;  /* 0x000000042c277220 */ /* 0x080fe20000410000 */
[C---:B------:R-:W-:Y:S01]  /*dbc0*/  FMUL.FTZ R41, R42.reuse, R4 ;  /* 0x000000042a297220 */ /* 0x040fe20000410000 */
[----:B------:R-:W-:Y:S02]  /*dbd0*/  HADD2.F32 R37, -RZ, R6.H0_H0 ;  /* 0x20000006ff257230 */ /* 0x000fe40000004100 */
[-C--:B------:R-:W-:Y:S01]  /*dbe0*/  FMUL.FTZ R40, R45, R5.reuse ;  /* 0x000000052d287220 */ /* 0x080fe20000410000 */
[-C--:B------:R-:W-:Y:S01]  /*dbf0*/  FFMA.FTZ R4, R42, R8.reuse, -R39 ;  /* 0x000000082a047223 */ /* 0x080fe20000010827 */
[----:B------:R-:W-:Y:S01]  /*dc00*/  FFMA.FTZ R41, R44, R8, R41 ;  /* 0x000000082c297223 */ /* 0x000fe20000010029 */
[----:B------:R-:W-:Y:S01]  /*dc10*/  FMUL.FTZ R8, R43, R5 ;  /* 0x000000052b087220 */ /* 0x000fe20000410000 */
[----:B------:R-:W-:-:S02]  /*dc20*/  HADD2.F32 R38, -RZ, R7.H0_H0 ;  /* 0x20000007ff267230 */ /* 0x000fc40000004100 */
[-C--:B------:R-:W-:Y:S01]  /*dc30*/  FFMA.FTZ R5, R43, R35.reuse, -R40 ;  /* 0x000000232b057223 */ /* 0x080fe20000010828 */
[----:B------:R-:W-:Y:S02]  /*dc40*/  HADD2.F32 R6, -RZ, R6.H1_H1 ;  /* 0x30000006ff067230 */ /* 0x000fe40000004100 */
[----:B------:R-:W-:Y:S01]  /*dc50*/  FFMA.FTZ R8, R45, R35, R8 ;  /* 0x000000232d087223 */ /* 0x000fe20000010008 */
[----:B------:R-:W-:Y:S01]  /*dc60*/  HADD2.F32 R7, -RZ, R7.H1_H1 ;  /* 0x30000007ff077230 */ /* 0x000fe20000004100 */
[----:B------:R-:W-:Y:S01]  /*dc70*/  F2FP.F16.F32.PACK_AB R4, R41, R4 ;  /* 0x000000042904723e */ /* 0x000fe200000000ff */
[----:B------:R-:W-:Y:S02]  /*dc80*/  HADD2.F32 R43, -RZ, R33.H1_H1 ;  /* 0x30000021ff2b7230 */ /* 0x000fe40000004100 */
[----:B------:R-:W-:Y:S01]  /*dc90*/  HADD2.F32 R42, -RZ, R34.H1_H1 ;  /* 0x30000022ff2a7230 */ /* 0x000fe20000004100 */
[----:B------:R-:W-:Y:S01]  /*dca0*/  F2FP.F16.F32.PACK_AB R5, R8, R5 ;  /* 0x000000050805723e */ /* 0x000fe200000000ff */
[----:B------:R-:W-:-:S02]  /*dcb0*/  HADD2.F32 R39, -RZ, R31.H1_H1 ;  /* 0x3000001fff277230 */ /* 0x000fc40000004100 */
[----:B------:R-:W-:Y:S02]  /*dcc0*/  HADD2.F32 R40, -RZ, R32.H1_H1 ;  /* 0x30000020ff287230 */ /* 0x000fe40000004100 */
[-C--:B------:R-:W-:Y:S01]  /*dcd0*/  FMUL.FTZ R32, R43, R6.reuse ;  /* 0x000000062b207220 */ /* 0x080fe20000410000 */
[-C--:B------:R-:W-:Y:S01]  /*dce0*/  FMUL.FTZ R31, R42, R7.reuse ;  /* 0x000000072a1f7220 */ /* 0x080fe20000410000 */
[C---:B------:R-:W-:Y:S01]  /*dcf0*/  FMUL.FTZ R34, R39.reuse, R6 ;  /* 0x0000000627227220 */ /* 0x040fe20000410000 */
[C---:B------:R-:W-:Y:S01]  /*dd00*/  FMUL.FTZ R33, R40.reuse, R7 ;  /* 0x0000000728217220 */ /* 0x040fe20000410000 */
[-C--:B------:R-:W-:Y:S01]  /*dd10*/  FFMA.FTZ R6, R39, R37.reuse, -R32 ;  /* 0x0000002527067223 */ /* 0x080fe20000010820 */
[-C--:B------:R-:W-:Y:S01]  /*dd20*/  FFMA.FTZ R7, R40, R38.reuse, -R31 ;  /* 0x0000002628077223 */ /* 0x080fe2000001081f */
[----:B------:R-:W-:Y:S01]  /*dd30*/  FFMA.FTZ R37, R43, R37, R34 ;  /* 0x000000252b257223 */ /* 0x000fe20000010022 */
[----:B------:R-:W-:-:S04]  /*dd40*/  FFMA.FTZ R38, R42, R38, R33 ;  /* 0x000000262a267223 */ /* 0x000fc80000010021 */
[----:B------:R-:W-:Y:S02]  /*dd50*/  F2FP.F16.F32.PACK_AB R6, R37, R6 ;  /* 0x000000062506723e */ /* 0x000fe400000000ff */
[----:B------:R-:W-:-:S05]  /*dd60*/  F2FP.F16.F32.PACK_AB R7, R38, R7 ;  /* 0x000000072607723e */ /* 0x000fca00000000ff */
[----:B------:R1:W-:Y:S02]  /*dd70*/  STS.128 [R0+0x2000], R4 ;  /* 0x0020000400007388 */ /* 0x0003e40000000c00 */
.L_x_598:
[----:B------:R-:W-:Y:S05]  /*dd80*/  BSYNC B1 ;  /* 0x0000000000017941 */ /* 0x000fea0003800000 */
.L_x_597:
        /* <DEDUP_REMOVED lines=28> */
[-C--:B------:R-:W-:Y:S01]  /*df50*/  FMUL.FTZ R27, R38, R6.reuse ;  /* 0x00000006261b7220 */ /* 0x080fe20000410000 */
[----:B------:R-:W-:Y:S02]  /*df60*/  HADD2.F32 R35, -RZ, R28.H1_H1 ;  /* 0x3000001cff237230 */ /* 0x000fe40000004100 */
[C---:B------:R-:W-:Y:S01]  /*df70*/  FMUL.FTZ R29, R34.reuse, R6 ;  /* 0x00000006221d7220 */ /* 0x040fe20000410000 */
[-C--:B------:R-:W-:Y:S01]  /*df80*/  FMUL.FTZ R28, R39, R7.reuse ;  /* 0x00000007271c7220 */ /* 0x080fe20000410000 */
[-C--:B------:R-:W-:Y:S01]  /*df90*/  FFMA.FTZ R6, R34, R32.reuse, -R27 ;  /* 0x0000002022067223 */ /* 0x080fe2000001081b */
[C---:B------:R-:W-:Y:S01]  /*dfa0*/  FMUL.FTZ R30, R35.reuse, R7 ;  /* 0x00000007231e7220 */ /* 0x040fe20000410000 */
[----:B------:R-:W-:Y:S01]  /*dfb0*/  FFMA.FTZ R29, R38, R32, R29 ;  /* 0x00000020261d7223 */ /* 0x000fe2000001001d */
[-C--:B------:R-:W-:Y:S02]  /*dfc0*/  FFMA.FTZ R7, R35, R33.reuse, -R28 ;  /* 0x0000002123077223 */ /* 0x080fe4000001081c */
[----:B------:R-:W-:-:S02]  /*dfd0*/  FFMA.FTZ R30, R39, R33, R30 ;  /* 0x00000021271e7223 */ /* 0x000fc4000001001e */
[----:B------:R-:W-:-:S03]  /*dfe0*/  F2FP.F16.F32.PACK_AB R6, R29, R6 ;  /* 0x000000061d06723e */ /* 0x000fc600000000ff */
[----:B------:R-:W-:-:S05]  /*dff0*/  F2FP.F16.F32.PACK_AB R7, R30, R7 ;  /* 0x000000071e07723e */ /* 0x000fca00000000ff */
[----:B------:R2:W-:Y:S02]  /*e000*/  STS.128 [R3+0x18400], R4 ;  /* 0x0184000403007388 */ /* 0x0005e40000000c00 */
.L_x_600:
[----:B------:R-:W-:Y:S05]  /*e010*/  BSYNC B1 ;  /* 0x0000000000017941 */ /* 0x000fea0003800000 */
.L_x_599:
        /* <DEDUP_REMOVED lines=40> */
.L_x_602:
[----:B------:R-:W-:Y:S05]  /*e2a0*/  BSYNC B1 ;  /* 0x0000000000017941 */ /* 0x000fea0003800000 */
.L_x_601:
        /* <DEDUP_REMOVED lines=40> */
.L_x_604:
[----:B------:R-:W-:Y:S05]  /*e530*/  BSYNC B1 ;  /* 0x0000000000017941 */ /* 0x000fea0003800000 */
.L_x_603:
        /* <DEDUP_REMOVED lines=13> */
[----:B------:R-:W-:Y:S01]  /*e610*/  FMUL.FTZ R15, R28, R5 ;  /* 0x000000051c0f7220 */ /* 0x000fe20000410000 */
[----:B------:R-:W-:Y:S01]  /*e620*/  FFMA.FTZ R4, R21, R3, -R20 ;  /* 0x0000000315047223 */ /* 0x000fe20000010814 */
[----:B------:R-:W-:-:S02]  /*e630*/  HADD2.F32 R14, -RZ, R7.H0_H0 ;  /* 0x20000007ff0e7230 */ /* 0x000fc40000004100 */
[----:B------:R-:W-:Y:S01]  /*e640*/  FFMA.FTZ R3, R25, R3, R24 ;  /* 0x0000000319037223 */ /* 0x000fe20000010018 */
[C---:B------:R-:W-:Y:S01]  /*e650*/  FMUL.FTZ R21, R26.reuse, R5 ;  /* 0x000000051a157220 */ /* 0x040fe20000410000 */
[----:B------:R-:W-:Y:S02]  /*e660*/  HADD2.F32 R6, -RZ, R6.H1_H1 ;  /* 0x30000006ff067230 */ /* 0x000fe40000004100 */
[-C--:B------:R-:W-:Y:S01]  /*e670*/  FFMA.FTZ R5, R26, R8.reuse, -R15 ;  /* 0x000000081a057223 */ /* 0x080fe2000001080f */
[----:B------:R-:W-:Y:S02]  /*e680*/  HADD2.F32 R7, -RZ, R7.H1_H1 ;  /* 0x30000007ff077230 */ /* 0x000fe40000004100 */
[----:B------:R-:W-:Y:S01]  /*e690*/  FFMA.FTZ R8, R28, R8, R21 ;  /* 0x000000081c087223 */ /* 0x000fe20000010015 */
[----:B------:R-:W-:Y:S01]  /*e6a0*/  HADD2.F32 R25, -RZ, R11.H1_H1 ;  /* 0x3000000bff197230 */ /* 0x000fe20000004100 */
[----:B------:R-:W-:Y:S01]  /*e6b0*/  F2FP.F16.F32.PACK_AB R4, R3, R4 ;  /* 0x000000040304723e */ /* 0x000fe200000000ff */
[----:B------:R-:W-:-:S02]  /*e6c0*/  HADD2.F32 R24, -RZ, R12.H1_H1 ;  /* 0x3000000cff187230 */ /* 0x000fc40000004100 */
[----:B------:R-:W-:Y:S01]  /*e6d0*/  HADD2.F32 R15, -RZ, R9.H1_H1 ;  /* 0x30000009ff0f7230 */ /* 0x000fe20000004100 */
[----:B------:R-:W-:Y:S01]  /*e6e0*/  F2FP.F16.F32.PACK_AB R5, R8, R5 ;  /* 0x000000050805723e */ /* 0x000fe200000000ff */
        /* <DEDUP_REMOVED lines=11> */
[----:B------:R0:W-:Y:S01]  /*e7a0*/  STS.128 [R0+0xa000], R4 ;  /* 0x00a0000400007388 */ /* 0x0001e20000000c00 */
[----:B------:R-:W-:Y:S05]  /*e7b0*/  BRA `(.L_x_594) ;  /* 0x0000002c00347947 */ /* 0x000fea0003800000 */
.L_x_576:
[----:B------:R-:W-:-:S03]  /*e7c0*/  UMOV UR4, 0xffffffff ;  /* 0xffffffff00047882 */ /* 0x000fc60000000000 */
[----:B------:R-:W-:Y:S05]  /*e7d0*/  BRA.DIV UR4, `(.L_x_605) ;  /* 0x0000014204d87947 */ /* 0x000fea000b800000 */
[----:B------:R0:W1:Y:S04]  /*e7e0*/  SHFL.IDX PT, R0, R24, RZ, 0x1c1f ;  /* 0x001c1fff18007589 */ /* 0x00006800000e0000 */
[----:B------:R0:W2:Y:S04]  /*e7f0*/  SHFL.IDX PT, R3, R38, RZ, 0x1c1f ;  /* 0x001c1fff26037589 */ /* 0x0000a800000e0000 */
[----:B------:R0:W3:Y:S04]  /*e800*/  SHFL.IDX PT, R37, R41, RZ, 0x1c1f ;  /* 0x001c1fff29257589 */ /* 0x0000e800000e0000 */
[----:B------:R-:W4:Y:S02]  /*e810*/  SHFL.IDX PT, R40, R40, RZ, 0x1c1f ;  /* 0x001c1fff28287589 */ /* 0x000f2400000e0000 */
.L_x_833:
[----:B------:R-:W-:Y:S01]  /*e820*/  ULDC UR4, c[0x0][0x448] ;  /* 0x0001120000047ab9 */ /* 0x000fe20000000800 */
[----:B------:R-:W-:Y:S01]  /*e830*/  BSSY B1, `(.L_x_606) ;  /* 0x0000037000017945 */ /* 0x000fe20003800000 */
[----:B------:R-:W-:Y:S01]  /*e840*/  IMAD R45, R136, UR4, RZ ;  /* 0x00000004882d7c24 */ /* 0x000fe2000f8e02ff */
[----:B------:R-:W-:Y:S02]  /*e850*/  CS2R R4, SRZ ;  /* 0x0000000000047805 */ /* 0x000fe4000001ff00 */
[----:B------:R-:W-:Y:S02]  /*e860*/  CS2R R8, SRZ ;  /* 0x0000000000087805 */ /* 0x000fe4000001ff00 */
[----:B------:R-:W-:Y:S02]  /*e870*/  CS2R R10, SRZ ;  /* 0x00000000000a7805 */ /* 0x000fe4000001ff00 */
[----:B------:R-:W-:Y:S02]  /*e880*/  CS2R R12, SRZ ;  /* 0x00000000000c7805 */ /* 0x000fe4000001ff00 */
[----:B------:R-:W-:Y:S01]  /*e890*/  ISETP.GE.AND P0, PT, R6, R45, PT ;  /* 0x0000002d0600720c */ /* 0x000fe20003f06270 */
[----:B------:R-:W-:Y:S01]  /*e8a0*/  IMAD R45, R133, -0x80, R45 ;  /* 0xffffff80852d7824 */ /* 0x000fe200078e022d */
[----:B------:R-:W-:-:S02]  /*e8b0*/  CS2R R6, SRZ ;  /* 0x0000000000067805 */ /* 0x000fc4000001ff00 */
[----:B------:R-:W-:Y:S02]  /*e8c0*/  CS2R R14, SRZ ;  /* 0x00000000000e7805 */ /* 0x000fe4000001ff00 */
[----:B0-----:R-:W-:Y:S02]  /*e8d0*/  CS2R R24, SRZ ;  /* 0x0000000000187805 */ /* 0x001fe4000001ff00 */
[----:B------:R-:W-:Y:S02]  /*e8e0*/  CS2R R26, SRZ ;  /* 0x00000000001a7805 */ /* 0x000fe4000001ff00 */
[----:B------:R-:W-:Y:S02]  /*e8f0*/  CS2R R28, SRZ ;  /* 0x00000000001c7805 */ /* 0x000fe4000001ff00 */
[----:B------:R-:W-:Y:S02]  /*e900*/  CS2R R30, SRZ ;  /* 0x00000000001e7805 */ /* 0x000fe4000001ff00 */
[----:B------:R-:W-:-:S02]  /*e910*/  CS2R R32, SRZ ;  /* 0x0000000000207805 */ /* 0x000fc4000001ff00 */
[----:B------:R-:W-:Y:S01]  /*e920*/  CS2R R34, SRZ ;  /* 0x0000000000227805 */ /* 0x000fe2000001ff00 */
[----:B------:R-:W-:Y:S06]  /*e930*/  @P0 BRA `(.L_x_607) ;  /* 0x0000000000980947 */ /* 0x000fec0003800000 */
[----:B------:R-:W-:Y:S01]  /*e940*/  ULDC UR4, c[0x0][0x3f4] ;  /* 0x0000fd0000047ab9 */ /* 0x000fe20000000800 */
[----:B--2---:R-:W-:Y:S01]  /*e950*/  IMAD.MOV.U32 R6, RZ, RZ, R3 ;  /* 0x000000ffff067224 */ /* 0x004fe200078e0003 */
[----:B------:R-:W-:Y:S01]  /*e960*/  ISETP.GE.AND P3, PT, R194, UR4, PT ;  /* 0x00000004c2007c0c */ /* 0x000fe2000bf66270 */
[----:B-1----:R-:W-:Y:S01]  /*e970*/  IMAD.MOV.U32 R7, RZ, RZ, R0 ;  /* 0x000000ffff077224 */ /* 0x002fe200078e0000 */
[----:B------:R-:W-:Y:S01]  /*e980*/  ISETP.GE.AND P2, PT, R16, UR4, PT ;  /* 0x0000000410007c0c */ /* 0x000fe2000bf46270 */
[----:B----4-:R-:W-:Y:S01]  /*e990*/  IMAD.MOV.U32 R8, RZ, RZ, R40 ;  /* 0x000000ffff087224 */ /* 0x010fe200078e0028 */
[----:B------:R-:W-:Y:S02]  /*e9a0*/  ISETP.GE.AND P4, PT, R193, UR4, PT ;  /* 0x00000004c1007c0c */ /* 0x000fe4000bf86270 */
[----:B------:R-:W-:Y:S02]  /*e9b0*/  CS2R R28, SRZ ;  /* 0x00000000001c7805 */ /* 0x000fe4000001ff00 */
[----:B---3--:R-:W-:-:S02]  /*e9c0*/  MOV R9, R37 ;  /* 0x0000002500097202 */ /* 0x008fc40000000f00 */
[----:B------:R-:W-:Y:S02]  /*e9d0*/  CS2R R30, SRZ ;  /* 0x00000000001e7805 */ /* 0x000fe4000001ff00 */
[----:B------:R-:W-:Y:S02]  /*e9e0*/  CS2R R10, SRZ ;  /* 0x00000000000a7805 */ /* 0x000fe4000001ff00 */
[----:B------:R-:W-:Y:S02]  /*e9f0*/  CS2R R32, SRZ ;  /* 0x0000000000207805 */ /* 0x000fe4000001ff00 */
[----:B------:R-:W-:Y:S02]  /*ea00*/  CS2R R34, SRZ ;  /* 0x0000000000227805 */ /* 0x000fe4000001ff00 */
[----:B------:R-:W-:Y:S02]  /*ea10*/  @!P3 SHF.L.U32 R13, R198, 0x3, RZ ;  /* 0x00000003c60db819 */ /* 0x000fe400000006ff */
[----:B------:R-:W-:Y:S01]  /*ea20*/  @!P2 SHF.L.U32 R38, R16, 0x1, RZ ;  /* 0x000000011026a819 */ /* 0x000fe200000006ff */
[----:B------:R-:W-:-:S03]  /*ea30*/  @!P4 IMAD.SHL.U32 R41, R199, 0x8, RZ ;  /* 0x00000008c729c824 */ /* 0x000fc600078e00ff */
[-C--:B------:R-:W-:Y:S01]  /*ea40*/  @!P2 IADD3 R20, P0, R3, R38.reuse, RZ ;  /* 0x000000260314a210 */ /* 0x080fe20007f1e0ff */
[----:B------:R-:W-:Y:S01]  /*ea50*/  @!P3 IMAD.WIDE R4, R13, 0x2, R6 ;  /* 0x000000020d04b825 */ /* 0x000fe200078e0206 */
[----:B------:R-:W-:Y:S02]  /*ea60*/  @!P2 IADD3 R38, P1, R40, R38, RZ ;  /* 0x000000262826a210 */ /* 0x000fe40007f3e0ff */
[----:B------:R-:W-:Y:S01]  /*ea70*/  @!P2 SHF.L.U64.HI R3, R16, 0x1, R17 ;  /* 0x000000011003a819 */ /* 0x000fe20000010211 */
[----:B------:R-:W-:Y:S01]  /*ea80*/  @!P4 IMAD.WIDE R6, R41, 0x2, R6 ;  /* 0x000000022906c825 */ /* 0x000fe200078e0206 */
[----:B------:R0:W5:Y:S03]  /*ea90*/  @!P3 LD.E.128 R28, desc[UR48][R4.64] ;  /* 0x00000030041cb980 */ /* 0x000166000c101d00 */
[--C-:B------:R-:W-:Y:S01]  /*eaa0*/  @!P3 IMAD.WIDE R12, R13, 0x2, R8.reuse ;  /* 0x000000020d0cb825 */ /* 0x100fe200078e0208 */
[----:B------:R1:W5:Y:S03]  /*eab0*/  @!P4 LD.E.128 R32, desc[UR48][R6.64] ;  /* 0x000000300620c980 */ /* 0x000366000c101d00 */
[----:B------:R-:W-:Y:S01]  /*eac0*/  @!P4 IMAD.WIDE R40, R41, 0x2, R8 ;  /* 0x000000022928c825 */ /* 0x000fe200078e0208 */
[----:B------:R-:W-:-:S02]  /*ead0*/  CS2R R8, SRZ ;  /* 0x0000000000087805 */ /* 0x000fc4000001ff00 */
[----:B------:R-:W-:Y:S02]  /*eae0*/  CS2R R14, SRZ ;  /* 0x00000000000e7805 */ /* 0x000fe4000001ff00 */
[----:B------:R-:W-:Y:S02]  /*eaf0*/  CS2R R24, SRZ ;  /* 0x0000000000187805 */ /* 0x000fe4000001ff00 */
[----:B------:R-:W-:Y:S02]  /*eb00*/  CS2R R26, SRZ ;  /* 0x00000000001a7805 */ /* 0x000fe4000001ff00 */
[----:B0-----:R-:W-:Y:S01]  /*eb10*/  CS2R R4, SRZ ;  /* 0x0000000000047805 */ /* 0x001fe2000001ff00 */
[--C-:B------:R-:W-:Y:S01]  /*eb20*/  @!P2 IMAD.X R21, R0, 0x1, R3.reuse, P0 ;  /* 0x000000010015a824 */ /* 0x100fe200000e0603 */
[----:B------:R0:W5:Y:S01]  /*eb30*/  @!P3 LD.E.128 R8, desc[UR48][R12.64] ;  /* 0x000000300c08b980 */ /* 0x000162000c101d00 */
[----:B-1----:R-:W-:Y:S01]  /*eb40*/  CS2R R6, SRZ ;  /* 0x0000000000067805 */ /* 0x002fe2000001ff00 */
[----:B------:R-:W-:-:S02]  /*eb50*/  @!P2 IMAD.X R39, R37, 0x1, R3, P1 ;  /* 0x000000012527a824 */ /* 0x000fc400008e0603 */
[----:B------:R1:W5:Y:S04]  /*eb60*/  @!P2 LD.E.128 R24, desc[UR48][R20.64] ;  /* 0x000000301418a980 */ /* 0x000368000c101d00 */
[----:B------:R1:W5:Y:S01]  /*eb70*/  @!P2 LD.E.128 R4, desc[UR48][R38.64] ;  /* 0x000000302604a980 */ /* 0x000362000c101d00 */
[----:B0-----:R-:W-:-:S06]  /*eb80*/  CS2R R12, SRZ ;  /* 0x00000000000c7805 */ /* 0x001fcc000001ff00 */
[----:B------:R1:W5:Y:S02]  /*eb90*/  @!P4 LD.E.128 R12, desc[UR48][R40.64] ;  /* 0x00000030280cc980 */ /* 0x000364000c101d00 */
.L_x_607:
[----:B------:R-:W-:Y:S05]  /*eba0*/  BSYNC B1 ;  /* 0x0000000000017941 */ /* 0x000fea0003800000 */
.L_x_606:
[----:B-1---5:R-:W-:Y:S01]  /*ebb0*/  IMAD.MOV.U32 R0, RZ, RZ, R25 ;  /* 0x000000ffff007224 */ /* 0x022fe200078e0019 */
[----:B---3--:R-:W-:Y:S01]  /*ebc0*/  MOV R37, R24 ;  /* 0x0000001800257202 */ /* 0x008fe20000000f00 */
[----:B------:R-:W-:Y:S01]  /*ebd0*/  IMAD.MOV.U32 R39, RZ, RZ, R26 ;  /* 0x000000ffff277224 */ /* 0x000fe200078e001a */
[----:B--2---:R-:W-:Y:S01]  /*ebe0*/  MOV R3, R27 ;  /* 0x0000001b00037202 */ /* 0x004fe20000000f00 */
[----:B------:R-:W-:Y:S01]  /*ebf0*/  IMAD.MOV.U32 R20, RZ, RZ, R5 ;  /* 0x000000ffff147224 */ /* 0x000fe200078e0005 */
[----:B------:R-:W-:Y:S01]  /*ec00*/  PRMT R37, R37, 0x5410, R0 ;  /* 0x0000541025257816 */ /* 0x000fe20000000000 */
[----:B------:R-:W-:Y:S01]  /*ec10*/  IMAD.MOV.U32 R21, RZ, RZ, R29 ;  /* 0x000000ffff157224 */ /* 0x000fe200078e001d */
[----:B------:R-:W-:Y:S01]  /*ec20*/  LEA.HI R0, R229, R229, RZ, 0x1 ;  /* 0x000000e5e5007211 */ /* 0x000fe200078f08ff */
[----:B------:R-:W-:Y:S01]  /*ec30*/  IMAD.MOV.U32 R44, RZ, RZ, R35 ;  /* 0x000000ffff2c7224 */ /* 0x000fe200078e0023 */
[----:B------:R-:W-:Y:S01]  /*ec40*/  PRMT R39, R39, 0x5410, R3 ;  /* 0x0000541027277816 */ /* 0x000fe20000000003 */
[----:B------:R-:W-:Y:S01]  /*ec50*/  IMAD.MOV.U32 R43, RZ, RZ, R6 ;  /* 0x000000ffff2b7224 */ /* 0x000fe200078e0006 */
[----:B------:R-:W-:Y:S01]  /*ec60*/  LOP3.LUT R0, R0, 0xfffffffe, RZ, 0xc0, !PT ;  /* 0xfffffffe00007812 */ /* 0x000fe200078ec0ff */
[----:B------:R-:W-:Y:S01]  /*ec70*/  BSSY B1, `(.L_x_608) ;  /* 0x0000044000017945 */ /* 0x000fe20003800000 */
[----:B------:R-:W-:Y:S01]  /*ec80*/  SHF.R.U64 R38, R24, 0x10, R25 ;  /* 0x0000001018267819 */ /* 0x000fe20000001219 */
[----:B------:R-:W-:Y:S01]  /*ec90*/  IMAD.MOV.U32 R24, RZ, RZ, R14 ;  /* 0x000000ffff187224 */ /* 0x000fe200078e000e */
[----:B------:R-:W-:-:S02]  /*eca0*/  IADD3 R0, R229, -R0, RZ ;  /* 0x80000000e5007210 */ /* 0x000fc40007ffe0ff */
[----:B----4-:R-:W-:Y:S01]  /*ecb0*/  SHF.R.U32.HI R40, RZ, 0x10, R25 ;  /* 0x00000010ff287819 */ /* 0x010fe20000011619 */
[----:B------:R-:W-:Y:S01]  /*ecc0*/  IMAD.MOV.U32 R25, RZ, RZ, R31 ;  /* 0x000000ffff197224 */ /* 0x000fe200078e001f */
[----:B------:R-:W-:Y:S02]  /*ecd0*/  SHF.L.U32 R3, R0, 0x1f, RZ ;  /* 0x0000001f00037819 */ /* 0x000fe400000006ff */
[----:B------:R-:W-:Y:S01]  /*ece0*/  SHF.R.U64 R46, R26, 0x10, R27 ;  /* 0x000000101a2e7819 */ /* 0x000fe2000000121b */
[----:B------:R-:W-:Y:S01]  /*ecf0*/  IMAD.MOV.U32 R26, RZ, RZ, R28 ;  /* 0x000000ffff1a7224 */ /* 0x000fe200078e001c */
[----:B------:R-:W0:Y:S01]  /*ed00*/  SYNCS.PHASECHK.TRANS64.TRYWAIT P0, [R18+URZ+0x30800], R3 ;  /* 0x03080003120075a7 */ /* 0x000e22000800017f */
[--C-:B------:R-:W-:Y:S02]  /*ed10*/  SHF.R.U64 R48, R30, 0x10, R31.reuse ;  /* 0x000000101e307819 */ /* 0x100fe4000000121f */
[----:B------:R-:W-:Y:S01]  /*ed20*/  SHF.R.U32.HI R49, RZ, 0x10, R31 ;  /* 0x00000010ff317819 */ /* 0x000fe2000001161f */
[----:B------:R-:W-:Y:S01]  /*ed30*/  IMAD.MOV.U32 R31, RZ, RZ, R32 ;  /* 0x000000ffff1f7224 */ /* 0x000fe200078e0020 */
[----:B------:R-:W-:-:S02]  /*ed40*/  SHF.R.U64 R47, R28, 0x10, R29 ;  /* 0x000000101c2f7819 */ /* 0x000fc4000000121d */
[----:B------:R-:W-:Y:S02]  /*ed50*/  MOV R42, R33 ;  /* 0x00000021002a7202 */ /* 0x000fe40000000f00 */
[--C-:B------:R-:W-:Y:S02]  /*ed60*/  SHF.R.U64 R50, R32, 0x10, R33.reuse ;  /* 0x0000001020327819 */ /* 0x100fe40000001221 */
[----:B------:R-:W-:Y:S01]  /*ed70*/  SHF.R.U32.HI R51, RZ, 0x10, R33 ;  /* 0x00000010ff337819 */ /* 0x000fe20000011621 */
[----:B------:R-:W-:Y:S01]  /*ed80*/  IMAD.MOV.U32 R33, RZ, RZ, R34 ;  /* 0x000000ffff217224 */ /* 0x000fe200078e0022 */
[----:B------:R-:W-:Y:S02]  /*ed90*/  MOV R41, R4 ;  /* 0x0000000400297202 */ /* 0x000fe40000000f00 */
[--C-:B------:R-:W-:Y:S02]  /*eda0*/  SHF.R.U64 R52, R4, 0x10, R5.reuse ;  /* 0x0000001004347819 */ /* 0x100fe40000001205 */
[----:B------:R-:W-:Y:S01]  /*edb0*/  SHF.R.U32.HI R53, RZ, 0x10, R5 ;  /* 0x00000010ff357819 */ /* 0x000fe20000011605 */
[----:B------:R-:W-:Y:S01]  /*edc0*/  IMAD.MOV.U32 R5, RZ, RZ, R9 ;  /* 0x000000ffff057224 */ /* 0x000fe200078e0009 */
[----:B------:R-:W-:-:S02]  /*edd0*/  SHF.R.U32.HI R27, RZ, 0x10, R27 ;  /* 0x00000010ff1b7819 */ /* 0x000fc4000001161b */
[----:B------:R-:W-:Y:S01]  /*ede0*/  MOV R28, R30 ;  /* 0x0000001e001c7202 */ /* 0x000fe20000000f00 */
[----:B------:R-:W-:Y:S01]  /*edf0*/  IMAD.MOV.U32 R30, RZ, RZ, R8 ;  /* 0x000000ffff1e7224 */ /* 0x000fe200078e0008 */
[----:B------:R-:W-:Y:S02]  /*ee00*/  MOV R4, R7 ;  /* 0x0000000700047202 */ /* 0x000fe40000000f00 */
[----:B------:R-:W-:Y:S01]  /*ee10*/  SHF.R.U64 R54, R6, 0x10, R7 ;  /* 0x0000001006367819 */ /* 0x000fe20000001207 */
[----:B------:R-:W-:Y:S01]  /*ee20*/  IMAD.MOV.U32 R6, RZ, RZ, R11 ;  /* 0x000000ffff067224 */ /* 0x000fe200078e000b */
[----:B------:R-:W-:Y:S01]  /*ee30*/  SHF.R.U32.HI R55, RZ, 0x10, R7 ;  /* 0x00000010ff377819 */ /* 0x000fe20000011607 */
[----:B------:R-:W-:Y:S01]  /*ee40*/  IMAD.MOV.U32 R7, RZ, RZ, R12 ;  /* 0x000000ffff077224 */ /* 0x000fe200078e000c */
[--C-:B------:R-:W-:Y:S02]  /*ee50*/  SHF.R.U64 R56, R8, 0x10, R9.reuse ;  /* 0x0000001008387819 */ /* 0x100fe40000001209 */
[----:B------:R-:W-:Y:S01]  /*ee60*/  SHF.R.U32.HI R57, RZ, 0x10, R9 ;  /* 0x00000010ff397819 */ /* 0x000fe20000011609 */
[----:B------:R-:W-:Y:S01]  /*ee70*/  IMAD.MOV.U32 R9, RZ, RZ, R15 ;  /* 0x000000ffff097224 */ /* 0x000fe200078e000f */
[----:B------:R-:W-:-:S02]  /*ee80*/  MOV R32, R10 ;  /* 0x0000000a00207202 */ /* 0x000fc40000000f00 */
[----:B------:R-:W-:Y:S02]  /*ee90*/  SHF.R.U32.HI R29, RZ, 0x10, R29 ;  /* 0x00000010ff1d7819 */ /* 0x000fe4000001161d */
[----:B------:R-:W-:Y:S02]  /*eea0*/  SHF.R.U64 R34, R34, 0x10, R35 ;  /* 0x0000001022227819 */ /* 0x000fe40000001223 */
[----:B------:R-:W-:Y:S02]  /*eeb0*/  SHF.R.U64 R10, R10, 0x10, R11 ;  /* 0x000000100a0a7819 */ /* 0x000fe4000000120b */
[----:B------:R-:W-:Y:S02]  /*eec0*/  SHF.R.U32.HI R35, RZ, 0x10, R35 ;  /* 0x00000010ff237819 */ /* 0x000fe40000011623 */
[----:B------:R-:W-:Y:S02]  /*eed0*/  SHF.R.U32.HI R11, RZ, 0x10, R11 ;  /* 0x00000010ff0b7819 */ /* 0x000fe4000001160b */
[----:B------:R-:W-:-:S02]  /*eee0*/  MOV R8, R13 ;  /* 0x0000000d00087202 */ /* 0x000fc40000000f00 */
[--C-:B------:R-:W-:Y:S02]  /*eef0*/  SHF.R.U64 R58, R12, 0x10, R13.reuse ;  /* 0x000000100c3a7819 */ /* 0x100fe4000000120d */
[----:B------:R-:W-:Y:S02]  /*ef00*/  SHF.R.U32.HI R59, RZ, 0x10, R13 ;  /* 0x00000010ff3b7819 */ /* 0x000fe4000001160d */
[----:B------:R-:W-:Y:S02]  /*ef10*/  VIMNMX R0, R45, 0x80, PT ;  /* 0x000000802d007848 */ /* 0x000fe40003fe0100 */
[----:B------:R-:W-:Y:S02]  /*ef20*/  PRMT R38, R38, 0x5410, R40 ;  /* 0x0000541026267816 */ /* 0x000fe40000000028 */
[----:B------:R-:W-:Y:S02]  /*ef30*/  SHF.R.U64 R60, R14, 0x10, R15 ;  /* 0x000000100e3c7819 */ /* 0x000fe4000000120f */
[----:B------:R-:W-:-:S02]  /*ef40*/  PRMT R40, R46, 0x5410, R27 ;  /* 0x000054102e287816 */ /* 0x000fc4000000001b */
[----:B------:R-:W-:Y:S02]  /*ef50*/  SHF.R.U32.HI R61, RZ, 0x10, R15 ;  /* 0x00000010ff3d7819 */ /* 0x000fe4000001160f */
        /* <DEDUP_REMOVED lines=16> */
[----:B------:R-:W-:-:S02]  /*f060*/  ISETP.GE.AND P1, PT, R203, R0, PT ;  /* 0x00000000cb00720c */ /* 0x000fc40003f26270 */
[----:B------:R-:W-:Y:S02]  /*f070*/  PRMT R20, R7, 0x5410, R8 ;  /* 0x0000541007147816 */ /* 0x000fe40000000008 */
[----:B------:R-:W-:Y:S02]  /*f080*/  PRMT R21, R58, 0x5410, R59 ;  /* 0x000054103a157816 */ /* 0x000fe4000000003b */
[----:B------:R-:W-:Y:S01]  /*f090*/  PRMT R24, R24, 0x5410, R9 ;  /* 0x0000541018187816 */ /* 0x000fe20000000009 */
[----:B0-----:R-:W-:Y:S06]  /*f0a0*/  @!P0 BRA `(.L_x_609) ;  /* 0x0000013c00188947 */ /* 0x001fec0003800000 */
.L_x_834:
[----:B------:R-:W-:Y:S05]  /*f0b0*/  BSYNC B1 ;  /* 0x0000000000017941 */ /* 0x000fea0003800000 */
.L_x_608:
[----:B------:R-:W-:Y:S01]  /*f0c0*/  BSSY B1, `(.L_x_610) ;  /* 0x0000117000017945 */ /* 0x000fe20003800000 */
[----:B------:R-:W-:-:S03]  /*f0d0*/  PRMT R25, R60, 0x5410, R61 ;  /* 0x000054103c197816 */ /* 0x000fc6000000003d */
[----:B------:R-:W-:Y:S05]  /*f0e0*/  @P1 BRA `(.L_x_611) ;  /* 0x0000001000501947 */ /* 0x000fea0003800000 */
[----:B0-----:R-:W0:Y:S01]  /*f0f0*/  LDC R3, c[0x0][0x3f4] ;  /* 0x0000fd00ff037b82 */ /* 0x001e220000000800 */
[----:B------:R-:W-:Y:S01]  /*f100*/  BSSY B2, `(.L_x_612) ;  /* 0x0000060000027945 */ /* 0x000fe20003800000 */
[-C--:B0-----:R-:W-:Y:S02]  /*f110*/  ISETP.GE.AND P0, PT, R16, R3.reuse, PT ;  /* 0x000000031000720c */ /* 0x081fe40003f06270 */
[-C--:B------:R-:W-:Y:S02]  /*f120*/  ISETP.GE.AND P1, PT, R194, R3.reuse, PT ;  /* 0x00000003c200720c */ /* 0x080fe40003f26270 */
[----:B------:R-:W-:-:S09]  /*f130*/  ISETP.GE.AND P2, PT, R193, R3, PT ;  /* 0x00000003c100720c */ /* 0x000fd20003f46270 */
[----:B------:R-:W-:Y:S05]  /*f140*/  @P0 BRA `(.L_x_613) ;  /* 0x00000004006c0947 */ /* 0x000fea0003800000 */
[----:B------:R-:W2:Y:S01]  /*f150*/  LDL R4, [R1+0xa4] ;  /* 0x0000a40001047983 */ /* 0x000ea20000100800 */
[----:B------:R-:W-:Y:S02]  /*f160*/  HADD2.F32 R56, -RZ, R41.H0_H0 ;  /* 0x20000029ff387230 */ /* 0x000fe40000004100 */
[----:B------:R-:W-:Y:S02]  /*f170*/  HADD2.F32 R54, -RZ, R37.H0_H0 ;  /* 0x20000025ff367230 */ /* 0x000fe40000004100 */
[----:B------:R-:W-:Y:S02]  /*f180*/  HADD2.F32 R55, -RZ, R42.H0_H0 ;  /* 0x2000002aff377230 */ /* 0x000fe40000004100 */
[----:B------:R-:W-:Y:S01]  /*f190*/  HADD2.F32 R53, -RZ, R38.H0_H0 ;  /* 0x20000026ff357230 */ /* 0x000fe20000004100 */
[----:B--2---:R-:W-:Y:S02]  /*f1a0*/  LEA.HI R6, R3, R4, RZ, 0x1d ;  /* 0x0000000403067211 */ /* 0x004fe400078fe8ff */
[----:B------:R-:W-:-:S02]  /*f1b0*/  LOP3.LUT R4, R216, 0x38, R16, 0xf8, !PT ;  /* 0x00000038d8047812 */ /* 0x000fc400078ef810 */
[----:B------:R-:W-:Y:S01]  /*f1c0*/  SHF.R.S32.HI R9, RZ, 0x1f, R6 ;  /* 0x0000001fff097819 */ /* 0x000fe20000011406 */
[----:B------:R-:W-:Y:S01]  /*f1d0*/  IMAD.SHL.U32 R7, R6, 0x8, RZ ;  /* 0x0000000806077824 */ /* 0x000fe200078e00ff */
[-C--:B------:R-:W-:Y:S02]  /*f1e0*/  LOP3.LUT R5, R4, R217.reuse, RZ, 0x3c, !PT ;  /* 0x000000d904057212 */ /* 0x080fe400078e3cff */
[----:B------:R-:W-:Y:S02]  /*f1f0*/  LEA.HI R9, R9, R6, RZ, 0x3 ;  /* 0x0000000609097211 */ /* 0x000fe400078f18ff */
[----:B------:R-:W-:Y:S01]  /*f200*/  LOP3.LUT R4, R216, 0x38, R7, 0xf8, !PT ;  /* 0x00000038d8047812 */ /* 0x000fe200078ef807 */
[----:B------:R-:W-:Y:S01]  /*f210*/  IMAD.IADD R5, R218, 0x1, R5 ;  /* 0x00000001da057824 */ /* 0x000fe200078e0205 */
[----:B------:R-:W-:Y:S02]  /*f220*/  SHF.L.U32 R9, R9, 0xa, RZ ;  /* 0x0000000a09097819 */ /* 0x000fe400000006ff */
[----:B------:R-:W-:Y:S01]  /*f230*/  LOP3.LUT R8, R4, R217, RZ, 0x3c, !PT ;  /* 0x000000d904087212 */ /* 0x000fe200078e3cff */
[----:B------:R-:W-:Y:S01]  /*f240*/  IMAD R34, R5, 0x2, R18 ;  /* 0x0000000205227824 */ /* 0x000fe200078e0212 */
[----:B------:R-:W-:-:S04]  /*f250*/  LOP3.LUT R9, R9, 0x7fffe000, RZ, 0xc0, !PT ;  /* 0x7fffe00009097812 */ /* 0x000fc800078ec0ff */
[----:B------:R-:W-:Y:S01]  /*f260*/  IADD3 R9, R8, R9, R218 ;  /* 0x0000000908097210 */ /* 0x000fe20007ffe0da */
[----:B------:R-:W0:Y:S04]  /*f270*/  LDS.128 R4, [R34+0x12400] ;  /* 0x0124000022047984 */ /* 0x000e280000000c00 */
[----:B------:R-:W-:-:S05]  /*f280*/  IMAD R35, R9, 0x2, R18 ;  /* 0x0000000209237824 */ /* 0x000fca00078e0212 */
[----:B------:R-:W1:Y:S01]  /*f290*/  LDS.128 R8, [R35+0x12400] ;  /* 0x0124000023087984 */ /* 0x000e620000000c00 */
[--C-:B0-----:R-:W-:Y:S02]  /*f2a0*/  HADD2.F32 R47, -RZ, R5.reuse.H0_H0 ;  /* 0x20000005ff2f7230 */ /* 0x101fe40000004100 */
[----:B------:R-:W-:Y:S02]  /*f2b0*/  HADD2.F32 R48, -RZ, R5.H1_H1 ;  /* 0x30000005ff307230 */ /* 0x000fe40000004100 */
[--C-:B------:R-:W-:Y:S02]  /*f2c0*/  HADD2.F32 R45, -RZ, R4.reuse.H0_H0 ;  /* 0x20000004ff2d7230 */ /* 0x100fe40000004100 */
[----:B------:R-:W-:Y:S02]  /*f2d0*/  HADD2.F32 R46, -RZ, R4.H1_H1 ;  /* 0x30000004ff2e7230 */ /* 0x000fe40000004100 */
[----:B------:R-:W-:Y:S02]  /*f2e0*/  HADD2.F32 R49, -RZ, R6.H0_H0 ;  /* 0x20000006ff317230 */ /* 0x000fe40000004100 */
[----:B-1----:R-:W-:-:S02]  /*f2f0*/  HADD2.F32 R5, -RZ, R8.H0_H0 ;  /* 0x20000008ff057230 */ /* 0x002fc40000004100 */
[----:B------:R-:W-:Y:S02]  /*f300*/  HADD2.F32 R8, -RZ, R8.H1_H1 ;  /* 0x30000008ff087230 */ /* 0x000fe40000004100 */
[----:B------:R-:W-:Y:S02]  /*f310*/  HADD2.F32 R50, -RZ, R9.H0_H0 ;  /* 0x20000009ff327230 */ /* 0x000fe40000004100 */
[C---:B------:R-:W-:Y:S01]  /*f320*/  FMUL.FTZ R58, R5.reuse, R56 ;  /* 0x00000038053a7220 */ /* 0x040fe20000410000 */
[-C--:B------:R-:W-:Y:S01]  /*f330*/  FMUL.FTZ R60, R5, R54.reuse ;  /* 0x00000036053c7220 */ /* 0x080fe20000410000 */
[C---:B------:R-:W-:Y:S01]  /*f340*/  FMUL.FTZ R57, R8.reuse, R55 ;  /* 0x0000003708397220 */ /* 0x040fe20000410000 */
[----:B------:R-:W-:Y:S01]  /*f350*/  FMUL.FTZ R59, R8, R53 ;  /* 0x00000035083b7220 */ /* 0x000fe20000410000 */
[C---:B------:R-:W-:Y:S01]  /*f360*/  FFMA.FTZ R5, R45.reuse, R54, -R58 ;  /* 0x000000362d057223 */ /* 0x040fe2000001083a */
[----:B------:R-:W-:Y:S02]  /*f370*/  HADD2.F32 R54, -RZ, R41.H1_H1 ;  /* 0x30000029ff367230 */ /* 0x000fe40000004100 */
[----:B------:R-:W-:Y:S01]  /*f380*/  FFMA.FTZ R60, R45, R56, R60 ;  /* 0x000000382d3c7223 */ /* 0x000fe2000001003c */
[----:B------:R-:W-:-:S02]  /*f390*/  HADD2.F32 R45, -RZ, R37.H1_H1 ;  /* 0x30000025ff2d7230 */ /* 0x000fc40000004100 */
[----:B------:R-:W-:Y:S01]  /*f3a0*/  FFMA.FTZ R56, R46, R53, -R57 ;  /* 0x000000352e387223 */ /* 0x000fe20000010839 */
[----:B------:R-:W-:Y:S02]  /*f3b0*/  HADD2.F32 R9, -RZ, R9.H1_H1 ;  /* 0x30000009ff097230 */ /* 0x000fe40000004100 */
[----:B------:R-:W-:Y:S01]  /*f3c0*/  FMUL.FTZ R8, R50, R54 ;  /* 0x0000003632087220 */ /* 0x000fe20000410000 */
[----:B------:R-:W-:Y:S02]  /*f3d0*/  HADD2.F32 R53, -RZ, R42.H1_H1 ;  /* 0x3000002aff357230 */ /* 0x000fe40000004100 */
[----:B------:R-:W-:Y:S01]  /*f3e0*/  FFMA.FTZ R59, R46, R55, R59 ;  /* 0x000000372e3b7223 */ /* 0x000fe2000001003b */
[-C--:B------:R-:W-:Y:S01]  /*f3f0*/  FMUL.FTZ R57, R50, R45.reuse ;  /* 0x0000002d32397220 */ /* 0x080fe20000410000 */
[----:B------:R-:W-:Y:S01]  /*f400*/  FFMA.FTZ R55, R47, R45, -R8 ;  /* 0x0000002d2f377223 */ /* 0x000fe20000010808 */
[----:B------:R-:W-:Y:S02]  /*f410*/  HADD2.F32 R8, -RZ, R38.H1_H1 ;  /* 0x30000026ff087230 */ /* 0x000fe40000004100 */
[----:B------:R-:W-:Y:S01]  /*f420*/  FMUL.FTZ R45, R9, R53 ;  /* 0x00000035092d7220 */ /* 0x000fe20000410000 */
[----:B------:R-:W-:-:S02]  /*f430*/  HADD2.F32 R51, -RZ, R10.H0_H0 ;  /* 0x2000000aff337230 */ /* 0x000fc40000004100 */
[----:B------:R-:W-:Y:S01]  /*f440*/  FFMA.FTZ R57, R47, R54, R57 ;  /* 0x000000362f397223 */ /* 0x000fe20000010039 */
[----:B------:R-:W-:Y:S02]  /*f450*/  HADD2.F32 R50, -RZ, R43.H0_H0 ;  /* 0x2000002bff327230 */ /* 0x000fe40000004100 */
[-C--:B------:R-:W-:Y:S01]  /*f460*/  FFMA.FTZ R54, R48, R8.reuse, -R45 ;  /* 0x0000000830367223 */ /* 0x080fe2000001082d */
[----:B------:R-:W-:Y:S02]  /*f470*/  HADD2.F32 R46, -RZ, R39.H0_H0 ;  /* 0x20000027ff2e7230 */ /* 0x000fe40000004100 */
[----:B------:R-:W-:Y:S01]  /*f480*/  FMUL.FTZ R47, R9, R8 ;  /* 0x00000008092f7220 */ /* 0x000fe20000410000 */
[----:B------:R-:W-:Y:S02]  /*f490*/  HADD2.F32 R10, -RZ, R10.H1_H1 ;  /* 0x3000000aff0a7230 */ /* 0x000fe40000004100 */
[----:B------:R-:W-:Y:S01]  /*f4a0*/  FMUL.FTZ R8, R51, R50 ;  /* 0x0000003233087220 */ /* 0x000fe20000410000 */
[----:B------:R-:W-:-:S02]  /*f4b0*/  HADD2.F32 R45, -RZ, R44.H0_H0 ;  /* 0x2000002cff2d7230 */ /* 0x000fc40000004100 */
[-C--:B------:R-:W-:Y:S01]  /*f4c0*/  FMUL.FTZ R51, R51, R46.reuse ;  /* 0x0000002e33337220 */ /* 0x080fe20000410000 */
[----:B------:R-:W-:Y:S02]  /*f4d0*/  HADD2.F32 R6, -RZ, R6.H1_H1 ;  /* 0x30000006ff067230 */ /* 0x000fe40000004100 */
[----:B------:R-:W-:Y:S01]  /*f4e0*/  FFMA.FTZ R48, R48, R53, R47 ;  /* 0x0000003530307223 */ /* 0x000fe2000001002f */
[----:B------:R-:W-:Y:S02]  /*f4f0*/  HADD2.F32 R9, -RZ, R40.H0_H0 ;  /* 0x20000028ff097230 */ /* 0x000fe40000004100 */
[----:B------:R-:W-:Y:S01]  /*f500*/  FMUL.FTZ R47, R10, R45 ;  /* 0x0000002d0a2f7220 */ /* 0x000fe20000410000 */
[C---:B------:R-:W-:Y:S01]  /*f510*/  FFMA.FTZ R46, R49.reuse, R46, -R8 ;  /* 0x0000002e312e7223 */ /* 0x040fe20000010808 */
[----:B------:R-:W-:Y:S01]  /*f520*/  FFMA.FTZ R51, R49, R50, R51 ;  /* 0x0000003231337223 */ /* 0x000fe20000010033 */
[----:B------:R-:W-:Y:S02]  /*f530*/  HADD2.F32 R52, -RZ, R11.H0_H0 ;  /* 0x2000000bff347230 */ /* 0x000fe40000004100 */
[-C--:B------:R-:W-:Y:S01]  /*f540*/  FFMA.FTZ R49, R6, R9.reuse, -R47 ;  /* 0x0000000906317223 */ /* 0x080fe2000001082f */
[----:B------:R-:W-:Y:S01]  /*f550*/  FMUL.FTZ R53, R10, R9 ;  /* 0x000000090a357220 */ /* 0x000fe20000410000 */
[----:B------:R-:W-:-:S02]  /*f560*/  HADD2.F32 R47, -RZ, R43.H1_H1 ;  /* 0x3000002bff2f7230 */ /* 0x000fc40000004100 */
[----:B------:R-:W-:Y:S02]  /*f570*/  HADD2.F32 R9, -RZ, R39.H1_H1 ;  /* 0x30000027ff097230 */ /* 0x000fe40000004100 */
[----:B------:R-:W-:Y:S01]  /*f580*/  FFMA.FTZ R50, R6, R45, R53 ;  /* 0x0000002d06327223 */ /* 0x000fe20000010035 */
[----:B------:R-:W-:Y:S02]  /*f590*/  HADD2.F32 R11, -RZ, R11.H1_H1 ;  /* 0x3000000bff0b7230 */ /* 0x000fe40000004100 */
[C---:B------:R-:W-:Y:S01]  /*f5a0*/  FMUL.FTZ R45, R52.reuse, R47 ;  /* 0x0000002f342d7220 */ /* 0x040fe20000410000 */
[----:B------:R-:W-:Y:S02]  /*f5b0*/  HADD2.F32 R10, -RZ, R44.H1_H1 ;  /* 0x3000002cff0a7230 */ /* 0x000fe40000004100 */
[----:B------:R-:W-:Y:S01]  /*f5c0*/  FMUL.FTZ R52, R52, R9 ;  /* 0x0000000934347220 */ /* 0x000fe20000410000 */
[----:B------:R-:W-:Y:S02]  /*f5d0*/  HADD2.F32 R8, -RZ, R40.H1_H1 ;  /* 0x30000028ff087230 */ /* 0x000fe40000004100 */
[----:B------:R-:W-:-:S02]  /*f5e0*/  HADD2.F32 R4, -RZ, R7.H0_H0 ;  /* 0x20000007ff047230 */ /* 0x000fc40000004100 */
[C---:B------:R-:W-:Y:S01]  /*f5f0*/  FMUL.FTZ R6, R11.reuse, R10 ;  /* 0x0000000a0b067220 */ /* 0x040fe20000410000 */
[----:B------:R-:W-:Y:S02]  /*f600*/  HADD2.F32 R7, -RZ, R7.H1_H1 ;  /* 0x30000007ff077230 */ /* 0x000fe40000004100 */
[-C--:B------:R-:W-:Y:S01]  /*f610*/  FMUL.FTZ R53, R11, R8.reuse ;  /* 0x000000080b357220 */ /* 0x080fe20000410000 */
[C---:B------:R-:W-:Y:S01]  /*f620*/  FFMA.FTZ R11, R4.reuse, R47, R52 ;  /* 0x0000002f040b7223 */ /* 0x040fe20000010034 */
[----:B------:R-:W-:Y:S01]  /*f630*/  FFMA.FTZ R45, R4, R9, -R45 ;  /* 0x00000009042d7223 */ /* 0x000fe2000001082d */
[C---:B------:R-:W-:Y:S01]  /*f640*/  FFMA.FTZ R52, R7.reuse, R8, -R6 ;  /* 0x0000000807347223 */ /* 0x040fe20000010806 */
[----:B------:R-:W-:Y:S01]  /*f650*/  FFMA.FTZ R58, R7, R10, R53 ;  /* 0x0000000a073a7223 */ /* 0x000fe20000010035 */
[----:B------:R-:W-:Y:S02]  /*f660*/  F2FP.F16.F32.PACK_AB R4, R56, R5 ;  /* 0x000000053804723e */ /* 0x000fe400000000ff */
[----:B------:R-:W-:-:S02]  /*f670*/  F2FP.F16.F32.PACK_AB R5, R54, R55 ;  /* 0x000000373605723e */ /* 0x000fc400000000ff */
[----:B------:R-:W-:Y:S02]  /*f680*/  F2FP.F16.F32.PACK_AB R6, R49, R46 ;  /* 0x0000002e3106723e */ /* 0x000fe400000000ff */
[----:B------:R-:W-:Y:S02]  /*f690*/  F2FP.F16.F32.PACK_AB R7, R52, R45 ;  /* 0x0000002d3407723e */ /* 0x000fe400000000ff */
[----:B------:R-:W-:Y:S02]  /*f6a0*/  F2FP.F16.F32.PACK_AB R8, R59, R60 ;  /* 0x0000003c3b08723e */ /* 0x000fe400000000ff */
[----:B------:R-:W-:Y:S01]  /*f6b0*/  F2FP.F16.F32.PACK_AB R9, R48, R57 ;  /* 0x000000393009723e */ /* 0x000fe200000000ff */
[----:B------:R0:W-:Y:S01]  /*f6c0*/  STS.128 [R34+0x12400], R4 ;  /* 0x0124000422007388 */ /* 0x0001e20000000c00 */
[----:B------:R-:W-:Y:S02]  /*f6d0*/  F2FP.F16.F32.PACK_AB R10, R50, R51 ;  /* 0x00000033320a723e */ /* 0x000fe400000000ff */
[----:B------:R-:W-:-:S05]  /*f6e0*/  F2FP.F16.F32.PACK_AB R11, R58, R11 ;  /* 0x0000000b3a0b723e */ /* 0x000fca00000000ff */
[----:B------:R0:W-:Y:S02]  /*f6f0*/  STS.128 [R35+0x12400], R8 ;  /* 0x0124000823007388 */ /* 0x0001e40000000c00 */
.L_x_613:
[----:B------:R-:W-:Y:S05]  /*f700*/  BSYNC B2 ;  /* 0x0000000000027941 */ /* 0x000fea0003800000 */
.L_x_612:
[----:B------:R-:W-:Y:S04]  /*f710*/  BSSY B2, `(.L_x_614) ;  /* 0x0000059000027945 */ /* 0x000fe80003800000 */
[----:B------:R-:W-:Y:S05]  /*f720*/  @P1 BRA `(.L_x_615) ;  /* 0x00000004005c1947 */ /* 0x000fea0003800000 */
[----:B------:R-:W2:Y:S01]  /*f730*/  LDL R61, [R1+0x114] ;  /* 0x00011400013d7983 */ /* 0x000ea20000100800 */
[----:B0-----:R-:W-:Y:S01]  /*f740*/  LEA.HI R4, R3, R198, RZ, 0x1d ;  /* 0x000000c603047211 */ /* 0x001fe200078fe8ff */
[----:B------:R-:W-:Y:S02]  /*f750*/  HADD2.F32 R54, -RZ, R30.H0_H0 ;  /* 0x2000001eff367230 */ /* 0x000fe40000004100 */
[----:B------:R-:W-:Y:S01]  /*f760*/  HADD2.F32 R52, -RZ, R26.H0_H0 ;  /* 0x2000001aff347230 */ /* 0x000fe20000004100 */
[----:B------:R-:W-:Y:S01]  /*f770*/  SHF.R.S32.HI R7, RZ, 0x1f, R4 ;  /* 0x0000001fff077819 */ /* 0x000fe20000011404 */
[----:B------:R-:W-:Y:S01]  /*f780*/  HADD2.F32 R53, -RZ, R31.H0_H0 ;  /* 0x2000001fff357230 */ /* 0x000fe20000004100 */
[----:B------:R-:W-:Y:S01]  /*f790*/  SHF.L.U32 R5, R4, 0x3, RZ ;  /* 0x0000000304057819 */ /* 0x000fe200000006ff */
[----:B------:R-:W-:Y:S01]  /*f7a0*/  HADD2.F32 R55, -RZ, R30.H1_H1 ;  /* 0x3000001eff377230 */ /* 0x000fe20000004100 */
[----:B------:R-:W-:Y:S02]  /*f7b0*/  LEA.HI R7, R7, R4, RZ, 0x3 ;  /* 0x0000000407077211 */ /* 0x000fe400078f18ff */
[----:B------:R-:W-:-:S03]  /*f7c0*/  LOP3.LUT R4, R216, 0x38, R5, 0xf8, !PT ;  /* 0x00000038d8047812 */ /* 0x000fc600078ef805 */
[----:B------:R-:W-:Y:S01]  /*f7d0*/  IMAD.SHL.U32 R7, R7, 0x400, RZ ;  /* 0x0000040007077824 */ /* 0x000fe200078e00ff */
[----:B------:R-:W-:-:S04]  /*f7e0*/  LOP3.LUT R8, R4, R217, RZ, 0x3c, !PT ;  /* 0x000000d904087212 */ /* 0x000fc800078e3cff */
[----:B------:R-:W-:-:S04]  /*f7f0*/  LOP3.LUT R9, R7, 0x7fffe000, RZ, 0xc0, !PT ;  /* 0x7fffe00007097812 */ /* 0x000fc800078ec0ff */
[----:B------:R-:W-:-:S05]  /*f800*/  IADD3 R9, R8, R9, R218 ;  /* 0x0000000908097210 */ /* 0x000fca0007ffe0da */
[----:B------:R-:W-:-:S05]  /*f810*/  IMAD R34, R9, 0x2, R18 ;  /* 0x0000000209227824 */ /* 0x000fca00078e0212 */
[----:B------:R-:W0:Y:S02]  /*f820*/  LDS.128 R8, [R34+0x12400] ;  /* 0x0124000022087984 */ /* 0x000e240000000c00 */
[--C-:B0-----:R-:W-:Y:S02]  /*f830*/  HADD2.F32 R49, -RZ, R9.reuse.H0_H0 ;  /* 0x20000009ff317230 */ /* 0x101fe40000004100 */
[----:B------:R-:W-:Y:S02]  /*f840*/  HADD2.F32 R9, -RZ, R9.H1_H1 ;  /* 0x30000009ff097230 */ /* 0x000fe40000004100 */
[--C-:B------:R-:W-:Y:S02]  /*f850*/  HADD2.F32 R50, -RZ, R10.reuse.H0_H0 ;  /* 0x2000000aff327230 */ /* 0x100fe40000004100 */
[----:B------:R-:W-:Y:S01]  /*f860*/  FMUL.FTZ R57, R49, R55 ;  /* 0x0000003731397220 */ /* 0x000fe20000410000 */
[----:B------:R-:W-:Y:S02]  /*f870*/  HADD2.F32 R10, -RZ, R10.H1_H1 ;  /* 0x3000000aff0a7230 */ /* 0x000fe40000004100 */
[----:B------:R-:W-:-:S02]  /*f880*/  HADD2.F32 R51, -RZ, R11.H0_H0 ;  /* 0x2000000bff337230 */ /* 0x000fc40000004100 */
[----:B------:R-:W-:Y:S01]  /*f890*/  HADD2.F32 R11, -RZ, R11.H1_H1 ;  /* 0x3000000bff0b7230 */ /* 0x000fe20000004100 */
[----:B--2---:R-:W0:Y:S02]  /*f8a0*/  LDS.128 R4, [R61] ;  /* 0x000000003d047984 */ /* 0x004e240000000c00 */
[--C-:B0-----:R-:W-:Y:S02]  /*f8b0*/  HADD2.F32 R46, -RZ, R5.reuse.H0_H0 ;  /* 0x20000005ff2e7230 */ /* 0x101fe40000004100 */
[----:B------:R-:W-:Y:S02]  /*f8c0*/  HADD2.F32 R47, -RZ, R5.H1_H1 ;  /* 0x30000005ff2f7230 */ /* 0x000fe40000004100 */
[----:B------:R-:W-:Y:S02]  /*f8d0*/  HADD2.F32 R5, -RZ, R8.H0_H0 ;  /* 0x20000008ff057230 */ /* 0x000fe40000004100 */
[----:B------:R-:W-:Y:S02]  /*f8e0*/  HADD2.F32 R35, -RZ, R4.H0_H0 ;  /* 0x20000004ff237230 */ /* 0x000fe40000004100 */
[----:B------:R-:W-:-:S02]  /*f8f0*/  HADD2.F32 R8, -RZ, R8.H1_H1 ;  /* 0x30000008ff087230 */ /* 0x000fc40000004100 */
[C---:B------:R-:W-:Y:S01]  /*f900*/  FMUL.FTZ R56, R5.reuse, R54 ;  /* 0x0000003605387220 */ /* 0x040fe20000410000 */
[-C--:B------:R-:W-:Y:S01]  /*f910*/  FMUL.FTZ R58, R5, R52.reuse ;  /* 0x00000034053a7220 */ /* 0x080fe20000410000 */
[----:B------:R-:W-:Y:S02]  /*f920*/  HADD2.F32 R45, -RZ, R4.H1_H1 ;  /* 0x30000004ff2d7230 */ /* 0x000fe40000004100 */
[C---:B------:R-:W-:Y:S01]  /*f930*/  FFMA.FTZ R5, R35.reuse, R52, -R56 ;  /* 0x0000003423057223 */ /* 0x040fe20000010838 */
[----:B------:R-:W-:Y:S02]  /*f940*/  HADD2.F32 R52, -RZ, R27.H0_H0 ;  /* 0x2000001bff347230 */ /* 0x000fe40000004100 */
[C---:B------:R-:W-:Y:S01]  /*f950*/  FMUL.FTZ R56, R8.reuse, R53 ;  /* 0x0000003508387220 */ /* 0x040fe20000410000 */
[----:B------:R-:W-:Y:S01]  /*f960*/  FFMA.FTZ R58, R35, R54, R58 ;  /* 0x00000036233a7223 */ /* 0x000fe2000001003a */
[----:B------:R-:W-:Y:S02]  /*f970*/  HADD2.F32 R35, -RZ, R26.H1_H1 ;  /* 0x3000001aff237230 */ /* 0x000fe40000004100 */
[-C--:B------:R-:W-:Y:S01]  /*f980*/  FMUL.FTZ R8, R8, R52.reuse ;  /* 0x0000003408087220 */ /* 0x080fe20000410000 */
[----:B------:R-:W-:Y:S01]  /*f990*/  FFMA.FTZ R56, R45, R52, -R56 ;  /* 0x000000342d387223 */ /* 0x000fe20000010838 */
[----:B------:R-:W-:-:S02]  /*f9a0*/  HADD2.F32 R52, -RZ, R31.H1_H1 ;  /* 0x3000001fff347230 */ /* 0x000fc40000004100 */
[----:B------:R-:W-:Y:S01]  /*f9b0*/  FMUL.FTZ R54, R49, R35 ;  /* 0x0000002331367220 */ /* 0x000fe20000410000 */
[----:B------:R-:W-:Y:S01]  /*f9c0*/  FFMA.FTZ R53, R45, R53, R8 ;  /* 0x000000352d357223 */ /* 0x000fe20000010008 */
[C---:B------:R-:W-:Y:S01]  /*f9d0*/  FFMA.FTZ R57, R46.reuse, R35, -R57 ;  /* 0x000000232e397223 */ /* 0x040fe20000010839 */
[----:B------:R-:W-:Y:S02]  /*f9e0*/  HADD2.F32 R8, -RZ, R27.H1_H1 ;  /* 0x3000001bff087230 */ /* 0x000fe40000004100 */
[----:B------:R-:W-:Y:S01]  /*f9f0*/  FFMA.FTZ R54, R46, R55, R54 ;  /* 0x000000372e367223 */ /* 0x000fe20000010036 */
[----:B------:R-:W-:Y:S02]  /*fa00*/  HADD2.F32 R45, -RZ, R32.H0_H0 ;  /* 0x20000020ff2d7230 */ /* 0x000fe40000004100 */
[C---:B------:R-:W-:Y:S01]  /*fa10*/  FMUL.FTZ R46, R9.reuse, R52 ;  /* 0x00000034092e7220 */ /* 0x040fe20000410000 */
[----:B------:R-:W-:Y:S02]  /*fa20*/  HADD2.F32 R35, -RZ, R28.H0_H0 ;  /* 0x2000001cff237230 */ /* 0x000fe40000004100 */
[----:B------:R-:W-:Y:S01]  /*fa30*/  FMUL.FTZ R62, R9, R8 ;  /* 0x00000008093e7220 */ /* 0x000fe20000410000 */
[----:B------:R-:W-:-:S02]  /*fa40*/  HADD2.F32 R49, -RZ, R33.H0_H0 ;  /* 0x20000021ff317230 */ /* 0x000fc40000004100 */
[C---:B------:R-:W-:Y:S01]  /*fa50*/  FMUL.FTZ R55, R50.reuse, R45 ;  /* 0x0000002d32377220 */ /* 0x040fe20000410000 */
[--C-:B------:R-:W-:Y:S02]  /*fa60*/  HADD2.F32 R48, -RZ, R6.reuse.H0_H0 ;  /* 0x20000006ff307230 */ /* 0x100fe40000004100 */
[----:B------:R-:W-:Y:S01]  /*fa70*/  FMUL.FTZ R50, R50, R35 ;  /* 0x0000002332327220 */ /* 0x000fe20000410000 */
[----:B------:R-:W-:Y:S02]  /*fa80*/  HADD2.F32 R6, -RZ, R6.H1_H1 ;  /* 0x30000006ff067230 */ /* 0x000fe40000004100 */
[----:B------:R-:W-:Y:S01]  /*fa90*/  FMUL.FTZ R59, R10, R49 ;  /* 0x000000310a3b7220 */ /* 0x000fe20000410000 */
[----:B------:R-:W-:Y:S02]  /*faa0*/  HADD2.F32 R9, -RZ, R29.H0_H0 ;  /* 0x2000001dff097230 */ /* 0x000fe40000004100 */
[C---:B------:R-:W-:Y:S01]  /*fab0*/  FFMA.FTZ R55, R48.reuse, R35, -R55 ;  /* 0x0000002330377223 */ /* 0x040fe20000010837 */
[----:B------:R-:W-:Y:S01]  /*fac0*/  FFMA.FTZ R50, R48, R45, R50 ;  /* 0x0000002d30327223 */ /* 0x000fe20000010032 */
[----:B------:R-:W-:Y:S01]  /*fad0*/  FFMA.FTZ R60, R47, R8, -R46 ;  /* 0x000000082f3c7223 */ /* 0x000fe2000001082e */
[----:B------:R-:W-:-:S02]  /*fae0*/  HADD2.F32 R46, -RZ, R33.H1_H1 ;  /* 0x30000021ff2e7230 */ /* 0x000fc40000004100 */
[-C--:B------:R-:W-:Y:S01]  /*faf0*/  FMUL.FTZ R35, R10, R9.reuse ;  /* 0x000000090a237220 */ /* 0x080fe20000410000 */
[C---:B------:R-:W-:Y:S01]  /*fb00*/  FFMA.FTZ R48, R6.reuse, R9, -R59 ;  /* 0x0000000906307223 */ /* 0x040fe2000001083b */
[----:B------:R-:W-:Y:S02]  /*fb10*/  HADD2.F32 R9, -RZ, R32.H1_H1 ;  /* 0x30000020ff097230 */ /* 0x000fe40000004100 */
[----:B------:R-:W-:Y:S01]  /*fb20*/  FFMA.FTZ R47, R47, R52, R62 ;  /* 0x000000342f2f7223 */ /* 0x000fe2000001003e */
[----:B------:R-:W-:Y:S02]  /*fb30*/  HADD2.F32 R8, -RZ, R28.H1_H1 ;  /* 0x3000001cff087230 */ /* 0x000fe40000004100 */
[----:B------:R-:W-:Y:S01]  /*fb40*/  FFMA.FTZ R35, R6, R49, R35 ;  /* 0x0000003106237223 */ /* 0x000fe20000010023 */
[----:B------:R-:W-:Y:S02]  /*fb50*/  HADD2.F32 R10, -RZ, R29.H1_H1 ;  /* 0x3000001dff0a7230 */ /* 0x000fe40000004100 */
[----:B------:R-:W-:Y:S01]  /*fb60*/  FMUL.FTZ R45, R51, R9 ;  /* 0x00000009332d7220 */ /* 0x000fe20000410000 */
[----:B------:R-:W-:-:S02]  /*fb70*/  HADD2.F32 R4, -RZ, R7.H0_H0 ;  /* 0x20000007ff047230 */ /* 0x000fc40000004100 */
[----:B------:R-:W-:Y:S01]  /*fb80*/  FMUL.FTZ R52, R11, R46 ;  /* 0x0000002e0b347220 */ /* 0x000fe20000410000 */
[----:B------:R-:W-:Y:S02]  /*fb90*/  HADD2.F32 R7, -RZ, R7.H1_H1 ;  /* 0x30000007ff077230 */ /* 0x000fe40000004100 */
[----:B------:R-:W-:Y:S01]  /*fba0*/  FMUL.FTZ R6, R51, R8 ;  /* 0x0000000833067220 */ /* 0x000fe20000410000 */
[----:B------:R-:W-:Y:S01]  /*fbb0*/  FMUL.FTZ R49, R11, R10 ;  /* 0x0000000a0b317220 */ /* 0x000fe20000410000 */
[C---:B------:R-:W-:Y:S01]  /*fbc0*/  FFMA.FTZ R45, R4.reuse, R8, -R45 ;  /* 0x00000008042d7223 */ /* 0x040fe2000001082d */
[----:B------:R-:W-:Y:S01]  /*fbd0*/  F2FP.F16.F32.PACK_AB R8, R53, R58 ;  /* 0x0000003a3508723e */ /* 0x000fe200000000ff */
[C---:B------:R-:W-:Y:S01]  /*fbe0*/  FFMA.FTZ R52, R7.reuse, R10, -R52 ;  /* 0x0000000a07347223 */ /* 0x040fe20000010834 */
[----:B------:R-:W-:Y:S01]  /*fbf0*/  FFMA.FTZ R11, R4, R9, R6 ;  /* 0x00000009040b7223 */ /* 0x000fe20000010006 */
[----:B------:R-:W-:Y:S01]  /*fc00*/  FFMA.FTZ R46, R7, R46, R49 ;  /* 0x0000002e072e7223 */ /* 0x000fe20000010031 */
[----:B------:R-:W-:-:S02]  /*fc10*/  F2FP.F16.F32.PACK_AB R4, R56, R5 ;  /* 0x000000053804723e */ /* 0x000fc400000000ff */
[----:B------:R-:W-:Y:S02]  /*fc20*/  F2FP.F16.F32.PACK_AB R5, R60, R57 ;  /* 0x000000393c05723e */ /* 0x000fe400000000ff */
[----:B------:R-:W-:Y:S02]  /*fc30*/  F2FP.F16.F32.PACK_AB R6, R48, R55 ;  /* 0x000000373006723e */ /* 0x000fe400000000ff */
[----:B------:R-:W-:Y:S02]  /*fc40*/  F2FP.F16.F32.PACK_AB R7, R52, R45 ;  /* 0x0000002d3407723e */ /* 0x000fe400000000ff */
[----:B------:R-:W-:Y:S02]  /*fc50*/  F2FP.F16.F32.PACK_AB R9, R47, R54 ;  /* 0x000000362f09723e */ /* 0x000fe400000000ff */
[----:B------:R-:W-:Y:S01]  /*fc60*/  F2FP.F16.F32.PACK_AB R10, R35, R50 ;  /* 0x00000032230a723e */ /* 0x000fe200000000ff */
[----:B------:R1:W-:Y:S01]  /*fc70*/  STS.128 [R61], R4 ;  /* 0x000000043d007388 */ /* 0x0003e20000000c00 */
[----:B------:R-:W-:-:S05]  /*fc80*/  F2FP.F16.F32.PACK_AB R11, R46, R11 ;  /* 0x0000000b2e0b723e */ /* 0x000fca00000000ff */
[----:B------:R1:W-:Y:S02]  /*fc90*/  STS.128 [R34+0x12400], R8 ;  /* 0x0124000822007388 */ /* 0x0003e40000000c00 */
.L_x_615:
[----:B------:R-:W-:Y:S05]  /*fca0*/  BSYNC B2 ;  /* 0x0000000000027941 */ /* 0x000fea0003800000 */
.L_x_614:
[----:B------:R-:W-:Y:S05]  /*fcb0*/  @P2 BRA `(.L_x_611) ;  /* 0x00000004005c2947 */ /* 0x000fea0003800000 */
[----:B------:R-:W2:Y:S01]  /*fcc0*/  LDL R59, [R1+0x10c] ;  /* 0x00010c00013b7983 */ /* 0x000ea20000100800 */
[----:B------:R-:W-:Y:S01]  /*fcd0*/  LEA.HI R3, R3, R199, RZ, 0x1d ;  /* 0x000000c703037211 */ /* 0x000fe200078fe8ff */
[----:B------:R-:W-:Y:S02]  /*fce0*/  HADD2.F32 R51, -RZ, R12.H0_H0 ;  /* 0x2000000cff337230 */ /* 0x000fe40000004100 */
[----:B------:R-:W-:Y:S01]  /*fcf0*/  HADD2.F32 R52, -RZ, R20.H0_H0 ;  /* 0x20000014ff347230 */ /* 0x000fe20000004100 */
[----:B01----:R-:W-:Y:S01]  /*fd00*/  SHF.R.S32.HI R4, RZ, 0x1f, R3 ;  /* 0x0000001fff047819 */ /* 0x003fe20000011403 */
[----:B------:R-:W-:Y:S01]  /*fd10*/  HADD2.F32 R53, -RZ, R21.H0_H0 ;  /* 0x20000015ff357230 */ /* 0x000fe20000004100 */
[----:B------:R-:W-:Y:S02]  /*fd20*/  SHF.L.U32 R5, R3, 0x3, RZ ;  /* 0x0000000303057819 */ /* 0x000fe400000006ff */
        /* <DEDUP_REMOVED lines=10> */
[----:B------:R-:W-:Y:S02]  /*fdd0*/  HADD2.F32 R48, -RZ, R9.H0_H0 ;  /* 0x20000009ff307230 */ /* 0x000fe40000004100 */
[C---:B------:R-:W-:Y:S01]  /*fde0*/  FMUL.FTZ R55, R47.reuse, R52 ;  /* 0x000000342f377220 */ /* 0x040fe20000410000 */
[----:B------:R-:W-:Y:S01]  /*fdf0*/  FMUL.FTZ R57, R47, R51 ;  /* 0x000000332f397220 */ /* 0x000fe20000410000 */
[----:B------:R-:W-:-:S02]  /*fe00*/  HADD2.F32 R47, -RZ, R13.H0_H0 ;  /* 0x2000000dff2f7230 */ /* 0x000fc40000004100 */
[C---:B------:R-:W-:Y:S01]  /*fe10*/  FMUL.FTZ R54, R8.reuse, R53 ;  /* 0x0000003508367220 */ /* 0x040fe20000410000 */
[----:B------:R-:W-:Y:S02]  /*fe20*/  HADD2.F32 R9, -RZ, R9.H1_H1 ;  /* 0x30000009ff097230 */ /* 0x000fe40000004100 */
[--C-:B------:R-:W-:Y:S02]  /*fe30*/  HADD2.F32 R49, -RZ, R10.reuse.H0_H0 ;  /* 0x2000000aff317230 */ /* 0x100fe40000004100 */
[----:B------:R-:W-:Y:S01]  /*fe40*/  FMUL.FTZ R8, R8, R47 ;  /* 0x0000002f08087220 */ /* 0x000fe20000410000 */
[----:B------:R-:W-:Y:S02]  /*fe50*/  HADD2.F32 R10, -RZ, R10.H1_H1 ;  /* 0x3000000aff0a7230 */ /* 0x000fe40000004100 */
[--C-:B------:R-:W-:Y:S02]  /*fe60*/  HADD2.F32 R50, -RZ, R11.reuse.H0_H0 ;  /* 0x2000000bff327230 */ /* 0x100fe40000004100 */
[----:B------:R-:W-:Y:S01]  /*fe70*/  HADD2.F32 R11, -RZ, R11.H1_H1 ;  /* 0x3000000bff0b7230 */ /* 0x000fe20000004100 */
[----:B--2---:R-:W0:Y:S02]  /*fe80*/  LDS.128 R4, [R59] ;  /* 0x000000003b047984 */ /* 0x004e240000000c00 */
[----:B0-----:R-:W-:-:S02]  /*fe90*/  HADD2.F32 R34, -RZ, R4.H0_H0 ;  /* 0x20000004ff227230 */ /* 0x001fc40000004100 */
[----:B------:R-:W-:Y:S02]  /*fea0*/  HADD2.F32 R35, -RZ, R4.H1_H1 ;  /* 0x30000004ff237230 */ /* 0x000fe40000004100 */
[----:B------:R-:W-:Y:S02]  /*feb0*/  HADD2.F32 R45, -RZ, R5.H0_H0 ;  /* 0x20000005ff2d7230 */ /* 0x000fe40000004100 */
[C---:B------:R-:W-:Y:S01]  /*fec0*/  FFMA.FTZ R55, R34.reuse, R51, -R55 ;  /* 0x0000003322377223 */ /* 0x040fe20000010837 */
[----:B------:R-:W-:Y:S01]  /*fed0*/  FFMA.FTZ R57, R34, R52, R57 ;  /* 0x0000003422397223 */ /* 0x000fe20000010039 */
[----:B------:R-:W-:Y:S02]  /*fee0*/  HADD2.F32 R51, -RZ, R20.H1_H1 ;  /* 0x30000014ff337230 */ /* 0x000fe40000004100 */
[----:B------:R-:W-:Y:S01]  /*fef0*/  FFMA.FTZ R54, R35, R47, -R54 ;  /* 0x0000002f23367223 */ /* 0x000fe20000010836 */
[----:B------:R-:W-:Y:S02]  /*ff00*/  HADD2.F32 R34, -RZ, R12.H1_H1 ;  /* 0x3000000cff227230 */ /* 0x000fe40000004100 */
[----:B------:R-:W-:-:S02]  /*ff10*/  HADD2.F32 R52, -RZ, R21.H1_H1 ;  /* 0x30000015ff347230 */ /* 0x000fc40000004100 */
[C---:B------:R-:W-:Y:S01]  /*ff20*/  FMUL.FTZ R56, R48.reuse, R51 ;  /* 0x0000003330387220 */ /* 0x040fe20000410000 */
[----:B------:R-:W-:Y:S02]  /*ff30*/  HADD2.F32 R5, -RZ, R5.H1_H1 ;  /* 0x30000005ff057230 */ /* 0x000fe40000004100 */
[-C--:B------:R-:W-:Y:S01]  /*ff40*/  FMUL.FTZ R58, R48, R34.reuse ;  /* 0x00000022303a7220 */ /* 0x080fe20000410000 */
[----:B------:R-:W-:Y:S01]  /*ff50*/  FFMA.FTZ R48, R35, R53, R8 ;  /* 0x0000003523307223 */ /* 0x000fe20000010008 */
[----:B------:R-:W-:Y:S02]  /*ff60*/  HADD2.F32 R8, -RZ, R13.H1_H1 ;  /* 0x3000000dff087230 */ /* 0x000fe40000004100 */
[----:B------:R-:W-:Y:S01]  /*ff70*/  FFMA.FTZ R56, R45, R34, -R56 ;  /* 0x000000222d387223 */ /* 0x000fe20000010838 */
[----:B------:R-:W-:Y:S01]  /*ff80*/  FMUL.FTZ R60, R9, R52 ;  /* 0x00000034093c7220 */ /* 0x000fe20000410000 */
[----:B------:R-:W-:Y:S02]  /*ff90*/  HADD2.F32 R34, -RZ, R14.H0_H0 ;  /* 0x2000000eff227230 */ /* 0x000fe40000004100 */
[----:B------:R-:W-:Y:S01]  /*ffa0*/  FFMA.FTZ R58, R45, R51, R58 ;  /* 0x000000332d3a7223 */ /* 0x000fe2000001003a */
[----:B------:R-:W-:-:S02]  /*ffb0*/  HADD2.F32 R35, -RZ, R24.H0_H0 ;  /* 0x20000018ff237230 */ /* 0x000fc40000004100 */
[-C--:B------:R-:W-:Y:S01]  /*ffc0*/  FMUL.FTZ R62, R9, R8.reuse ;  /* 0x00000008093e7220 */ /* 0x080fe20000410000 */
[----:B------:R-:W-:Y:S02]  /*ffd0*/  HADD2.F32 R45, -RZ, R25.H0_H0 ;  /* 0x20000019ff2d7230 */ /* 0x000fe40000004100 */
[----:B------:R-:W-:Y:S01]  /*ffe0*/  FFMA.FTZ R47, R5, R8, -R60 ;  /* 0x00000008052f7223 */ /* 0x000fe2000001083c */
[--C-:B------:R-:W-:Y:S02]  /*fff0*/  HADD2.F32 R46, -RZ, R6.reuse.H0_H0 ;  /* 0x20000006ff2e7230 */ /* 0x100fe40000004100 */
[C---:B------:R-:W-:Y:S01]  /*10000*/  FMUL.FTZ R51, R49.reuse, R35 ;  /* 0x0000002331337220 */ /* 0x040fe20000410000 */
[----:B------:R-:W-:Y:S01]  /*10010*/  FMUL.FTZ R8, R49, R34 ;  /* 0x0000002231087220 */ /* 0x000fe20000410000 */
[----:B------:R-:W-:Y:S02]  /*10020*/  HADD2.F32 R6, -RZ, R6.H1_H1 ;  /* 0x30000006ff067230 */ /* 0x000fe40000004100 */
[----:B------:R-:W-:Y:S01]  /*10030*/  FFMA.FTZ R49, R5, R52, R62 ;  /* 0x0000003405317223 */ /* 0x000fe2000001003e */
[----:B------:R-:W-:-:S02]  /*10040*/  HADD2.F32 R9, -RZ, R15.H0_H0 ;  /* 0x2000000fff097230 */ /* 0x000fc40000004100 */
[----:B------:R-:W-:Y:S01]  /*10050*/  FMUL.FTZ R5, R10, R45 ;  /* 0x0000002d0a057220 */ /* 0x000fe20000410000 */
[C---:B------:R-:W-:Y:S01]  /*10060*/  FFMA.FTZ R51, R46.reuse, R34, -R51 ;  /* 0x000000222e337223 */ /* 0x040fe20000010833 */
[----:B------:R-:W-:Y:S01]  /*10070*/  FFMA.FTZ R35, R46, R35, R8 ;  /* 0x000000232e237223 */ /* 0x000fe20000010008 */
[----:B------:R-:W-:Y:S02]  /*10080*/  HADD2.F32 R8, -RZ, R15.H1_H1 ;  /* 0x3000000fff087230 */ /* 0x000fe40000004100 */
[-C--:B------:R-:W-:Y:S01]  /*10090*/  FMUL.FTZ R53, R10, R9.reuse ;  /* 0x000000090a357220 */ /* 0x080fe20000410000 */
[C---:B------:R-:W-:Y:S01]  /*100a0*/  FFMA.FTZ R34, R6.reuse, R9, -R5 ;  /* 0x0000000906227223 */ /* 0x040fe20000010805 */
[----:B------:R-:W-:Y:S02]  /*100b0*/  HADD2.F32 R9, -RZ, R24.H1_H1 ;  /* 0x30000018ff097230 */ /* 0x000fe40000004100 */
[----:B------:R-:W-:Y:S02]  /*100c0*/  HADD2.F32 R5, -RZ, R14.H1_H1 ;  /* 0x3000000eff057230 */ /* 0x000fe40000004100 */
[----:B------:R-:W-:Y:S01]  /*100d0*/  FFMA.FTZ R46, R6, R45, R53 ;  /* 0x0000002d062e7223 */ /* 0x000fe20000010035 */
[----:B------:R-:W-:-:S02]  /*100e0*/  HADD2.F32 R10, -RZ, R25.H1_H1 ;  /* 0x30000019ff0a7230 */ /* 0x000fc40000004100 */
[C---:B------:R-:W-:Y:S01]  /*100f0*/  FMUL.FTZ R45, R50.reuse, R9 ;  /* 0x00000009322d7220 */ /* 0x040fe20000410000 */
[--C-:B------:R-:W-:Y:S02]  /*10100*/  HADD2.F32 R4, -RZ, R7.reuse.H0_H0 ;  /* 0x20000007ff047230 */ /* 0x100fe40000004100 */
[----:B------:R-:W-:Y:S01]  /*10110*/  FMUL.FTZ R50, R50, R5 ;  /* 0x0000000532327220 */ /* 0x000fe20000410000 */
[----:B------:R-:W-:Y:S02]  /*10120*/  HADD2.F32 R7, -RZ, R7.H1_H1 ;  /* 0x30000007ff077230 */ /* 0x000fe40000004100 */
[C---:B------:R-:W-:Y:S01]  /*10130*/  FMUL.FTZ R6, R11.reuse, R10 ;  /* 0x0000000a0b067220 */ /* 0x040fe20000410000 */
[-C--:B------:R-:W-:Y:S01]  /*10140*/  FMUL.FTZ R53, R11, R8.reuse ;  /* 0x000000080b357220 */ /* 0x080fe20000410000 */
[C---:B------:R-:W-:Y:S01]  /*10150*/  FFMA.FTZ R11, R4.reuse, R9, R50 ;  /* 0x00000009040b7223 */ /* 0x040fe20000010032 */
[----:B------:R-:W-:Y:S01]  /*10160*/  FFMA.FTZ R45, R4, R5, -R45 ;  /* 0x00000005042d7223 */ /* 0x000fe2000001082d */
[C---:B------:R-:W-:Y:S01]  /*10170*/  FFMA.FTZ R50, R7.reuse, R8, -R6 ;  /* 0x0000000807327223 */ /* 0x040fe20000010806 */
        /* <DEDUP_REMOVED lines=8> */
[----:B------:R-:W-:-:S02]  /*10200*/  F2FP.F16.F32.PACK_AB R10, R46, R35 ;  /* 0x000000232e0a723e */ /* 0x000fc400000000ff */
[----:B------:R-:W-:-:S05]  /*10210*/  F2FP.F16.F32.PACK_AB R11, R52, R11 ;  /* 0x0000000b340b723e */ /* 0x000fca00000000ff */
[----:B------:R2:W-:Y:S02]  /*10220*/  STS.128 [R3+0x12400], R8 ;  /* 0x0124000803007388 */ /* 0x0005e40000000c00 */
.L_x_611:
[----:B------:R-:W-:Y:S05]  /*10230*/  BSYNC B1 ;  /* 0x0000000000017941 */ /* 0x000fea0003800000 */
.L_x_610:
[----:B0-2---:R-:W-:-:S04]  /*10240*/  IADD3 R3, R203, 0x40, RZ ;  /* 0x00000040cb037810 */ /* 0x005fc80007ffe0ff */
[----:B------:R-:W-:-:S13]  /*10250*/  ISETP.GE.AND P0, PT, R3, R0, PT ;  /* 0x000000000300720c */ /* 0x000fda0003f06270 */
[----:B------:R-:W-:Y:S05]  /*10260*/  @P0 BRA `(.L_x_594) ;  /* 0x0000001000880947 */ /* 0x000fea0003800000 */
[----:B------:R-:W0:Y:S01]  /*10270*/  LDC R3, c[0x0][0x3f4] ;  /* 0x0000fd00ff037b82 */ /* 0x000e220000000800 */
[----:B------:R-:W-:Y:S01]  /*10280*/  BSSY B1, `(.L_x_616) ;  /* 0x000005e000017945 */ /* 0x000fe20003800000 */
[----:B------:R-:W-:Y:S02]  /*10290*/  SHF.R.U32.HI R57, RZ, 0x3, R205 ;  /* 0x00000003ff397819 */ /* 0x000fe400000116cd */
[-C--:B0-----:R-:W-:Y:S02]  /*102a0*/  ISETP.GE.AND P0, PT, R16, R3.reuse, PT ;  /* 0x000000031000720c */ /* 0x081fe40003f06270 */
[-C--:B------:R-:W-:Y:S02]  /*102b0*/  ISETP.GE.AND P1, PT, R194, R3.reuse, PT ;  /* 0x00000003c200720c */ /* 0x080fe40003f26270 */
[----:B------:R-:W-:-:S09]  /*102c0*/  ISETP.GE.AND P2, PT, R193, R3, PT ;  /* 0x00000003c100720c */ /* 0x000fd20003f46270 */
[----:B------:R-:W-:Y:S05]  /*102d0*/  @P0 BRA `(.L_x_617) ;  /* 0x0000000400600947 */ /* 0x000fea0003800000 */
[----:B-1----:R-:W2:Y:S04]  /*102e0*/  LDL R4, [R1+0xa4] ;  /* 0x0000a40001047983 */ /* 0x002ea80000100800 */
[----:B------:R-:W3:Y:S01]  /*102f0*/  LDL R59, [R1+0x110] ;  /* 0x00011000013b7983 */ /* 0x000ee20000100800 */
[----:B------:R-:W-:Y:S02]  /*10300*/  HADD2.F32 R54, -RZ, R41.H0_H0 ;  /* 0x20000029ff367230 */ /* 0x000fe40000004100 */
[----:B------:R-:W-:Y:S02]  /*10310*/  HADD2.F32 R52, -RZ, R37.H0_H0 ;  /* 0x20000025ff347230 */ /* 0x000fe40000004100 */
[----:B------:R-:W-:Y:S02]  /*10320*/  HADD2.F32 R55, -RZ, R42.H0_H0 ;  /* 0x2000002aff377230 */ /* 0x000fe40000004100 */
[----:B------:R-:W-:-:S02]  /*10330*/  HADD2.F32 R53, -RZ, R38.H0_H0 ;  /* 0x20000026ff357230 */ /* 0x000fc40000004100 */
[----:B------:R-:W-:Y:S02]  /*10340*/  HADD2.F32 R41, -RZ, R41.H1_H1 ;  /* 0x30000029ff297230 */ /* 0x000fe40000004100 */
[----:B------:R-:W-:Y:S02]  /*10350*/  HADD2.F32 R37, -RZ, R37.H1_H1 ;  /* 0x30000025ff257230 */ /* 0x000fe40000004100 */
[----:B------:R-:W-:Y:S02]  /*10360*/  HADD2.F32 R56, -RZ, R43.H0_H0 ;  /* 0x2000002bff387230 */ /* 0x000fe40000004100 */
[----:B------:R-:W-:Y:S01]  /*10370*/  HADD2.F32 R58, -RZ, R44.H0_H0 ;  /* 0x2000002cff3a7230 */ /* 0x000fe20000004100 */
[----:B--2---:R-:W-:-:S04]  /*10380*/  LEA.HI R0, R3, R4, RZ, 0x1d ;  /* 0x0000000403007211 */ /* 0x004fc800078fe8ff */
[----:B------:R-:W-:Y:S01]  /*10390*/  SHF.R.S32.HI R5, RZ, 0x1f, R0 ;  /* 0x0000001fff057819 */ /* 0x000fe20000011400 */
[----:B------:R-:W-:-:S03]  /*103a0*/  IMAD.SHL.U32 R4, R0, 0x8, RZ ;  /* 0x0000000800047824 */ /* 0x000fc600078e00ff */
[----:B------:R-:W-:Y:S02]  /*103b0*/  LEA.HI R5, R5, R0, RZ, 0x3 ;  /* 0x0000000005057211 */ /* 0x000fe400078f18ff */
[----:B------:R-:W-:-:S03]  /*103c0*/  LOP3.LUT R0, R205, 0x38, R4, 0xf8, !PT ;  /* 0x00000038cd007812 */ /* 0x000fc600078ef804 */
[----:B------:R-:W-:Y:S01]  /*103d0*/  IMAD.SHL.U32 R5, R5, 0x400, RZ ;  /* 0x0000040005057824 */ /* 0x000fe200078e00ff */
[----:B------:R-:W-:-:S04]  /*103e0*/  LOP3.LUT R0, R0, R57, RZ, 0x3c, !PT ;  /* 0x0000003900007212 */ /* 0x000fc800078e3cff */
[----:B------:R-:W-:Y:S02]  /*103f0*/  LOP3.LUT R9, R5, 0x7fffe000, RZ, 0xc0, !PT ;  /* 0x7fffe00005097812 */ /* 0x000fe400078ec0ff */
[----:B---3--:R-:W0:Y:S02]  /*10400*/  LDS.128 R4, [R59] ;  /* 0x000000003b047984 */ /* 0x008e240000000c00 */
[----:B------:R-:W-:-:S04]  /*10410*/  IADD3 R9, R0, R9, R219 ;  /* 0x0000000900097210 */ /* 0x000fc80007ffe0db */
[----:B------:R-:W-:-:S05]  /*10420*/  LEA R0, R9, R18, 0x1 ;  /* 0x0000001209007211 */ /* 0x000fca00078e08ff */
[----:B------:R-:W1:Y:S01]  /*10430*/  LDS.128 R8, [R0+0x12400] ;  /* 0x0124000000087984 */ /* 0x000e620000000c00 */
[--C-:B0-----:R-:W-:Y:S02]  /*10440*/  HADD2.F32 R34, -RZ, R4.reuse.H0_H0 ;  /* 0x20000004ff227230 */ /* 0x101fe40000004100 */
[----:B------:R-:W-:Y:S02]  /*10450*/  HADD2.F32 R35, -RZ, R4.H1_H1 ;  /* 0x30000004ff237230 */ /* 0x000fe40000004100 */
[--C-:B------:R-:W-:Y:S02]  /*10460*/  HADD2.F32 R45, -RZ, R5.reuse.H0_H0 ;  /* 0x20000005ff2d7230 */ /* 0x100fe40000004100 */
[----:B------:R-:W-:Y:S02]  /*10470*/  HADD2.F32 R5, -RZ, R5.H1_H1 ;  /* 0x30000005ff057230 */ /* 0x000fe40000004100 */
[--C-:B------:R-:W-:Y:S02]  /*10480*/  HADD2.F32 R46, -RZ, R6.reuse.H0_H0 ;  /* 0x20000006ff2e7230 */ /* 0x100fe40000004100 */
[----:B------:R-:W-:-:S02]  /*10490*/  HADD2.F32 R6, -RZ, R6.H1_H1 ;  /* 0x30000006ff067230 */ /* 0x000fc40000004100 */
[--C-:B-1----:R-:W-:Y:S02]  /*104a0*/  HADD2.F32 R47, -RZ, R8.reuse.H0_H0 ;  /* 0x20000008ff2f7230 */ /* 0x102fe40000004100 */
[----:B------:R-:W-:Y:S02]  /*104b0*/  HADD2.F32 R8, -RZ, R8.H1_H1 ;  /* 0x30000008ff087230 */ /* 0x000fe40000004100 */
[--C-:B------:R-:W-:Y:S02]  /*104c0*/  HADD2.F32 R48, -RZ, R9.reuse.H0_H0 ;  /* 0x20000009ff307230 */ /* 0x100fe40000004100 */
[-C--:B------:R-:W-:Y:S01]  /*104d0*/  FMUL.FTZ R51, R54, R47.reuse ;  /* 0x0000002f36337220 */ /* 0x080fe20000410000 */
[C---:B------:R-:W-:Y:S01]  /*104e0*/  FMUL.FTZ R47, R52.reuse, R47 ;  /* 0x0000002f342f7220 */ /* 0x040fe20000410000 */
[----:B------:R-:W-:Y:S02]  /*104f0*/  HADD2.F32 R9, -RZ, R9.H1_H1 ;  /* 0x30000009ff097230 */ /* 0x000fe40000004100 */
[----:B------:R-:W-:Y:S01]  /*10500*/  FFMA.FTZ R51, R52, R34, -R51 ;  /* 0x0000002234337223 */ /* 0x000fe20000010833 */
[-C--:B------:R-:W-:Y:S01]  /*10510*/  FMUL.FTZ R52, R55, R8.reuse ;  /* 0x0000000837347220 */ /* 0x080fe20000410000 */
[----:B------:R-:W-:Y:S01]  /*10520*/  FMUL.FTZ R8, R53, R8 ;  /* 0x0000000835087220 */ /* 0x000fe20000410000 */
[----:B------:R-:W-:Y:S01]  /*10530*/  FFMA.FTZ R47, R54, R34, R47 ;  /* 0x00000022362f7223 */ /* 0x000fe2000001002f */
[----:B------:R-:W-:-:S02]  /*10540*/  HADD2.F32 R49, -RZ, R10.H0_H0 ;  /* 0x2000000aff317230 */ /* 0x000fc40000004100 */
[-C--:B------:R-:W-:Y:S01]  /*10550*/  FFMA.FTZ R52, R53, R35.reuse, -R52 ;  /* 0x0000002335347223 */ /* 0x080fe20000010834 */
[----:B------:R-:W-:Y:S02]  /*10560*/  HADD2.F32 R53, -RZ, R42.H1_H1 ;  /* 0x3000002aff357230 */ /* 0x000fe40000004100 */
[----:B------:R-:W-:Y:S01]  /*10570*/  FFMA.FTZ R8, R55, R35, R8 ;  /* 0x0000002337087223 */ /* 0x000fe20000010008 */
[----:B------:R-:W-:Y:S02]  /*10580*/  HADD2.F32 R35, -RZ, R38.H1_H1 ;  /* 0x30000026ff237230 */ /* 0x000fe40000004100 */
[----:B------:R-:W-:Y:S01]  /*10590*/  FMUL.FTZ R34, R41, R48 ;  /* 0x0000003029227220 */ /* 0x000fe20000410000 */
[----:B------:R-:W-:Y:S02]  /*105a0*/  HADD2.F32 R54, -RZ, R39.H0_H0 ;  /* 0x20000027ff367230 */ /* 0x000fe40000004100 */
[----:B------:R-:W-:Y:S01]  /*105b0*/  FMUL.FTZ R38, R53, R9 ;  /* 0x0000000935267220 */ /* 0x000fe20000410000 */
[----:B------:R-:W-:-:S02]  /*105c0*/  HADD2.F32 R10, -RZ, R10.H1_H1 ;  /* 0x3000000aff0a7230 */ /* 0x000fc40000004100 */
[----:B------:R-:W-:Y:S01]  /*105d0*/  FMUL.FTZ R42, R35, R9 ;  /* 0x00000009232a7220 */ /* 0x000fe20000410000 */
[C---:B------:R-:W-:Y:S01]  /*105e0*/  FMUL.FTZ R48, R37.reuse, R48 ;  /* 0x0000003025307220 */ /* 0x040fe20000410000 */
[----:B------:R-:W-:Y:S01]  /*105f0*/  FFMA.FTZ R34, R37, R45, -R34 ;  /* 0x0000002d25227223 */ /* 0x000fe20000010822 */
[----:B------:R-:W-:Y:S01]  /*10600*/  FFMA.FTZ R9, R35, R5, -R38 ;  /* 0x0000000523097223 */ /* 0x000fe20000010826 */
[----:B------:R-:W-:Y:S02]  /*10610*/  HADD2.F32 R38, -RZ, R40.H0_H0 ;  /* 0x20000028ff267230 */ /* 0x000fe40000004100 */
[-C--:B------:R-:W-:Y:S01]  /*10620*/  FMUL.FTZ R37, R56, R49.reuse ;  /* 0x0000003138257220 */ /* 0x080fe20000410000 */
[----:B------:R-:W-:Y:S01]  /*10630*/  FMUL.FTZ R49, R54, R49 ;  /* 0x0000003136317220 */ /* 0x000fe20000410000 */
[----:B------:R-:W-:Y:S01]  /*10640*/  FFMA.FTZ R35, R53, R5, R42 ;  /* 0x0000000535237223 */ /* 0x000fe2000001002a */
[--C-:B------:R-:W-:Y:S02]  /*10650*/  HADD2.F32 R50, -RZ, R11.reuse.H0_H0 ;  /* 0x2000000bff327230 */ /* 0x100fe40000004100 */
[----:B------:R-:W-:Y:S01]  /*10660*/  FFMA.FTZ R48, R41, R45, R48 ;  /* 0x0000002d29307223 */ /* 0x000fe20000010030 */
[----:B------:R-:W-:Y:S01]  /*10670*/  FMUL.FTZ R5, R58, R10 ;  /* 0x0000000a3a057220 */ /* 0x000fe20000410000 */
[----:B------:R-:W-:Y:S01]  /*10680*/  FFMA.FTZ R37, R54, R46, -R37 ;  /* 0x0000002e36257223 */ /* 0x000fe20000010825 */
[----:B------:R-:W-:-:S02]  /*10690*/  HADD2.F32 R11, -RZ, R11.H1_H1 ;  /* 0x3000000bff0b7230 */ /* 0x000fc40000004100 */
[----:B------:R-:W-:Y:S01]  /*106a0*/  FFMA.FTZ R49, R56, R46, R49 ;  /* 0x0000002e38317223 */ /* 0x000fe20000010031 */
[C---:B------:R-:W-:Y:S01]  /*106b0*/  FMUL.FTZ R41, R38.reuse, R10 ;  /* 0x0000000a26297220 */ /* 0x040fe20000410000 */
[----:B------:R-:W-:Y:S02]  /*106c0*/  HADD2.F32 R54, -RZ, R43.H1_H1 ;  /* 0x3000002bff367230 */ /* 0x000fe40000004100 */
[-C--:B------:R-:W-:Y:S01]  /*106d0*/  FFMA.FTZ R10, R38, R6.reuse, -R5 ;  /* 0x00000006260a7223 */ /* 0x080fe20000010805 */
[----:B------:R-:W-:Y:S02]  /*106e0*/  HADD2.F32 R45, -RZ, R44.H1_H1 ;  /* 0x3000002cff2d7230 */ /* 0x000fe40000004100 */
[----:B------:R-:W-:Y:S01]  /*106f0*/  FFMA.FTZ R38, R58, R6, R41 ;  /* 0x000000063a267223 */ /* 0x000fe20000010029 */
[----:B------:R-:W-:Y:S02]  /*10700*/  HADD2.F32 R46, -RZ, R39.H1_H1 ;  /* 0x30000027ff2e7230 */ /* 0x000fe40000004100 */
[----:B------:R-:W-:Y:S01]  /*10710*/  FMUL.FTZ R5, R54, R50 ;  /* 0x0000003236057220 */ /* 0x000fe20000410000 */
[----:B------:R-:W-:-:S02]  /*10720*/  HADD2.F32 R43, -RZ, R40.H1_H1 ;  /* 0x30000028ff2b7230 */ /* 0x000fc40000004100 */
[-C--:B------:R-:W-:Y:S01]  /*10730*/  FMUL.FTZ R6, R45, R11.reuse ;  /* 0x0000000b2d067220 */ /* 0x080fe20000410000 */
[--C-:B------:R-:W-:Y:S02]  /*10740*/  HADD2.F32 R4, -RZ, R7.reuse.H0_H0 ;  /* 0x20000007ff047230 */ /* 0x100fe40000004100 */
[----:B------:R-:W-:Y:S01]  /*10750*/  FMUL.FTZ R39, R46, R50 ;  /* 0x000000322e277220 */ /* 0x000fe20000410000 */
[----:B------:R-:W-:Y:S02]  /*10760*/  HADD2.F32 R7, -RZ, R7.H1_H1 ;  /* 0x30000007ff077230 */ /* 0x000fe40000004100 */
[C---:B------:R-:W-:Y:S01]  /*10770*/  FMUL.FTZ R42, R43.reuse, R11 ;  /* 0x0000000b2b2a7220 */ /* 0x040fe20000410000 */
[----:B------:R-:W-:Y:S01]  /*10780*/  F2FP.F16.F32.PACK_AB R8, R8, R47 ;  /* 0x0000002f0808723e */ /* 0x000fe200000000ff */
[-C--:B------:R-:W-:Y:S01]  /*10790*/  FFMA.FTZ R11, R46, R4.reuse, -R5 ;  /* 0x000000042e0b7223 */ /* 0x080fe20000010805 */
[----:B------:R-:W-:Y:S01]  /*107a0*/  FFMA.FTZ R39, R54, R4, R39 ;  /* 0x0000000436277223 */ /* 0x000fe20000010027 */
[-C--:B------:R-:W-:Y:S01]  /*107b0*/  FFMA.FTZ R40, R43, R7.reuse, -R6 ;  /* 0x000000072b287223 */ /* 0x080fe20000010806 */
        /* <DEDUP_REMOVED lines=10> */
.L_x_617:
[----:B------:R-:W-:Y:S05]  /*10860*/  BSYNC B1 ;  /* 0x0000000000017941 */ /* 0x000fea0003800000 */
.L_x_616:
[----:B------:R-:W-:Y:S04]  /*10870*/  BSSY B1, `(.L_x_618) ;  /* 0x0000061000017945 */ /* 0x000fe80003800000 */
[----:B------:R-:W-:Y:S05]  /*10880*/  @P1 BRA `(.L_x_619) ;  /* 0x00000004007c1947 */ /* 0x000fea0003800000 */
[----:B01----:R-:W-:Y:S01]  /*10890*/  SHF.R.S32.HI R5, RZ, 0x1f, R194 ;  /* 0x0000001fff057819 */ /* 0x003fe200000114c2 */
[----:B------:R-:W-:Y:S01]  /*108a0*/  HADD2.F32 R47, -RZ, R30.H0_H0 ;  /* 0x2000001eff2f7230 */ /* 0x000fe20000004100 */
[----:B------:R-:W-:Y:S01]  /*108b0*/  LEA.HI R0, R3, R198, RZ, 0x1d ;  /* 0x000000c603007211 */ /* 0x000fe200078fe8ff */
[----:B------:R-:W-:Y:S01]  /*108c0*/  HADD2.F32 R45, -RZ, R26.H0_H0 ;  /* 0x2000001aff2d7230 */ /* 0x000fe20000004100 */
[CC--:B------:R-:W-:Y:S01]  /*108d0*/  LEA.HI R4, R5.reuse, R194.reuse, RZ, 0x3 ;  /* 0x000000c205047211 */ /* 0x0c0fe200078f18ff */
[----:B------:R-:W-:Y:S01]  /*108e0*/  HADD2.F32 R48, -RZ, R31.H0_H0 ;  /* 0x2000001fff307230 */ /* 0x000fe20000004100 */
[----:B------:R-:W-:Y:S01]  /*108f0*/  LEA.HI R6, R5, R194, RZ, 0x6 ;  /* 0x000000c205067211 */ /* 0x000fe200078f30ff */
[----:B------:R-:W-:Y:S01]  /*10900*/  HADD2.F32 R46, -RZ, R27.H0_H0 ;  /* 0x2000001bff2e7230 */ /* 0x000fe20000004100 */
[----:B------:R-:W-:Y:S01]  /*10910*/  LOP3.LUT R4, R205, 0x38, R4, 0xf8, !PT ;  /* 0x00000038cd047812 */ /* 0x000fe200078ef804 */
[----:B------:R-:W-:Y:S01]  /*10920*/  HADD2.F32 R49, -RZ, R30.H1_H1 ;  /* 0x3000001eff317230 */ /* 0x000fe20000004100 */
[----:B------:R-:W-:Y:S01]  /*10930*/  SHF.R.S32.HI R5, RZ, 0x1f, R0 ;  /* 0x0000001fff057819 */ /* 0x000fe20000011400 */
[----:B------:R-:W-:Y:S01]  /*10940*/  IMAD.SHL.U32 R6, R6, 0x80, RZ ;  /* 0x0000008006067824 */ /* 0x000fe200078e00ff */
[-C--:B------:R-:W-:Y:S01]  /*10950*/  LOP3.LUT R7, R4, R57.reuse, RZ, 0x3c, !PT ;  /* 0x0000003904077212 */ /* 0x080fe200078e3cff */
[----:B------:R-:W-:Y:S01]  /*10960*/  IMAD.SHL.U32 R4, R0, 0x8, RZ ;  /* 0x0000000800047824 */ /* 0x000fe200078e00ff */
[----:B------:R-:W-:Y:S01]  /*10970*/  LEA.HI R5, R5, R0, RZ, 0x3 ;  /* 0x0000000005057211 */ /* 0x000fe200078f18ff */
[----:B------:R-:W-:Y:S01]  /*10980*/  HADD2.F32 R51, -RZ, R31.H1_H1 ;  /* 0x3000001fff337230 */ /* 0x000fe20000004100 */
[----:B------:R-:W-:Y:S01]  /*10990*/  LOP3.LUT R6, R6, 0xffffe000, RZ, 0xc0, !PT ;  /* 0xffffe00006067812 */ /* 0x000fe200078ec0ff */
[----:B------:R-:W-:Y:S01]  /*109a0*/  HADD2.F32 R27, -RZ, R27.H1_H1 ;  /* 0x3000001bff1b7230 */ /* 0x000fe20000004100 */
[----:B------:R-:W-:Y:S01]  /*109b0*/  LOP3.LUT R4, R205, 0x38, R4, 0xf8, !PT ;  /* 0x00000038cd047812 */ /* 0x000fe200078ef804 */
[--C-:B------:R-:W-:Y:S01]  /*109c0*/  HADD2.F32 R50, -RZ, R33.reuse.H0_H0 ;  /* 0x20000021ff327230 */ /* 0x100fe20000004100 */
[----:B------:R-:W-:Y:S01]  /*109d0*/  SHF.L.U32 R5, R5, 0xa, RZ ;  /* 0x0000000a05057819 */ /* 0x000fe200000006ff */
[----:B------:R-:W-:Y:S01]  /*109e0*/  HADD2.F32 R33, -RZ, R33.H1_H1 ;  /* 0x30000021ff217230 */ /* 0x000fe20000004100 */
[----:B------:R-:W-:-:S02]  /*109f0*/  LOP3.LUT R8, R4, R57, RZ, 0x3c, !PT ;  /* 0x0000003904087212 */ /* 0x000fc400078e3cff */
[----:B------:R-:W-:Y:S02]  /*10a00*/  LOP3.LUT R9, R5, 0x7fffe000, RZ, 0xc0, !PT ;  /* 0x7fffe00005097812 */ /* 0x000fe400078ec0ff */
[--C-:B------:R-:W-:Y:S02]  /*10a10*/  IADD3 R0, R7, R6, R219.reuse ;  /* 0x0000000607007210 */ /* 0x100fe40007ffe0db */
[----:B------:R-:W-:Y:S02]  /*10a20*/  IADD3 R9, R8, R9, R219 ;  /* 0x0000000908097210 */ /* 0x000fe40007ffe0db */
[----:B------:R-:W-:-:S03]  /*10a30*/  LEA R0, R0, UR60, 0x1 ;  /* 0x0000003c00007c11 */ /* 0x000fc6000f8e08ff */
[----:B------:R-:W-:Y:S02]  /*10a40*/  IMAD R34, R9, 0x2, R18 ;  /* 0x0000000209227824 */ /* 0x000fe400078e0212 */
[----:B------:R-:W0:Y:S04]  /*10a50*/  LDS.128 R4, [R0] ;  /* 0x0000000000047984 */ /* 0x000e280000000c00 */
[----:B------:R-:W1:Y:S01]  /*10a60*/  LDS.128 R8, [R34+0x12400] ;  /* 0x0124000022087984 */ /* 0x000e620000000c00 */
[--C-:B0-----:R-:W-:Y:S02]  /*10a70*/  HADD2.F32 R35, -RZ, R4.reuse.H0_H0 ;  /* 0x20000004ff237230 */ /* 0x101fe40000004100 */
[----:B------:R-:W-:Y:S02]  /*10a80*/  HADD2.F32 R4, -RZ, R4.H1_H1 ;  /* 0x30000004ff047230 */ /* 0x000fe40000004100 */
[----:B-1----:R-:W-:-:S02]  /*10a90*/  HADD2.F32 R40, -RZ, R8.H0_H0 ;  /* 0x20000008ff287230 */ /* 0x002fc40000004100 */
[----:B------:R-:W-:Y:S02]  /*10aa0*/  HADD2.F32 R8, -RZ, R8.H1_H1 ;  /* 0x30000008ff087230 */ /* 0x000fe40000004100 */
[--C-:B------:R-:W-:Y:S02]  /*10ab0*/  HADD2.F32 R41, -RZ, R9.reuse.H0_H0 ;  /* 0x20000009ff297230 */ /* 0x100fe40000004100 */
[-C--:B------:R-:W-:Y:S01]  /*10ac0*/  FMUL.FTZ R44, R47, R40.reuse ;  /* 0x000000282f2c7220 */ /* 0x080fe20000410000 */
[C---:B------:R-:W-:Y:S01]  /*10ad0*/  FMUL.FTZ R40, R45.reuse, R40 ;  /* 0x000000282d287220 */ /* 0x040fe20000410000 */
[----:B------:R-:W-:Y:S02]  /*10ae0*/  HADD2.F32 R9, -RZ, R9.H1_H1 ;  /* 0x30000009ff097230 */ /* 0x000fe40000004100 */
[-C--:B------:R-:W-:Y:S01]  /*10af0*/  FFMA.FTZ R44, R45, R35.reuse, -R44 ;  /* 0x000000232d2c7223 */ /* 0x080fe2000001082c */
[----:B------:R-:W-:Y:S01]  /*10b00*/  FFMA.FTZ R40, R47, R35, R40 ;  /* 0x000000232f287223 */ /* 0x000fe20000010028 */
[-C--:B------:R-:W-:Y:S01]  /*10b10*/  FMUL.FTZ R45, R48, R8.reuse ;  /* 0x00000008302d7220 */ /* 0x080fe20000410000 */
[----:B------:R-:W-:Y:S01]  /*10b20*/  FMUL.FTZ R35, R46, R8 ;  /* 0x000000082e237220 */ /* 0x000fe20000410000 */
[----:B------:R-:W-:-:S02]  /*10b30*/  HADD2.F32 R37, -RZ, R5.H0_H0 ;  /* 0x20000005ff257230 */ /* 0x000fc40000004100 */
[----:B------:R-:W-:Y:S01]  /*10b40*/  FMUL.FTZ R8, R49, R41 ;  /* 0x0000002931087220 */ /* 0x000fe20000410000 */
[----:B------:R-:W-:Y:S02]  /*10b50*/  HADD2.F32 R47, -RZ, R26.H1_H1 ;  /* 0x3000001aff2f7230 */ /* 0x000fe40000004100 */
[-C--:B------:R-:W-:Y:S01]  /*10b60*/  FFMA.FTZ R45, R46, R4.reuse, -R45 ;  /* 0x000000042e2d7223 */ /* 0x080fe2000001082d */
[----:B------:R-:W-:Y:S02]  /*10b70*/  HADD2.F32 R5, -RZ, R5.H1_H1 ;  /* 0x30000005ff057230 */ /* 0x000fe40000004100 */
[----:B------:R-:W-:Y:S01]  /*10b80*/  FFMA.FTZ R35, R48, R4, R35 ;  /* 0x0000000430237223 */ /* 0x000fe20000010023 */
[----:B------:R-:W-:Y:S01]  /*10b90*/  FMUL.FTZ R4, R51, R9 ;  /* 0x0000000933047220 */ /* 0x000fe20000410000 */
[--C-:B------:R-:W-:Y:S02]  /*10ba0*/  HADD2.F32 R42, -RZ, R10.reuse.H0_H0 ;  /* 0x2000000aff2a7230 */ /* 0x100fe40000004100 */
[----:B------:R-:W-:Y:S01]  /*10bb0*/  FFMA.FTZ R26, R47, R37, -R8 ;  /* 0x000000252f1a7223 */ /* 0x000fe20000010808 */
[----:B------:R-:W-:-:S02]  /*10bc0*/  HADD2.F32 R10, -RZ, R10.H1_H1 ;  /* 0x3000000aff0a7230 */ /* 0x000fc40000004100 */
[C---:B------:R-:W-:Y:S01]  /*10bd0*/  FMUL.FTZ R8, R27.reuse, R9 ;  /* 0x000000091b087220 */ /* 0x040fe20000410000 */
[----:B------:R-:W-:Y:S01]  /*10be0*/  FFMA.FTZ R9, R27, R5, -R4 ;  /* 0x000000051b097223 */ /* 0x000fe20000010804 */
[--C-:B------:R-:W-:Y:S02]  /*10bf0*/  HADD2.F32 R38, -RZ, R6.reuse.H0_H0 ;  /* 0x20000006ff267230 */ /* 0x100fe40000004100 */
[----:B------:R-:W-:Y:S01]  /*10c00*/  FMUL.FTZ R30, R47, R41 ;  /* 0x000000292f1e7220 */ /* 0x000fe20000410000 */
[----:B------:R-:W-:Y:S02]  /*10c10*/  HADD2.F32 R4, -RZ, R29.H0_H0 ;  /* 0x2000001dff047230 */ /* 0x000fe40000004100 */
[----:B------:R-:W-:Y:S01]  /*10c20*/  FFMA.FTZ R27, R51, R5, R8 ;  /* 0x00000005331b7223 */ /* 0x000fe20000010008 */
[----:B------:R-:W-:Y:S02]  /*10c30*/  HADD2.F32 R6, -RZ, R6.H1_H1 ;  /* 0x30000006ff067230 */ /* 0x000fe40000004100 */
[----:B------:R-:W-:Y:S01]  /*10c40*/  FMUL.FTZ R5, R50, R10 ;  /* 0x0000000a32057220 */ /* 0x000fe20000410000 */
[----:B------:R-:W-:-:S02]  /*10c50*/  HADD2.F32 R46, -RZ, R28.H0_H0 ;  /* 0x2000001cff2e7230 */ /* 0x000fc40000004100 */
[C---:B------:R-:W-:Y:S01]  /*10c60*/  FMUL.FTZ R41, R4.reuse, R10 ;  /* 0x0000000a04297220 */ /* 0x040fe20000410000 */
[--C-:B------:R-:W-:Y:S02]  /*10c70*/  HADD2.F32 R48, -RZ, R32.reuse.H0_H0 ;  /* 0x20000020ff307230 */ /* 0x100fe40000004100 */
[----:B------:R-:W-:Y:S01]  /*10c80*/  FFMA.FTZ R30, R49, R37, R30 ;  /* 0x00000025311e7223 */ /* 0x000fe2000001001e */
[--C-:B------:R-:W-:Y:S02]  /*10c90*/  HADD2.F32 R43, -RZ, R11.reuse.H0_H0 ;  /* 0x2000000bff2b7230 */ /* 0x100fe40000004100 */
[----:B------:R-:W-:Y:S01]  /*10ca0*/  FFMA.FTZ R10, R4, R6, -R5 ;  /* 0x00000006040a7223 */ /* 0x000fe20000010805 */
[----:B------:R-:W-:Y:S02]  /*10cb0*/  HADD2.F32 R11, -RZ, R11.H1_H1 ;  /* 0x3000000bff0b7230 */ /* 0x000fe40000004100 */
[----:B------:R-:W-:Y:S01]  /*10cc0*/  FMUL.FTZ R31, R48, R42 ;  /* 0x0000002a301f7220 */ /* 0x000fe20000410000 */
[----:B------:R-:W-:-:S02]  /*10cd0*/  HADD2.F32 R47, -RZ, R32.H1_H1 ;  /* 0x30000020ff2f7230 */ /* 0x000fc40000004100 */
[C---:B------:R-:W-:Y:S01]  /*10ce0*/  FMUL.FTZ R37, R46.reuse, R42 ;  /* 0x0000002a2e257220 */ /* 0x040fe20000410000 */
[----:B------:R-:W-:Y:S02]  /*10cf0*/  HADD2.F32 R5, -RZ, R28.H1_H1 ;  /* 0x3000001cff057230 */ /* 0x000fe40000004100 */
[-C--:B------:R-:W-:Y:S01]  /*10d00*/  FFMA.FTZ R31, R46, R38.reuse, -R31 ;  /* 0x000000262e1f7223 */ /* 0x080fe2000001081f */
[----:B------:R-:W-:Y:S02]  /*10d10*/  HADD2.F32 R29, -RZ, R29.H1_H1 ;  /* 0x3000001dff1d7230 */ /* 0x000fe40000004100 */
[----:B------:R-:W-:Y:S01]  /*10d20*/  FFMA.FTZ R37, R48, R38, R37 ;  /* 0x0000002630257223 */ /* 0x000fe20000010025 */
[--C-:B------:R-:W-:Y:S02]  /*10d30*/  HADD2.F32 R39, -RZ, R7.reuse.H0_H0 ;  /* 0x20000007ff277230 */ /* 0x100fe40000004100 */
[----:B------:R-:W-:Y:S01]  /*10d40*/  FFMA.FTZ R28, R50, R6, R41 ;  /* 0x00000006321c7223 */ /* 0x000fe20000010029 */
[----:B------:R-:W-:-:S02]  /*10d50*/  HADD2.F32 R7, -RZ, R7.H1_H1 ;  /* 0x30000007ff077230 */ /* 0x000fc40000004100 */
[----:B------:R-:W-:Y:S01]  /*10d60*/  FMUL.FTZ R4, R47, R43 ;  /* 0x0000002b2f047220 */ /* 0x000fe20000410000 */
[----:B------:R-:W-:Y:S01]  /*10d70*/  FMUL.FTZ R8, R33, R11 ;  /* 0x0000000b21087220 */ /* 0x000fe20000410000 */
[----:B------:R-:W-:Y:S01]  /*10d80*/  FMUL.FTZ R6, R5, R43 ;  /* 0x0000002b05067220 */ /* 0x000fe20000410000 */
[----:B------:R-:W-:Y:S01]  /*10d90*/  FMUL.FTZ R38, R29, R11 ;  /* 0x0000000b1d267220 */ /* 0x000fe20000410000 */
[----:B------:R-:W-:Y:S01]  /*10da0*/  FFMA.FTZ R11, R5, R39, -R4 ;  /* 0x00000027050b7223 */ /* 0x000fe20000010804 */
[----:B------:R-:W-:Y:S01]  /*10db0*/  FFMA.FTZ R32, R29, R7, -R8 ;  /* 0x000000071d207223 */ /* 0x000fe20000010808 */
[----:B------:R-:W-:Y:S01]  /*10dc0*/  FFMA.FTZ R39, R47, R39, R6 ;  /* 0x000000272f277223 */ /* 0x000fe20000010006 */
[----:B------:R-:W-:Y:S01]  /*10dd0*/  FFMA.FTZ R38, R33, R7, R38 ;  /* 0x0000000721267223 */ /* 0x000fe20000010026 */
[----:B------:R-:W-:Y:S02]  /*10de0*/  F2FP.F16.F32.PACK_AB R4, R45, R44 ;  /* 0x0000002c2d04723e */ /* 0x000fe400000000ff */
[----:B------:R-:W-:-:S02]  /*10df0*/  F2FP.F16.F32.PACK_AB R5, R9, R26 ;  /* 0x0000001a0905723e */ /* 0x000fc400000000ff */
[----:B------:R-:W-:Y:S02]  /*10e00*/  F2FP.F16.F32.PACK_AB R6, R10, R31 ;  /* 0x0000001f0a06723e */ /* 0x000fe400000000ff */
[----:B------:R-:W-:Y:S02]  /*10e10*/  F2FP.F16.F32.PACK_AB R7, R32, R11 ;  /* 0x0000000b2007723e */ /* 0x000fe400000000ff */
[----:B------:R-:W-:Y:S02]  /*10e20*/  F2FP.F16.F32.PACK_AB R8, R35, R40 ;  /* 0x000000282308723e */ /* 0x000fe400000000ff */
[----:B------:R-:W-:Y:S01]  /*10e30*/  F2FP.F16.F32.PACK_AB R9, R27, R30 ;  /* 0x0000001e1b09723e */ /* 0x000fe200000000ff */
[----:B------:R2:W-:Y:S01]  /*10e40*/  STS.128 [R0], R4 ;  /* 0x0000000400007388 */ /* 0x0005e20000000c00 */
[----:B------:R-:W-:Y:S02]  /*10e50*/  F2FP.F16.F32.PACK_AB R10, R28, R37 ;  /* 0x000000251c0a723e */ /* 0x000fe400000000ff */
[----:B------:R-:W-:-:S05]  /*10e60*/  F2FP.F16.F32.PACK_AB R11, R38, R39 ;  /* 0x00000027260b723e */ /* 0x000fca00000000ff */
[----:B------:R2:W-:Y:S02]  /*10e70*/  STS.128 [R34+0x12400], R8 ;  /* 0x0124000822007388 */ /* 0x0005e40000000c00 */
.L_x_619:
[----:B------:R-:W-:Y:S05]  /*10e80*/  BSYNC B1 ;  /* 0x0000000000017941 */ /* 0x000fea0003800000 */
.L_x_618:
[----:B------:R-:W-:Y:S05]  /*10e90*/  @P2 BRA `(.L_x_594) ;  /* 0x00000004007c2947 */ /* 0x000fea0003800000 */
[----:B0-2---:R-:W-:Y:S01]  /*10ea0*/  SHF.R.S32.HI R0, RZ, 0x1f, R193 ;  /* 0x0000001fff007819 */ /* 0x005fe200000114c1 */
[----:B------:R-:W-:Y:S01]  /*10eb0*/  HADD2.F32 R38, -RZ, R20.H0_H0 ;  /* 0x20000014ff267230 */ /* 0x000fe20000004100 */
[----:B------:R-:W-:Y:S01]  /*10ec0*/  LEA.HI R3, R3, R199, RZ, 0x1d ;  /* 0x000000c703037211 */ /* 0x000fe200078fe8ff */
[----:B-1----:R-:W-:Y:S01]  /*10ed0*/  HADD2.F32 R34, -RZ, R12.H0_H0 ;  /* 0x2000000cff227230 */ /* 0x002fe20000004100 */
[CC--:B------:R-:W-:Y:S01]  /*10ee0*/  LEA.HI R4, R0.reuse, R193.reuse, RZ, 0x6 ;  /* 0x000000c100047211 */ /* 0x0c0fe200078f30ff */
[--C-:B------:R-:W-:Y:S01]  /*10ef0*/  HADD2.F32 R40, -RZ, R21.reuse.H0_H0 ;  /* 0x20000015ff287230 */ /* 0x100fe20000004100 */
[----:B------:R-:W-:Y:S01]  /*10f00*/  LEA.HI R0, R0, R193, RZ, 0x3 ;  /* 0x000000c100007211 */ /* 0x000fe200078f18ff */
[----:B------:R-:W-:Y:S02]  /*10f10*/  HADD2.F32 R20, -RZ, R20.H1_H1 ;  /* 0x30000014ff147230 */ /* 0x000fe40000004100 */
[----:B------:R-:W-:Y:S01]  /*10f20*/  IMAD.SHL.U32 R5, R4, 0x80, RZ ;  /* 0x0000008004057824 */ /* 0x000fe200078e00ff */
[----:B------:R-:W-:Y:S01]  /*10f30*/  SHF.R.S32.HI R4, RZ, 0x1f, R3 ;  /* 0x0000001fff047819 */ /* 0x000fe20000011403 */
[----:B------:R-:W-:Y:S01]  /*10f40*/  HADD2.F32 R12, -RZ, R12.H1_H1 ;  /* 0x3000000cff0c7230 */ /* 0x000fe20000004100 */
[----:B------:R-:W-:Y:S01]  /*10f50*/  LOP3.LUT R0, R205, 0x38, R0, 0xf8, !PT ;  /* 0x00000038cd007812 */ /* 0x000fe200078ef800 */
[----:B------:R-:W-:Y:S01]  /*10f60*/  HADD2.F32 R39, -RZ, R21.H1_H1 ;  /* 0x30000015ff277230 */ /* 0x000fe20000004100 */
[----:B------:R-:W-:Y:S01]  /*10f70*/  LOP3.LUT R6, R5, 0xffffe000, RZ, 0xc0, !PT ;  /* 0xffffe00005067812 */ /* 0x000fe200078ec0ff */
[--C-:B------:R-:W-:Y:S01]  /*10f80*/  HADD2.F32 R41, -RZ, R24.reuse.H0_H0 ;  /* 0x20000018ff297230 */ /* 0x100fe20000004100 */
[----:B------:R-:W-:Y:S01]  /*10f90*/  LEA.HI R4, R4, R3, RZ, 0x3 ;  /* 0x0000000304047211 */ /* 0x000fe200078f18ff */
[----:B------:R-:W-:Y:S01]  /*10fa0*/  HADD2.F32 R24, -RZ, R24.H1_H1 ;  /* 0x30000018ff187230 */ /* 0x000fe20000004100 */
[----:B------:R-:W-:-:S02]  /*10fb0*/  LOP3.LUT R5, R0, R57, RZ, 0x3c, !PT ;  /* 0x0000003900057212 */ /* 0x000fc400078e3cff */
[----:B------:R-:W-:Y:S01]  /*10fc0*/  SHF.L.U32 R0, R3, 0x3, RZ ;  /* 0x0000000303007819 */ /* 0x000fe200000006ff */
[----:B------:R-:W-:Y:S01]  /*10fd0*/  IMAD.SHL.U32 R4, R4, 0x400, RZ ;  /* 0x0000040004047824 */ /* 0x000fe200078e00ff */
[----:B------:R-:W-:Y:S02]  /*10fe0*/  IADD3 R5, R5, R6, R219 ;  /* 0x0000000605057210 */ /* 0x000fe40007ffe0db */
[----:B------:R-:W-:Y:S02]  /*10ff0*/  LOP3.LUT R0, R205, 0x38, R0, 0xf8, !PT ;  /* 0x00000038cd007812 */ /* 0x000fe400078ef800 */
[----:B------:R-:W-:Y:S02]  /*11000*/  LOP3.LUT R3, R4, 0x7fffe000, RZ, 0xc0, !PT ;  /* 0x7fffe00004037812 */ /* 0x000fe400078ec0ff */
[----:B------:R-:W-:Y:S02]  /*11010*/  LOP3.LUT R0, R0, R57, RZ, 0x3c, !PT ;  /* 0x0000003900007212 */ /* 0x000fe400078e3cff */
[----:B------:R-:W-:-:S02]  /*11020*/  LEA R42, R5, UR60, 0x1 ;  /* 0x0000003c052a7c11 */ /* 0x000fc4000f8e08ff */
[----:B------:R-:W-:-:S03]  /*11030*/  IADD3 R3, R0, R3, R219 ;  /* 0x0000000300037210 */ /* 0x000fc60007ffe0db */
[----:B------:R-:W0:Y:S02]  /*11040*/  LDS.128 R4, [R42] ;  /* 0x000000002a047984 */ /* 0x000e240000000c00 */
[----:B------:R-:W-:-:S05]  /*11050*/  IMAD R3, R3, 0x2, R18 ;  /* 0x0000000203037824 */ /* 0x000fca00078e0212 */
[----:B------:R-:W1:Y:S01]  /*11060*/  LDS.128 R8, [R3+0x12400] ;  /* 0x0124000003087984 */ /* 0x000e620000000c00 */
[--C-:B0-----:R-:W-:Y:S02]  /*11070*/  HADD2.F32 R0, -RZ, R4.reuse.H0_H0 ;  /* 0x20000004ff007230 */ /* 0x101fe40000004100 */
[----:B------:R-:W-:Y:S02]  /*11080*/  HADD2.F32 R4, -RZ, R4.H1_H1 ;  /* 0x30000004ff047230 */ /* 0x000fe40000004100 */
[--C-:B------:R-:W-:Y:S02]  /*11090*/  HADD2.F32 R26, -RZ, R5.reuse.H0_H0 ;  /* 0x20000005ff1a7230 */ /* 0x100fe40000004100 */
[----:B------:R-:W-:Y:S02]  /*110a0*/  HADD2.F32 R5, -RZ, R5.H1_H1 ;  /* 0x30000005ff057230 */ /* 0x000fe40000004100 */
[--C-:B-1----:R-:W-:Y:S02]  /*110b0*/  HADD2.F32 R29, -RZ, R8.reuse.H0_H0 ;  /* 0x20000008ff1d7230 */ /* 0x102fe40000004100 */
[----:B------:R-:W-:-:S02]  /*110c0*/  HADD2.F32 R8, -RZ, R8.H1_H1 ;  /* 0x30000008ff087230 */ /* 0x000fc40000004100 */
[--C-:B------:R-:W-:Y:S02]  /*110d0*/  HADD2.F32 R30, -RZ, R9.reuse.H0_H0 ;  /* 0x20000009ff1e7230 */ /* 0x100fe40000004100 */
[-C--:B------:R-:W-:Y:S01]  /*110e0*/  FMUL.FTZ R33, R38, R29.reuse ;  /* 0x0000001d26217220 */ /* 0x080fe20000410000 */
[----:B------:R-:W-:Y:S01]  /*110f0*/  FMUL.FTZ R29, R34, R29 ;  /* 0x0000001d221d7220 */ /* 0x000fe20000410000 */
[----:B------:R-:W-:Y:S01]  /*11100*/  FMUL.FTZ R35, R40, R8 ;  /* 0x0000000828237220 */ /* 0x000fe20000410000 */
[----:B------:R-:W-:Y:S02]  /*11110*/  HADD2.F32 R9, -RZ, R9.H1_H1 ;  /* 0x30000009ff097230 */ /* 0x000fe40000004100 */
[-C--:B------:R-:W-:Y:S01]  /*11120*/  FFMA.FTZ R33, R34, R0.reuse, -R33 ;  /* 0x0000000022217223 */ /* 0x080fe20000010821 */
[--C-:B------:R-:W-:Y:S02]  /*11130*/  HADD2.F32 R34, -RZ, R13.reuse.H0_H0 ;  /* 0x2000000dff227230 */ /* 0x100fe40000004100 */
[----:B------:R-:W-:Y:S01]  /*11140*/  FFMA.FTZ R29, R38, R0, R29 ;  /* 0x00000000261d7223 */ /* 0x000fe2000001001d */
[----:B------:R-:W-:Y:S01]  /*11150*/  FMUL.FTZ R21, R12, R30 ;  /* 0x0000001e0c157220 */ /* 0x000fe20000410000 */
[----:B------:R-:W-:-:S02]  /*11160*/  HADD2.F32 R13, -RZ, R13.H1_H1 ;  /* 0x3000000dff0d7230 */ /* 0x000fc40000004100 */
[C---:B------:R-:W-:Y:S01]  /*11170*/  FMUL.FTZ R37, R34.reuse, R8 ;  /* 0x0000000822257220 */ /* 0x040fe20000410000 */
[----:B------:R-:W-:Y:S01]  /*11180*/  FFMA.FTZ R0, R34, R4, -R35 ;  /* 0x0000000422007223 */ /* 0x000fe20000010823 */
[----:B------:R-:W-:Y:S01]  /*11190*/  FMUL.FTZ R35, R20, R30 ;  /* 0x0000001e14237220 */ /* 0x000fe20000410000 */
[----:B------:R-:W-:Y:S02]  /*111a0*/  HADD2.F32 R31, -RZ, R10.H0_H0 ;  /* 0x2000000aff1f7230 */ /* 0x000fe40000004100 */
[----:B------:R-:W-:Y:S01]  /*111b0*/  FFMA.FTZ R8, R40, R4, R37 ;  /* 0x0000000428087223 */ /* 0x000fe20000010025 */
[----:B------:R-:W-:Y:S01]  /*111c0*/  FMUL.FTZ R4, R39, R9 ;  /* 0x0000000927047220 */ /* 0x000fe20000410000 */
[----:B------:R-:W-:Y:S02]  /*111d0*/  HADD2.F32 R37, -RZ, R14.H0_H0 ;  /* 0x2000000eff257230 */ /* 0x000fe40000004100 */
[-C--:B------:R-:W-:Y:S01]  /*111e0*/  FFMA.FTZ R35, R12, R26.reuse, -R35 ;  /* 0x0000001a0c237223 */ /* 0x080fe20000010823 */
[----:B------:R-:W-:Y:S01]  /*111f0*/  FFMA.FTZ R21, R20, R26, R21 ;  /* 0x0000001a14157223 */ /* 0x000fe20000010015 */
[----:B------:R-:W-:-:S02]  /*11200*/  HADD2.F32 R27, -RZ, R6.H0_H0 ;  /* 0x20000006ff1b7230 */ /* 0x000fc40000004100 */
[C---:B------:R-:W-:Y:S01]  /*11210*/  FMUL.FTZ R20, R13.reuse, R9 ;  /* 0x000000090d147220 */ /* 0x040fe20000410000 */
[----:B------:R-:W-:Y:S02]  /*11220*/  HADD2.F32 R10, -RZ, R10.H1_H1 ;  /* 0x3000000aff0a7230 */ /* 0x000fe40000004100 */
[----:B------:R-:W-:Y:S01]  /*11230*/  FFMA.FTZ R12, R13, R5, -R4 ;  /* 0x000000050d0c7223 */ /* 0x000fe20000010804 */
[----:B------:R-:W-:Y:S02]  /*11240*/  HADD2.F32 R34, -RZ, R25.H0_H0 ;  /* 0x20000019ff227230 */ /* 0x000fe40000004100 */
[-C--:B------:R-:W-:Y:S01]  /*11250*/  FMUL.FTZ R4, R41, R31.reuse ;  /* 0x0000001f29047220 */ /* 0x080fe20000410000 */
[----:B------:R-:W-:Y:S01]  /*11260*/  FMUL.FTZ R26, R37, R31 ;  /* 0x0000001f251a7220 */ /* 0x000fe20000410000 */
[----:B------:R-:W-:Y:S02]  /*11270*/  HADD2.F32 R30, -RZ, R15.H0_H0 ;  /* 0x2000000fff1e7230 */ /* 0x000fe40000004100 */
[----:B------:R-:W-:Y:S01]  /*11280*/  FFMA.FTZ R20, R39, R5, R20 ;  /* 0x0000000527147223 */ /* 0x000fe20000010014 */
[----:B------:R-:W-:-:S02]  /*11290*/  HADD2.F32 R6, -RZ, R6.H1_H1 ;  /* 0x30000006ff067230 */ /* 0x000fc40000004100 */
[-C--:B------:R-:W-:Y:S01]  /*112a0*/  FMUL.FTZ R5, R34, R10.reuse ;  /* 0x0000000a22057220 */ /* 0x080fe20000410000 */
[--C-:B------:R-:W-:Y:S02]  /*112b0*/  HADD2.F32 R32, -RZ, R11.reuse.H0_H0 ;  /* 0x2000000bff207230 */ /* 0x100fe40000004100 */
[-C--:B------:R-:W-:Y:S01]  /*112c0*/  FFMA.FTZ R13, R37, R27.reuse, -R4 ;  /* 0x0000001b250d7223 */ /* 0x080fe20000010804 */
[----:B------:R-:W-:Y:S01]  /*112d0*/  FFMA.FTZ R26, R41, R27, R26 ;  /* 0x0000001b291a7223 */ /* 0x000fe2000001001a */
[----:B------:R-:W-:Y:S02]  /*112e0*/  HADD2.F32 R11, -RZ, R11.H1_H1 ;  /* 0x3000000bff0b7230 */ /* 0x000fe40000004100 */
[C---:B------:R-:W-:Y:S01]  /*112f0*/  FMUL.FTZ R9, R30.reuse, R10 ;  /* 0x0000000a1e097220 */ /* 0x040fe20000410000 */
[----:B------:R-:W-:Y:S02]  /*11300*/  HADD2.F32 R27, -RZ, R25.H1_H1 ;  /* 0x30000019ff1b7230 */ /* 0x000fe40000004100 */
[----:B------:R-:W-:Y:S01]  /*11310*/  FFMA.FTZ R10, R30, R6, -R5 ;  /* 0x000000061e0a7223 */ /* 0x000fe20000010805 */
[----:B------:R-:W-:-:S02]  /*11320*/  HADD2.F32 R14, -RZ, R14.H1_H1 ;  /* 0x3000000eff0e7230 */ /* 0x000fc40000004100 */
[----:B------:R-:W-:Y:S01]  /*11330*/  FMUL.FTZ R5, R24, R32 ;  /* 0x0000002018057220 */ /* 0x000fe20000410000 */
[----:B------:R-:W-:Y:S02]  /*11340*/  HADD2.F32 R25, -RZ, R15.H1_H1 ;  /* 0x3000000fff197230 */ /* 0x000fe40000004100 */
[----:B------:R-:W-:Y:S01]  /*11350*/  FFMA.FTZ R15, R34, R6, R9 ;  /* 0x00000006220f7223 */ /* 0x000fe20000010009 */
[--C-:B------:R-:W-:Y:S02]  /*11360*/  HADD2.F32 R28, -RZ, R7.reuse.H0_H0 ;  /* 0x20000007ff1c7230 */ /* 0x100fe40000004100 */
[-C--:B------:R-:W-:Y:S01]  /*11370*/  FMUL.FTZ R4, R27, R11.reuse ;  /* 0x0000000b1b047220 */ /* 0x080fe20000410000 */
[----:B------:R-:W-:Y:S02]  /*11380*/  HADD2.F32 R7, -RZ, R7.H1_H1 ;  /* 0x30000007ff077230 */ /* 0x000fe40000004100 */
[C---:B------:R-:W-:Y:S01]  /*11390*/  FMUL.FTZ R9, R14.reuse, R32 ;  /* 0x000000200e097220 */ /* 0x040fe20000410000 */
[C---:B------:R-:W-:Y:S01]  /*113a0*/  FMUL.FTZ R6, R25.reuse, R11 ;  /* 0x0000000b19067220 */ /* 0x040fe20000410000 */
[-C--:B------:R-:W-:Y:S01]  /*113b0*/  FFMA.FTZ R11, R14, R28.reuse, -R5 ;  /* 0x0000001c0e0b7223 */ /* 0x080fe20000010805 */
[----:B------:R-:W-:Y:S01]  /*113c0*/  F2FP.F16.F32.PACK_AB R5, R12, R35 ;  /* 0x000000230c05723e */ /* 0x000fe200000000ff */
[-C--:B------:R-:W-:Y:S01]  /*113d0*/  FFMA.FTZ R14, R25, R7.reuse, -R4 ;  /* 0x00000007190e7223 */ /* 0x080fe20000010804 */
[----:B------:R-:W-:Y:S01]  /*113e0*/  FFMA.FTZ R28, R24, R28, R9 ;  /* 0x0000001c181c7223 */ /* 0x000fe20000010009 */
[----:B------:R-:W-:Y:S01]  /*113f0*/  FFMA.FTZ R25, R27, R7, R6 ;  /* 0x000000071b197223 */ /* 0x000fe20000010006 */
        /* <DEDUP_REMOVED lines=9> */
.L_x_594:
[----:B------:R-:W-:Y:S05]  /*11490*/  BSYNC B0 ;  /* 0x0000000000007941 */ /* 0x000fea0003800000 */
.L_x_575:
[----:B------:R-:W-:Y:S01]  /*114a0*/  @!PT LDS RZ, [RZ] ;  /* 0x00000000fffff984 */ /* 0x000fe20000000800 */
[----:B------:R-:W-:Y:S01]  /*114b0*/  @!PT LDS RZ, [RZ] ;  /* 0x00000000fffff984 */ /* 0x000fe20000000800 */
[----:B------:R-:W-:Y:S01]  /*114c0*/  @!PT LDS RZ, [RZ] ;  /* 0x00000000fffff984 */ /* 0x000fe20000000800 */
[----:B------:R-:W-:Y:S01]  /*114d0*/  @!PT LDS RZ, [RZ] ;  /* 0x00000000fffff984 */ /* 0x000fe20000000800 */
[----:B------:R5:W-:Y:S06]  /*114e0*/  MEMBAR.ALL.CTA ;  /* 0x0000000000007992 */ /* 0x000bec0000008000 */
[----:B-----5:R-:W5:Y:S01]  /*114f0*/  FENCE.VIEW.ASYNC.S ;  /* 0x00000000000073c6 */ /* 0x020f620000000000 */
[----:B------:R-:W-:Y:S05]  /*11500*/  WARPSYNC.ALL ;  /* 0x0000000000007948 */ /* 0x000fea0003800000 */
[----:B-----5:R-:W-:Y:S06]  /*11510*/  BAR.SYNC.DEFER_BLOCKING 0xd, 0x100 ;  /* 0x0344000000007b1d */ /* 0x020fec0000010000 */
.L_x_573:
[----:B0123--:R-:W-:-:S04]  /*11520*/  MOV R0, UR51 ;  /* 0x0000003300007c02 */ /* 0x00ffc80008000f00 */
[----:B------:R-:W-:-:S13]  /*11530*/  ISETP.NE.AND P0, PT, R0, 0x3, PT ;  /* 0x000000030000780c */ /* 0x000fda0003f05270 */
[----:B------:R-:W-:Y:S05]  /*11540*/  @!P0 BRA `(.L_x_620) ;  /* 0x0000000000048947 */ /* 0x000fea0003800000 */
[----:B------:R-:W-:Y:S01]  /*11550*/  BPT.TRAP 0x1 ;  /* 0x000000040000795c */ /* 0x000fe20000300000 */
.L_x_620:
[----:B----4-:R-:W-:Y:S01]  /*11560*/  IMAD R3, R211, 0x8, R18 ;  /* 0x00000008d3037824 */ /* 0x010fe200078e0212 */
[----:B------:R-:W-:-:S04]  /*11570*/  SHF.L.U32 R0, R220, 0x1f, RZ ;  /* 0x0000001fdc007819 */ /* 0x000fc800000006ff */
[----:B------:R0:W1:Y:S01]  /*11580*/  SYNCS.PHASECHK.TRANS64.TRYWAIT P1, [R3+URZ+0x30830], R0 ;  /* 0x03083000030075a7 */ /* 0x000062000802017f */
[----:B------:R-:W-:Y:S05]  /*11590*/  @!P0 BRA `(.L_x_621) ;  /* 0x0000000000048947 */ /* 0x000fea0003800000 */
[----:B------:R-:W-:Y:S01]  /*115a0*/  BPT.TRAP 0x1 ;  /* 0x000000040000795c */ /* 0x000fe20000300000 */
.L_x_621:
[----:B------:R-:W-:Y:S01]  /*115b0*/  IMAD.MOV.U32 R119, RZ, RZ, RZ ;  /* 0x000000ffff777224 */ /* 0x000fe200078e00ff */
[----:B-1----:R-:W-:Y:S06]  /*115c0*/  @P1 BRA `(.L_x_622) ;  /* 0x0000000000081947 */ /* 0x002fec0003800000 */
[----:B------:R-:W1:Y:S02]  /*115d0*/  SYNCS.PHASECHK.TRANS64.TRYWAIT P1, [R3+URZ+0x30830], R0 ;  /* 0x03083000030075a7 */ /* 0x000e64000802017f */
[----:B-1----:R-:W-:Y:S05]  /*115e0*/  @!P1 BRA `(.L_x_623) ;  /* 0x0000011400dc9947 */ /* 0x002fea0003800000 */
.L_x_622:
[----:B------:R-:W-:Y:S05]  /*115f0*/  WARPSYNC.ALL ;  /* 0x0000000000007948 */ /* 0x000fea0003800000 */
[----:B01----:R-:W-:Y:S01]  /*11600*/  IADD3 R0, R18, 0x1e400, RZ ;  /* 0x0001e40012007810 */ /* 0x003fe20007ffe0ff */
[----:B------:R-:W-:Y:S01]  /*11610*/  IMAD.MOV.U32 R5, RZ, RZ, 0x40000040 ;  /* 0x40000040ff057424 */ /* 0x000fe200078e00ff */
[----:B------:R-:W-:Y:S01]  /*11620*/  R2UR UR4, R36 ;  /* 0x00000000240472ca */ /* 0x000fe200000e0000 */
[----:B------:R-:W-:Y:S01]  /*11630*/  UMOV UR9, 0x40000040 ;  /* 0x4000004000097882 */ /* 0x000fe20000000000 */
[----:B------:R-:W-:Y:S01]  /*11640*/  SHF.R.U32.HI R0, RZ, 0x4, R0 ;  /* 0x00000004ff007819 */ /* 0x000fe20000011600 */
[----:B------:R-:W-:Y:S01]  /*11650*/  WARPGROUP.ARRIVE ;  /* 0x00000000000079c5 */ /* 0x000fe20000000000 */
[----:B------:R-:W-:Y:S01]  /*11660*/  R2UR UR11, R5 ;  /* 0x00000000050b72ca */ /* 0x000fe200000e0000 */
[----:B------:R-:W-:Y:S01]  /*11670*/  IMAD.MOV.U32 R7, RZ, RZ, 0x40000040 ;  /* 0x40000040ff077424 */ /* 0x000fe200078e00ff */
[----:B------:R-:W-:Y:S01]  /*11680*/  LOP3.LUT R0, R0, 0x3fff, RZ, 0xc0, !PT ;  /* 0x00003fff00007812 */ /* 0x000fe200078ec0ff */
[----:B------:R-:W-:Y:S01]  /*11690*/  UMOV UR57, 0x40000040 ;  /* 0x4000004000397882 */ /* 0x000fe20000000000 */
[----:B------:R-:W-:Y:S01]  /*116a0*/  MOV R9, UR9 ;  /* 0x0000000900097c02 */ /* 0x000fe20008000f00 */
[----:B------:R-:W-:Y:S01]  /*116b0*/  UMOV UR53, 0x40000040 ;  /* 0x4000004000357882 */ /* 0x000fe20000000000 */
[----:B------:R-:W-:Y:S01]  /*116c0*/  LOP3.LUT R222, R0, 0x10000, RZ, 0xfc, !PT ;  /* 0x0001000000de7812 */ /* 0x000fe200078efcff */
[----:B------:R-:W-:Y:S01]  /*116d0*/  UMOV UR45, 0x40000040 ;  /* 0x40000040002d7882 */ /* 0x000fe20000000000 */
[----:B------:R-:W-:Y:S01]  /*116e0*/  UMOV UR41, 0x40000040 ;  /* 0x4000004000297882 */ /* 0x000fe20000000000 */
[----:B------:R-:W-:Y:S01]  /*116f0*/  ULOP3.LUT UR4, UR4, 0x10000, URZ, 0xfc, !UPT ;  /* 0x0001000004047892 */ /* 0x000fe2000f8efc3f */
[----:B------:R-:W-:Y:S01]  /*11700*/  IMAD.MOV.U32 R5, RZ, RZ, 0x40000040 ;  /* 0x40000040ff057424 */ /* 0x000fe200078e00ff */
[----:B------:R-:W-:Y:S01]  /*11710*/  UMOV UR37, 0x40000040 ;  /* 0x4000004000257882 */ /* 0x000fe20000000000 */
[----:B------:R-:W-:Y:S01]  /*11720*/  IMAD R4, R211, 0x900, R222 ;  /* 0x00000900d3047824 */ /* 0x000fe200078e02de */
[----:B------:R-:W-:-:S02]  /*11730*/  UIADD3 UR5, UR4, 0x2, URZ ;  /* 0x0000000204057890 */ /* 0x000fc4000fffe03f */
[----:B------:R-:W-:Y:S01]  /*11740*/  UIADD3 UR56, UR4, 0x406, URZ ;  /* 0x0000040604387890 */ /* 0x000fe2000fffe03f */
[C---:B------:R-:W-:Y:S01]  /*11750*/  VIADD R6, R4.reuse, 0x2 ;  /* 0x0000000204067836 */ /* 0x040fe20000000000 */
[----:B------:R-:W-:Y:S01]  /*11760*/  R2UR UR10, R4 ;  /* 0x00000000040a72ca */ /* 0x000fe200000e0000 */
[----:B------:R-:W-:Y:S01]  /*11770*/  UMOV UR8, UR4 ;  /* 0x0000000400087c82 */ /* 0x000fe20008000000 */
[----:B------:R-:W-:Y:S01]  /*11780*/  UIADD3 UR52, UR4, 0x800, URZ ;  /* 0x0000080004347890 */ /* 0x000fe2000fffe03f */
[----:B------:R-:W-:Y:S01]  /*11790*/  IMAD.U32 R8, RZ, RZ, UR8 ;  /* 0x00000008ff087e24 */ /* 0x000fe2000f8e00ff */
[----:B------:R-:W-:Y:S01]  /*117a0*/  UIADD3 UR44, UR4, 0x802, URZ ;  /* 0x00000802042c7890 */ /* 0x000fe2000fffe03f */
[----:B------:R-:W-:Y:S01]  /*117b0*/  R2UR UR39, R5 ;  /* 0x00000000052772ca */ /* 0x000fe200000e0000 */
[----:B------:R-:W-:Y:S02]  /*117c0*/  UIADD3 UR40, UR4, 0x804, URZ ;  /* 0x0000080404287890 */ /* 0x000fe4000fffe03f */
[----:B------:R0:W-:Y:S01]  /*117d0*/  STL.64 [R1+0x38], R8 ;  /* 0x0000380801007387 */ /* 0x0001e20000100a00 */
[----:B------:R-:W-:-:S04]  /*117e0*/  UIADD3 UR36, UR4, 0x806, URZ ;  /* 0x0000080604247890 */ /* 0x000fc8000fffe03f */
[----:B------:R-:W-:Y:S01]  /*117f0*/  HGMMA.64x96x16.F32 R24, gdesc[UR8], RZ, !UPT, gsb0 ;  /* 0x01600000081879f0 */ /* 0x000fe2000c0008ff */
[----:B------:R-:W-:Y:S01]  /*11800*/  R2UR UR10, R6 ;  /* 0x00000000060a72ca */ /* 0x000fe200000e0000 */
[----:B------:R-:W-:Y:S01]  /*11810*/  UMOV UR8, UR5 ;  /* 0x0000000500087c82 */ /* 0x000fe20008000000 */
[----:B------:R-:W-:Y:S01]  /*11820*/  R2UR UR11, R7 ;  /* 0x00000000070b72ca */ /* 0x000fe200000e0000 */
[----:B------:R-:W-:Y:S01]  /*11830*/  UMOV UR9, 0x40000040 ;  /* 0x4000004000097882 */ /* 0x000fe20000000000 */
[----:B------:R-:W-:Y:S01]  /*11840*/  VIADD R6, R4, 0x4 ;  /* 0x0000000404067836 */ /* 0x000fe20000000000 */
[----:B------:R-:W-:Y:S01]  /*11850*/  MOV R7, 0x40000040 ;  /* 0x4000004000077802 */ /* 0x000fe20000000f00 */
[----:B------:R-:W-:Y:S01]  /*11860*/  UIADD3 UR5, UR4, 0x4, URZ ;  /* 0x0000000404057890 */ /* 0x000fe2000fffe03f */
[----:B0-----:R-:W-:Y:S01]  /*11870*/  MOV R8, UR8 ;  /* 0x0000000800087c02 */ /* 0x001fe20008000f00 */
[----:B------:R-:W-:-:S05]  /*11880*/  IMAD.U32 R9, RZ, RZ, UR9 ;  /* 0x00000009ff097e24 */ /* 0x000fca000f8e00ff */
[----:B------:R0:W-:Y:S01]  /*11890*/  STL.64 [R1+0x30], R8 ;  /* 0x0000300801007387 */ /* 0x0001e20000100a00 */
[----:B------:R-:W-:Y:S02]  /*118a0*/  WARPGROUP.DEPBAR.LE gsb0, 0x0 ;  /* 0x00008000000079c5 */ /* 0x000fe40000010000 */
[----:B------:R-:W-:-:S06]  /*118b0*/  WARPGROUP.ARRIVE ;  /* 0x00000000000079c5 */ /* 0x000fcc0000000000 */
[----:B------:R-:W-:Y:S01]  /*118c0*/  HGMMA.64x96x16.F32 R24, gdesc[UR8], R24, gsb0 ;  /* 0x01600000081879f0 */ /* 0x000fe20008000818 */
[----:B------:R-:W-:Y:S01]  /*118d0*/  R2UR UR10, R6 ;  /* 0x00000000060a72ca */ /* 0x000fe200000e0000 */
[----:B------:R-:W-:Y:S01]  /*118e0*/  UMOV UR8, UR5 ;  /* 0x0000000500087c82 */ /* 0x000fe20008000000 */
[----:B------:R-:W-:Y:S01]  /*118f0*/  R2UR UR11, R7 ;  /* 0x00000000070b72ca */ /* 0x000fe200000e0000 */
[----:B------:R-:W-:Y:S01]  /*11900*/  UMOV UR9, 0x40000040 ;  /* 0x4000004000097882 */ /* 0x000fe20000000000 */
[----:B------:R-:W-:Y:S01]  /*11910*/  IMAD.MOV.U32 R7, RZ, RZ, 0x40000040 ;  /* 0x40000040ff077424 */ /* 0x000fe200078e00ff */
[----:B------:R-:W-:Y:S01]  /*11920*/  IADD3 R6, R4, 0x6, RZ ;  /* 0x0000000604067810 */ /* 0x000fe20007ffe0ff */
[----:B------:R-:W-:Y:S01]  /*11930*/  UIADD3 UR5, UR4, 0x6, URZ ;  /* 0x0000000604057890 */ /* 0x000fe2000fffe03f */
[----:B0-----:R-:W-:Y:S02]  /*11940*/  IMAD.U32 R8, RZ, RZ, UR8 ;  /* 0x00000008ff087e24 */ /* 0x001fe4000f8e00ff */
        /* <DEDUP_REMOVED lines=9> */
[----:B------:R-:W-:Y:S01]  /*119e0*/  VIADD R6, R4, 0x300 ;  /* 0x0000030004067836 */ /* 0x000fe20000000000 */
[----:B------:R-:W-:Y:S01]  /*119f0*/  UIADD3 UR5, UR4, 0x400, URZ ;  /* 0x0000040004057890 */ /* 0x000fe2000fffe03f */
[----:B------:R-:W-:Y:S01]  /*11a00*/  IMAD.MOV.U32 R7, RZ, RZ, 0x40000040 ;  /* 0x40000040ff077424 */ /* 0x000fe200078e00ff */
        /* <DEDUP_REMOVED lines=37> */
[----:B0-----:R-:W-:Y:S01]  /*11c60*/  MOV R9, UR9 ;  /* 0x0000000900097c02 */ /* 0x001fe20008000f00 */
[----:B------:R-:W-:Y:S02]  /*11c70*/  IMAD.MOV.U32 R7, RZ, RZ, 0x40000040 ;  /* 0x40000040ff077424 */ /* 0x000fe400078e00ff */
[----:B------:R-:W-:Y:S01]  /*11c80*/  IMAD.U32 R8, RZ, RZ, UR8 ;  /* 0x00000008ff087e24 */ /* 0x000fe2000f8e00ff */
[----:B------:R-:W-:-:S02]  /*11c90*/  R2UR UR58, R6 ;  /* 0x00000000063a72ca */ /* 0x000fc400000e0000 */
[----:B------:R-:W-:Y:S01]  /*11ca0*/  R2UR UR59, R7 ;  /* 0x00000000073b72ca */ /* 0x000fe200000e0000 */
[----:B------:R-:W-:Y:S01]  /*11cb0*/  IMAD.MOV.U32 R7, RZ, RZ, 0x40000040 ;  /* 0x40000040ff077424 */ /* 0x000fe200078e00ff */
[----:B------:R-:W-:Y:S01]  /*11cc0*/  IADD3 R6, R4, 0x600, RZ ;  /* 0x0000060004067810 */ /* 0x000fe20007ffe0ff */
[----:B------:R0:W-:Y:S03]  /*11cd0*/  STL.64 [R1+0x8], R8 ;  /* 0x0000080801007387 */ /* 0x0001e60000100a00 */
[----:B------:R-:W-:Y:S01]  /*11ce0*/  R2UR UR54, R6 ;  /* 0x00000000063672ca */ /* 0x000fe200000e0000 */
[----:B------:R-:W-:Y:S01]  /*11cf0*/  VIADD R6, R4, 0x602 ;  /* 0x0000060204067836 */ /* 0x000fe20000000000 */
[----:B------:R-:W-:Y:S02]  /*11d00*/  R2UR UR55, R7 ;  /* 0x00000000073772ca */ /* 0x000fe400000e0000 */
[----:B------:R-:W-:-:S02]  /*11d10*/  MOV R7, 0x40000040 ;  /* 0x4000004000077802 */ /* 0x000fc40000000f00 */
[----:B------:R-:W-:Y:S01]  /*11d20*/  R2UR UR46, R6 ;  /* 0x00000000062e72ca */ /* 0x000fe200000e0000 */
[C---:B------:R-:W-:Y:S01]  /*11d30*/  VIADD R6, R4.reuse, 0x604 ;  /* 0x0000060404067836 */ /* 0x040fe20000000000 */
[----:B------:R-:W-:Y:S01]  /*11d40*/  R2UR UR47, R7 ;  /* 0x00000000072f72ca */ /* 0x000fe200000e0000 */
[----:B------:R-:W-:Y:S01]  /*11d50*/  IMAD.MOV.U32 R7, RZ, RZ, 0x40000040 ;  /* 0x40000040ff077424 */ /* 0x000fe200078e00ff */
[----:B------:R-:W-:Y:S02]  /*11d60*/  IADD3 R4, R4, 0x606, RZ ;  /* 0x0000060604047810 */ /* 0x000fe40007ffe0ff */
[----:B------:R-:W-:Y:S02]  /*11d70*/  R2UR UR42, R6 ;  /* 0x00000000062a72ca */ /* 0x000fe400000e0000 */
[----:B------:R-:W-:Y:S02]  /*11d80*/  R2UR UR43, R7 ;  /* 0x00000000072b72ca */ /* 0x000fe400000e0000 */
[----:B------:R-:W-:Y:S01]  /*11d90*/  R2UR UR38, R4 ;  /* 0x00000000042672ca */ /* 0x000fe200000e0000 */
[----:B------:R-:W-:-:S02]  /*11da0*/  WARPGROUP.DEPBAR.LE gsb0, 0x0 ;  /* 0x00008000000079c5 */ /* 0x000fc40000010000 */
        /* <DEDUP_REMOVED lines=18> */
[----:B0-----:R-:W-:Y:S05]  /*11ed0*/  @!P0 BRA `(.L_x_624) ;  /* 0x0000000000048947 */ /* 0x001fea0003800000 */
[----:B------:R-:W-:Y:S01]  /*11ee0*/  BPT.TRAP 0x1 ;  /* 0x000000040000795c */ /* 0x000fe20000300000 */
.L_x_624:
[----:B------:R-:W2:Y:S01]  /*11ef0*/  LDL R0, [R1+0x44] ;  /* 0x0000440001007983 */ /* 0x000ea20000100800 */
[----:B------:R-:W-:Y:S01]  /*11f00*/  ULDC UR4, c[0x0][0x988] ;  /* 0x0002620000047ab9 */ /* 0x000fe20000000800 */
[----:B------:R-:W-:Y:S01]  /*11f10*/  P2R R4, PR, RZ, 0x1 ;  /* 0x00000001ff047803 */ /* 0x000fe20000000000 */
[----:B------:R-:W-:Y:S01]  /*11f20*/  ULDC UR38, c[0x0][0x988] ;  /* 0x0002620000267ab9 */ /* 0x000fe20000000800 */
[----:B------:R-:W-:Y:S01]  /*11f30*/  BSSY B0, `(.L_x_625) ;  /* 0x00003f6000007945 */ /* 0x000fe20003800000 */
[--C-:B------:R-:W-:Y:S01]  /*11f40*/  IMAD.MOV.U32 R118, RZ, RZ, R119.reuse ;  /* 0x000000ffff767224 */ /* 0x100fe200078e0077 */
[-C--:B------:R-:W-:Y:S01]  /*11f50*/  MOV R116, R119.reuse ;  /* 0x0000007700747202 */ /* 0x080fe20000000f00 */
        /* <DEDUP_REMOVED lines=17> */
[----:B------:R-:W-:Y:S01]  /*12070*/  MOV R74, R119 ;  /* 0x00000077004a7202 */ /* 0x000fe20000000f00 */
[----:B------:R-:W-:-:S02]  /*12080*/  IMAD.MOV.U32 R102, RZ, RZ, R119 ;  /* 0x000000ffff667224 */ /* 0x000fc400078e0077 */
[--C-:B------:R-:W-:Y:S02]  /*12090*/  IMAD.MOV.U32 R100, RZ, RZ, R119.reuse ;  /* 0x000000ffff647224 */ /* 0x100fe400078e0077 */
[--C-:B------:R-:W-:Y:S02]  /*120a0*/  IMAD.MOV.U32 R96, RZ, RZ, R119.reuse ;  /* 0x000000ffff607224 */ /* 0x100fe400078e0077 */
[--C-:B------:R-:W-:Y:S02]  /*120b0*/  IMAD.MOV.U32 R94, RZ, RZ, R119.reuse ;  /* 0x000000ffff5e7224 */ /* 0x100fe400078e0077 */
[--C-:B------:R-:W-:Y:S02]  /*120c0*/  IMAD.MOV.U32 R90, RZ, RZ, R119.reuse ;  /* 0x000000ffff5a7224 */ /* 0x100fe400078e0077 */
[--C-:B------:R-:W-:Y:S02]  /*120d0*/  IMAD.MOV.U32 R88, RZ, RZ, R119.reuse ;  /* 0x000000ffff587224 */ /* 0x100fe400078e0077 */
[----:B------:R-:W-:-:S02]  /*120e0*/  IMAD.MOV.U32 R84, RZ, RZ, R119 ;  /* 0x000000ffff547224 */ /* 0x000fc400078e0077 */
[--C-:B------:R-:W-:Y:S02]  /*120f0*/  IMAD.MOV.U32 R82, RZ, RZ, R119.reuse ;  /* 0x000000ffff527224 */ /* 0x100fe400078e0077 */
[--C-:B------:R-:W-:Y:S02]  /*12100*/  IMAD.MOV.U32 R78, RZ, RZ, R119.reuse ;  /* 0x000000ffff4e7224 */ /* 0x100fe400078e0077 */
[--C-:B------:R-:W-:Y:S02]  /*12110*/  IMAD.MOV.U32 R76, RZ, RZ, R119.reuse ;  /* 0x000000ffff4c7224 */ /* 0x100fe400078e0077 */
[----:B------:R-:W-:Y:S01]  /*12120*/  IMAD.MOV.U32 R72, RZ, RZ, R119 ;  /* 0x000000ffff487224 */ /* 0x000fe200078e0077 */
[----:B--2---:R-:W-:-:S05]  /*12130*/  IADD3 R137, R137, 0x60, -R0 ;  /* 0x0000006089897810 */ /* 0x004fca0007ffe800 */
[----:B------:R-:W-:-:S05]  /*12140*/  IMAD R137, R2, -0x60, R137 ;  /* 0xffffffa002897824 */ /* 0x000fca00078e0289 */
[C---:B------:R-:W-:Y:S02]  /*12150*/  ISETP.GT.AND P6, PT, R137.reuse, RZ, PT ;  /* 0x000000ff8900720c */ /* 0x040fe40003fc4270 */
[C---:B------:R-:W-:Y:S02]  /*12160*/  ISETP.GT.AND P5, PT, R137.reuse, 0x1, PT ;  /* 0x000000018900780c */ /* 0x040fe40003fa4270 */
[----:B------:R-:W-:Y:S02]  /*12170*/  ISETP.GT.AND P4, PT, R137, 0x8, PT ;  /* 0x000000088900780c */ /* 0x000fe40003f84270 */
[----:B------:R-:W-:Y:S02]  /*12180*/  FSEL R24, R24, -INF , P6 ;  /* 0xff80000018187808 */ /* 0x000fe40003000000 */
[----:B------:R-:W-:Y:S02]  /*12190*/  FSEL R87, R25, -INF , P5 ;  /* 0xff80000019577808 */ /* 0x000fe40002800000 */
[----:B------:R-:W-:-:S02]  /*121a0*/  ISETP.GT.AND P3, PT, R137, 0x9, PT ;  /* 0x000000098900780c */ /* 0x000fc40003f64270 */
[----:B------:R-:W-:Y:S02]  /*121b0*/  FSEL R79, R28, -INF , P4 ;  /* 0xff8000001c4f7808 */ /* 0x000fe40002000000 */
[----:B------:R-:W-:Y:S02]  /*121c0*/  FMNMX.FTZ R0, R24, R87, !PT ;  /* 0x0000005718007209 */ /* 0x000fe40007810000 */
[----:B------:R-:W-:Y:S02]  /*121d0*/  ISETP.GT.AND P2, PT, R137, 0x10, PT ;  /* 0x000000108900780c */ /* 0x000fe40003f44270 */
[----:B------:R-:W-:Y:S02]  /*121e0*/  FSEL R73, R29, -INF , P3 ;  /* 0xff8000001d497808 */ /* 0x000fe40001800000 */
[----:B------:R-:W-:Y:S02]  /*121f0*/  FMNMX.FTZ R0, R79, R0, !PT ;  /* 0x000000004f007209 */ /* 0x000fe40007810000 */
        /* <DEDUP_REMOVED lines=17> */
[----:B------:R-:W-:Y:S01]  /*12310*/  FSEL R37, R40, -INF , P4 ;  /* 0xff80000028257808 */ /* 0x000fe20002000000 */
[----:B------:R-:W-:Y:S01]  /*12320*/  IMAD.MOV.U32 R40, RZ, RZ, R119 ;  /* 0x000000ffff287224 */ /* 0x000fe200078e0077 */
        /* <DEDUP_REMOVED lines=66> */
[----:B------:R-:W-:Y:S02]  /*12750*/  FMNMX.FTZ R0, R103, R0, !PT ;  /* 0x0000000067007209 */ /* 0x000fe40007810000 */
[----:B------:R-:W-:Y:S02]  /*12760*/  FSEL R67, R67, -INF , P3 ;  /* 0xff80000043437808 */ /* 0x000fe40001800000 */
[----:B------:R-:W-:Y:S01]  /*12770*/  FMNMX.FTZ R8, R69, R0, !PT ;  /* 0x0000000045087209 */ /* 0x000fe20007810000 */
[----:B------:R-:W-:Y:S01]  /*12780*/  IMAD.U32 R0, RZ, RZ, UR4 ;  /* 0x00000004ff007e24 */ /* 0x000fe2000f8e00ff */
[----:B------:R-:W-:-:S02]  /*12790*/  FSEL R71, R71, -INF , P1 ;  /* 0xff80000047477808 */ /* 0x000fc40000800000 */
[-C--:B------:R-:W-:Y:S01]  /*127a0*/  MOV R68, R119.reuse ;  /* 0x0000007700447202 */ /* 0x080fe20000000f00 */
[----:B------:R-:W0:Y:S01]  /*127b0*/  SHFL.BFLY PT, R5, R8, 0x2, 0x1f ;  /* 0x0c401f0008057f89 */ /* 0x000e2200000e0000 */
[-C--:B------:R-:W-:Y:S02]  /*127c0*/  MOV R56, R119.reuse ;  /* 0x0000007700387202 */ /* 0x080fe40000000f00 */
[-C--:B------:R-:W-:Y:S02]  /*127d0*/  MOV R50, R119.reuse ;  /* 0x0000007700327202 */ /* 0x080fe40000000f00 */
[----:B------:R-:W-:Y:S02]  /*127e0*/  MOV R44, R119 ;  /* 0x00000077002c7202 */ /* 0x000fe40000000f00 */
[----:B0-----:R-:W-:-:S05]  /*127f0*/  FMNMX.FTZ R10, R8, R5, !PT ;  /* 0x00000005080a7209 */ /* 0x001fca0007810000 */
[----:B------:R-:W0:Y:S02]  /*12800*/  SHFL.BFLY PT, R5, R10, 0x1, 0x1f ;  /* 0x0c201f000a057f89 */ /* 0x000e2400000e0000 */
[----:B0-----:R-:W-:-:S04]  /*12810*/  FMNMX.FTZ R5, R10, R5, !PT ;  /* 0x000000050a057209 */ /* 0x001fc80007810000 */
[C---:B------:R-:W-:Y:S01]  /*12820*/  FSETP.NEU.FTZ.AND P0, PT, R5.reuse, -INF , PT ;  /* 0xff8000000500780b */ /* 0x040fe20003f1d000 */
[----:B------:R-:W-:-:S05]  /*12830*/  FMUL.FTZ R6, R5, R0 ;  /* 0x0000000005067220 */ /* 0x000fca0000410000 */
[----:B------:R-:W-:Y:S02]  /*12840*/  FSEL R6, R6, RZ, P0 ;  /* 0x000000ff06067208 */ /* 0x000fe40000000000 */
[----:B------:R-:W-:Y:S02]  /*12850*/  ISETP.NE.AND P0, PT, R4, RZ, PT ;  /* 0x000000ff0400720c */ /* 0x000fe40003f05270 */
[----:B------:R-:W-:Y:S01]  /*12860*/  FMNMX.FTZ R4, R7, R27, !PT ;  /* 0x0000001b07047209 */ /* 0x000fe20007810000 */
[-CC-:B------:R-:W-:Y:S01]  /*12870*/  FFMA.FTZ R184, R75, R0.reuse, -R6.reuse ;  /* 0x000000004bb87223 */ /* 0x180fe20000010806 */
[----:B------:R-:W-:Y:S01]  /*12880*/  FSEL R75, R62, -INF , P6 ;  /* 0xff8000003e4b7808 */ /* 0x000fe20003000000 */
[--C-:B------:R-:W-:Y:S01]  /*12890*/  FFMA.FTZ R61, R73, R0, -R6.reuse ;  /* 0x00000000493d7223 */ /* 0x100fe20000010806 */
        /* <DEDUP_REMOVED lines=9> */
[--C-:B------:R-:W-:Y:S01]  /*12930*/  FFMA.FTZ R182, R85, R0, -R6.reuse ;  /* 0x0000000055b67223 */ /* 0x100fe20000010806 */
[----:B------:R-:W-:Y:S01]  /*12940*/  FSEL R37, R70, -INF , P2 ;  /* 0xff80000046257808 */ /* 0x000fe20001000000 */
        /* <DEDUP_REMOVED lines=8> */
[----:B------:R-:W-:Y:S01]  /*129d0*/  MUFU.EX2 R188, R188 ;  /* 0x000000bc00bc7308 */ /* 0x000fe20000000800 */
[----:B------:R-:W-:Y:S01]  /*129e0*/  FMNMX.FTZ R4, R39, R4, !PT ;  /* 0x0000000427047209 */ /* 0x000fe20007810000 */
[-CC-:B------:R-:W-:Y:S01]  /*129f0*/  FFMA.FTZ R176, R89, R0.reuse, -R6.reuse ;  /* 0x0000000059b07223 */ /* 0x180fe20000010806 */
[-CC-:B------:R-:W-:Y:S01]  /*12a00*/  FFMA.FTZ R81, R91, R0.reuse, -R6.reuse ;  /* 0x000000005b517223 */ /* 0x180fe20000010806 */
[--C-:B------:R-:W-:Y:S01]  /*12a10*/  FFMA.FTZ R178, R93, R0, -R6.reuse ;  /* 0x000000005db27223 */ /* 0x100fe20000010806 */
[----:B------:R-:W-:Y:S01]  /*12a20*/  FMNMX.FTZ R4, R15, R4, !PT ;  /* 0x000000040f047209 */ /* 0x000fe20007810000 */
[-CC-:B------:R-:W-:Y:S01]  /*12a30*/  FFMA.FTZ R53, R53, R0.reuse, -R6.reuse ;  /* 0x0000000035357223 */ /* 0x180fe20000010806 */
[--C-:B------:R-:W-:Y:S01]  /*12a40*/  FFMA.FTZ R172, R95, R0, -R6.reuse ;  /* 0x000000005fac7223 */ /* 0x100fe20000010806 */
[----:B------:R-:W1:Y:S01]  /*12a50*/  MUFU.EX2 R49, R49 ;  /* 0x0000003100317308 */ /* 0x000e620000000800 */
[----:B------:R-:W-:Y:S01]  /*12a60*/  FMNMX.FTZ R4, R43, R4, !PT ;  /* 0x000000042b047209 */ /* 0x000fe20007810000 */
[-CC-:B------:R-:W-:Y:S01]  /*12a70*/  FFMA.FTZ R57, R57, R0.reuse, -R6.reuse ;  /* 0x0000000039397223 */ /* 0x180fe20000010806 */
[-CC-:B------:R-:W-:Y:S01]  /*12a80*/  FFMA.FTZ R174, R97, R0.reuse, -R6.reuse ;  /* 0x0000000061ae7223 */ /* 0x180fe20000010806 */
[--C-:B------:R-:W-:Y:S01]  /*12a90*/  FFMA.FTZ R168, R101, R0, -R6.reuse ;  /* 0x0000000065a87223 */ /* 0x100fe20000010806 */
[----:B------:R-:W-:Y:S01]  /*12aa0*/  FMNMX.FTZ R4, R21, R4, !PT ;  /* 0x0000000415047209 */ /* 0x000fe20007810000 */
[-CC-:B------:R-:W-:Y:S01]  /*12ab0*/  FFMA.FTZ R65, R65, R0.reuse, -R6.reuse ;  /* 0x0000000041417223 */ /* 0x180fe20000010806 */
[--C-:B------:R-:W-:Y:S01]  /*12ac0*/  FFMA.FTZ R170, R103, R0, -R6.reuse ;  /* 0x0000000067aa7223 */ /* 0x100fe20000010806 */
[----:B------:R-:W2:Y:S01]  /*12ad0*/  MUFU.EX2 R190, R190 ;  /* 0x000000be00be7308 */ /* 0x000ea20000000800 */
[----:B------:R-:W-:Y:S01]  /*12ae0*/  FMNMX.FTZ R4, R47, R4, !PT ;  /* 0x000000042f047209 */ /* 0x000fe20007810000 */
[----:B------:R-:W-:Y:S01]  /*12af0*/  FFMA.FTZ R69, R69, R0, -R6 ;  /* 0x0000000045457223 */ /* 0x000fe20000010806 */
[--C-:B------:R-:W-:Y:S01]  /*12b00*/  IMAD.MOV.U32 R103, RZ, RZ, R119.reuse ;  /* 0x000000ffff677224 */ /* 0x100fe200078e0077 */
[-C--:B------:R-:W-:Y:S01]  /*12b10*/  MOV R101, R119.reuse ;  /* 0x0000007700657202 */ /* 0x080fe20000000f00 */
[--C-:B------:R-:W-:Y:S01]  /*12b20*/  IMAD.MOV.U32 R97, RZ, RZ, R119.reuse ;  /* 0x000000ffff617224 */ /* 0x100fe200078e0077 */
[----:B------:R-:W-:Y:S01]  /*12b30*/  FMNMX.FTZ R4, R25, R4, !PT ;  /* 0x0000000419047209 */ /* 0x000fe20007810000 */
[--C-:B------:R-:W-:Y:S01]  /*12b40*/  IMAD.MOV.U32 R93, RZ, RZ, R119.reuse ;  /* 0x000000ffff5d7224 */ /* 0x100fe200078e0077 */
[----:B------:R-:W3:Y:S01]  /*12b50*/  MUFU.EX2 R61, R61 ;  /* 0x0000003d003d7308 */ /* 0x000ee20000000800 */
[-C--:B------:R-:W-:Y:S01]  /*12b60*/  MOV R95, R119.reuse ;  /* 0x00000077005f7202 */ /* 0x080fe20000000f00 */
[--C-:B------:R-:W-:Y:S01]  /*12b70*/  IMAD.MOV.U32 R91, RZ, RZ, R119.reuse ;  /* 0x000000ffff5b7224 */ /* 0x100fe200078e0077 */
[----:B------:R-:W-:Y:S01]  /*12b80*/  FMNMX.FTZ R4, R51, R4, !PT ;  /* 0x0000000433047209 */ /* 0x000fe20007810000 */
[--C-:B------:R-:W-:Y:S01]  /*12b90*/  IMAD.MOV.U32 R87, RZ, RZ, R119.reuse ;  /* 0x000000ffff577224 */ /* 0x100fe200078e0077 */
[-C--:B------:R-:W-:Y:S01]  /*12ba0*/  MOV R89, R119.reuse ;  /* 0x0000007700597202 */ /* 0x080fe20000000f00 */
[--C-:B------:R-:W-:Y:S01]  /*12bb0*/  IMAD.MOV.U32 R70, RZ, RZ, R119.reuse ;  /* 0x000000ffff467224 */ /* 0x100fe200078e0077 */
[----:B------:R-:W-:Y:S01]  /*12bc0*/  FMNMX.FTZ R4, R29, R4, !PT ;  /* 0x000000041d047209 */ /* 0x000fe20007810000 */
[----:B------:R-:W4:Y:S01]  /*12bd0*/  MUFU.EX2 R184, R184 ;  /* 0x000000b800b87308 */ /* 0x000f220000000800 */
[----:B------:R-:W-:Y:S01]  /*12be0*/  IMAD.MOV.U32 R66, RZ, RZ, R119 ;  /* 0x000000ffff427224 */ /* 0x000fe200078e0077 */
[----:B------:R-:W-:-:S02]  /*12bf0*/  MOV R62, R119 ;  /* 0x00000077003e7202 */ /* 0x000fc40000000f00 */
[----:B------:R-:W-:-:S04]  /*12c00*/  FMNMX.FTZ R4, R55, R4, !PT ;  /* 0x0000000437047209 */ /* 0x000fc80007810000 */
[----:B------:R-:W-:Y:S01]  /*12c10*/  FMNMX.FTZ R4, R33, R4, !PT ;  /* 0x0000000421047209 */ /* 0x000fe20007810000 */
[----:B------:R-:W4:Y:S03]  /*12c20*/  MUFU.EX2 R73, R73 ;  /* 0x0000004900497308 */ /* 0x000f260000000800 */
[----:B------:R-:W-:-:S04]  /*12c30*/  FMNMX.FTZ R4, R59, R4, !PT ;  /* 0x000000043b047209 */ /* 0x000fc80007810000 */
[----:B------:R-:W-:Y:S01]  /*12c40*/  FMNMX.FTZ R4, R75, R4, !PT ;  /* 0x000000044b047209 */ /* 0x000fe20007810000 */
[----:B------:R-:W4:Y:S03]  /*12c50*/  MUFU.EX2 R186, R186 ;  /* 0x000000ba00ba7308 */ /* 0x000f260000000800 */
[----:B------:R-:W-:-:S04]  /*12c60*/  FMNMX.FTZ R4, R77, R4, !PT ;  /* 0x000000044d047209 */ /* 0x000fc80007810000 */
[----:B------:R-:W-:Y:S01]  /*12c70*/  FMNMX.FTZ R4, R79, R4, !PT ;  /* 0x000000044f047209 */ /* 0x000fe20007810000 */
[----:B------:R-:W-:Y:S03]  /*12c80*/  MUFU.EX2 R180, R180 ;  /* 0x000000b400b47308 */ /* 0x000fe60000000800 */
[----:B------:R-:W-:-:S04]  /*12c90*/  FMNMX.FTZ R4, R67, R4, !PT ;  /* 0x0000000443047209 */ /* 0x000fc80007810000 */
[----:B------:R-:W-:Y:S01]  /*12ca0*/  FMNMX.FTZ R4, R37, R4, !PT ;  /* 0x0000000425047209 */ /* 0x000fe20007810000 */
[----:B------:R-:W-:Y:S03]  /*12cb0*/  MUFU.EX2 R41, R41 ;  /* 0x0000002900297308 */ /* 0x000fe60000000800 */
[----:B------:R-:W-:-:S05]  /*12cc0*/  FMNMX.FTZ R4, R71, R4, !PT ;  /* 0x0000000447047209 */ /* 0x000fca0007810000 */
[----:B0-----:R-:W0:Y:S01]  /*12cd0*/  SHFL.BFLY PT, R83, R4, 0x2, 0x1f ;  /* 0x0c401f0004537f89 */ /* 0x001e2200000e0000 */
[----:B------:R-:W-:Y:S08]  /*12ce0*/  MUFU.EX2 R182, R182 ;  /* 0x000000b600b67308 */ /* 0x000ff00000000800 */
[----:B------:R-:W-:Y:S08]  /*12cf0*/  MUFU.EX2 R45, R45 ;  /* 0x0000002d002d7308 */ /* 0x000ff00000000800 */
[----:B------:R-:W-:Y:S01]  /*12d00*/  MUFU.EX2 R176, R176 ;  /* 0x000000b000b07308 */ /* 0x000fe20000000800 */
[----:B0-----:R-:W-:Y:S01]  /*12d10*/  FMNMX.FTZ R8, R4, R83, !PT ;  /* 0x0000005304087209 */ /* 0x001fe20007810000 */
[----:B------:R-:W-:-:S06]  /*12d20*/  FFMA.FTZ R83, R99, R0, -R6 ;  /* 0x0000000063537223 */ /* 0x000fcc0000010806 */
[----:B------:R-:W-:Y:S01]  /*12d30*/  MUFU.EX2 R81, R81 ;  /* 0x0000005100517308 */ /* 0x000fe20000000800 */
[--C-:B------:R-:W-:Y:S01]  /*12d40*/  IMAD.MOV.U32 R99, RZ, RZ, R119.reuse ;  /* 0x000000ffff637224 */ /* 0x100fe200078e0077 */
[----:B------:R-:W0:Y:S06]  /*12d50*/  SHFL.BFLY PT, R85, R8, 0x1, 0x1f ;  /* 0x0c201f0008557f89 */ /* 0x000e2c00000e0000 */
[----:B------:R-:W-:Y:S08]  /*12d60*/  MUFU.EX2 R178, R178 ;  /* 0x000000b200b27308 */ /* 0x000ff00000000800 */
[----:B------:R-:W-:Y:S08]  /*12d70*/  MUFU.EX2 R53, R53 ;  /* 0x0000003500357308 */ /* 0x000ff00000000800 */
[----:B------:R-:W-:Y:S01]  /*12d80*/  MUFU.EX2 R172, R172 ;  /* 0x000000ac00ac7308 */ /* 0x000fe20000000800 */
[----:B0-----:R-:W-:Y:S01]  /*12d90*/  FMNMX.FTZ R4, R8, R85, !PT ;  /* 0x0000005508047209 */ /* 0x001fe20007810000 */
[----:B------:R-:W-:-:S03]  /*12da0*/  IMAD.MOV.U32 R85, RZ, RZ, R119 ;  /* 0x000000ffff557224 */ /* 0x000fc600078e0077 */
[C---:B------:R-:W-:Y:S01]  /*12db0*/  FSETP.NEU.FTZ.AND P1, PT, R4.reuse, -INF , PT ;  /* 0xff8000000400780b */ /* 0x040fe20003f3d000 */
[----:B------:R-:W-:Y:S02]  /*12dc0*/  FMUL.FTZ R20, R4, R0 ;  /* 0x0000000004147220 */ /* 0x000fe40000410000 */
[----:B------:R-:W-:Y:S03]  /*12dd0*/  MUFU.EX2 R57, R57 ;  /* 0x0000003900397308 */ /* 0x000fe60000000800 */
[----:B------:R-:W-:-:S05]  /*12de0*/  FSEL R20, R20, RZ, P1 ;  /* 0x000000ff14147208 */ /* 0x000fca0000800000 */
[----:B------:R-:W-:Y:S01]  /*12df0*/  MUFU.EX2 R174, R174 ;  /* 0x000000ae00ae7308 */ /* 0x000fe20000000800 */
[-CC-:B------:R-:W-:Y:S01]  /*12e00*/  FFMA.FTZ R189, R7, R0.reuse, -R20.reuse ;  /* 0x0000000007bd7223 */ /* 0x180fe20000010814 */
[-CC-:B------:R-:W-:Y:S01]  /*12e10*/  FFMA.FTZ R6, R27, R0.reuse, -R20.reuse ;  /* 0x000000001b067223 */ /* 0x180fe20000010814 */
[-CC-:B------:R-:W-:Y:S01]  /*12e20*/  FFMA.FTZ R191, R9, R0.reuse, -R20.reuse ;  /* 0x0000000009bf7223 */ /* 0x180fe20000010814 */
[-CC-:B------:R-:W-:Y:S01]  /*12e30*/  FFMA.FTZ R8, R31, R0.reuse, -R20.reuse ;  /* 0x000000001f087223 */ /* 0x180fe20000010814 */
[----:B-1----:R-:W-:Y:S01]  /*12e40*/  FADD.FTZ R7, R188, R49 ;  /* 0x00000031bc077221 */ /* 0x002fe20000010000 */
[-CC-:B------:R-:W-:Y:S01]  /*12e50*/  FFMA.FTZ R185, R11, R0.reuse, -R20.reuse ;  /* 0x000000000bb97223 */ /* 0x180fe20000010814 */
[-CC-:B------:R-:W-:Y:S01]  /*12e60*/  FFMA.FTZ R10, R35, R0.reuse, -R20.reuse ;  /* 0x00000000230a7223 */ /* 0x180fe20000010814 */
[----:B------:R-:W-:Y:S01]  /*12e70*/  MUFU.EX2 R189, R189 ;  /* 0x000000bd00bd7308 */ /* 0x000fe20000000800 */
[----:B--2---:R-:W-:Y:S01]  /*12e80*/  FADD.FTZ R28, R190, R7 ;  /* 0x00000007be1c7221 */ /* 0x004fe20000010000 */
[-CC-:B------:R-:W-:Y:S01]  /*12e90*/  FFMA.FTZ R187, R13, R0.reuse, -R20.reuse ;  /* 0x000000000dbb7223 */ /* 0x180fe20000010814 */
[-CC-:B------:R-:W-:Y:S01]  /*12ea0*/  FFMA.FTZ R12, R39, R0.reuse, -R20.reuse ;  /* 0x00000000270c7223 */ /* 0x180fe20000010814 */
[-C--:B------:R-:W-:Y:S01]  /*12eb0*/  FFMA.FTZ R181, R15, R0.reuse, -R20 ;  /* 0x000000000fb57223 */ /* 0x080fe20000010814 */
[----:B---3--:R-:W-:Y:S01]  /*12ec0*/  FADD.FTZ R7, R61, R28 ;  /* 0x0000001c3d077221 */ /* 0x008fe20000010000 */
[-CC-:B------:R-:W-:Y:S01]  /*12ed0*/  FFMA.FTZ R14, R43, R0.reuse, -R20.reuse ;  /* 0x000000002b0e7223 */ /* 0x180fe20000010814 */
[-CC-:B------:R-:W-:Y:S01]  /*12ee0*/  FFMA.FTZ R183, R21, R0.reuse, -R20.reuse ;  /* 0x0000000015b77223 */ /* 0x180fe20000010814 */
[----:B------:R-:W0:Y:S01]  /*12ef0*/  MUFU.EX2 R6, R6 ;  /* 0x0000000600067308 */ /* 0x000e220000000800 */
[----:B----4-:R-:W-:Y:S01]  /*12f00*/  FADD.FTZ R28, R184, R7 ;  /* 0x00000007b81c7221 */ /* 0x010fe20000010000 */
[-CC-:B------:R-:W-:Y:S01]  /*12f10*/  FFMA.FTZ R24, R47, R0.reuse, -R20.reuse ;  /* 0x000000002f187223 */ /* 0x180fe20000010814 */
[-CC-:B------:R-:W-:Y:S01]  /*12f20*/  FFMA.FTZ R177, R25, R0.reuse, -R20.reuse ;  /* 0x0000000019b17223 */ /* 0x180fe20000010814 */
[-C--:B------:R-:W-:Y:S01]  /*12f30*/  FFMA.FTZ R26, R51, R0.reuse, -R20 ;  /* 0x00000000331a7223 */ /* 0x080fe20000010814 */
[----:B------:R-:W-:Y:S01]  /*12f40*/  FADD.FTZ R9, R73, R28 ;  /* 0x0000001c49097221 */ /* 0x000fe20000010000 */
[-CC-:B------:R-:W-:Y:S01]  /*12f50*/  FFMA.FTZ R179, R29, R0.reuse, -R20.reuse ;  /* 0x000000001db37223 */ /* 0x180fe20000010814 */
[-CC-:B------:R-:W-:Y:S01]  /*12f60*/  FFMA.FTZ R28, R55, R0.reuse, -R20.reuse ;  /* 0x00000000371c7223 */ /* 0x180fe20000010814 */
[----:B------:R-:W1:Y:S01]  /*12f70*/  MUFU.EX2 R191, R191 ;  /* 0x000000bf00bf7308 */ /* 0x000e620000000800 */
[----:B------:R-:W-:Y:S01]  /*12f80*/  FADD.FTZ R32, R186, R9 ;  /* 0x00000009ba207221 */ /* 0x000fe20000010000 */
[-CC-:B------:R-:W-:Y:S01]  /*12f90*/  FFMA.FTZ R173, R33, R0.reuse, -R20.reuse ;  /* 0x0000000021ad7223 */ /* 0x180fe20000010814 */
[-CC-:B------:R-:W-:Y:S01]  /*12fa0*/  FFMA.FTZ R59, R59, R0.reuse, -R20.reuse ;  /* 0x000000003b3b7223 */ /* 0x180fe20000010814 */
[-C--:B------:R-:W-:Y:S01]  /*12fb0*/  FFMA.FTZ R75, R75, R0.reuse, -R20 ;  /* 0x000000004b4b7223 */ /* 0x080fe20000010814 */
[----:B------:R-:W-:Y:S01]  /*12fc0*/  FADD.FTZ R9, R63, R32 ;  /* 0x000000203f097221 */ /* 0x000fe20000010000 */
[-CC-:B------:R-:W-:Y:S01]  /*12fd0*/  FFMA.FTZ R77, R77, R0.reuse, -R20.reuse ;  /* 0x000000004d4d7223 */ /* 0x180fe20000010814 */
[-C--:B------:R-:W-:Y:S01]  /*12fe0*/  FFMA.FTZ R79, R79, R0.reuse, -R20 ;  /* 0x000000004f4f7223 */ /* 0x080fe20000010814 */
[----:B------:R-:W2:Y:S01]  /*12ff0*/  MUFU.EX2 R8, R8 ;  /* 0x0000000800087308 */ /* 0x000ea20000000800 */
[----:B0-----:R-:W-:Y:S01]  /*13000*/  FADD.FTZ R30, R189, R6 ;  /* 0x00000006bd1e7221 */ /* 0x001fe20000010000 */
[-CC-:B------:R-:W-:Y:S01]  /*13010*/  FFMA.FTZ R67, R67, R0.reuse, -R20.reuse ;  /* 0x0000000043437223 */ /* 0x180fe20000010814 */
[-CC-:B------:R-:W-:Y:S01]  /*13020*/  FFMA.FTZ R37, R37, R0.reuse, -R20.reuse ;  /* 0x0000000025257223 */ /* 0x180fe20000010814 */
[----:B------:R-:W-:Y:S01]  /*13030*/  FFMA.FTZ R71, R71, R0, -R20 ;  /* 0x0000000047477223 */ /* 0x000fe20000010814 */
[----:B------:R-:W-:Y:S01]  /*13040*/  F2FP.F16.F32.PACK_AB R189, R6, R189 ;  /* 0x000000bd06bd723e */ /* 0x000fe200000000ff */
[--C-:B------:R-:W-:Y:S01]  /*13050*/  IMAD.MOV.U32 R55, RZ, RZ, R119.reuse ;  /* 0x000000ffff377224 */ /* 0x100fe200078e0077 */
[----:B------:R-:W-:Y:S01]  /*13060*/  F2FP.F16.F32.PACK_AB R188, R49, R188 ;  /* 0x000000bc31bc723e */ /* 0x000fe200000000ff */
[----:B------:R-:W0:Y:S01]  /*13070*/  MUFU.EX2 R185, R185 ;  /* 0x000000b900b97308 */ /* 0x000e220000000800 */
[----:B-1----:R-:W-:Y:S01]  /*13080*/  FADD.FTZ R7, R191, R30 ;  /* 0x0000001ebf077221 */ /* 0x002fe20000010000 */
[----:B------:R-:W-:Y:S01]  /*13090*/  F2FP.F16.F32.PACK_AB R190, R61, R190 ;  /* 0x000000be3dbe723e */ /* 0x000fe200000000ff */
[--C-:B------:R-:W-:Y:S01]  /*130a0*/  IMAD.MOV.U32 R61, RZ, RZ, R119.reuse ;  /* 0x000000ffff3d7224 */ /* 0x100fe200078e0077 */
[----:B------:R-:W-:Y:S01]  /*130b0*/  F2FP.F16.F32.PACK_AB R184, R73, R184 ;  /* 0x000000b849b8723e */ /* 0x000fe200000000ff */
[--C-:B------:R-:W-:Y:S01]  /*130c0*/  IMAD.MOV.U32 R73, RZ, RZ, R119.reuse ;  /* 0x000000ffff497224 */ /* 0x100fe200078e0077 */
[----:B------:R-:W-:Y:S01]  /*130d0*/  F2FP.F16.F32.PACK_AB R186, R63, R186 ;  /* 0x000000ba3fba723e */ /* 0x000fe200000000ff */
[----:B------:R-:W-:Y:S01]  /*130e0*/  IMAD.MOV.U32 R63, RZ, RZ, R119 ;  /* 0x000000ffff3f7224 */ /* 0x000fe200078e0077 */
[----:B------:R-:W1:Y:S01]  /*130f0*/  MUFU.EX2 R10, R10 ;  /* 0x0000000a000a7308 */ /* 0x000e620000000800 */
[C---:B--2---:R-:W-:Y:S01]  /*13100*/  FADD.FTZ R30, R8.reuse, R7 ;  /* 0x00000007081e7221 */ /* 0x044fe20000010000 */
[----:B------:R-:W-:Y:S01]  /*13110*/  F2FP.F16.F32.PACK_AB R191, R8, R191 ;  /* 0x000000bf08bf723e */ /* 0x000fe200000000ff */
[----:B------:R-:W-:Y:S01]  /*13120*/  VIADD R8, R2, 0xfffffffe ;  /* 0xfffffffe02087836 */ /* 0x000fe20000000000 */
[-C--:B------:R-:W-:Y:S01]  /*13130*/  MOV R47, R119.reuse ;  /* 0x00000077002f7202 */ /* 0x080fe20000000f00 */
[----:B------:R-:W-:Y:S01]  /*13140*/  IMAD.MOV.U32 R2, RZ, RZ, 0x3f800000 ;  /* 0x3f800000ff027424 */ /* 0x000fe200078e00ff */
[----:B------:R-:W-:Y:S01]  /*13150*/  MOV R35, R119 ;  /* 0x0000007700237202 */ /* 0x000fe20000000f00 */
[----:B------:R-:W-:Y:S01]  /*13160*/  IMAD.MOV.U32 R51, RZ, RZ, R119 ;  /* 0x000000ffff337224 */ /* 0x000fe200078e0077 */
[----:B------:R-:W2:Y:S01]  /*13170*/  MUFU.EX2 R187, R187 ;  /* 0x000000bb00bb7308 */ /* 0x000ea20000000800 */
[----:B0-----:R-:W-:Y:S01]  /*13180*/  FADD.FTZ R7, R185, R30 ;  /* 0x0000001eb9077221 */ /* 0x001fe20000010000 */
[----:B------:R-:W-:Y:S01]  /*13190*/  FADD.FTZ R30, R180, R9 ;  /* 0x00000009b41e7221 */ /* 0x000fe20000010000 */
[----:B------:R-:W-:Y:S01]  /*131a0*/  ISETP.GE.AND P1, PT, R8, R221, PT ;  /* 0x000000dd0800720c */ /* 0x000fe20003f26270 */
[----:B------:R-:W-:Y:S01]  /*131b0*/  IMAD.MOV.U32 R49, RZ, RZ, R119 ;  /* 0x000000ffff317224 */ /* 0x000fe200078e0077 */
[C---:B------:R-:W-:Y:S01]  /*131c0*/  F2FP.F16.F32.PACK_AB R180, R41.reuse, R180 ;  /* 0x000000b429b4723e */ /* 0x040fe200000000ff */
[----:B------:R-:W-:Y:S01]  /*131d0*/  FADD.FTZ R9, R41, R30 ;  /* 0x0000001e29097221 */ /* 0x000fe20000010000 */
[----:B------:R-:W-:Y:S01]  /*131e0*/  IADD3 R30, R3, 0x30840, RZ ;  /* 0x00030840031e7810 */ /* 0x000fe20007ffe0ff */
[----:B------:R-:W0:Y:S01]  /*131f0*/  MUFU.EX2 R12, R12 ;  /* 0x0000000c000c7308 */ /* 0x000e220000000800 */
[----:B-1----:R-:W-:Y:S01]  /*13200*/  FADD.FTZ R32, R10, R7 ;  /* 0x000000070a207221 */ /* 0x002fe20000010000 */
[----:B------:R-:W-:Y:S01]  /*13210*/  FADD.FTZ R34, R182, R9 ;  /* 0x00000009b6227221 */ /* 0x000fe20000010000 */
[----:B------:R-:W-:Y:S01]  /*13220*/  PRMT R3, R223, 0x654, R30 ;  /* 0x00000654df037816 */ /* 0x000fe2000000001e */
[--C-:B------:R-:W-:Y:S01]  /*13230*/  IMAD.MOV.U32 R43, RZ, RZ, R119.reuse ;  /* 0x000000ffff2b7224 */ /* 0x100fe200078e0077 */
[----:B------:R-:W-:Y:S01]  /*13240*/  F2FP.F16.F32.PACK_AB R182, R45, R182 ;  /* 0x000000b62db6723e */ /* 0x000fe200000000ff */
[--C-:B------:R-:W-:Y:S01]  /*13250*/  IMAD.MOV.U32 R39, RZ, RZ, R119.reuse ;  /* 0x000000ffff277224 */ /* 0x100fe200078e0077 */
[----:B------:R1:W-:Y:S01]  /*13260*/  SYNCS.ARRIVE.TRANS64.RED.A1T0 RZ, [R3+URZ], RZ ;  /* 0x000000ff03ff79a7 */ /* 0x0003e2000810043f */
[----:B------:R-:W1:Y:S01]  /*13270*/  MUFU.EX2 R181, R181 ;  /* 0x000000b500b57308 */ /* 0x000e620000000800 */
[----:B--2---:R-:W-:Y:S01]  /*13280*/  FADD.FTZ R7, R187, R32 ;  /* 0x00000020bb077221 */ /* 0x004fe20000010000 */
[----:B------:R-:W-:Y:S01]  /*13290*/  F2FP.F16.F32.PACK_AB R185, R10, R185 ;  /* 0x000000b90ab9723e */ /* 0x000fe200000000ff */
[--C-:B------:R-:W-:Y:S01]  /*132a0*/  IMAD.MOV.U32 R33, RZ, RZ, R119.reuse ;  /* 0x000000ffff217224 */ /* 0x100fe200078e0077 */
[-C--:B------:R-:W-:Y:S01]  /*132b0*/  MOV R41, R119.reuse ;  /* 0x0000007700297202 */ /* 0x080fe20000000f00 */
[--C-:B------:R-:W-:Y:S01]  /*132c0*/  IMAD.MOV.U32 R31, RZ, RZ, R119.reuse ;  /* 0x000000ffff1f7224 */ /* 0x100fe200078e0077 */
[----:B------:R-:W-:Y:S01]  /*132d0*/  MOV R29, R119 ;  /* 0x00000077001d7202 */ /* 0x000fe20000000f00 */
[----:B------:R-:W-:Y:S01]  /*132e0*/  IMAD.MOV.U32 R27, RZ, RZ, R119 ;  /* 0x000000ffff1b7224 */ /* 0x000fe200078e0077 */
[----:B------:R-:W2:Y:S01]  /*132f0*/  MUFU.EX2 R14, R14 ;  /* 0x0000000e000e7308 */ /* 0x000ea20000000800 */
[C---:B0-----:R-:W-:Y:S01]  /*13300*/  FADD.FTZ R32, R12.reuse, R7 ;  /* 0x000000070c207221 */ /* 0x041fe20000010000 */
[----:B------:R-:W-:Y:S01]  /*13310*/  FADD.FTZ R7, R45, R34 ;  /* 0x000000222d077221 */ /* 0x000fe20000010000 */
[----:B------:R-:W-:Y:S01]  /*13320*/  F2FP.F16.F32.PACK_AB R187, R12, R187 ;  /* 0x000000bb0cbb723e */ /* 0x000fe200000000ff */
[----:B------:R-:W-:-:S02]  /*13330*/  IMAD.MOV.U32 R45, RZ, RZ, R119 ;  /* 0x000000ffff2d7224 */ /* 0x000fc400078e0077 */
[----:B------:R-:W-:Y:S01]  /*13340*/  FADD.FTZ R34, R176, R7 ;  /* 0x00000007b0227221 */ /* 0x000fe20000010000 */
[----:B------:R-:W-:Y:S01]  /*13350*/  F2FP.F16.F32.PACK_AB R176, R81, R176 ;  /* 0x000000b051b0723e */ /* 0x000fe200000000ff */
[----:B------:R-:W0:Y:S01]  /*13360*/  MUFU.EX2 R183, R183 ;  /* 0x000000b700b77308 */ /* 0x000e220000000800 */
[----:B-1----:R-:W-:Y:S01]  /*13370*/  FADD.FTZ R3, R181, R32 ;  /* 0x00000020b5037221 */ /* 0x002fe20000010000 */
[----:B------:R-:W-:Y:S01]  /*13380*/  FADD.FTZ R7, R81, R34 ;  /* 0x0000002251077221 */ /* 0x000fe20000010000 */
[--C-:B------:R-:W-:Y:S02]  /*13390*/  IMAD.MOV.U32 R81, RZ, RZ, R119.reuse ;  /* 0x000000ffff517224 */ /* 0x100fe400078e0077 */
[----:B------:R-:W-:Y:S02]  /*133a0*/  IMAD.MOV.U32 R25, RZ, RZ, R119 ;  /* 0x000000ffff197224 */ /* 0x000fe400078e0077 */
[----:B------:R-:W-:Y:S01]  /*133b0*/  FADD.FTZ R36, R178, R7 ;  /* 0x00000007b2247221 */ /* 0x000fe20000010000 */
[C---:B------:R-:W-:Y:S01]  /*133c0*/  F2FP.F16.F32.PACK_AB R178, R53.reuse, R178 ;  /* 0x000000b235b2723e */ /* 0x040fe200000000ff */
[----:B------:R-:W1:Y:S01]  /*133d0*/  MUFU.EX2 R24, R24 ;  /* 0x0000001800187308 */ /* 0x000e620000000800 */
[C---:B--2---:R-:W-:Y:S01]  /*133e0*/  FADD.FTZ R32, R14.reuse, R3 ;  /* 0x000000030e207221 */ /* 0x044fe20000010000 */
[----:B------:R-:W-:Y:S01]  /*133f0*/  FADD.FTZ R7, R53, R36 ;  /* 0x0000002435077221 */ /* 0x000fe20000010000 */
[----:B------:R-:W-:-:S02]  /*13400*/  F2FP.F16.F32.PACK_AB R181, R14, R181 ;  /* 0x000000b50eb5723e */ /* 0x000fc400000000ff */
[----:B------:R-:W-:-:S03]  /*13410*/  MOV R53, R119 ;  /* 0x0000007700357202 */ /* 0x000fc60000000f00 */
[----:B------:R-:W2:Y:S01]  /*13420*/  MUFU.EX2 R177, R177 ;  /* 0x000000b100b17308 */ /* 0x000ea20000000800 */
[----:B0-----:R-:W-:-:S07]  /*13430*/  FADD.FTZ R3, R183, R32 ;  /* 0x00000020b7037221 */ /* 0x001fce0000010000 */
[----:B------:R-:W0:Y:S01]  /*13440*/  MUFU.EX2 R26, R26 ;  /* 0x0000001a001a7308 */ /* 0x000e220000000800 */
[C---:B-1----:R-:W-:Y:S01]  /*13450*/  FADD.FTZ R34, R24.reuse, R3 ;  /* 0x0000000318227221 */ /* 0x042fe20000010000 */
[----:B------:R-:W-:Y:S01]  /*13460*/  F2FP.F16.F32.PACK_AB R183, R24, R183 ;  /* 0x000000b718b7723e */ /* 0x000fe200000000ff */
[----:B------:R-:W-:-:S05]  /*13470*/  IMAD.MOV.U32 R24, RZ, RZ, R119 ;  /* 0x000000ffff187224 */ /* 0x000fca00078e0077 */
[----:B------:R-:W1:Y:S01]  /*13480*/  MUFU.EX2 R179, R179 ;  /* 0x000000b300b37308 */ /* 0x000e620000000800 */
[----:B--2---:R-:W-:Y:S01]  /*13490*/  FADD.FTZ R3, R177, R34 ;  /* 0x00000022b1037221 */ /* 0x004fe20000010000 */
[----:B------:R-:W-:Y:S01]  /*134a0*/  FADD.FTZ R34, R172, R7 ;  /* 0x00000007ac227221 */ /* 0x000fe20000010000 */
[----:B------:R-:W-:-:S03]  /*134b0*/  F2FP.F16.F32.PACK_AB R172, R57, R172 ;  /* 0x000000ac39ac723e */ /* 0x000fc600000000ff */
[----:B------:R-:W-:Y:S01]  /*134c0*/  FADD.FTZ R7, R57, R34 ;  /* 0x0000002239077221 */ /* 0x000fe20000010000 */
[----:B------:R-:W-:Y:S01]  /*134d0*/  IMAD.MOV.U32 R57, RZ, RZ, R119 ;  /* 0x000000ffff397224 */ /* 0x000fe200078e0077 */
[----:B------:R-:W2:Y:S01]  /*134e0*/  MUFU.EX2 R28, R28 ;  /* 0x0000001c001c7308 */ /* 0x000ea20000000800 */
[----:B0-----:R-:W-:Y:S01]  /*134f0*/  FADD.FTZ R20, R26, R3 ;  /* 0x000000031a147221 */ /* 0x001fe20000010000 */
[----:B------:R-:W-:Y:S01]  /*13500*/  FADD.FTZ R36, R174, R7 ;  /* 0x00000007ae247221 */ /* 0x000fe20000010000 */
[----:B------:R-:W-:Y:S02]  /*13510*/  F2FP.F16.F32.PACK_AB R177, R26, R177 ;  /* 0x000000b11ab1723e */ /* 0x000fe400000000ff */
[----:B------:R-:W-:-:S03]  /*13520*/  MOV R26, R119 ;  /* 0x00000077001a7202 */ /* 0x000fc60000000f00 */
[----:B------:R-:W0:Y:S01]  /*13530*/  MUFU.EX2 R173, R173 ;  /* 0x000000ad00ad7308 */ /* 0x000e220000000800 */
[----:B-1----:R-:W-:-:S07]  /*13540*/  FADD.FTZ R3, R179, R20 ;  /* 0x00000014b3037221 */ /* 0x002fce0000010000 */
[----:B------:R-:W1:Y:S01]  /*13550*/  MUFU.EX2 R83, R83 ;  /* 0x0000005300537308 */ /* 0x000e620000000800 */
[C---:B--2---:R-:W-:Y:S01]  /*13560*/  FADD.FTZ R34, R28.reuse, R3 ;  /* 0x000000031c227221 */ /* 0x044fe20000010000 */
[----:B------:R-:W-:Y:S01]  /*13570*/  F2FP.F16.F32.PACK_AB R179, R28, R179 ;  /* 0x000000b31cb3723e */ /* 0x000fe200000000ff */
[----:B------:R-:W-:-:S05]  /*13580*/  IMAD.MOV.U32 R28, RZ, RZ, R119 ;  /* 0x000000ffff1c7224 */ /* 0x000fca00078e0077 */
[----:B------:R2:W3:Y:S01]  /*13590*/  MUFU.EX2 R30, R59 ;  /* 0x0000003b001e7308 */ /* 0x0004e20000000800 */
[----:B0-----:R-:W-:-:S07]  /*135a0*/  FADD.FTZ R3, R173, R34 ;  /* 0x00000022ad037221 */ /* 0x001fce0000010000 */
[----:B------:R-:W0:Y:S01]  /*135b0*/  MUFU.EX2 R168, R168 ;  /* 0x000000a800a87308 */ /* 0x000e220000000800 */
[C---:B-1----:R-:W-:Y:S01]  /*135c0*/  FADD.FTZ R7, R83.reuse, R36 ;  /* 0x0000002453077221 */ /* 0x042fe20000010000 */
[----:B------:R-:W-:Y:S02]  /*135d0*/  F2FP.F16.F32.PACK_AB R174, R83, R174 ;  /* 0x000000ae53ae723e */ /* 0x000fe400000000ff */
[-C--:B------:R-:W-:Y:S02]  /*135e0*/  MOV R83, R119.reuse ;  /* 0x0000007700537202 */ /* 0x080fe40000000f00 */
[----:B--2---:R-:W-:Y:S02]  /*135f0*/  MOV R59, R119 ;  /* 0x00000077003b7202 */ /* 0x004fe40000000f00 */
[----:B------:R-:W1:Y:S01]  /*13600*/  MUFU.EX2 R75, R75 ;  /* 0x0000004b004b7308 */ /* 0x000e620000000800 */
[C---:B---3--:R-:W-:Y:S01]  /*13610*/  FADD.FTZ R34, R30.reuse, R3 ;  /* 0x000000031e227221 */ /* 0x048fe20000010000 */
[----:B------:R-:W-:Y:S01]  /*13620*/  F2FP.F16.F32.PACK_AB R173, R30, R173 ;  /* 0x000000ad1ead723e */ /* 0x000fe200000000ff */
[----:B------:R-:W-:-:S05]  /*13630*/  IMAD.MOV.U32 R30, RZ, RZ, R119 ;  /* 0x000000ffff1e7224 */ /* 0x000fca00078e0077 */
[----:B------:R-:W2:Y:S01]  /*13640*/  MUFU.EX2 R65, R65 ;  /* 0x0000004100417308 */ /* 0x000ea20000000800 */
[----:B0-----:R-:W-:-:S07]  /*13650*/  FADD.FTZ R36, R168, R7 ;  /* 0x00000007a8247221 */ /* 0x001fce0000010000 */
[----:B------:R0:W3:Y:S01]  /*13660*/  MUFU.EX2 R32, R77 ;  /* 0x0000004d00207308 */ /* 0x0000e20000000800 */
[----:B-1----:R-:W-:-:S07]  /*13670*/  FADD.FTZ R3, R75, R34 ;  /* 0x000000224b037221 */ /* 0x002fce0000010000 */
[----:B------:R-:W1:Y:S01]  /*13680*/  MUFU.EX2 R79, R79 ;  /* 0x0000004f004f7308 */ /* 0x000e620000000800 */
[C---:B--2---:R-:W-:Y:S01]  /*13690*/  FADD.FTZ R7, R65.reuse, R36 ;  /* 0x0000002441077221 */ /* 0x044fe20000010000 */
[----:B------:R-:W-:Y:S02]  /*136a0*/  F2FP.F16.F32.PACK_AB R168, R65, R168 ;  /* 0x000000a841a8723e */ /* 0x000fe400000000ff */
[-C--:B0-----:R-:W-:Y:S02]  /*136b0*/  MOV R77, R119.reuse ;  /* 0x00000077004d7202 */ /* 0x081fe40000000f00 */
[----:B------:R-:W-:Y:S02]  /*136c0*/  MOV R65, R119 ;  /* 0x0000007700417202 */ /* 0x000fe40000000f00 */
[----:B------:R0:W2:Y:S01]  /*136d0*/  MUFU.EX2 R20, R67 ;  /* 0x0000004300147308 */ /* 0x0000a20000000800 */
[C---:B---3--:R-:W-:Y:S01]  /*136e0*/  FADD.FTZ R36, R32.reuse, R3 ;  /* 0x0000000320247221 */ /* 0x048fe20000010000 */
[----:B------:R-:W-:Y:S01]  /*136f0*/  F2FP.F16.F32.PACK_AB R175, R32, R75 ;  /* 0x0000004b20af723e */ /* 0x000fe200000000ff */
[----:B------:R-:W-:Y:S01]  /*13700*/  IMAD.MOV.U32 R75, RZ, RZ, R119 ;  /* 0x000000ffff4b7224 */ /* 0x000fe200078e0077 */
[----:B------:R-:W-:-:S04]  /*13710*/  MOV R32, R119 ;  /* 0x0000007700207202 */ /* 0x000fc80000000f00 */
[----:B------:R-:W3:Y:S01]  /*13720*/  MUFU.EX2 R170, R170 ;  /* 0x000000aa00aa7308 */ /* 0x000ee20000000800 */
[----:B-1----:R-:W-:Y:S01]  /*13730*/  FADD.FTZ R3, R79, R36 ;  /* 0x000000244f037221 */ /* 0x002fe20000010000 */
[--C-:B0-----:R-:W-:Y:S02]  /*13740*/  IMAD.MOV.U32 R67, RZ, RZ, R119.reuse ;  /* 0x000000ffff437224 */ /* 0x101fe400078e0077 */
[----:B------:R-:W-:-:S04]  /*13750*/  IMAD.MOV.U32 R36, RZ, RZ, R119 ;  /* 0x000000ffff247224 */ /* 0x000fc800078e0077 */
[----:B------:R-:W0:Y:S01]  /*13760*/  MUFU.EX2 R37, R37 ;  /* 0x0000002500257308 */ /* 0x000e220000000800 */
[C---:B--2---:R-:W-:Y:S01]  /*13770*/  FADD.FTZ R6, R20.reuse, R3 ;  /* 0x0000000314067221 */ /* 0x044fe20000010000 */
[----:B------:R-:W-:Y:S01]  /*13780*/  F2FP.F16.F32.PACK_AB R169, R20, R79 ;  /* 0x0000004f14a9723e */ /* 0x000fe200000000ff */
[----:B------:R-:W-:-:S05]  /*13790*/  IMAD.MOV.U32 R79, RZ, RZ, R119 ;  /* 0x000000ffff4f7224 */ /* 0x000fca00078e0077 */
[----:B------:R-:W1:Y:S01]  /*137a0*/  MUFU.EX2 R69, R69 ;  /* 0x0000004500457308 */ /* 0x000e620000000800 */
[----:B---3--:R-:W-:-:S07]  /*137b0*/  FADD.FTZ R38, R170, R7 ;  /* 0x00000007aa267221 */ /* 0x008fce0000010000 */
[----:B------:R2:W3:Y:S01]  /*137c0*/  MUFU.EX2 R34, R71 ;  /* 0x0000004700227308 */ /* 0x0004e20000000800 */
[----:B0-----:R-:W-:Y:S01]  /*137d0*/  FADD.FTZ R3, R37, R6 ;  /* 0x0000000625037221 */ /* 0x001fe20000010000 */
[C---:B-1----:R-:W-:Y:S01]  /*137e0*/  FADD.FTZ R215, R69.reuse, R38 ;  /* 0x0000002645d77221 */ /* 0x042fe20000010000 */
[----:B------:R-:W-:Y:S01]  /*137f0*/  F2FP.F16.F32.PACK_AB R170, R69, R170 ;  /* 0x000000aa45aa723e */ /* 0x000fe200000000ff */
[----:B------:R-:W-:Y:S01]  /*13800*/  IMAD.MOV.U32 R69, RZ, RZ, R119 ;  /* 0x000000ffff457224 */ /* 0x000fe200078e0077 */
[-C--:B--2---:R-:W-:Y:S02]  /*13810*/  MOV R71, R119.reuse ;  /* 0x0000007700477202 */ /* 0x084fe40000000f00 */
[----:B------:R-:W-:Y:S01]  /*13820*/  MOV R38, R119 ;  /* 0x0000007700267202 */ /* 0x000fe20000000f00 */
[C---:B---3--:R-:W-:Y:S01]  /*13830*/  FADD.FTZ R214, R34.reuse, R3 ;  /* 0x0000000322d67221 */ /* 0x048fe20000010000 */
[----:B------:R-:W-:Y:S01]  /*13840*/  F2FP.F16.F32.PACK_AB R171, R34, R37 ;  /* 0x0000002522ab723e */ /* 0x000fe200000000ff */
[--C-:B------:R-:W-:Y:S01]  /*13850*/  IMAD.MOV.U32 R37, RZ, RZ, R119.reuse ;  /* 0x000000ffff257224 */ /* 0x100fe200078e0077 */
[----:B------:R-:W-:Y:S01]  /*13860*/  MOV R3, 0x3f800000 ;  /* 0x3f80000000037802 */ /* 0x000fe20000000f00 */
[----:B------:R-:W-:Y:S01]  /*13870*/  IMAD.MOV.U32 R34, RZ, RZ, R119 ;  /* 0x000000ffff227224 */ /* 0x000fe200078e0077 */
[----:B------:R-:W-:Y:S06]  /*13880*/  @!P1 BRA `(.L_x_626) ;  /* 0x0000002400809947 */ /* 0x000fec0003800000 */
[----:B------:R-:W-:Y:S01]  /*13890*/  MOV R7, R4 ;  /* 0x0000000400077202 */ /* 0x000fe20000000f00 */
[----:B------:R-:W-:Y:S01]  /*138a0*/  IMAD.MOV.U32 R6, RZ, RZ, R5 ;  /* 0x000000ffff067224 */ /* 0x000fe200078e0005 */
[----:B------:R-:W-:Y:S01]  /*138b0*/  MOV R10, R211 ;  /* 0x000000d3000a7202 */ /* 0x000fe20000000f00 */
[----:B------:R-:W-:Y:S01]  /*138c0*/  IMAD.MOV.U32 R9, RZ, RZ, R220 ;  /* 0x000000ffff097224 */ /* 0x000fe200078e00dc */
[----:B------:R-:W-:Y:S01]  /*138d0*/  CS2R R118, SRZ ;  /* 0x0000000000767805 */ /* 0x000fe2000001ff00 */
[----:B------:R-:W-:Y:S01]  /*138e0*/  IMAD.MOV.U32 R2, RZ, RZ, 0x3f800000 ;  /* 0x3f800000ff027424 */ /* 0x000fe200078e00ff */
        /* <DEDUP_REMOVED lines=46> */
[----:B------:R-:W-:-:S07]  /*13bd0*/  CS2R R24, SRZ ;  /* 0x0000000000187805 */ /* 0x000fce000001ff00 */
.L_x_639:
[----:B------:R-:W-:-:S04]  /*13be0*/  ISETP.NE.AND P1, PT, R10, 0x1, PT ;  /* 0x000000010a00780c */ /* 0x000fc80003f25270 */
[----:B------:R-:W-:-:S04]  /*13bf0*/  SEL R220, RZ, 0x1, P1 ;  /* 0x00000001ffdc7807 */ /* 0x000fc80000800000 */
[----:B------:R-:W-:Y:S01]  /*13c00*/  LOP3.LUT R220, R9, R220, RZ, 0x3c, !PT ;  /* 0x000000dc09dc7212 */ /* 0x000fe200078e3cff */
[----:B------:R-:W-:Y:S06]  /*13c10*/  @!P0 BRA `(.L_x_627) ;  /* 0x0000000000048947 */ /* 0x000fec0003800000 */
[----:B------:R-:W-:Y:S01]  /*13c20*/  BPT.TRAP 0x1 ;  /* 0x000000040000795c */ /* 0x000fe20000300000 */
.L_x_627:
[----:B------:R-:W-:Y:S01]  /*13c30*/  VIADD R211, R10, 0x1 ;  /* 0x000000010ad37836 */ /* 0x000fe20000000000 */
[----:B------:R-:W-:-:S04]  /*13c40*/  SHF.L.U32 R4, R220, 0x1f, RZ ;  /* 0x0000001fdc047819 */ /* 0x000fc800000006ff */
[----:B------:R-:W-:-:S04]  /*13c50*/  ISETP.NE.AND P1, PT, R211, 0x2, PT ;  /* 0x00000002d300780c */ /* 0x000fc80003f25270 */
[----:B------:R-:W-:-:S04]  /*13c60*/  SEL R211, R211, RZ, P1 ;  /* 0x000000ffd3d37207 */ /* 0x000fc80000800000 */
[----:B------:R-:W-:-:S04]  /*13c70*/  LEA R0, R211, R18, 0x3 ;  /* 0x00000012d3007211 */ /* 0x000fc800078e18ff */
[----:B------:R0:W1:Y:S01]  /*13c80*/  SYNCS.PHASECHK.TRANS64.TRYWAIT P1, [R0+URZ+0x30830], R4 ;  /* 0x03083004000075a7 */ /* 0x000062000802017f */
[----:B------:R-:W-:Y:S05]  /*13c90*/  @!P0 BRA `(.L_x_628) ;  /* 0x0000000000048947 */ /* 0x000fea0003800000 */
[----:B------:R-:W-:Y:S01]  /*13ca0*/  BPT.TRAP 0x1 ;  /* 0x000000040000795c */ /* 0x000fe20000300000 */
.L_x_628:
[----:B------:R-:W-:Y:S01]  /*13cb0*/  IMAD R126, R211, 0x900, R222 ;  /* 0x00000900d37e7824 */ /* 0x000fe200078e02de */
[----:B------:R-:W-:Y:S03]  /*13cc0*/  BSSY B1, `(.L_x_629) ;  /* 0x0000006000017945 */ /* 0x000fe60003800000 */
[C---:B------:R-:W-:Y:S02]  /*13cd0*/  VIADD R124, R126.reuse, 0x2 ;  /* 0x000000027e7c7836 */ /* 0x040fe40000000000 */
[----:B------:R-:W-:Y:S01]  /*13ce0*/  VIADD R123, R126, 0x4 ;  /* 0x000000047e7b7836 */ /* 0x000fe20000000000 */
[----:B-1----:R-:W-:Y:S06]  /*13cf0*/  @P1 BRA `(.L_x_630) ;  /* 0x0000000000081947 */ /* 0x002fec0003800000 */
[----:B------:R-:W1:Y:S02]  /*13d00*/  SYNCS.PHASECHK.TRANS64.TRYWAIT P1, [R0+URZ+0x30830], R4 ;  /* 0x03083004000075a7 */ /* 0x000e64000802017f */
[----:B-1----:R-:W-:Y:S05]  /*13d10*/  @!P1 BRA `(.L_x_631) ;  /* 0x000000f000249947 */ /* 0x002fea0003800000 */
.L_x_630:
[----:B------:R-:W-:Y:S05]  /*13d20*/  BSYNC B1 ;  /* 0x0000000000017941 */ /* 0x000fea0003800000 */
.L_x_629:
[----:B------:R-:W2:Y:S04]  /*13d30*/  LDL.64 R128, [R1+0x38] ;  /* 0x0000380001807983 */ /* 0x000ea80000100a00 */
[----:B------:R3:W-:Y:S04]  /*13d40*/  STL.64 [R1+0x128], R6 ;  /* 0x0001280601007387 */ /* 0x0007e80000100a00 */
[----:B---3--:R-:W3:Y:S01]  /*13d50*/  LDL.64 R6, [R1+0x30] ;  /* 0x0000300001067983 */ /* 0x008ee20000100a00 */
        /* <DEDUP_REMOVED lines=96> */
[----:B------:R-:W-:Y:S01]  /*14360*/  MOV R120, R126 ;  /* 0x0000007e00787202 */ /* 0x000fe20000000f00 */
[----:B------:R-:W4:Y:S01]  /*14370*/  LDL.64 R2, [R1+0x28] ;  /* 0x0000280001027983 */ /* 0x000f220000100a00 */
[----:B------:R-:W-:Y:S01]  /*14380*/  VIADD R122, R126, 0x6 ;  /* 0x000000067e7a7836 */ /* 0x000fe20000000000 */
[----:B------:R-:W-:Y:S01]  /*14390*/  MOV R11, UR50 ;  /* 0x00000032000b7c02 */ /* 0x000fe20008000f00 */
[----:B------:R-:W-:Y:S01]  /*143a0*/  IMAD.MOV.U32 R121, RZ, RZ, 0x40000040 ;  /* 0x40000040ff797424 */ /* 0x000fe200078e00ff */
[----:B------:R-:W-:Y:S01]  /*143b0*/  R2UR UR46, R120 ;  /* 0x00000000782e72ca */ /* 0x000fe200000e0000 */
[----:B------:R-:W-:Y:S01]  /*143c0*/  IMAD.MOV.U32 R125, RZ, RZ, 0x40000040 ;  /* 0x40000040ff7d7424 */ /* 0x000fe200078e00ff */
[----:B------:R-:W-:Y:S01]  /*143d0*/  MOV R120, R124 ;  /* 0x0000007c00787202 */ /* 0x000fe20000000f00 */
[----:B------:R-:W-:Y:S01]  /*143e0*/  VIADD R124, R126, 0x304 ;  /* 0x000003047e7c7836 */ /* 0x000fe20000000000 */
[----:B------:R-:W-:-:S02]  /*143f0*/  MOV R14, UR38 ;  /* 0x00000026000e7c02 */ /* 0x000fc40008000f00 */
[----:B------:R-:W-:Y:S01]  /*14400*/  R2UR UR42, R120 ;  /* 0x00000000782a72ca */ /* 0x000fe200000e0000 */
[----:B------:R-:W-:Y:S01]  /*14410*/  IMAD.MOV.U32 R120, RZ, RZ, R123 ;  /* 0x000000ffff787224 */ /* 0x000fe200078e007b */
[----:B------:R-:W-:Y:S01]  /*14420*/  R2UR UR50, R122 ;  /* 0x000000007a3272ca */ /* 0x000fe200000e0000 */
[----:B------:R-:W-:Y:S01]  /*14430*/  VIADD R122, R126, 0x302 ;  /* 0x000003027e7a7836 */ /* 0x000fe20000000000 */
[----:B------:R-:W-:Y:S02]  /*14440*/  MOV R213, UR45 ;  /* 0x0000002d00d57c02 */ /* 0x000fe40008000f00 */
[----:B------:R-:W-:Y:S01]  /*14450*/  R2UR UR38, R120 ;  /* 0x00000000782672ca */ /* 0x000fe200000e0000 */
[----:B------:R-:W-:Y:S01]  /*14460*/  VIADD R120, R126, 0x300 ;  /* 0x000003007e787836 */ /* 0x000fe20000000000 */
[----:B------:R-:W-:Y:S01]  /*14470*/  R2UR UR30, R122 ;  /* 0x000000007a1e72ca */ /* 0x000fe200000e0000 */
[----:B------:R-:W-:Y:S01]  /*14480*/  VIADD R122, R126, 0x600 ;  /* 0x000006007e7a7836 */ /* 0x000fe20000000000 */
[----:B01----:R-:W-:-:S02]  /*14490*/  MOV R4, UR44 ;  /* 0x0000002c00047c02 */ /* 0x003fc40008000f00 */
[----:B------:R-:W-:Y:S02]  /*144a0*/  R2UR UR34, R120 ;  /* 0x00000000782272ca */ /* 0x000fe400000e0000 */
[----:B------:R-:W-:Y:S02]  /*144b0*/  IADD3 R120, R126, 0x306, RZ ;  /* 0x000003067e787810 */ /* 0x000fe40007ffe0ff */
[----:B------:R-:W-:Y:S02]  /*144c0*/  R2UR UR47, R121 ;  /* 0x00000000792f72ca */ /* 0x000fe400000e0000 */
[----:B------:R-:W-:Y:S02]  /*144d0*/  R2UR UR26, R124 ;  /* 0x000000007c1a72ca */ /* 0x000fe400000e0000 */
[----:B------:R-:W-:Y:S01]  /*144e0*/  R2UR UR22, R120 ;  /* 0x00000000781672ca */ /* 0x000fe200000e0000 */
[----:B------:R-:W-:Y:S01]  /*144f0*/  VIADD R120, R126, 0x604 ;  /* 0x000006047e787836 */ /* 0x000fe20000000000 */
[----:B------:R-:W-:Y:S01]  /*14500*/  R2UR UR18, R122 ;  /* 0x000000007a1272ca */ /* 0x000fe200000e0000 */
[----:B------:R-:W-:Y:S01]  /*14510*/  VIADD R122, R126, 0x606 ;  /* 0x000006067e7a7836 */ /* 0x000fe20000000000 */
[----:B------:R-:W-:-:S02]  /*14520*/  MOV R123, 0x40000040 ;  /* 0x40000040007b7802 */ /* 0x000fc40000000f00 */
[----:B------:R-:W-:Y:S02]  /*14530*/  IADD3 R124, R126, 0x602, RZ ;  /* 0x000006027e7c7810 */ /* 0x000fe40007ffe0ff */
[----:B------:R-:W-:Y:S02]  /*14540*/  MOV R5, UR51 ;  /* 0x0000003300057c02 */ /* 0x000fe40008000f00 */
[C---:B------:R-:W-:Y:S02]  /*14550*/  R2UR UR43, R121.reuse ;  /* 0x00000000792b72ca */ /* 0x040fe400000e0000 */
[----:B------:R-:W-:Y:S02]  /*14560*/  R2UR UR39, R121 ;  /* 0x00000000792772ca */ /* 0x000fe400000e0000 */
[----:B------:R-:W-:Y:S02]  /*14570*/  R2UR UR51, R123 ;  /* 0x000000007b3372ca */ /* 0x000fe400000e0000 */
[----:B------:R-:W-:-:S02]  /*14580*/  R2UR UR35, R121 ;  /* 0x00000000792372ca */ /* 0x000fc400000e0000 */
[----:B------:R-:W-:Y:S02]  /*14590*/  R2UR UR31, R123 ;  /* 0x000000007b1f72ca */ /* 0x000fe400000e0000 */
[----:B------:R-:W-:Y:S02]  /*145a0*/  R2UR UR27, R125 ;  /* 0x000000007d1b72ca */ /* 0x000fe400000e0000 */
[----:B------:R-:W-:Y:S02]  /*145b0*/  R2UR UR23, R121 ;  /* 0x00000000791772ca */ /* 0x000fe400000e0000 */
[----:B------:R-:W-:Y:S02]  /*145c0*/  R2UR UR19, R123 ;  /* 0x000000007b1372ca */ /* 0x000fe400000e0000 */
[----:B------:R-:W-:Y:S02]  /*145d0*/  R2UR UR14, R124 ;  /* 0x000000007c0e72ca */ /* 0x000fe400000e0000 */
[----:B------:R-:W-:-:S02]  /*145e0*/  R2UR UR15, R125 ;  /* 0x000000007d0f72ca */ /* 0x000fc400000e0000 */
[----:B------:R-:W-:Y:S02]  /*145f0*/  R2UR UR6, R120 ;  /* 0x00000000780672ca */ /* 0x000fe400000e0000 */
[----:B------:R-:W-:Y:S02]  /*14600*/  R2UR UR7, R121 ;  /* 0x00000000790772ca */ /* 0x000fe400000e0000 */
[----:B------:R-:W-:Y:S02]  /*14610*/  R2UR UR10, R122 ;  /* 0x000000007a0a72ca */ /* 0x000fe400000e0000 */
[----:B------:R-:W-:Y:S02]  /*14620*/  R2UR UR11, R123 ;  /* 0x000000007b0b72ca */ /* 0x000fe400000e0000 */
[----:B------:R-:W-:Y:S02]  /*14630*/  MOV R21, UR41 ;  /* 0x0000002900157c02 */ /* 0x000fe40008000f00 */
[----:B------:R-:W-:-:S02]  /*14640*/  MOV R212, UR40 ;  /* 0x0000002800d47c02 */ /* 0x000fc40008000f00 */
[----:B------:R-:W-:Y:S02]  /*14650*/  MOV R15, UR37 ;  /* 0x00000025000f7c02 */ /* 0x000fe40008000f00 */
[----:B------:R-:W-:Y:S02]  /*14660*/  MOV R20, UR36 ;  /* 0x0000002400147c02 */ /* 0x000fe40008000f00 */
[----:B------:R-:W-:Y:S02]  /*14670*/  MOV R12, UR49 ;  /* 0x00000031000c7c02 */ /* 0x000fe40008000f00 */
[----:B------:R-:W-:Y:S02]  /*14680*/  MOV R13, UR48 ;  /* 0x00000030000d7c02 */ /* 0x000fe40008000f00 */
[----:B--2---:R-:W-:Y:S02]  /*14690*/  R2UR UR44, R128 ;  /* 0x00000000802c72ca */ /* 0x004fe400000e0000 */
[----:B------:R-:W-:-:S02]  /*146a0*/  R2UR UR45, R129 ;  /* 0x00000000812d72ca */ /* 0x000fc400000e0000 */
[----:B-----5:R-:W-:-:S11]  /*146b0*/  WARPGROUP.ARRIVE ;  /* 0x00000000000079c5 */ /* 0x020fd60000000000 */
[----:B------:R-:W-:Y:S01]  /*146c0*/  HGMMA.64x96x16.F32 R120, gdesc[UR44], RZ, !UPT, gsb0 ;  /* 0x016000002c7879f0 */ /* 0x000fe2000c0008ff */
[----:B---3--:R-:W-:Y:S02]  /*146d0*/  R2UR UR40, R6 ;  /* 0x00000000062872ca */ /* 0x008fe400000e0000 */
[----:B------:R-:W-:Y:S02]  /*146e0*/  R2UR UR41, R7 ;  /* 0x00000000072972ca */ /* 0x000fe400000e0000 */
[----:B------:R0:W5:Y:S01]  /*146f0*/  LDL.LU.64 R6, [R1+0x128] ;  /* 0x0001280001067983 */ /* 0x0001620000300a00 */
[----:B------:R-:W-:Y:S02]  /*14700*/  WARPGROUP.DEPBAR.LE gsb0, 0x0 ;  /* 0x00008000000079c5 */ /* 0x000fe40000010000 */
[----:B------:R-:W-:-:S08]  /*14710*/  WARPGROUP.ARRIVE ;  /* 0x00000000000079c5 */ /* 0x000fd00000000000 */
[----:B------:R-:W-:Y:S01]  /*14720*/  HGMMA.64x96x16.F32 R120, gdesc[UR40], R120, gsb0 ;  /* 0x01600000287879f0 */ /* 0x000fe20008000878 */
[----:B----4-:R-:W-:Y:S02]  /*14730*/  R2UR UR36, R2 ;  /* 0x00000000022472ca */ /* 0x010fe400000e0000 */
[----:B------:R-:W-:Y:S02]  /*14740*/  R2UR UR37, R3 ;  /* 0x00000000032572ca */ /* 0x000fe400000e0000 */
[----:B------:R-:W-:Y:S01]  /*14750*/  R2UR UR41, R21 ;  /* 0x00000000152972ca */ /* 0x000fe200000e0000 */
[----:B------:R-:W2:Y:S01]  /*14760*/  LDL.64 R2, [R1+0x8] ;  /* 0x0000080001027983 */ /* 0x000ea20000100a00 */
[----:B------:R-:W-:Y:S02]  /*14770*/  WARPGROUP.DEPBAR.LE gsb0, 0x0 ;  /* 0x00008000000079c5 */ /* 0x000fe40000010000 */
[----:B------:R-:W-:-:S07]  /*14780*/  WARPGROUP.ARRIVE ;  /* 0x00000000000079c5 */ /* 0x000fce0000000000 */
[----:B------:R-:W-:Y:S01]  /*14790*/  HGMMA.64x96x16.F32 R120, gdesc[UR36], R120, gsb0 ;  /* 0x01600000247879f0 */ /* 0x000fe20008000878 */
[----:B------:R-:W-:Y:S02]  /*147a0*/  R2UR UR36, R20 ;  /* 0x00000000142472ca */ /* 0x000fe400000e0000 */
[----:B------:R-:W3:Y:S01]  /*147b0*/  LDL.64 R20, [R1+0x20] ;  /* 0x0000200001147983 */ /* 0x000ee20000100a00 */
[----:B------:R-:W-:Y:S02]  /*147c0*/  R2UR UR38, R14 ;  /* 0x000000000e2672ca */ /* 0x000fe400000e0000 */
[----:B------:R-:W-:Y:S02]  /*147d0*/  R2UR UR37, R15 ;  /* 0x000000000f2572ca */ /* 0x000fe400000e0000 */
[----:B------:R-:W4:Y:S01]  /*147e0*/  LDL.64 R14, [R1+0x18] ;  /* 0x00001800010e7983 */ /* 0x000f220000100a00 */
[----:B------:R-:W-:Y:S02]  /*147f0*/  R2UR UR45, R213 ;  /* 0x00000000d52d72ca */ /* 0x000fe400000e0000 */
[----:B------:R-:W-:-:S02]  /*14800*/  R2UR UR40, R212 ;  /* 0x00000000d42872ca */ /* 0x000fc400000e0000 */
[----:B------:R-:W2:Y:S01]  /*14810*/  LDL.64 R212, [R1+0x10] ;  /* 0x0000100001d47983 */ /* 0x000ea20000100a00 */
[----:B------:R-:W-:Y:S02]  /*14820*/  WARPGROUP.DEPBAR.LE gsb0, 0x0 ;  /* 0x00008000000079c5 */ /* 0x000fe40000010000 */
[----:B------:R-:W-:Y:S01]  /*14830*/  WARPGROUP.ARRIVE ;  /* 0x00000000000079c5 */ /* 0x000fe20000000000 */
[----:B---3--:R-:W-:Y:S02]  /*14840*/  R2UR UR48, R20 ;  /* 0x00000000143072ca */ /* 0x008fe400000e0000 */
[----:B------:R-:W-:-:S13]  /*14850*/  R2UR UR49, R21 ;  /* 0x00000000153172ca */ /* 0x000fda00000e0000 */
[----:B------:R-:W-:Y:S01]  /*14860*/  HGMMA.64x96x16.F32 R120, gdesc[UR48], R120, gsb0 ;  /* 0x01600000307879f0 */ /* 0x000fe20008000878 */
[----:B----4-:R-:W-:Y:S02]  /*14870*/  R2UR UR32, R14 ;  /* 0x000000000e2072ca */ /* 0x010fe400000e0000 */
[----:B------:R-:W-:Y:S02]  /*14880*/  R2UR UR33, R15 ;  /* 0x000000000f2172ca */ /* 0x000fe400000e0000 */
[----:B--2---:R-:W-:Y:S02]  /*14890*/  R2UR UR28, R212 ;  /* 0x00000000d41c72ca */ /* 0x004fe400000e0000 */
[----:B------:R-:W-:Y:S01]  /*148a0*/  R2UR UR29, R213 ;  /* 0x00000000d51d72ca */ /* 0x000fe200000e0000 */
[----:B------:R-:W-:Y:S02]  /*148b0*/  WARPGROUP.DEPBAR.LE gsb0, 0x0 ;  /* 0x00008000000079c5 */ /* 0x000fe40000010000 */
[----:B------:R-:W-:-:S06]  /*148c0*/  WARPGROUP.ARRIVE ;  /* 0x00000000000079c5 */ /* 0x000fcc0000000000 */
[----:B------:R-:W-:Y:S01]  /*148d0*/  HGMMA.64x96x16.F32 R120, gdesc[UR32], R120, gsb0 ;  /* 0x01600000207879f0 */ /* 0x000fe20008000878 */
[----:B------:R-:W-:Y:S02]  /*148e0*/  R2UR UR24, R2 ;  /* 0x00000000021872ca */ /* 0x000fe400000e0000 */
[----:B------:R-:W-:Y:S01]  /*148f0*/  R2UR UR25, R3 ;  /* 0x00000000031972ca */ /* 0x000fe200000e0000 */
[----:B------:R-:W-:Y:S02]  /*14900*/  WARPGROUP.DEPBAR.LE gsb0, 0x0 ;  /* 0x00008000000079c5 */ /* 0x000fe40000010000 */
[----:B------:R-:W-:-:S06]  /*14910*/  WARPGROUP.ARRIVE ;  /* 0x00000000000079c5 */ /* 0x000fcc0000000000 */
[----:B------:R-:W-:Y:S03]  /*14920*/  HGMMA.64x96x16.F32 R120, gdesc[UR28], R120, gsb0 ;  /* 0x016000001c7879f0 */ /* 0x000fe60008000878 */
[----:B------:R-:W-:Y:S02]  /*14930*/  WARPGROUP.DEPBAR.LE gsb0, 0x0 ;  /* 0x00008000000079c5 */ /* 0x000fe40000010000 */
[----:B------:R-:W-:-:S06]  /*14940*/  WARPGROUP.ARRIVE ;  /* 0x00000000000079c5 */ /* 0x000fcc0000000000 */
[----:B------:R-:W-:Y:S01]  /*14950*/  HGMMA.64x96x16.F32 R120, gdesc[UR24], R120, gsb0 ;  /* 0x01600000187879f0 */ /* 0x000fe20008000878 */
[----:B------:R-:W-:Y:S01]  /*14960*/  UMOV UR20, UR56 ;  /* 0x0000003800147c82 */ /* 0x000fe20008000000 */
[----:B------:R-:W-:Y:S01]  /*14970*/  UMOV UR21, UR57 ;  /* 0x0000003900157c82 */ /* 0x000fe20008000000 */
[----:B------:R-:W-:Y:S02]  /*14980*/  WARPGROUP.DEPBAR.LE gsb0, 0x0 ;  /* 0x00008000000079c5 */ /* 0x000fe40000010000 */
[----:B------:R-:W-:-:S06]  /*14990*/  WARPGROUP.ARRIVE ;  /* 0x00000000000079c5 */ /* 0x000fcc0000000000 */
[----:B------:R-:W-:Y:S01]  /*149a0*/  HGMMA.64x96x16.F32 R120, gdesc[UR20], R120, gsb0 ;  /* 0x01600000147879f0 */ /* 0x000fe20008000878 */
[----:B------:R-:W-:Y:S01]  /*149b0*/  UMOV UR16, UR52 ;  /* 0x0000003400107c82 */ /* 0x000fe20008000000 */
[----:B------:R-:W-:Y:S01]  /*149c0*/  UMOV UR17, UR53 ;  /* 0x0000003500117c82 */ /* 0x000fe20008000000 */
[----:B------:R-:W-:Y:S01]  /*149d0*/  R2UR UR44, R4 ;  /* 0x00000000042c72ca */ /* 0x000fe200000e0000 */
[----:B------:R-:W-:Y:S02]  /*149e0*/  WARPGROUP.DEPBAR.LE gsb0, 0x0 ;  /* 0x00008000000079c5 */ /* 0x000fe40000010000 */
[----:B------:R-:W-:-:S06]  /*149f0*/  WARPGROUP.ARRIVE ;  /* 0x00000000000079c5 */ /* 0x000fcc0000000000 */
[----:B------:R-:W-:Y:S04]  /*14a00*/  HGMMA.64x96x16.F32 R120, gdesc[UR16], R120, gsb0 ;  /* 0x01600000107879f0 */ /* 0x000fe80008000878 */
[----:B------:R-:W-:Y:S01]  /*14a10*/  UMOV UR12, UR44 ;  /* 0x0000002c000c7c82 */ /* 0x000fe20008000000 */
[----:B------:R-:W-:Y:S01]  /*14a20*/  UMOV UR13, UR45 ;  /* 0x0000002d000d7c82 */ /* 0x000fe20008000000 */
        /* <DEDUP_REMOVED lines=13> */
[----:B------:R-:W-:Y:S01]  /*14b00*/  HGMMA.64x96x16.F32 R120, gdesc[UR8], R120, gsb0 ;  /* 0x01600000087879f0 */ /* 0x000fe20008000878 */
[----:B------:R-:W-:Y:S02]  /*14b10*/  R2UR UR50, R11 ;  /* 0x000000000b3272ca */ /* 0x000fe400000e0000 */
[----:B------:R-:W-:Y:S02]  /*14b20*/  R2UR UR49, R12 ;  /* 0x000000000c3172ca */ /* 0x000fe400000e0000 */
[----:B------:R-:W-:Y:S01]  /*14b30*/  R2UR UR48, R13 ;  /* 0x000000000d3072ca */ /* 0x000fe200000e0000 */
[----:B------:R-:W-:Y:S02]  /*14b40*/  WARPGROUP.DEPBAR.LE gsb0, 0x0 ;  /* 0x00008000000079c5 */ /* 0x000fe40000010000 */
[----:B0-----:R-:W-:-:S12]  /*14b50*/  @!P0 BRA `(.L_x_632) ;  /* 0x0000000000048947 */ /* 0x001fd80003800000 */
[----:B------:R-:W-:Y:S01]  /*14b60*/  BPT.TRAP 0x1 ;  /* 0x000000040000795c */ /* 0x000fe20000300000 */
.L_x_632:
[----:B------:R-:W-:Y:S02]  /*14b70*/  SHF.L.U32 R2, R9, 0x1f, RZ ;  /* 0x0000001f09027819 */ /* 0x000fe400000006ff */
[----:B------:R-:W-:-:S04]  /*14b80*/  LEA R9, R10, R18, 0x3 ;  /* 0x000000120a097211 */ /* 0x000fc800078e18ff */
[----:B------:R0:W1:Y:S01]  /*14b90*/  SYNCS.PHASECHK.TRANS64.TRYWAIT P1, [R9+URZ+0x30850], R2 ;  /* 0x03085002090075a7 */ /* 0x000062000802017f */
[----:B------:R-:W-:Y:S05]  /*14ba0*/  @!P0 BRA `(.L_x_633) ;  /* 0x0000000000048947 */ /* 0x000fea0003800000 */
[----:B------:R-:W-:Y:S01]  /*14bb0*/  BPT.TRAP 0x1 ;  /* 0x000000040000795c */ /* 0x000fe20000300000 */
.L_x_633:
[----:B------:R-:W-:Y:S04]  /*14bc0*/  BSSY B1, `(.L_x_634) ;  /* 0x0000004000017945 */ /* 0x000fe80003800000 */
[----:B-1----:R-:W-:Y:S05]  /*14bd0*/  @P1 BRA `(.L_x_635) ;  /* 0x0000000000081947 */ /* 0x002fea0003800000 */
[----:B------:R-:W1:Y:S02]  /*14be0*/  SYNCS.PHASECHK.TRANS64.TRYWAIT P1, [R9+URZ+0x30850], R2 ;  /* 0x03085002090075a7 */ /* 0x000e64000802017f */
[----:B-1----:R-:W-:Y:S05]  /*14bf0*/  @!P1 BRA `(.L_x_636) ;  /* 0x000000e000809947 */ /* 0x002fea0003800000 */
.L_x_635:
[----:B------:R-:W-:Y:S05]  /*14c00*/  BSYNC B1 ;  /* 0x0000000000017941 */ /* 0x000fea0003800000 */
.L_x_634:
[----:B01----:R-:W-:Y:S01]  /*14c10*/  VIADD R2, R18, 0x400 ;  /* 0x0000040012027836 */ /* 0x003fe20000000000 */
[----:B------:R-:W-:Y:S01]  /*14c20*/  WARPGROUP.ARRIVE ;  /* 0x00000000000079c5 */ /* 0x000fe20000000000 */
[----:B------:R-:W-:Y:S02]  /*14c30*/  IMAD.MOV.U32 R3, RZ, RZ, 0x40000040 ;  /* 0x40000040ff037424 */ /* 0x000fe400078e00ff */
[----:B------:R-:W-:Y:S01]  /*14c40*/  IMAD.MOV.U32 R5, RZ, RZ, 0x40000040 ;  /* 0x40000040ff057424 */ /* 0x000fe200078e00ff */
[----:B------:R-:W-:Y:S02]  /*14c50*/  SHF.R.U32.HI R2, RZ, 0x4, R2 ;  /* 0x00000004ff027819 */ /* 0x000fe40000011602 */
[----:B------:R-:W-:Y:S02]  /*14c60*/  R2UR UR7, R3 ;  /* 0x00000000030772ca */ /* 0x000fe400000e0000 */
[----:B------:R-:W-:Y:S02]  /*14c70*/  LOP3.LUT R2, R2, 0x3fff, RZ, 0xc0, !PT ;  /* 0x00003fff02027812 */ /* 0x000fe400078ec0ff */
[----:B------:R-:W-:-:S02]  /*14c80*/  MOV R3, 0x40000040 ;  /* 0x4000004000037802 */ /* 0x000fc40000000f00 */
[----:B------:R-:W-:-:S05]  /*14c90*/  LOP3.LUT R2, R2, 0x3000000, RZ, 0xfc, !PT ;  /* 0x0300000002027812 */ /* 0x000fca00078efcff */
[----:B------:R-:W-:-:S05]  /*14ca0*/  IMAD R2, R10, 0x900, R2 ;  /* 0x000009000a027824 */ /* 0x000fca00078e0202 */
[C---:B------:R-:W-:Y:S02]  /*14cb0*/  R2UR UR6, R2.reuse ;  /* 0x00000000020672ca */ /* 0x040fe400000e0000 */
[----:B------:R-:W-:-:S11]  /*14cc0*/  IADD3 R4, R2, 0x80, RZ ;  /* 0x0000008002047810 */ /* 0x000fd60007ffe0ff */
        /* <DEDUP_REMOVED lines=9> */
[----:B------:R-:W-:Y:S01]  /*14d60*/  VIADD R4, R2, 0x180 ;  /* 0x0000018002047836 */ /* 0x000fe20000000000 */
[----:B------:R-:W-:Y:S01]  /*14d70*/  R2UR UR7, R5 ;  /* 0x00000000050772ca */ /* 0x000fe200000e0000 */
[----:B------:R-:W-:Y:S01]  /*14d80*/  IMAD.MOV.U32 R5, RZ, RZ, 0x40000040 ;  /* 0x40000040ff057424 */ /* 0x000fe200078e00ff */
[----:B------:R-:W-:Y:S02]  /*14d90*/  WARPGROUP.DEPBAR.LE gsb0, 0x0 ;  /* 0x00008000000079c5 */ /* 0x000fe40000010000 */
[----:B------:R-:W-:-:S13]  /*14da0*/  WARPGROUP.ARRIVE ;  /* 0x00000000000079c5 */ /* 0x000fda0000000000 */
[----:B------:R-:W-:Y:S01]  /*14db0*/  HGMMA.64x192x16.F32 R24, R180, gdesc[UR4].tnspB, R24, gsb0 ;  /* 0x42e00004b4187df0 */ /* 0x000fe20008000818 */
[----:B------:R-:W-:Y:S02]  /*14dc0*/  R2UR UR6, R4 ;  /* 0x00000000040672ca */ /* 0x000fe400000e0000 */
[----:B------:R-:W-:Y:S01]  /*14dd0*/  R2UR UR7, R5 ;  /* 0x00000000050772ca */ /* 0x000fe200000e0000 */
[----:B------:R-:W-:Y:S01]  /*14de0*/  IMAD.MOV.U32 R5, RZ, RZ, 0x40000040 ;  /* 0x40000040ff057424 */ /* 0x000fe200078e00ff */
[C---:B------:R-:W-:Y:S01]  /*14df0*/  IADD3 R4, R2.reuse, 0x200, RZ ;  /* 0x0000020002047810 */ /* 0x040fe20007ffe0ff */
[----:B------:R-:W-:Y:S01]  /*14e00*/  VIADD R2, R2, 0x280 ;  /* 0x0000028002027836 */ /* 0x000fe20000000000 */
[----:B------:R-:W-:Y:S02]  /*14e10*/  WARPGROUP.DEPBAR.LE gsb0, 0x0 ;  /* 0x00008000000079c5 */ /* 0x000fe40000010000 */
[----:B------:R-:W-:-:S11]  /*14e20*/  WARPGROUP.ARRIVE ;  /* 0x00000000000079c5 */ /* 0x000fd60000000000 */
[----:B------:R-:W-:Y:S01]  /*14e30*/  HGMMA.64x192x16.F32 R24, R176, gdesc[UR4].tnspB, R24, gsb0 ;  /* 0x42e00004b0187df0 */ /* 0x000fe20008000818 */
[----:B------:R-:W-:Y:S02]  /*14e40*/  R2UR UR6, R4 ;  /* 0x00000000040672ca */ /* 0x000fe400000e0000 */
[----:B------:R-:W-:Y:S01]  /*14e50*/  R2UR UR7, R5 ;  /* 0x00000000050772ca */ /* 0x000fe200000e0000 */
[----:B------:R-:W-:Y:S02]  /*14e60*/  WARPGROUP.DEPBAR.LE gsb0, 0x0 ;  /* 0x00008000000079c5 */ /* 0x000fe40000010000 */
[----:B------:R-:W-:-:S14]  /*14e70*/  WARPGROUP.ARRIVE ;  /* 0x00000000000079c5 */ /* 0x000fdc0000000000 */
[----:B------:R-:W-:Y:S01]  /*14e80*/  HGMMA.64x192x16.F32 R24, R172, gdesc[UR4].tnspB, R24, gsb0 ;  /* 0x42e00004ac187df0 */ /* 0x000fe20008000818 */
[----:B------:R-:W-:Y:S02]  /*14e90*/  R2UR UR6, R2 ;  /* 0x00000000020672ca */ /* 0x000fe400000e0000 */
[----:B------:R-:W-:Y:S01]  /*14ea0*/  R2UR UR7, R3 ;  /* 0x00000000030772ca */ /* 0x000fe200000e0000 */
[----:B------:R-:W-:Y:S02]  /*14eb0*/  WARPGROUP.DEPBAR.LE gsb0, 0x0 ;  /* 0x00008000000079c5 */ /* 0x000fe40000010000 */
[----:B------:R-:W-:-:S14]  /*14ec0*/  WARPGROUP.ARRIVE ;  /* 0x00000000000079c5 */ /* 0x000fdc0000000000 */
[----:B------:R-:W-:Y:S03]  /*14ed0*/  HGMMA.64x192x16.F32 R24, R168, gdesc[UR4].tnspB, R24, gsb0 ;  /* 0x42e00004a8187df0 */ /* 0x000fe60008000818 */
[----:B------:R-:W-:Y:S02]  /*14ee0*/  WARPGROUP.DEPBAR.LE gsb0, 0x0 ;  /* 0x00008000000079c5 */ /* 0x000fe40000010000 */
[----:B------:R-:W-:Y:S05]  /*14ef0*/  @!P0 BRA `(.L_x_637) ;  /* 0x0000000000048947 */ /* 0x000fea0003800000 */
[----:B------:R-:W-:Y:S01]  /*14f00*/  BPT.TRAP 0x1 ;  /* 0x000000040000795c */ /* 0x000fe20000300000 */
.L_x_637:
[----:B------:R-:W-:-:S05]  /*14f10*/  VIADD R0, R0, 0x30840 ;  /* 0x0003084000007836 */ /* 0x000fca0000000000 */
[----:B------:R-:W-:-:S04]  /*14f20*/  PRMT R0, R223, 0x654, R0 ;  /* 0x00000654df007816 */ /* 0x000fc80000000000 */
[----:B------:R0:W-:Y:S02]  /*14f30*/  SYNCS.ARRIVE.TRANS64.RED.A1T0 RZ, [R0+URZ], RZ ;  /* 0x000000ff00ff79a7 */ /* 0x0001e4000810043f */
[----:B0----5:R-:W-:-:S04]  /*14f40*/  FMNMX.FTZ R0, R120, R6, !PT ;  /* 0x0000000678007209 */ /* 0x021fc80007810000 */
[----:B------:R-:W-:-:S04]  /*14f50*/  FMNMX.FTZ R0, R121, R0, !PT ;  /* 0x0000000079007209 */ /* 0x000fc80007810000 */
        /* <DEDUP_REMOVED lines=21> */
[----:B------:R-:W-:-:S05]  /*150b0*/  FMNMX.FTZ R0, R165, R0, !PT ;  /* 0x00000000a5007209 */ /* 0x000fca0007810000 */
[----:B------:R-:W0:Y:S02]  /*150c0*/  SHFL.BFLY PT, R2, R0, 0x2, 0x1f ;  /* 0x0c401f0000027f89 */ /* 0x000e2400000e0000 */
[----:B0-----:R-:W-:Y:S02]  /*150d0*/  FMNMX.FTZ R2, R0, R2, !PT ;  /* 0x0000000200027209 */ /* 0x001fe40007810000 */
[----:B------:R-:W-:-:S03]  /*150e0*/  FMNMX.FTZ R0, R122, R7, !PT ;  /* 0x000000077a007209 */ /* 0x000fc60007810000 */
[----:B------:R-:W0:Y:S01]  /*150f0*/  SHFL.BFLY PT, R5, R2, 0x1, 0x1f ;  /* 0x0c201f0002057f89 */ /* 0x000e2200000e0000 */
[----:B------:R-:W-:-:S04]  /*15100*/  FMNMX.FTZ R0, R123, R0, !PT ;  /* 0x000000007b007209 */ /* 0x000fc80007810000 */
[----:B------:R-:W-:-:S04]  /*15110*/  FMNMX.FTZ R0, R126, R0, !PT ;  /* 0x000000007e007209 */ /* 0x000fc80007810000 */
[----:B------:R-:W-:-:S04]  /*15120*/  FMNMX.FTZ R0, R127, R0, !PT ;  /* 0x000000007f007209 */ /* 0x000fc80007810000 */
[----:B------:R-:W-:-:S04]  /*15130*/  FMNMX.FTZ R0, R130, R0, !PT ;  /* 0x0000000082007209 */ /* 0x000fc80007810000 */
[----:B------:R-:W-:-:S04]  /*15140*/  FMNMX.FTZ R0, R131, R0, !PT ;  /* 0x0000000083007209 */ /* 0x000fc80007810000 */
[----:B------:R-:W-:Y:S02]  /*15150*/  FMNMX.FTZ R0, R134, R0, !PT ;  /* 0x0000000086007209 */ /* 0x000fe40007810000 */
[----:B0-----:R-:W-:Y:S02]  /*15160*/  FMNMX.FTZ R5, R2, R5, !PT ;  /* 0x0000000502057209 */ /* 0x001fe40007810000 */
[----:B------:R-:W-:-:S03]  /*15170*/  FMNMX.FTZ R0, R135, R0, !PT ;  /* 0x0000000087007209 */ /* 0x000fc60007810000 */
[----:B------:R-:W-:Y:S01]  /*15180*/  FADD.FTZ R3, -R5, R6 ;  /* 0x0000000605037221 */ /* 0x000fe20000010100 */
        /* <DEDUP_REMOVED lines=17> */
[----:B0-----:R-:W-:Y:S01]  /*152a0*/  FMNMX.FTZ R2, R0, R2, !PT ;  /* 0x0000000200027209 */ /* 0x001fe20007810000 */
[----:B------:R-:W-:-:S04]  /*152b0*/  IMAD.U32 R0, RZ, RZ, UR38 ;  /* 0x00000026ff007e24 */ /* 0x000fc8000f8e00ff */
[----:B------:R-:W0:Y:S01]  /*152c0*/  SHFL.BFLY PT, R4, R2, 0x1, 0x1f ;  /* 0x0c201f0002047f89 */ /* 0x000e2200000e0000 */
[-C--:B------:R-:W-:Y:S01]  /*152d0*/  FMUL.FTZ R11, R5, R0.reuse ;  /* 0x00000000050b7220 */ /* 0x080fe20000410000 */
[----:B------:R-:W-:-:S03]  /*152e0*/  FMUL.FTZ R3, R3, R0 ;  /* 0x0000000003037220 */ /* 0x000fc60000410000 */
        /* <DEDUP_REMOVED lines=11> */
[----:B------:R-:W1:Y:S01]  /*153a0*/  MUFU.EX2 R120, R120 ;  /* 0x0000007800787308 */ /* 0x000e620000000800 */
[-CC-:B------:R-:W-:Y:S01]  /*153b0*/  FFMA.FTZ R140, R140, R0.reuse, -R11.reuse ;  /* 0x000000008c8c7223 */ /* 0x180fe2000001080b */
[-CC-:B------:R-:W-:Y:S01]  /*153c0*/  FFMA.FTZ R141, R141, R0.reuse, -R11.reuse ;  /* 0x000000008d8d7223 */ /* 0x180fe2000001080b */
[-CC-:B------:R-:W-:Y:S01]  /*153d0*/  FFMA.FTZ R144, R144, R0.reuse, -R11.reuse ;  /* 0x0000000090907223 */ /* 0x180fe2000001080b */
[-CC-:B------:R-:W-:Y:S01]  /*153e0*/  FFMA.FTZ R145, R145, R0.reuse, -R11.reuse ;  /* 0x0000000091917223 */ /* 0x180fe2000001080b */
[-CC-:B------:R-:W-:Y:S01]  /*153f0*/  FFMA.FTZ R148, R148, R0.reuse, -R11.reuse ;  /* 0x0000000094947223 */ /* 0x180fe2000001080b */
[-CC-:B------:R-:W-:Y:S01]  /*15400*/  FFMA.FTZ R149, R149, R0.reuse, -R11.reuse ;  /* 0x0000000095957223 */ /* 0x180fe2000001080b */
[--C-:B------:R-:W-:Y:S01]  /*15410*/  FFMA.FTZ R152, R152, R0, -R11.reuse ;  /* 0x0000000098987223 */ /* 0x100fe2000001080b */
[----:B0-----:R-:W-:Y:S01]  /*15420*/  FMNMX.FTZ R4, R2, R4, !PT ;  /* 0x0000000402047209 */ /* 0x001fe20007810000 */
[----:B------:R-:W0:Y:S01]  /*15430*/  MUFU.EX2 R121, R121 ;  /* 0x0000007900797308 */ /* 0x000e220000000800 */
[-CC-:B------:R-:W-:Y:S01]  /*15440*/  FFMA.FTZ R153, R153, R0.reuse, -R11.reuse ;  /* 0x0000000099997223 */ /* 0x180fe2000001080b */
[-CC-:B------:R-:W-:Y:S01]  /*15450*/  FFMA.FTZ R156, R156, R0.reuse, -R11.reuse ;  /* 0x000000009c9c7223 */ /* 0x180fe2000001080b */
[-C--:B------:R-:W-:Y:S01]  /*15460*/  FFMA.FTZ R157, R157, R0.reuse, -R11 ;  /* 0x000000009d9d7223 */ /* 0x080fe2000001080b */
[C---:B------:R-:W-:Y:S01]  /*15470*/  FADD.FTZ R2, -R4.reuse, R7 ;  /* 0x0000000704027221 */ /* 0x040fe20000010100 */
[-C--:B------:R-:W-:Y:S01]  /*15480*/  FMUL.FTZ R7, R4, R0.reuse ;  /* 0x0000000004077220 */ /* 0x080fe20000410000 */
[-CC-:B------:R-:W-:Y:S01]  /*15490*/  FFMA.FTZ R160, R160, R0.reuse, -R11.reuse ;  /* 0x00000000a0a07223 */ /* 0x180fe2000001080b */
[-C--:B------:R-:W-:Y:S01]  /*154a0*/  FFMA.FTZ R161, R161, R0.reuse, -R11 ;  /* 0x00000000a1a17223 */ /* 0x080fe2000001080b */
[-C--:B------:R-:W-:Y:S01]  /*154b0*/  FMUL.FTZ R2, R2, R0.reuse ;  /* 0x0000000002027220 */ /* 0x080fe20000410000 */
[-CC-:B------:R-:W-:Y:S01]  /*154c0*/  FFMA.FTZ R122, R122, R0.reuse, -R7.reuse ;  /* 0x000000007a7a7223 */ /* 0x180fe20000010807 */
[-CC-:B------:R-:W-:Y:S01]  /*154d0*/  FFMA.FTZ R123, R123, R0.reuse, -R7.reuse ;  /* 0x000000007b7b7223 */ /* 0x180fe20000010807 */
[-CC-:B------:R-:W-:Y:S01]  /*154e0*/  FFMA.FTZ R126, R126, R0.reuse, -R7.reuse ;  /* 0x000000007e7e7223 */ /* 0x180fe20000010807 */
[-CC-:B------:R-:W-:Y:S01]  /*154f0*/  FFMA.FTZ R127, R127, R0.reuse, -R7.reuse ;  /* 0x000000007f7f7223 */ /* 0x180fe20000010807 */
[----:B------:R-:W2:Y:S01]  /*15500*/  MUFU.EX2 R124, R124 ;  /* 0x0000007c007c7308 */ /* 0x000ea20000000800 */
[-CC-:B------:R-:W-:Y:S01]  /*15510*/  FFMA.FTZ R130, R130, R0.reuse, -R7.reuse ;  /* 0x0000000082827223 */ /* 0x180fe20000010807 */
[-CC-:B------:R-:W-:Y:S01]  /*15520*/  FFMA.FTZ R131, R131, R0.reuse, -R7.reuse ;  /* 0x0000000083837223 */ /* 0x180fe20000010807 */
[----:B-1----:R-:W-:Y:S01]  /*15530*/  FFMA.FTZ R215, R3, R215, R120 ;  /* 0x000000d703d77223 */ /* 0x002fe20000010078 */
        /* <DEDUP_REMOVED lines=22> */
[-CC-:B------:R-:W-:Y:S01]  /*156a0*/  FFMA.FTZ R164, R164, R0.reuse, -R11.reuse ;  /* 0x00000000a4a47223 */ /* 0x180fe2000001080b */
[----:B------:R-:W-:-:S02]  /*156b0*/  FFMA.FTZ R11, R165, R0, -R11 ;  /* 0x00000000a50b7223 */ /* 0x000fc4000001080b */
[----:B--2---:R-:W-:-:S03]  /*156c0*/  FADD.FTZ R6, R124, R6 ;  /* 0x000000067c067221 */ /* 0x004fc60000010000 */
[----:B------:R-:W0:Y:S01]  /*156d0*/  MUFU.EX2 R126, R126 ;  /* 0x0000007e007e7308 */ /* 0x000e220000000800 */
[----:B-1----:R-:W-:-:S07]  /*156e0*/  FFMA.FTZ R214, R2, R214, R122 ;  /* 0x000000d602d67223 */ /* 0x002fce000001007a */
[----:B------:R-:W1:Y:S01]  /*156f0*/  MUFU.EX2 R125, R125 ;  /* 0x0000007d007d7308 */ /* 0x000e620000000800 */
[----:B---3--:R-:W-:-:S07]  /*15700*/  FADD.FTZ R7, R123, R214 ;  /* 0x000000d67b077221 */ /* 0x008fce0000010000 */
        /* <DEDUP_REMOVED lines=81> */
[----:B-1----:R-:W-:Y:S01]  /*15c20*/  FADD.FTZ R7, R166, R7 ;  /* 0x00000007a6077221 */ /* 0x002fe20000010000 */
[----:B--2---:R-:W-:-:S03]  /*15c30*/  FADD.FTZ R215, R11, R6 ;  /* 0x000000060bd77221 */ /* 0x004fc60000010000 */
[----:B0-----:R-:W-:Y:S01]  /*15c40*/  FADD.FTZ R214, R171, R7 ;  /* 0x00000007abd67221 */ /* 0x001fe20000010000 */
[----:B------:R-:W-:Y:S06]  /*15c50*/  @!P0 BRA `(.L_x_638) ;  /* 0x0000000000048947 */ /* 0x000fec0003800000 */
[----:B------:R-:W-:Y:S01]  /*15c60*/  BPT.TRAP 0x1 ;  /* 0x000000040000795c */ /* 0x000fe20000300000 */
.L_x_638:
[C---:B------:R-:W-:Y:S01]  /*15c70*/  ISETP.GT.AND P1, PT, R8.reuse, R221, PT ;  /* 0x000000dd0800720c */ /* 0x040fe20003f24270 */
[----:B------:R-:W-:Y:S01]  /*15c80*/  VIADD R8, R8, 0xffffffff ;  /* 0xffffffff08087836 */ /* 0x000fe20000000000 */
[----:B------:R-:W-:Y:S01]  /*15c90*/  IADD3 R9, R9, 0x30860, RZ ;  /* 0x0003086009097810 */ /* 0x000fe20007ffe0ff */
[----:B------:R-:W-:Y:S01]  /*15ca0*/  IMAD.MOV.U32 R7, RZ, RZ, R4 ;  /* 0x000000ffff077224 */ /* 0x000fe200078e0004 */
[----:B------:R-:W-:Y:S01]  /*15cb0*/  F2FP.F16.F32.PACK_AB R188, R121, R120 ;  /* 0x0000007879bc723e */ /* 0x000fe200000000ff */
[----:B------:R-:W-:Y:S01]  /*15cc0*/  IMAD.MOV.U32 R10, RZ, RZ, R211 ;  /* 0x000000ffff0a7224 */ /* 0x000fe200078e00d3 */
[----:B------:R-:W-:Y:S02]  /*15cd0*/  PRMT R9, R223, 0x654, R9 ;  /* 0x00000654df097816 */ /* 0x000fe40000000009 */
[----:B------:R-:W-:Y:S02]  /*15ce0*/  F2FP.F16.F32.PACK_AB R189, R123, R122 ;  /* 0x0000007a7bbd723e */ /* 0x000fe400000000ff */
[----:B------:R0:W-:Y:S01]  /*15cf0*/  SYNCS.ARRIVE.TRANS64.RED.A1T0 RZ, [R9+URZ], RZ ;  /* 0x000000ff09ff79a7 */ /* 0x0001e2000810043f */
[----:B------:R-:W-:-:S02]  /*15d00*/  F2FP.F16.F32.PACK_AB R190, R125, R124 ;  /* 0x0000007c7dbe723e */ /* 0x000fc400000000ff */
[----:B------:R-:W-:Y:S02]  /*15d10*/  F2FP.F16.F32.PACK_AB R191, R127, R126 ;  /* 0x0000007e7fbf723e */ /* 0x000fe400000000ff */
[----:B------:R-:W-:Y:S02]  /*15d20*/  F2FP.F16.F32.PACK_AB R184, R129, R128 ;  /* 0x0000008081b8723e */ /* 0x000fe400000000ff */
[----:B------:R-:W-:Y:S01]  /*15d30*/  F2FP.F16.F32.PACK_AB R185, R131, R130 ;  /* 0x0000008283b9723e */ /* 0x000fe200000000ff */
[----:B0-----:R-:W-:Y:S01]  /*15d40*/  IMAD.MOV.U32 R9, RZ, RZ, R220 ;  /* 0x000000ffff097224 */ /* 0x001fe200078e00dc */
        /* <DEDUP_REMOVED lines=18> */
[----:B------:R-:W-:Y:S01]  /*15e70*/  MOV R6, R5 ;  /* 0x0000000500067202 */ /* 0x000fe20000000f00 */
[----:B------:R-:W-:Y:S06]  /*15e80*/  @P1 BRA `(.L_x_639) ;  /* 0xffffffdc00541947 */ /* 0x000fec000383ffff */
.L_x_626:
[----:B------:R-:W-:Y:S05]  /*15e90*/  BSYNC B0 ;  /* 0x0000000000007941 */ /* 0x000fea0003800000 */
.L_x_625:
        /* <DEDUP_REMOVED lines=99> */
.L_x_640:
[----:B------:R-:W-:Y:S02]  /*164d0*/  LEA R6, R211, R18, 0x3 ;  /* 0x00000012d3067211 */ /* 0x000fe400078e18ff */
[----:B------:R-:W-:-:S04]  /*164e0*/  SHF.L.U32 R2, R220, 0x1f, RZ ;  /* 0x0000001fdc027819 */ /* 0x000fc800000006ff */
[----:B------:R0:W1:Y:S01]  /*164f0*/  SYNCS.PHASECHK.TRANS64.TRYWAIT P1, [R6+URZ+0x30850], R2 ;  /* 0x03085002060075a7 */ /* 0x000062000802017f */
[----:B------:R-:W-:Y:S05]  /*16500*/  @!P0 BRA `(.L_x_641) ;  /* 0x0000000000048947 */ /* 0x000fea0003800000 */
[----:B------:R-:W-:Y:S01]  /*16510*/  BPT.TRAP 0x1 ;  /* 0x000000040000795c */ /* 0x000fe20000300000 */
.L_x_641:
[----:B------:R-:W-:Y:S01]  /*16520*/  VIADD R18, R18, 0x400 ;  /* 0x0000040012127836 */ /* 0x000fe20000000000 */
[----:B------:R-:W-:Y:S04]  /*16530*/  BSSY B0, `(.L_x_642) ;  /* 0x0000008000007945 */ /* 0x000fe80003800000 */
[----:B------:R-:W-:-:S04]  /*16540*/  SHF.R.U32.HI R18, RZ, 0x4, R18 ;  /* 0x00000004ff127819 */ /* 0x000fc80000011612 */
[----:B------:R-:W-:-:S04]  /*16550*/  LOP3.LUT R18, R18, 0x3fff, RZ, 0xc0, !PT ;  /* 0x00003fff12127812 */ /* 0x000fc800078ec0ff */
[----:B------:R-:W-:-:S05]  /*16560*/  LOP3.LUT R7, R18, 0x3000000, RZ, 0xfc, !PT ;  /* 0x0300000012077812 */ /* 0x000fca00078efcff */
[----:B------:R-:W-:Y:S01]  /*16570*/  IMAD R7, R211, 0x900, R7 ;  /* 0x00000900d3077824 */ /* 0x000fe200078e0207 */
[----:B-1----:R-:W-:Y:S06]  /*16580*/  @P1 BRA `(.L_x_643) ;  /* 0x0000000000081947 */ /* 0x002fec0003800000 */
[----:B------:R-:W1:Y:S02]  /*16590*/  SYNCS.PHASECHK.TRANS64.TRYWAIT P1, [R6+URZ+0x30850], R2 ;  /* 0x03085002060075a7 */ /* 0x000e64000802017f */
[----:B-1----:R-:W-:Y:S05]  /*165a0*/  @!P1 BRA `(.L_x_644) ;  /* 0x000000c800289947 */ /* 0x002fea0003800000 */
.L_x_643:
[----:B------:R-:W-:Y:S05]  /*165b0*/  BSYNC B0 ;  /* 0x0000000000007941 */ /* 0x000fea0003800000 */
.L_x_642:
[----:B01----:R-:W-:Y:S01]  /*165c0*/  IMAD.MOV.U32 R2, RZ, RZ, R7 ;  /* 0x000000ffff027224 */ /* 0x003fe200078e0007 */
[----:B------:R-:W-:Y:S01]  /*165d0*/  MOV R3, 0x40000040 ;  /* 0x4000004000037802 */ /* 0x000fe20000000f00 */
[----:B------:R-:W-:Y:S01]  /*165e0*/  WARPGROUP.ARRIVE ;  /* 0x00000000000079c5 */ /* 0x000fe20000000000 */
[----:B------:R-:W-:Y:S01]  /*165f0*/  IMAD.MOV.U32 R120, RZ, RZ, -0x800000 ;  /* 0xff800000ff787424 */ /* 0x000fe200078e00ff */
[----:B------:R-:W-:Y:S02]  /*16600*/  MOV R121, 0xff800000 ;  /* 0xff80000000797802 */ /* 0x000fe40000000f00 */
[----:B------:R-:W-:Y:S01]  /*16610*/  R2UR UR6, R2 ;  /* 0x00000000020672ca */ /* 0x000fe200000e0000 */
[----:B------:R-:W-:Y:S01]  /*16620*/  VIADD R2, R7, 0x80 ;  /* 0x0000008007027836 */ /* 0x000fe20000000000 */
[----:B------:R-:W-:Y:S01]  /*16630*/  R2UR UR7, R3 ;  /* 0x00000000030772ca */ /* 0x000fe200000e0000 */
[----:B------:R-:W-:-:S12]  /*16640*/  IMAD.MOV.U32 R3, RZ, RZ, 0x40000040 ;  /* 0x40000040ff037424 */ /* 0x000fd800078e00ff */
[----:B------:R-:W-:Y:S01]  /*16650*/  HGMMA.64x192x16.F32 R24, R188, gdesc[UR4].tnspB, R24, gsb0 ;  /* 0x42e00004bc187df0 */ /* 0x000fe20008000818 */
[----:B------:R-:W-:Y:S02]  /*16660*/  R2UR UR6, R2 ;  /* 0x00000000020672ca */ /* 0x000fe400000e0000 */
[----:B------:R-:W-:Y:S01]  /*16670*/  R2UR UR7, R3 ;  /* 0x00000000030772ca */ /* 0x000fe200000e0000 */
[----:B------:R-:W-:Y:S01]  /*16680*/  IMAD.MOV.U32 R3, RZ, RZ, 0x40000040 ;  /* 0x40000040ff037424 */ /* 0x000fe200078e00ff */
[----:B------:R-:W-:Y:S01]  /*16690*/  IADD3 R2, R7, 0x100, RZ ;  /* 0x0000010007027810 */ /* 0x000fe20007ffe0ff */
[----:B------:R-:W-:Y:S02]  /*166a0*/  WARPGROUP.DEPBAR.LE gsb0, 0x0 ;  /* 0x00008000000079c5 */ /* 0x000fe40000010000 */
[----:B------:R-:W-:-:S12]  /*166b0*/  WARPGROUP.ARRIVE ;  /* 0x00000000000079c5 */ /* 0x000fd80000000000 */
        /* <DEDUP_REMOVED lines=22> */
[----:B------:R-:W-:Y:S02]  /*16820*/  R2UR UR6, R2 ;  /* 0x00000000020672ca */ /* 0x000fe400000e0000 */
[----:B------:R-:W-:Y:S01]  /*16830*/  R2UR UR7, R3 ;  /* 0x00000000030772ca */ /* 0x000fe200000e0000 */
[----:B------:R-:W0:Y:S04]  /*16840*/  SHFL.BFLY PT, R2, R215, 0x2, 0x1f ;  /* 0x0c401f00d7027f89 */ /* 0x000e2800000e0000 */
[----:B------:R-:W1:Y:S01]  /*16850*/  SHFL.BFLY PT, R3, R214, 0x2, 0x1f ;  /* 0x0c401f00d6037f89 */ /* 0x000e6200000e0000 */
[----:B0-----:R-:W-:Y:S01]  /*16860*/  FADD.FTZ R7, R2, R215 ;  /* 0x000000d702077221 */ /* 0x001fe20000010000 */
[----:B-1----:R-:W-:-:S04]  /*16870*/  FADD.FTZ R8, R3, R214 ;  /* 0x000000d603087221 */ /* 0x002fc80000010000 */
[----:B------:R-:W0:Y:S04]  /*16880*/  SHFL.BFLY PT, R2, R7, 0x1, 0x1f ;  /* 0x0c201f0007027f89 */ /* 0x000e2800000e0000 */
[----:B------:R-:W1:Y:S01]  /*16890*/  SHFL.BFLY PT, R3, R8, 0x1, 0x1f ;  /* 0x0c201f0008037f89 */ /* 0x000e6200000e0000 */
[----:B0-----:R-:W-:Y:S01]  /*168a0*/  FADD.FTZ R11, R7, R2 ;  /* 0x00000002070b7221 */ /* 0x001fe20000010000 */
[----:B-1----:R-:W-:-:S04]  /*168b0*/  FADD.FTZ R12, R8, R3 ;  /* 0x00000003080c7221 */ /* 0x002fc80000010000 */
[----:B------:R-:W-:Y:S02]  /*168c0*/  FSETP.NE.FTZ.AND P1, PT, R11, RZ, PT ;  /* 0x000000ff0b00720b */ /* 0x000fe40003f35000 */
[----:B------:R-:W-:Y:S02]  /*168d0*/  CS2R R2, SRZ ;  /* 0x0000000000027805 */ /* 0x000fe4000001ff00 */
        /* <DEDUP_REMOVED lines=17> */
.L_x_645:
[----:B------:R-:W-:Y:S02]  /*169f0*/  VIADD R6, R6, 0x30860 ;  /* 0x0003086006067836 */ /* 0x000fe40000000000 */
[-C--:B------:R-:W-:Y:S01]  /*16a00*/  FMUL.FTZ R4, R24, R3.reuse ;  /* 0x0000000318047220 */ /* 0x080fe20000410000 */
[----:B------:R-:W-:Y:S02]  /*16a10*/  VIADD R211, R211, 0x1 ;  /* 0x00000001d3d37836 */ /* 0x000fe40000000000 */
[-C--:B------:R-:W-:Y:S01]  /*16a20*/  FMUL.FTZ R5, R25, R3.reuse ;  /* 0x0000000319057220 */ /* 0x080fe20000410000 */
[-C--:B------:R-:W-:Y:S01]  /*16a30*/  FMUL.FTZ R7, R29, R3.reuse ;  /* 0x000000031d077220 */ /* 0x080fe20000410000 */
[----:B------:R-:W-:Y:S01]  /*16a40*/  PRMT R6, R223, 0x654, R6 ;  /* 0x00000654df067816 */ /* 0x000fe20000000006 */
[-C--:B------:R-:W-:Y:S01]  /*16a50*/  FMUL.FTZ R12, R40, R3.reuse ;  /* 0x00000003280c7220 */ /* 0x080fe20000410000 */
[-C--:B------:R-:W-:Y:S01]  /*16a60*/  FMUL.FTZ R13, R41, R3.reuse ;  /* 0x00000003290d7220 */ /* 0x080fe20000410000 */
[-C--:B------:R-:W-:Y:S01]  /*16a70*/  FMUL.FTZ R20, R48, R3.reuse ;  /* 0x0000000330147220 */ /* 0x080fe20000410000 */
[----:B------:R1:W-:Y:S01]  /*16a80*/  SYNCS.ARRIVE.TRANS64.RED.A1T0 RZ, [R6+URZ], RZ ;  /* 0x000000ff06ff79a7 */ /* 0x0003e2000810043f */
[-C--:B------:R-:W-:Y:S01]  /*16a90*/  FMUL.FTZ R21, R49, R3.reuse ;  /* 0x0000000331157220 */ /* 0x080fe20000410000 */
[-C--:B------:R-:W-:Y:S01]  /*16aa0*/  FMUL.FTZ R24, R52, R3.reuse ;  /* 0x0000000334187220 */ /* 0x080fe20000410000 */
[-C--:B------:R-:W-:Y:S01]  /*16ab0*/  FMUL.FTZ R25, R53, R3.reuse ;  /* 0x0000000335197220 */ /* 0x080fe20000410000 */
[-C--:B------:R-:W-:Y:S01]  /*16ac0*/  FMUL.FTZ R29, R57, R3.reuse ;  /* 0x00000003391d7220 */ /* 0x080fe20000410000 */
[----:B------:R-:W-:Y:S01]  /*16ad0*/  ISETP.NE.AND P1, PT, R211, 0x2, PT ;  /* 0x00000002d300780c */ /* 0x000fe20003f25270 */
        /* <DEDUP_REMOVED lines=38> */
[----:B------:R-:W-:Y:S01]  /*16d40*/  SEL R3, RZ, 0x1, P1 ;  /* 0x00000001ff037807 */ /* 0x000fe20000800000 */
[-C--:B0-----:R-:W-:Y:S01]  /*16d50*/  FMUL.FTZ R26, R26, R2.reuse ;  /* 0x000000021a1a7220 */ /* 0x081fe20000410000 */
        /* <DEDUP_REMOVED lines=48> */
[----:B------:R-:W-:-:S02]  /*17060*/  LOP3.LUT R220, R220, R3, RZ, 0x3c, !PT ;  /* 0x00000003dcdc7212 */ /* 0x000fc400078e3cff */
[----:B------:R-:W-:Y:S02]  /*17070*/  IADD3 R229, R229, 0x1, RZ ;  /* 0x00000001e5e57810 */ /* 0x000fe40007ffe0ff */
[----:B------:R-:W-:-:S07]  /*17080*/  SEL R211, R211, RZ, P1 ;  /* 0x000000ffd3d37207 */ /* 0x000fce0000800000 */
.L_x_567:
[----:B------:R-:W0:Y:S08]  /*17090*/  S2UR UR4, SR_CgaCtaId ;  /* 0x00000000000479c3 */ /* 0x000e300000008800 */
[----:B------:R-:W-:Y:S01]  /*170a0*/  BAR.SYNC.DEFER_BLOCKING 0x5, 0x180 ;  /* 0x0146000000007b1d */ /* 0x000fe20000010000 */
[----:B------:R-:W-:-:S05]  /*170b0*/  MOV R18, 0x400 ;  /* 0x0000040000127802 */ /* 0x000fca0000000f00 */
[----:B------:R-:W-:Y:S01]  /*170c0*/  BSSY B0, `(.L_x_646) ;  /* 0x00003c1000007945 */ /* 0x000fe20003800000 */
[----:B0-----:R-:W-:-:S05]  /*170d0*/  IMAD.U32 R223, RZ, RZ, UR4 ;  /* 0x00000004ffdf7e24 */ /* 0x001fca000f8e00ff */
[----:B------:R-:W-:-:S05]  /*170e0*/  LEA R18, R223, R18, 0x18 ;  /* 0x00000012df127211 */ /* 0x000fca00078ec0ff */
[----:B------:R0:W1:Y:S01]  /*170f0*/  LDS.128 R132, [R18+0x308d0] ;  /* 0x0308d00012847984 */ /* 0x0000620000000c00 */
[----:B------:R-:W-:Y:S06]  /*17100*/  BAR.ARV 0x4, 0x180 ;  /* 0x0106000000007b1d */ /* 0x000fec0000002000 */
[----:B------:R-:W-:Y:S05]  /*17110*/  @P0 BRA `(.L_x_647) ;  /* 0x0000002c00880947 */ /* 0x000fea0003800000 */
[----:B------:R-:W2:Y:S01]  /*17120*/  LDL R0, [R1+0x120] ;  /* 0x0001200001007983 */ /* 0x000ea20000100800 */
[----:B------:R-:W3:Y:S01]  /*17130*/  S2R R61, SR_SWINHI ;  /* 0x00000000003d7919 */ /* 0x000ee20000002f00 */
[----:B------:R-:W-:Y:S01]  /*17140*/  F2FP.F16.F32.PACK_AB R60, R5, R4 ;  /* 0x00000004053c723e */ /* 0x000fe200000000ff */
[----:B------:R-:W-:Y:S01]  /*17150*/  ULDC.64 UR6, c[0x0][0xc00] ;  /* 0x0003000000067ab9 */ /* 0x000fe20000000a00 */
[----:B------:R-:W-:Y:S01]  /*17160*/  F2FP.F16.F32.PACK_AB R64, R9, R8 ;  /* 0x000000080940723e */ /* 0x000fe200000000ff */
[----:B------:R-:W4:Y:S01]  /*17170*/  LDL.LU R128, [R1+0xa8] ;  /* 0x0000a80001807983 */ /* 0x000f220000300800 */
[----:B------:R-:W-:Y:S01]  /*17180*/  F2FP.F16.F32.PACK_AB R65, R35, R34 ;  /* 0x000000222341723e */ /* 0x000fe200000000ff */
[----:B------:R-:W-:Y:S02]  /*17190*/  ULDC.64 UR4, c[0x0][0xc08] ;  /* 0x0003020000047ab9 */ /* 0x000fe40000000a00 */
[----:B------:R-:W4:Y:S04]  /*171a0*/  LDL R127, [R1+0x11c] ;  /* 0x00011c00017f7983 */ /* 0x000f280000100800 */
[----:B------:R-:W4:Y:S04]  /*171b0*/  LDL R126, [R1+0x4] ;  /* 0x00000400017e7983 */ /* 0x000f280000100800 */
[----:B------:R-:W4:Y:S01]  /*171c0*/  LDL R125, [R1+0x40] ;  /* 0x00004000017d7983 */ /* 0x000f220000100800 */
[----:B------:R-:W-:-:S02]  /*171d0*/  MOV R2, R18 ;  /* 0x0000001200027202 */ /* 0x000fc40000000f00 */
[----:B---3--:R-:W-:Y:S02]  /*171e0*/  MOV R3, R61 ;  /* 0x0000003d00037202 */ /* 0x008fe40000000f00 */
[----:B------:R-:W-:Y:S01]  /*171f0*/  F2FP.F16.F32.PACK_AB R61, R27, R26 ;  /* 0x0000001a1b3d723e */ /* 0x000fe200000000ff */
[----:B------:R-:W-:Y:S01]  /*17200*/  BAR.SYNC.DEFER_BLOCKING 0x1, 0x100 ;  /* 0x0044000000007b1d */ /* 0x000fe20000010000 */
[----:B--2---:R-:W-:-:S03]  /*17210*/  IMAD.WIDE R116, R0, 0x2, R2 ;  /* 0x0000000200747825 */ /* 0x004fc600078e0202 */
[C---:B------:R-:W-:Y:S02]  /*17220*/  LOP3.LUT R63, R116.reuse, 0x380, RZ, 0xc0, !PT ;  /* 0x00000380743f7812 */ /* 0x040fe400078ec0ff */
[----:B------:R-:W-:Y:S02]  /*17230*/  IADD3 R67, P0, R116, 0x20, RZ ;  /* 0x0000002074437810 */ /* 0x000fe40007f1e0ff */
[----:B------:R-:W-:Y:S02]  /*17240*/  SHF.R.U64 R63, R63, 0x3, RZ ;  /* 0x000000033f3f7819 */ /* 0x000fe400000012ff */
[----:B------:R-:W-:Y:S02]  /*17250*/  LOP3.LUT R66, R67, 0x380, RZ, 0xc0, !PT ;  /* 0x0000038043427812 */ /* 0x000fe400078ec0ff */
[----:B------:R-:W-:Y:S01]  /*17260*/  LOP3.LUT R62, R63, R116, RZ, 0x3c, !PT ;  /* 0x000000743f3e7212 */ /* 0x000fe200078e3cff */
[----:B------:R-:W-:Y:S01]  /*17270*/  IMAD.MOV.U32 R63, RZ, RZ, R117 ;  /* 0x000000ffff3f7224 */ /* 0x000fe200078e0075 */
[----:B------:R-:W-:-:S02]  /*17280*/  SHF.R.U64 R66, R66, 0x3, RZ ;  /* 0x0000000342427819 */ /* 0x000fc400000012ff */
[----:B------:R-:W-:Y:S02]  /*17290*/  IADD3 R73, P3, R116, 0x40, RZ ;  /* 0x0000004074497810 */ /* 0x000fe40007f7e0ff */
[----:B------:R-:W-:Y:S02]  /*172a0*/  MOV R75, R62 ;  /* 0x0000003e004b7202 */ /* 0x000fe40000000f00 */
[----:B------:R-:W-:Y:S02]  /*172b0*/  F2FP.F16.F32.PACK_AB R62, R7, R6 ;  /* 0x00000006073e723e */ /* 0x000fe400000000ff */
[----:B------:R-:W-:Y:S02]  /*172c0*/  F2FP.F16.F32.PACK_AB R63, R31, R30 ;  /* 0x0000001e1f3f723e */ /* 0x000fe400000000ff */
[----:B------:R-:W-:Y:S02]  /*172d0*/  LOP3.LUT R66, R66, R67, RZ, 0x3c, !PT ;  /* 0x0000004342427212 */ /* 0x000fe400078e3cff */
[----:B------:R-:W-:-:S02]  /*172e0*/  LOP3.LUT R124, R73, 0x380, RZ, 0xc0, !PT ;  /* 0x00000380497c7812 */ /* 0x000fc400078ec0ff */
[----:B------:R-:W-:Y:S02]  /*172f0*/  IADD3 R0, P2, R116, 0x60, RZ ;  /* 0x0000006074007810 */ /* 0x000fe40007f5e0ff */
[----:B------:R-:W-:Y:S01]  /*17300*/  IADD3.X R67, RZ, R117, RZ, P0, !PT ;  /* 0x00000075ff437210 */ /* 0x000fe200007fe4ff */
[----:B------:R2:W-:Y:S01]  /*17310*/  STSM.16.M88.4 [R75], R60 ;  /* 0x0000003c4b007844 */ /* 0x0005e20000000200 */
[----:B------:R-:W-:Y:S02]  /*17320*/  SHF.R.U64 R124, R124, 0x3, RZ ;  /* 0x000000037c7c7819 */ /* 0x000fe400000012ff */
[----:B------:R-:W-:Y:S02]  /*17330*/  MOV R74, R66 ;  /* 0x00000042004a7202 */ /* 0x000fe40000000f00 */
[----:B------:R-:W-:Y:S02]  /*17340*/  IADD3 R72, P0, R116, 0x4000, RZ ;  /* 0x0000400074487810 */ /* 0x000fe40007f1e0ff */
[----:B------:R-:W-:-:S02]  /*17350*/  F2FP.F16.F32.PACK_AB R66, R11, R10 ;  /* 0x0000000a0b42723e */ /* 0x000fc400000000ff */
[----:B------:R-:W-:Y:S02]  /*17360*/  F2FP.F16.F32.PACK_AB R67, R39, R38 ;  /* 0x000000262743723e */ /* 0x000fe400000000ff */
[----:B--2---:R-:W-:Y:S01]  /*17370*/  LOP3.LUT R63, R0, 0x380, RZ, 0xc0, !PT ;  /* 0x00000380003f7812 */ /* 0x004fe200078ec0ff */
[----:B------:R-:W-:Y:S01]  /*17380*/  IMAD.X R61, RZ, RZ, R117, P3 ;  /* 0x000000ffff3d7224 */ /* 0x000fe200018e0675 */
[----:B------:R-:W-:Y:S02]  /*17390*/  LOP3.LUT R60, R124, R73, RZ, 0x3c, !PT ;  /* 0x000000497c3c7212 */ /* 0x000fe400078e3cff */
[----:B------:R-:W-:Y:S02]  /*173a0*/  SHF.R.U64 R63, R63, 0x3, RZ ;  /* 0x000000033f3f7819 */ /* 0x000fe400000012ff */
[----:B------:R-:W-:Y:S01]  /*173b0*/  LOP3.LUT R73, R72, 0x380, RZ, 0xc0, !PT ;  /* 0x0000038048497812 */ /* 0x000fe200078ec0ff */
[----:B------:R2:W-:Y:S01]  /*173c0*/  STSM.16.M88.4 [R74], R64 ;  /* 0x000000404a007844 */ /* 0x0005e20000000200 */
[----:B------:R-:W-:-:S02]  /*173d0*/  F2FP.F16.F32.PACK_AB R62, R15, R14 ;  /* 0x0000000e0f3e723e */ /* 0x000fc400000000ff */
[----:B------:R-:W-:Y:S02]  /*173e0*/  SHF.R.U64 R73, R73, 0x3, RZ ;  /* 0x0000000349497819 */ /* 0x000fe400000012ff */
[----:B------:R-:W-:Y:S02]  /*173f0*/  IADD3 R122, P1, R116, 0x4020, RZ ;  /* 0x00004020747a7810 */ /* 0x000fe40007f3e0ff */
[----:B------:R-:W-:Y:S02]  /*17400*/  LOP3.LUT R72, R73, R72, RZ, 0x3c, !PT ;  /* 0x0000004849487212 */ /* 0x000fe400078e3cff */
[----:B------:R-:W-:Y:S02]  /*17410*/  IADD3.X R73, RZ, R117, RZ, P0, !PT ;  /* 0x00000075ff497210 */ /* 0x000fe400007fe4ff */
[----:B--2---:R-:W-:Y:S02]  /*17420*/  LOP3.LUT R64, R63, R0, RZ, 0x3c, !PT ;  /* 0x000000003f407212 */ /* 0x004fe400078e3cff */
[----:B------:R-:W-:-:S02]  /*17430*/  MOV R66, R60 ;  /* 0x0000003c00427202 */ /* 0x000fc40000000f00 */
[----:B------:R-:W-:Y:S02]  /*17440*/  F2FP.F16.F32.PACK_AB R60, R13, R12 ;  /* 0x0000000c0d3c723e */ /* 0x000fe400000000ff */
[----:B------:R-:W-:Y:S02]  /*17450*/  F2FP.F16.F32.PACK_AB R61, R43, R42 ;  /* 0x0000002a2b3d723e */ /* 0x000fe400000000ff */
[----:B------:R-:W-:Y:S01]  /*17460*/  F2FP.F16.F32.PACK_AB R63, R47, R46 ;  /* 0x0000002e2f3f723e */ /* 0x000fe200000000ff */
[----:B------:R-:W-:Y:S01]  /*17470*/  IMAD.X R65, RZ, RZ, R117, P2 ;  /* 0x000000ffff417224 */ /* 0x000fe200010e0675 */
[----:B------:R-:W-:-:S03]  /*17480*/  LOP3.LUT R123, R122, 0x380, RZ, 0xc0, !PT ;  /* 0x000003807a7b7812 */ /* 0x000fc600078ec0ff */
[----:B------:R2:W-:Y:S01]  /*17490*/  STSM.16.M88.4 [R66], R60 ;  /* 0x0000003c42007844 */ /* 0x0005e20000000200 */
[----:B------:R-:W-:Y:S02]  /*174a0*/  SHF.R.U64 R123, R123, 0x3, RZ ;  /* 0x000000037b7b7819 */ /* 0x000fe400000012ff */
[----:B------:R-:W-:Y:S02]  /*174b0*/  MOV R0, R64 ;  /* 0x0000004000007202 */ /* 0x000fe40000000f00 */
[----:B------:R-:W-:Y:S02]  /*174c0*/  F2FP.F16.F32.PACK_AB R64, R21, R20 ;  /* 0x000000141540723e */ /* 0x000fe400000000ff */
[----:B------:R-:W-:Y:S02]  /*174d0*/  F2FP.F16.F32.PACK_AB R65, R51, R50 ;  /* 0x000000323341723e */ /* 0x000fe400000000ff */
[----:B--2---:R-:W-:-:S04]  /*174e0*/  IADD3 R60, P0, R116, 0x4040, RZ ;  /* 0x00004040743c7810 */ /* 0x004fc80007f1e0ff */
[----:B------:R-:W-:Y:S02]  /*174f0*/  LOP3.LUT R74, R60, 0x380, RZ, 0xc0, !PT ;  /* 0x000003803c4a7812 */ /* 0x000fe400078ec0ff */
[----:B------:R-:W-:Y:S02]  /*17500*/  F2FP.F16.F32.PACK_AB R66, R25, R24 ;  /* 0x000000181942723e */ /* 0x000fe400000000ff */
[----:B------:R-:W-:Y:S02]  /*17510*/  F2FP.F16.F32.PACK_AB R67, R55, R54 ;  /* 0x000000363743723e */ /* 0x000fe400000000ff */
[----:B------:R-:W-:Y:S02]  /*17520*/  MOV R61, R72 ;  /* 0x00000048003d7202 */ /* 0x000fe40000000f00 */
[----:B------:R-:W-:Y:S02]  /*17530*/  SHF.R.U64 R63, R74, 0x3, RZ ;  /* 0x000000034a3f7819 */ /* 0x000fe400000012ff */
[----:B------:R-:W-:Y:S01]  /*17540*/  LOP3.LUT R122, R123, R122, RZ, 0x3c, !PT ;  /* 0x0000007a7b7a7212 */ /* 0x000fe200078e3cff */
[----:B------:R-:W-:Y:S01]  /*17550*/  IMAD.X R123, RZ, RZ, R117, P1 ;  /* 0x000000ffff7b7224 */ /* 0x000fe200008e0675 */
[----:B------:R-:W-:-:S02]  /*17560*/  F2FP.F16.F32.PACK_AB R72, R29, R28 ;  /* 0x0000001c1d48723e */ /* 0x000fc400000000ff */
[----:B------:R-:W-:Y:S02]  /*17570*/  F2FP.F16.F32.PACK_AB R73, R59, R58 ;  /* 0x0000003a3b49723e */ /* 0x000fe400000000ff */
[----:B------:R-:W-:Y:S02]  /*17580*/  F2FP.F16.F32.PACK_AB R74, R33, R32 ;  /* 0x00000020214a723e */ /* 0x000fe400000000ff */
[----:B------:R-:W-:Y:S01]  /*17590*/  F2FP.F16.F32.PACK_AB R75, R105, R104 ;  /* 0x00000068694b723e */ /* 0x000fe200000000ff */
[----:B------:R2:W-:Y:S01]  /*175a0*/  STSM.16.M88.4 [R0], R64 ;  /* 0x0000004000007844 */ /* 0x0005e20000000200 */
[----:B------:R-:W-:Y:S02]  /*175b0*/  IADD3 R124, P3, R116, 0x4060, RZ ;  /* 0x00004060747c7810 */ /* 0x000fe40007f7e0ff */
[----:B------:R-:W-:Y:S01]  /*175c0*/  MOV R122, R122 ;  /* 0x0000007a007a7202 */ /* 0x000fe20000000f00 */
[----:B------:R3:W-:Y:S01]  /*175d0*/  STSM.16.M88.4 [R61], R72 ;  /* 0x000000483d007844 */ /* 0x0007e20000000200 */
[----:B------:R-:W-:-:S02]  /*175e0*/  F2FP.F16.F32.PACK_AB R62, R41, R40 ;  /* 0x00000028293e723e */ /* 0x000fc400000000ff */
[----:B--2---:R-:W-:Y:S02]  /*175f0*/  LOP3.LUT R64, R63, R60, RZ, 0x3c, !PT ;  /* 0x0000003c3f407212 */ /* 0x004fe400078e3cff */
[----:B------:R-:W-:Y:S02]  /*17600*/  F2FP.F16.F32.PACK_AB R60, R37, R36 ;  /* 0x00000024253c723e */ /* 0x000fe400000000ff */
[----:B---3--:R-:W-:Y:S02]  /*17610*/  F2FP.F16.F32.PACK_AB R61, R109, R108 ;  /* 0x0000006c6d3d723e */ /* 0x008fe400000000ff */
[----:B------:R-:W-:Y:S01]  /*17620*/  F2FP.F16.F32.PACK_AB R63, R71, R70 ;  /* 0x00000046473f723e */ /* 0x000fe200000000ff */
[----:B------:R-:W-:Y:S01]  /*17630*/  IMAD.X R65, RZ, RZ, R117, P0 ;  /* 0x000000ffff417224 */ /* 0x000fe200000e0675 */
[----:B------:R-:W-:Y:S02]  /*17640*/  IADD3 R72, P2, R116, 0x8000, RZ ;  /* 0x0000800074487810 */ /* 0x000fe40007f5e0ff */
[----:B------:R-:W-:-:S02]  /*17650*/  LOP3.LUT R75, R124, 0x380, RZ, 0xc0, !PT ;  /* 0x000003807c4b7812 */ /* 0x000fc400078ec0ff */
[----:B------:R-:W-:Y:S01]  /*17660*/  IADD3 R73, P0, R116, 0x8020, RZ ;  /* 0x0000802074497810 */ /* 0x000fe20007f1e0ff */
[----:B------:R2:W-:Y:S01]  /*17670*/  STSM.16.M88.4 [R122], R60 ;  /* 0x0000003c7a007844 */ /* 0x0005e20000000200 */
[----:B------:R-:W-:Y:S02]  /*17680*/  MOV R0, R64 ;  /* 0x0000004000007202 */ /* 0x000fe40000000f00 */
[----:B------:R-:W-:Y:S02]  /*17690*/  SHF.R.U64 R75, R75, 0x3, RZ ;  /* 0x000000034b4b7819 */ /* 0x000fe400000012ff */
[----:B------:R-:W-:Y:S02]  /*176a0*/  F2FP.F16.F32.PACK_AB R64, R45, R44 ;  /* 0x0000002c2d40723e */ /* 0x000fe400000000ff */
[----:B------:R-:W-:Y:S02]  /*176b0*/  F2FP.F16.F32.PACK_AB R65, R113, R112 ;  /* 0x000000707141723e */ /* 0x000fe400000000ff */
[----:B------:R-:W-:-:S02]  /*176c0*/  F2FP.F16.F32.PACK_AB R66, R49, R48 ;  /* 0x000000303142723e */ /* 0x000fc400000000ff */
[----:B------:R-:W-:Y:S02]  /*176d0*/  F2FP.F16.F32.PACK_AB R67, R79, R78 ;  /* 0x0000004e4f43723e */ /* 0x000fe400000000ff */
[----:B--2---:R-:W-:Y:S02]  /*176e0*/  LOP3.LUT R63, R72, 0x380, RZ, 0xc0, !PT ;  /* 0x00000380483f7812 */ /* 0x004fe400078ec0ff */
[----:B------:R-:W-:Y:S02]  /*176f0*/  LOP3.LUT R62, R73, 0x380, RZ, 0xc0, !PT ;  /* 0x00000380493e7812 */ /* 0x000fe400078ec0ff */
[----:B------:R-:W-:Y:S02]  /*17700*/  SHF.R.U64 R63, R63, 0x3, RZ ;  /* 0x000000033f3f7819 */ /* 0x000fe400000012ff */
[----:B------:R-:W-:Y:S02]  /*17710*/  LOP3.LUT R60, R75, R124, RZ, 0x3c, !PT ;  /* 0x0000007c4b3c7212 */ /* 0x000fe400078e3cff */
[----:B------:R-:W-:Y:S01]  /*17720*/  IADD3.X R61, RZ, R117, RZ, P3, !PT ;  /* 0x00000075ff3d7210 */ /* 0x000fe20001ffe4ff */
[----:B------:R2:W-:Y:S01]  /*17730*/  STSM.16.M88.4 [R0], R64 ;  /* 0x0000004000007844 */ /* 0x0005e20000000200 */
[----:B------:R-:W-:Y:S01]  /*17740*/  SHF.R.U64 R62, R62, 0x3, RZ ;  /* 0x000000033e3e7819 */ /* 0x000fe200000012ff */
[----:B------:R-:W3:Y:S01]  /*17750*/  LDC R124, c[0x0][0xbe8] ;  /* 0x0002fa00ff7c7b82 */ /* 0x000ee20000000800 */
[----:B------:R-:W-:-:S04]  /*17760*/  IADD3 R123, P1, R116, 0x8040, RZ ;  /* 0x00008040747b7810 */ /* 0x000fc80007f3e0ff */
[----:B------:R-:W-:Y:S02]  /*17770*/  LOP3.LUT R122, R123, 0x380, RZ, 0xc0, !PT ;  /* 0x000003807b7a7812 */ /* 0x000fe400078ec0ff */
[----:B--2---:R-:W-:Y:S02]  /*17780*/  LOP3.LUT R64, R63, R72, RZ, 0x3c, !PT ;  /* 0x000000483f407212 */ /* 0x004fe400078e3cff */
[----:B------:R-:W-:Y:S02]  /*17790*/  LOP3.LUT R72, R62, R73, RZ, 0x3c, !PT ;  /* 0x000000493e487212 */ /* 0x000fe400078e3cff */
[----:B------:R-:W-:Y:S02]  /*177a0*/  MOV R0, R60 ;  /* 0x0000003c00007202 */ /* 0x000fe40000000f00 */
[----:B------:R-:W-:Y:S02]  /*177b0*/  F2FP.F16.F32.PACK_AB R60, R53, R52 ;  /* 0x00000034353c723e */ /* 0x000fe400000000ff */
[----:B------:R-:W-:-:S02]  /*177c0*/  F2FP.F16.F32.PACK_AB R61, R83, R82 ;  /* 0x00000052533d723e */ /* 0x000fc400000000ff */
[----:B------:R-:W-:Y:S02]  /*177d0*/  F2FP.F16.F32.PACK_AB R62, R57, R56 ;  /* 0x00000038393e723e */ /* 0x000fe400000000ff */
[----:B------:R-:W-:Y:S01]  /*177e0*/  F2FP.F16.F32.PACK_AB R63, R87, R86 ;  /* 0x00000056573f723e */ /* 0x000fe200000000ff */
[--C-:B------:R-:W-:Y:S02]  /*177f0*/  IMAD.X R65, RZ, RZ, R117.reuse, P2 ;  /* 0x000000ffff417224 */ /* 0x100fe400010e0675 */
[----:B------:R-:W-:Y:S02]  /*17800*/  IMAD.X R73, RZ, RZ, R117, P0 ;  /* 0x000000ffff497224 */ /* 0x000fe400000e0675 */
[----:B------:R2:W-:Y:S01]  /*17810*/  STSM.16.M88.4 [R0], R60 ;  /* 0x0000003c00007844 */ /* 0x0005e20000000200 */
[----:B------:R-:W-:Y:S02]  /*17820*/  MOV R74, R64 ;  /* 0x00000040004a7202 */ /* 0x000fe40000000f00 */
[----:B------:R-:W-:-:S02]  /*17830*/  F2FP.F16.F32.PACK_AB R64, R69, R68 ;  /* 0x000000444540723e */ /* 0x000fc400000000ff */
[----:B------:R-:W-:Y:S02]  /*17840*/  F2FP.F16.F32.PACK_AB R65, R91, R90 ;  /* 0x0000005a5b41723e */ /* 0x000fe400000000ff */
[----:B------:R-:W-:Y:S02]  /*17850*/  F2FP.F16.F32.PACK_AB R66, R77, R76 ;  /* 0x0000004c4d42723e */ /* 0x000fe400000000ff */
[----:B------:R-:W-:Y:S02]  /*17860*/  F2FP.F16.F32.PACK_AB R67, R95, R94 ;  /* 0x0000005e5f43723e */ /* 0x000fe400000000ff */
[----:B------:R-:W-:Y:S02]  /*17870*/  SHF.R.U64 R122, R122, 0x3, RZ ;  /* 0x000000037a7a7819 */ /* 0x000fe400000012ff */
[----:B--2---:R-:W-:-:S04]  /*17880*/  IADD3 R0, P0, R116, 0x8060, RZ ;  /* 0x0000806074007810 */ /* 0x004fc80007f1e0ff */
[----:B------:R-:W-:Y:S01]  /*17890*/  LOP3.LUT R75, R0, 0x380, RZ, 0xc0, !PT ;  /* 0x00000380004b7812 */ /* 0x000fe200078ec0ff */
[----:B------:R2:W-:Y:S01]  /*178a0*/  STSM.16.M88.4 [R74], R64 ;  /* 0x000000404a007844 */ /* 0x0005e20000000200 */
[----:B------:R-:W-:Y:S02]  /*178b0*/  MOV R60, R72 ;  /* 0x00000048003c7202 */ /* 0x000fe40000000f00 */
[----:B------:R-:W-:Y:S02]  /*178c0*/  SHF.R.U64 R61, R75, 0x3, RZ ;  /* 0x000000034b3d7819 */ /* 0x000fe400000012ff */
[----:B------:R-:W-:Y:S02]  /*178d0*/  LOP3.LUT R122, R122, R123, RZ, 0x3c, !PT ;  /* 0x0000007b7a7a7212 */ /* 0x000fe400078e3cff */
[----:B------:R-:W-:Y:S02]  /*178e0*/  F2FP.F16.F32.PACK_AB R72, R81, R80 ;  /* 0x000000505148723e */ /* 0x000fe400000000ff */
[----:B------:R-:W-:-:S02]  /*178f0*/  F2FP.F16.F32.PACK_AB R73, R99, R98 ;  /* 0x000000626349723e */ /* 0x000fc400000000ff */
[----:B------:R-:W-:Y:S02]  /*17900*/  F2FP.F16.F32.PACK_AB R75, R103, R102 ;  /* 0x00000066674b723e */ /* 0x000fe400000000ff */
[----:B------:R-:W-:Y:S01]  /*17910*/  IADD3.X R123, RZ, R117, RZ, P1, !PT ;  /* 0x00000075ff7b7210 */ /* 0x000fe20000ffe4ff */
[----:B------:R-:W-:Y:S01]  /*17920*/  IMAD.X R117, RZ, RZ, R117, P0 ;  /* 0x000000ffff757224 */ /* 0x000fe200000e0675 */
[----:B--2---:R-:W-:Y:S02]  /*17930*/  F2FP.F16.F32.PACK_AB R74, R85, R84 ;  /* 0x00000054554a723e */ /* 0x004fe400000000ff */
[----:B------:R-:W-:Y:S02]  /*17940*/  LOP3.LUT R116, R61, R0, RZ, 0x3c, !PT ;  /* 0x000000003d747212 */ /* 0x000fe400078e3cff */
[----:B------:R-:W-:Y:S01]  /*17950*/  MOV R122, R122 ;  /* 0x0000007a007a7202 */ /* 0x000fe20000000f00 */
[----:B------:R2:W-:Y:S01]  /*17960*/  STSM.16.M88.4 [R60], R72 ;  /* 0x000000483c007844 */ /* 0x0005e20000000200 */
[----:B------:R-:W-:-:S02]  /*17970*/  F2FP.F16.F32.PACK_AB R61, R107, R106 ;  /* 0x0000006a6b3d723e */ /* 0x000fc400000000ff */
[----:B------:R-:W-:Y:S02]  /*17980*/  F2FP.F16.F32.PACK_AB R62, R93, R92 ;  /* 0x0000005c5d3e723e */ /* 0x000fe400000000ff */
[----:B------:R-:W-:Y:S02]  /*17990*/  F2FP.F16.F32.PACK_AB R63, R111, R110 ;  /* 0x0000006e6f3f723e */ /* 0x000fe400000000ff */
[----:B------:R-:W-:Y:S02]  /*179a0*/  MOV R116, R116 ;  /* 0x0000007400747202 */ /* 0x000fe40000000f00 */
[----:B------:R-:W-:Y:S02]  /*179b0*/  F2FP.F16.F32.PACK_AB R64, R97, R96 ;  /* 0x000000606140723e */ /* 0x000fe400000000ff */
[----:B------:R-:W-:Y:S02]  /*179c0*/  F2FP.F16.F32.PACK_AB R65, R115, R114 ;  /* 0x000000727341723e */ /* 0x000fe400000000ff */
[----:B------:R-:W-:-:S02]  /*179d0*/  F2FP.F16.F32.PACK_AB R66, R101, R100 ;  /* 0x000000646542723e */ /* 0x000fc400000000ff */
[----:B------:R-:W-:Y:S02]  /*179e0*/  F2FP.F16.F32.PACK_AB R67, R119, R118 ;  /* 0x000000767743723e */ /* 0x000fe400000000ff */
[----:B--2---:R-:W-:-:S05]  /*179f0*/  F2FP.F16.F32.PACK_AB R60, R89, R88 ;  /* 0x00000058593c723e */ /* 0x004fca00000000ff */
[----:B------:R2:W-:Y:S04]  /*17a00*/  STSM.16.M88.4 [R122], R60 ;  /* 0x0000003c7a007844 */ /* 0x0005e80000000200 */
[----:B------:R0:W-:Y:S01]  /*17a10*/  STSM.16.M88.4 [R116], R64 ;  /* 0x0000004074007844 */ /* 0x0001e20000000200 */
[----:B------:R-:W-:Y:S01]  /*17a20*/  BAR.SYNC.DEFER_BLOCKING 0x1, 0x100 ;  /* 0x0044000000007b1d */ /* 0x000fe20000010000 */
[----:B------:R-:W-:-:S04]  /*17a30*/  ISETP.NE.U32.AND P0, PT, RZ, UR6, PT ;  /* 0x00000006ff007c0c */ /* 0x000fc8000bf05070 */
[----:B------:R-:W-:Y:S02]  /*17a40*/  ISETP.NE.AND.EX P0, PT, RZ, UR7, PT, P0 ;  /* 0x00000007ff007c0c */ /* 0x000fe4000bf05300 */
[----:B--2---:R-:W-:Y:S01]  /*17a50*/  IADD3 R60, P1, R227, UR6, RZ ;  /* 0x00000006e33c7c10 */ /* 0x004fe2000ff3e0ff */
[----:B------:R-:W-:-:S03]  /*17a60*/  IMAD.MOV.U32 R0, RZ, RZ, RZ ;  /* 0x000000ffff007224 */ /* 0x000fc600078e00ff */
[----:B------:R-:W-:-:S07]  /*17a70*/  IADD3.X R61, R228, UR7, RZ, P1, !PT ;  /* 0x00000007e43d7c10 */ /* 0x000fce0008ffe4ff */
[----:B------:R-:W2:Y:S01]  /*17a80*/  @P0 LDG.E R0, desc[UR48][R60.64] ;  /* 0x000000303c000981 */ /* 0x000ea2000c1e1900 */
[----:B------:R-:W-:-:S04]  /*17a90*/  ISETP.NE.U32.AND P1, PT, RZ, UR4, PT ;  /* 0x00000004ff007c0c */ /* 0x000fc8000bf25070 */
[----:B------:R-:W-:Y:S01]  /*17aa0*/  ISETP.NE.AND.EX P1, PT, RZ, UR5, PT, P1 ;  /* 0x00000005ff007c0c */ /* 0x000fe2000bf25310 */
[----:B------:R-:W-:-:S12]  /*17ab0*/  IMAD.MOV.U32 R72, RZ, RZ, 0x9b8 ;  /* 0x000009b8ff487424 */ /* 0x000fd800078e00ff */
[----:B------:R-:W-:Y:S01]  /*17ac0*/  @P1 IADD3 R62, P2, R227, UR4, RZ ;  /* 0x00000004e33e1c10 */ /* 0x000fe2000ff5e0ff */
[----:B------:R-:W-:-:S03]  /*17ad0*/  ULDC UR4, c[0x0][0xa88] ;  /* 0x0002a20000047ab9 */ /* 0x000fc60000000800 */
[----:B------:R-:W-:Y:S02]  /*17ae0*/  @P1 IADD3.X R63, R228, UR5, RZ, P2, !PT ;  /* 0x00000005e43f1c10 */ /* 0x000fe400097fe4ff */
[C---:B------:R-:W-:Y:S02]  /*17af0*/  ISETP.NE.AND P2, PT, R225.reuse, RZ, PT ;  /* 0x000000ffe100720c */ /* 0x040fe40003f45270 */
[----:B------:R-:W-:Y:S01]  /*17b00*/  MOV R74, UR4 ;  /* 0x00000004004a7c02 */ /* 0x000fe20008000f00 */
[----:B------:R-:W-:Y:S02]  /*17b10*/  ULDC UR4, c[0x0][0xad4] ;  /* 0x0002b50000047ab9 */ /* 0x000fe40000000800 */
[----:B------:R-:W-:Y:S02]  /*17b20*/  SEL R225, R225, UR4, P2 ;  /* 0x00000004e1e17c07 */ /* 0x000fe40009000000 */
[----:B---3--:R-:W-:Y:S01]  /*17b30*/  ISETP.NE.AND P4, PT, R124, 0x1, PT ;  /* 0x000000017c00780c */ /* 0x008fe20003f85270 */
[----:B------:R3:W5:Y:S01]  /*17b40*/  @P1 LDG.E R74, desc[UR48][R62.64] ;  /* 0x000000303e4a1981 */ /* 0x000762000c1e1900 */
[----:B------:R-:W-:-:S04]  /*17b50*/  ISETP.GT.AND P3, PT, R225, 0x1, PT ;  /* 0x00000001e100780c */ /* 0x000fc80003f64270 */
[----:B------:R-:W-:-:S04]  /*17b60*/  SEL R72, R72, 0x978, P3 ;  /* 0x0000097848487807 */ /* 0x000fc80001800000 */
[----:B0-----:R0:W1:Y:S08]  /*17b70*/  LDC.64 R66, c[0x0][R72+0x220] ;  /* 0x0000880048427b82 */ /* 0x0010700000000a00 */
[----:B------:R0:W1:Y:S01]  /*17b80*/  LDC.64 R64, c[0x0][R72+0x218] ;  /* 0x0000860048407b82 */ /* 0x0000620000000a00 */
[----:B------:R-:W-:-:S07]  /*17b90*/  ISETP.NE.U32.AND P2, PT, RZ, UR6, PT ;  /* 0x00000006ff007c0c */ /* 0x000fce000bf45070 */
[----:B---3--:R0:W3:Y:S01]  /*17ba0*/  LDC.64 R62, c[0x0][R72+0x228] ;  /* 0x00008a00483e7b82 */ /* 0x0080e20000000a00 */
[----:B------:R-:W-:-:S04]  /*17bb0*/  ISETP.NE.AND.EX P2, PT, RZ, UR7, PT, P2 ;  /* 0x00000007ff007c0c */ /* 0x000fc8000bf45320 */
[----:B------:R-:W-:Y:S02]  /*17bc0*/  SEL R226, R226, RZ, !P2 ;  /* 0x000000ffe2e27207 */ /* 0x000fe40005000000 */
[----:B----4-:R-:W-:Y:S01]  /*17bd0*/  SEL R117, R128, RZ, !P2 ;  /* 0x000000ff80757207 */ /* 0x010fe20005000000 */
[----:B------:R-:W4:Y:S08]  /*17be0*/  @P4 LDC R75, c[0x0][0xbec] ;  /* 0x0002fb00ff4b4b82 */ /* 0x000f300000000800 */
[----:B0-----:R-:W0:Y:S08]  /*17bf0*/  LDC.64 R72, c[0x0][R72+0x210] ;  /* 0x0000840048487b82 */ /* 0x001e300000000a00 */
[----:B------:R-:W3:Y:S01]  /*17c00*/  @P4 LDC R116, c[0x0][0xbf0] ;  /* 0x0002fc00ff744b82 */ /* 0x000ee20000000800 */
[----:B-1----:R-:W-:-:S04]  /*17c10*/  IMAD R67, R67, R226, RZ ;  /* 0x000000e243437224 */ /* 0x002fc800078e02ff */
[C---:B------:R-:W-:Y:S02]  /*17c20*/  IMAD R117, R66.reuse, R117, R67 ;  /* 0x0000007542757224 */ /* 0x040fe400078e0243 */
[----:B------:R-:W-:-:S04]  /*17c30*/  IMAD.WIDE.U32 R66, R66, R226, RZ ;  /* 0x000000e242427225 */ /* 0x000fc800078e00ff */
[-C--:B------:R-:W-:Y:S02]  /*17c40*/  IMAD R123, R65, R195.reuse, RZ ;  /* 0x000000c3417b7224 */ /* 0x080fe400078e02ff */
[----:B------:R-:W-:-:S05]  /*17c50*/  IMAD.WIDE.U32 R64, R64, R195, RZ ;  /* 0x000000c340407225 */ /* 0x000fca00078e00ff */
[----:B------:R-:W-:Y:S01]  /*17c60*/  IADD3 R123, R65, R123, RZ ;  /* 0x0000007b417b7210 */ /* 0x000fe20007ffe0ff */
[----:B------:R-:W-:Y:S02]  /*17c70*/  IMAD.IADD R117, R67, 0x1, R117 ;  /* 0x0000000143757824 */ /* 0x000fe400078e0275 */
[----:B------:R-:W-:Y:S01]  /*17c80*/  IMAD R67, R126, 0x80, R127 ;  /* 0x000000807e437824 */ /* 0x000fe200078e027f */
[----:B--2---:R-:W-:Y:S02]  /*17c90*/  IADD3 R122, P2, P5, R66, R64, R0 ;  /* 0x00000040427a7210 */ /* 0x004fe40007d5e000 */
[----:B------:R-:W1:Y:S01]  /*17ca0*/  LDC.64 R64, c[0x0][0xba8] ;  /* 0x0002ea00ff407b82 */ /* 0x000e620000000a00 */
[----:B----4-:R-:W-:-:S04]  /*17cb0*/  @P4 IMAD.HI.U32 R66, R67, R75, RZ ;  /* 0x0000004b43424227 */ /* 0x010fc800078e00ff */
[----:B------:R-:W-:Y:S01]  /*17cc0*/  IMAD.MOV.U32 R75, RZ, RZ, R67 ;  /* 0x000000ffff4b7224 */ /* 0x000fe200078e0043 */
[----:B---3--:R-:W-:Y:S02]  /*17cd0*/  @P4 SHF.R.U32.HI R75, RZ, R116, R66 ;  /* 0x00000074ff4b4219 */ /* 0x008fe40000011642 */
[----:B------:R-:W-:-:S05]  /*17ce0*/  SEL R66, R125, RZ, P3 ;  /* 0x000000ff7d427207 */ /* 0x000fca0001800000 */
[-C--:B------:R-:W-:Y:S02]  /*17cf0*/  IMAD R116, R63, R66.reuse, RZ ;  /* 0x000000423f747224 */ /* 0x080fe400078e02ff */
[----:B------:R-:W-:Y:S01]  /*17d00*/  IMAD.WIDE.U32 R62, R62, R66, RZ ;  /* 0x000000423e3e7225 */ /* 0x000fe200078e00ff */
[----:B------:R-:W-:-:S04]  /*17d10*/  SHF.R.S32.HI R66, RZ, 0x1f, R0 ;  /* 0x0000001fff427819 */ /* 0x000fc80000011400 */
[----:B------:R-:W-:Y:S01]  /*17d20*/  IADD3 R116, R63, R116, RZ ;  /* 0x000000743f747210 */ /* 0x000fe20007ffe0ff */
[----:B-1----:R-:W1:Y:S01]  /*17d30*/  @!P3 LDC R64, c[0x0][0xb50] ;  /* 0x0002d400ff40bb82 */ /* 0x002e620000000800 */
[----:B------:R-:W-:Y:S01]  /*17d40*/  IMAD.MOV R63, RZ, RZ, -R75 ;  /* 0x000000ffff3f7224 */ /* 0x000fe200078e0a4b */
[----:B------:R-:W-:Y:S02]  /*17d50*/  IADD3.X R117, R117, R123, R66, P2, P5 ;  /* 0x0000007b75757210 */ /* 0x000fe400017ea442 */
[----:B------:R-:W-:-:S04]  /*17d60*/  IADD3 R62, P2, P5, R75, R122, R62 ;  /* 0x0000007a4b3e7210 */ /* 0x000fc80007d5e03e */
[----:B------:R-:W2:Y:S01]  /*17d70*/  @!P3 LDC R65, c[0x0][0xb54] ;  /* 0x0002d500ff41bb82 */ /* 0x000ea20000000800 */
[----:B------:R-:W-:Y:S01]  /*17d80*/  SHF.R.S32.HI R75, RZ, 0x1f, R75 ;  /* 0x0000001fff4b7819 */ /* 0x000fe2000001144b */
[----:B------:R-:W-:-:S03]  /*17d90*/  IMAD R122, R124, R63, R67 ;  /* 0x0000003f7c7a7224 */ /* 0x000fc600078e0243 */
[----:B------:R-:W-:Y:S01]  /*17da0*/  IADD3.X R63, R75, R117, R116, P2, P5 ;  /* 0x000000754b3f7210 */ /* 0x000fe200017ea474 */
[-C--:B0-----:R-:W-:Y:S01]  /*17db0*/  IMAD R73, R73, R122.reuse, RZ ;  /* 0x0000007a49497224 */ /* 0x081fe200078e02ff */
[----:B------:R-:W-:Y:S01]  /*17dc0*/  SHF.R.S32.HI R75, RZ, 0x1f, R122 ;  /* 0x0000001fff4b7819 */ /* 0x000fe2000001147a */
[----:B------:R-:W-:-:S04]  /*17dd0*/  IMAD.WIDE.U32 R62, R72, R122, R62 ;  /* 0x0000007a483e7225 */ /* 0x000fc800078e003e */
[----:B------:R-:W-:-:S04]  /*17de0*/  IMAD R73, R72, R75, R73 ;  /* 0x0000004b48497224 */ /* 0x000fc800078e0249 */
[----:B------:R-:W-:Y:S01]  /*17df0*/  IMAD.IADD R63, R63, 0x1, R73 ;  /* 0x000000013f3f7824 */ /* 0x000fe200078e0249 */
[----:B-1----:R-:W-:-:S04]  /*17e00*/  LEA R73, P2, R62, R64, 0x2 ;  /* 0x000000403e497211 */ /* 0x002fc800078410ff */
[----:B--2---:R-:W-:Y:S01]  /*17e10*/  LEA.HI.X R75, R62, R65, R63, 0x2, P2 ;  /* 0x000000413e4b7211 */ /* 0x004fe200010f143f */
[----:B------:R-:W-:Y:S08]  /*17e20*/  @P1 BRA `(.L_x_648) ;  /* 0x0000000000101947 */ /* 0x000ff00003800000 */
[----:B------:R-:W-:Y:S05]  /*17e30*/  @!P0 BRA `(.L_x_648) ;  /* 0x00000000000c8947 */ /* 0x000fea0003800000 */
[----:B------:R-:W2:Y:S04]  /*17e40*/  LDG.E R63, desc[UR48][R60.64] ;  /* 0x000000303c3f7981 */ /* 0x000ea8000c1e1900 */
[----:B-----5:R-:W2:Y:S02]  /*17e50*/  LDG.E R74, desc[UR48][R60.64+0x4] ;  /* 0x000004303c4a7981 */ /* 0x020ea4000c1e1900 */
[----:B--2---:R-:W-:-:S07]  /*17e60*/  IADD3 R74, -R63, R74, RZ ;  /* 0x0000004a3f4a7210 */ /* 0x004fce0007ffe1ff */
.L_x_648:
[----:B------:R-:W2:Y:S04]  /*17e70*/  LDL R64, [R1+0x118] ;  /* 0x0001180001407983 */ /* 0x000ea80000100800 */
[----:B------:R-:W3:Y:S04]  /*17e80*/  LDL R65, [R1+0xac] ;  /* 0x0000ac0001417983 */ /* 0x000ee80000100800 */
[----:B------:R-:W-:Y:S04]  /*17e90*/  SHFL.IDX PT, R60, R73, RZ, 0x1c1f ;  /* 0x001c1fff493c7589 */ /* 0x000fe800000e0000 */
[----:B------:R-:W0:Y:S04]  /*17ea0*/  SHFL.IDX PT, R61, R75, RZ, 0x1c1f ;  /* 0x001c1fff4b3d7589 */ /* 0x000e2800000e0000 */
[----:B------:R-:W-:Y:S04]  /*17eb0*/  SHFL.IDX PT, R62, R73, 0x1, 0x1c1f ;  /* 0x003c1f00493e7f89 */ /* 0x000fe800000e0000 */
[----:B------:R-:W1:Y:S01]  /*17ec0*/  SHFL.IDX PT, R63, R75, 0x1, 0x1c1f ;  /* 0x003c1f004b3f7f89 */ /* 0x000e6200000e0000 */
[----:B--2---:R-:W-:-:S02]  /*17ed0*/  IMAD R72, R126, 0x80, R64 ;  /* 0x000000807e487824 */ /* 0x004fc400078e0240 */
[----:B-----5:R-:W-:Y:S01]  /*17ee0*/  IMAD R64, R74, R124, RZ ;  /* 0x0000007c4a407224 */ /* 0x020fe200078e02ff */
[----:B---3--:R-:W-:Y:S01]  /*17ef0*/  LOP3.LUT P0, RZ, R65, 0x3, RZ, 0xc0, !PT ;  /* 0x0000000341ff7812 */ /* 0x008fe2000780c0ff */
[----:B------:R-:W-:-:S03]  /*17f00*/  VIADD R65, R72, 0x8 ;  /* 0x0000000848417836 */ /* 0x000fc60000000000 */
[-C--:B------:R-:W-:Y:S02]  /*17f10*/  ISETP.GE.OR P1, PT, R72, R64.reuse, P0 ;  /* 0x000000404800720c */ /* 0x080fe40000726670 */
[----:B------:R-:W-:-:S11]  /*17f20*/  ISETP.GE.OR P0, PT, R65, R64, P0 ;  /* 0x000000404100720c */ /* 0x000fd60000706670 */
[----:B0-----:R0:W-:Y:S04]  /*17f30*/  @!P1 ST.E desc[UR48][R60.64], R120 ;  /* 0x000000783c009985 */ /* 0x0011e8000c101930 */
[----:B-1----:R0:W-:Y:S01]  /*17f40*/  @!P0 ST.E desc[UR48][R62.64], R121 ;  /* 0x000000793e008985 */ /* 0x0021e2000c101930 */
[----:B------:R-:W-:Y:S05]  /*17f50*/  @P3 BRA `(.L_x_649) ;  /* 0x0000000c00643947 */ /* 0x000fea0003800000 */
[----:B------:R-:W1:Y:S01]  /*17f60*/  S2R R4, SR_TID.X ;  /* 0x0000000000047919 */ /* 0x000e620000002100 */
[----:B------:R-:W2:Y:S01]  /*17f70*/  @P4 LDC R65, c[0x0][0xbec] ;  /* 0x0002fb00ff414b82 */ /* 0x000ea20000000800 */
[----:B------:R-:W-:-:S07]  /*17f80*/  ULDC.64 UR4, c[0x0][0xaa0] ;  /* 0x0002a80000047ab9 */ /* 0x000fce0000000a00 */
[----:B------:R-:W3:Y:S01]  /*17f90*/  @P4 LDC R67, c[0x0][0xbf0] ;  /* 0x0002fc00ff434b82 */ /* 0x000ee20000000800 */
[----:B-1----:R-:W-:-:S04]  /*17fa0*/  IADD3 R4, R4, -0x80, RZ ;  /* 0xffffff8004047810 */ /* 0x002fc80007ffe0ff */
[----:B------:R-:W-:-:S04]  /*17fb0*/  SHF.R.S32.HI R5, RZ, 0x1f, R4 ;  /* 0x0000001fff057819 */ /* 0x000fc80000011404 */
[----:B------:R-:W-:-:S04]  /*17fc0*/  LEA.HI R5, R5, R4, RZ, 0x3 ;  /* 0x0000000405057211 */ /* 0x000fc800078f18ff */
[----:B------:R-:W-:Y:S02]  /*17fd0*/  LOP3.LUT R7, R5, 0xfffffff8, RZ, 0xc0, !PT ;  /* 0xfffffff805077812 */ /* 0x000fe400078ec0ff */
[----:B------:R-:W-:-:S03]  /*17fe0*/  SHF.R.S32.HI R21, RZ, 0x3, R5 ;  /* 0x00000003ff157819 */ /* 0x000fc60000011405 */
[----:B------:R-:W-:-:S04]  /*17ff0*/  IMAD.IADD R20, R4, 0x1, -R7 ;  /* 0x0000000104147824 */ /* 0x000fc800078e0a07 */
[----:B0-----:R-:W-:-:S05]  /*18000*/  IMAD.SHL.U32 R62, R20, 0x8, RZ ;  /* 0x00000008143e7824 */ /* 0x001fca00078e00ff */
[----:B------:R-:W-:-:S05]  /*18010*/  LEA R5, R21, R62, 0x6 ;  /* 0x0000003e15057211 */ /* 0x000fca00078e30ff */
[----:B------:R-:W-:-:S03]  /*18020*/  IMAD.WIDE R2, R5, 0x2, R2 ;  /* 0x0000000205027825 */ /* 0x000fc600078e0202 */
[C---:B------:R-:W-:Y:S02]  /*18030*/  IADD3 R9, P3, R2.reuse, 0x1000, RZ ;  /* 0x0000100002097810 */ /* 0x040fe40007f7e0ff */
[C---:B------:R-:W-:Y:S02]  /*18040*/  IADD3 R13, P2, R2.reuse, 0x2000, RZ ;  /* 0x00002000020d7810 */ /* 0x040fe40007f5e0ff */
[C---:B------:R-:W-:Y:S02]  /*18050*/  IADD3 R25, P6, R2.reuse, 0x3000, RZ ;  /* 0x0000300002197810 */ /* 0x040fe40007fde0ff */
[----:B------:R-:W-:Y:S02]  /*18060*/  IADD3 R29, P5, R2, 0x4000, RZ ;  /* 0x00004000021d7810 */ /* 0x000fe40007fbe0ff */
[----:B------:R-:W-:Y:S02]  /*18070*/  LOP3.LUT R8, R9, 0x380, RZ, 0xc0, !PT ;  /* 0x0000038009087812 */ /* 0x000fe400078ec0ff */
[----:B------:R-:W-:-:S02]  /*18080*/  LOP3.LUT R12, R13, 0x380, RZ, 0xc0, !PT ;  /* 0x000003800d0c7812 */ /* 0x000fc400078ec0ff */
[----:B------:R-:W-:Y:S02]  /*18090*/  IADD3 R33, P1, R2, 0x5000, RZ ;  /* 0x0000500002217810 */ /* 0x000fe40007f3e0ff */
[----:B------:R-:W-:Y:S02]  /*180a0*/  LOP3.LUT R24, R25, 0x380, RZ, 0xc0, !PT ;  /* 0x0000038019187812 */ /* 0x000fe400078ec0ff */
[----:B------:R-:W-:Y:S02]  /*180b0*/  LOP3.LUT R28, R29, 0x380, RZ, 0xc0, !PT ;  /* 0x000003801d1c7812 */ /* 0x000fe400078ec0ff */
[----:B------:R-:W-:Y:S02]  /*180c0*/  SHF.R.U64 R8, R8, 0x3, RZ ;  /* 0x0000000308087819 */ /* 0x000fe400000012ff */
[----:B------:R-:W-:Y:S02]  /*180d0*/  SHF.R.U64 R12, R12, 0x3, RZ ;  /* 0x000000030c0c7819 */ /* 0x000fe400000012ff */
[----:B------:R-:W-:-:S02]  /*180e0*/  LOP3.LUT R32, R33, 0x380, RZ, 0xc0, !PT ;  /* 0x0000038021207812 */ /* 0x000fc400078ec0ff */
[----:B------:R-:W-:Y:S02]  /*180f0*/  SHF.R.U64 R24, R24, 0x3, RZ ;  /* 0x0000000318187819 */ /* 0x000fe400000012ff */
[----:B------:R-:W-:Y:S02]  /*18100*/  SHF.R.U64 R28, R28, 0x3, RZ ;  /* 0x000000031c1c7819 */ /* 0x000fe400000012ff */
[----:B------:R-:W-:Y:S01]  /*18110*/  LOP3.LUT R8, R8, R9, RZ, 0x3c, !PT ;  /* 0x0000000908087212 */ /* 0x000fe200078e3cff */
[--C-:B------:R-:W-:Y:S01]  /*18120*/  IMAD.X R9, RZ, RZ, R3.reuse, P3 ;  /* 0x000000ffff097224 */ /* 0x100fe200018e0603 */
[----:B------:R-:W-:Y:S01]  /*18130*/  LOP3.LUT R12, R12, R13, RZ, 0x3c, !PT ;  /* 0x0000000d0c0c7212 */ /* 0x000fe200078e3cff */
[----:B------:R-:W-:Y:S01]  /*18140*/  IMAD.X R13, RZ, RZ, R3, P2 ;  /* 0x000000ffff0d7224 */ /* 0x000fe200010e0603 */
[----:B------:R-:W-:Y:S02]  /*18150*/  SHF.R.U64 R32, R32, 0x3, RZ ;  /* 0x0000000320207819 */ /* 0x000fe400000012ff */
[----:B------:R-:W-:-:S02]  /*18160*/  LOP3.LUT R24, R24, R25, RZ, 0x3c, !PT ;  /* 0x0000001918187212 */ /* 0x000fc400078e3cff */
[----:B------:R-:W-:Y:S01]  /*18170*/  LOP3.LUT R28, R28, R29, RZ, 0x3c, !PT ;  /* 0x0000001d1c1c7212 */ /* 0x000fe200078e3cff */
[----:B------:R-:W-:Y:S01]  /*18180*/  IMAD.X R29, RZ, RZ, R3, P5 ;  /* 0x000000ffff1d7224 */ /* 0x000fe200028e0603 */
[----:B------:R-:W-:Y:S01]  /*18190*/  IADD3.X R25, RZ, R3, RZ, P6, !PT ;  /* 0x00000003ff197210 */ /* 0x000fe200037fe4ff */
[----:B------:R-:W-:Y:S01]  /*181a0*/  IMAD R20, R20, 0x20, R21 ;  /* 0x0000002014147824 */ /* 0x000fe200078e0215 */
[C---:B------:R-:W-:Y:S01]  /*181b0*/  IADD3 R37, P0, R2.reuse, 0x6000, RZ ;  /* 0x0000600002257810 */ /* 0x040fe20007f1e0ff */
[----:B------:R-:W5:Y:S01]  /*181c0*/  LD.E.128 R12, desc[UR48][R12.64] ;  /* 0x000000300c0c7980 */ /* 0x000f62000c101d00 */
[C---:B------:R-:W-:Y:S02]  /*181d0*/  IADD3 R41, P3, R2.reuse, 0x7000, RZ ;  /* 0x0000700002297810 */ /* 0x040fe40007f7e0ff */
[C---:B------:R-:W-:Y:S01]  /*181e0*/  IADD3 R45, P2, R2.reuse, 0x8000, RZ ;  /* 0x00008000022d7810 */ /* 0x040fe20007f5e0ff */
[----:B------:R-:W5:Y:S01]  /*181f0*/  LD.E.128 R24, desc[UR48][R24.64] ;  /* 0x0000003018187980 */ /* 0x000f62000c101d00 */
[----:B------:R-:W-:-:S02]  /*18200*/  IADD3 R49, P6, R2, 0x9000, RZ ;  /* 0x0000900002317810 */ /* 0x000fc40007fde0ff */
[----:B------:R-:W-:Y:S01]  /*18210*/  IADD3 R53, P5, R2, 0xa000, RZ ;  /* 0x0000a00002357810 */ /* 0x000fe20007fbe0ff */
[----:B------:R-:W5:Y:S01]  /*18220*/  LD.E.128 R28, desc[UR48][R28.64] ;  /* 0x000000301c1c7980 */ /* 0x000f62000c101d00 */
[----:B------:R-:W-:Y:S01]  /*18230*/  LOP3.LUT R32, R32, R33, RZ, 0x3c, !PT ;  /* 0x0000002120207212 */ /* 0x000fe200078e3cff */
[----:B------:R-:W-:Y:S01]  /*18240*/  IMAD.X R33, RZ, RZ, R3, P1 ;  /* 0x000000ffff217224 */ /* 0x000fe200008e0603 */
[----:B------:R-:W-:Y:S02]  /*18250*/  LOP3.LUT R11, R2, 0x380, RZ, 0xc0, !PT ;  /* 0x00000380020b7812 */ /* 0x000fe400078ec0ff */
[----:B------:R-:W-:Y:S02]  /*18260*/  LOP3.LUT R36, R37, 0x380, RZ, 0xc0, !PT ;  /* 0x0000038025247812 */ /* 0x000fe400078ec0ff */
[----:B------:R-:W-:Y:S01]  /*18270*/  LOP3.LUT R40, R41, 0x380, RZ, 0xc0, !PT ;  /* 0x0000038029287812 */ /* 0x000fe200078ec0ff */
[----:B------:R-:W5:Y:S01]  /*18280*/  LD.E.128 R32, desc[UR48][R32.64] ;  /* 0x0000003020207980 */ /* 0x000f62000c101d00 */
[----:B------:R-:W-:-:S02]  /*18290*/  LOP3.LUT R44, R45, 0x380, RZ, 0xc0, !PT ;  /* 0x000003802d2c7812 */ /* 0x000fc400078ec0ff */
[----:B------:R-:W-:Y:S02]  /*182a0*/  LOP3.LUT R48, R49, 0x380, RZ, 0xc0, !PT ;  /* 0x0000038031307812 */ /* 0x000fe400078ec0ff */
[----:B------:R-:W-:Y:S02]  /*182b0*/  LOP3.LUT R52, R53, 0x380, RZ, 0xc0, !PT ;  /* 0x0000038035347812 */ /* 0x000fe400078ec0ff */
[----:B------:R-:W-:Y:S02]  /*182c0*/  IADD3 R7, P1, R2, 0xb000, RZ ;  /* 0x0000b00002077810 */ /* 0x000fe40007f3e0ff */
[----:B------:R-:W-:Y:S02]  /*182d0*/  SHF.R.U64 R11, R11, 0x3, RZ ;  /* 0x000000030b0b7819 */ /* 0x000fe400000012ff */
[----:B------:R-:W-:Y:S01]  /*182e0*/  SHF.R.U64 R36, R36, 0x3, RZ ;  /* 0x0000000324247819 */ /* 0x000fe200000012ff */
[----:B------:R-:W-:Y:S01]  /*182f0*/  IMAD.X R57, RZ, RZ, R3, P1 ;  /* 0x000000ffff397224 */ /* 0x000fe200008e0603 */
[----:B------:R-:W-:-:S02]  /*18300*/  SHF.R.U64 R40, R40, 0x3, RZ ;  /* 0x0000000328287819 */ /* 0x000fc400000012ff */
[----:B------:R-:W-:Y:S02]  /*18310*/  SHF.R.U64 R44, R44, 0x3, RZ ;  /* 0x000000032c2c7819 */ /* 0x000fe400000012ff */
[----:B------:R-:W-:Y:S02]  /*18320*/  SHF.R.U64 R48, R48, 0x3, RZ ;  /* 0x0000000330307819 */ /* 0x000fe400000012ff */
[----:B------:R-:W-:Y:S02]  /*18330*/  SHF.R.U64 R52, R52, 0x3, RZ ;  /* 0x0000000334347819 */ /* 0x000fe400000012ff */
[----:B------:R-:W-:Y:S02]  /*18340*/  LOP3.LUT R5, R7, 0x380, RZ, 0xc0, !PT ;  /* 0x0000038007057812 */ /* 0x000fe400078ec0ff */
[----:B------:R-:W-:Y:S02]  /*18350*/  LOP3.LUT R4, R11, R2, RZ, 0x3c, !PT ;  /* 0x000000020b047212 */ /* 0x000fe400078e3cff */
[----:B------:R-:W-:Y:S01]  /*18360*/  LOP3.LUT R36, R36, R37, RZ, 0x3c, !PT ;  /* 0x0000002524247212 */ /* 0x000fe200078e3cff */
[----:B------:R-:W5:Y:S01]  /*18370*/  LD.E.128 R8, desc[UR48][R8.64] ;  /* 0x0000003008087980 */ /* 0x000f62000c101d00 */
[----:B------:R-:W-:Y:S01]  /*18380*/  LOP3.LUT R40, R40, R41, RZ, 0x3c, !PT ;  /* 0x0000002928287212 */ /* 0x000fe200078e3cff */
[--C-:B------:R-:W-:Y:S01]  /*18390*/  IMAD.X R41, RZ, RZ, R3.reuse, P3 ;  /* 0x000000ffff297224 */ /* 0x100fe200018e0603 */
[----:B------:R-:W-:Y:S01]  /*183a0*/  LOP3.LUT R44, R44, R45, RZ, 0x3c, !PT ;  /* 0x0000002d2c2c7212 */ /* 0x000fe200078e3cff */
[----:B------:R-:W-:Y:S01]  /*183b0*/  IMAD.X R45, RZ, RZ, R3, P2 ;  /* 0x000000ffff2d7224 */ /* 0x000fe200010e0603 */
[----:B------:R-:W-:-:S02]  /*183c0*/  LOP3.LUT R48, R48, R49, RZ, 0x3c, !PT ;  /* 0x0000003130307212 */ /* 0x000fc400078e3cff */
[----:B------:R-:W-:Y:S01]  /*183d0*/  LOP3.LUT R52, R52, R53, RZ, 0x3c, !PT ;  /* 0x0000003534347212 */ /* 0x000fe200078e3cff */
[----:B------:R-:W-:Y:S01]  /*183e0*/  IMAD.X R53, RZ, RZ, R3, P5 ;  /* 0x000000ffff357224 */ /* 0x000fe200028e0603 */
[----:B------:R-:W-:Y:S01]  /*183f0*/  SHF.R.U64 R2, R5, 0x3, RZ ;  /* 0x0000000305027819 */ /* 0x000fe200000012ff */
[----:B------:R-:W5:Y:S01]  /*18400*/  LD.E.128 R40, desc[UR48][R40.64] ;  /* 0x0000003028287980 */ /* 0x000f62000c101d00 */
[-C--:B------:R-:W-:Y:S02]  /*18410*/  IADD3.X R37, RZ, R3.reuse, RZ, P0, !PT ;  /* 0x00000003ff257210 */ /* 0x080fe400007fe4ff */
[-C--:B------:R-:W-:Y:S01]  /*18420*/  IADD3.X R49, RZ, R3.reuse, RZ, P6, !PT ;  /* 0x00000003ff317210 */ /* 0x080fe200037fe4ff */
[----:B------:R-:W5:Y:S01]  /*18430*/  LD.E.128 R44, desc[UR48][R44.64] ;  /* 0x000000302c2c7980 */ /* 0x000f62000c101d00 */
[----:B------:R-:W-:Y:S01]  /*18440*/  MOV R5, R3 ;  /* 0x0000000300057202 */ /* 0x000fe20000000f00 */
[----:B------:R-:W-:Y:S01]  /*18450*/  IMAD R3, R66, UR4, RZ ;  /* 0x0000000442037c24 */ /* 0x000fe2000f8e02ff */
[----:B------:R-:W-:Y:S01]  /*18460*/  LOP3.LUT R56, R2, R7, RZ, 0x3c, !PT ;  /* 0x0000000702387212 */ /* 0x000fe200078e3cff */
[----:B------:R-:W5:Y:S02]  /*18470*/  LD.E.128 R36, desc[UR48][R36.64] ;  /* 0x0000003024247980 */ /* 0x000f64000c101d00 */
[----:B------:R-:W-:-:S02]  /*18480*/  IMAD R61, R0, UR5, R3 ;  /* 0x00000005003d7c24 */ /* 0x000fc4000f8e0203 */
[----:B------:R-:W-:Y:S01]  /*18490*/  IMAD.WIDE.U32 R2, R0, UR4, RZ ;  /* 0x0000000400027c25 */ /* 0x000fe2000f8e00ff */
[----:B------:R-:W-:Y:S01]  /*184a0*/  ULDC.64 UR4, c[0x0][0xae8] ;  /* 0x0002ba0000047ab9 */ /* 0x000fe20000000a00 */
[----:B------:R-:W-:Y:S01]  /*184b0*/  LEA R20, R126, R20, 0x7 ;  /* 0x000000147e147211 */ /* 0x000fe200078e38ff */
[----:B------:R-:W5:Y:S01]  /*184c0*/  LD.E.128 R4, desc[UR48][R4.64] ;  /* 0x0000003004047980 */ /* 0x000f62000c101d00 */
[----:B------:R-:W-:Y:S01]  /*184d0*/  IMAD.IADD R3, R3, 0x1, R61 ;  /* 0x0000000103037824 */ /* 0x000fe200078e023d */
[----:B------:R-:W-:Y:S02]  /*184e0*/  SHF.R.S32.HI R63, RZ, 0x1f, R226 ;  /* 0x0000001fff3f7819 */ /* 0x000fe400000114e2 */
[----:B------:R-:W5:Y:S01]  /*184f0*/  LD.E.128 R48, desc[UR48][R48.64] ;  /* 0x0000003030307980 */ /* 0x000f62000c101d00 */
[----:B------:R-:W-:-:S03]  /*18500*/  IMAD.WIDE.U32 R2, R195, UR4, R2 ;  /* 0x00000004c3027c25 */ /* 0x000fc6000f8e0002 */
[----:B------:R-:W5:Y:S01]  /*18510*/  LD.E.128 R52, desc[UR48][R52.64] ;  /* 0x0000003034347980 */ /* 0x000f62000c101d00 */
[----:B------:R-:W-:Y:S01]  /*18520*/  IMAD R3, R195, UR5, R3 ;  /* 0x00000005c3037c24 */ /* 0x000fe2000f8e0203 */
[----:B------:R-:W-:Y:S01]  /*18530*/  ULDC.64 UR4, c[0x0][0xaf0] ;  /* 0x0002bc0000047ab9 */ /* 0x000fe20000000a00 */
[----:B--2---:R-:W-:Y:S01]  /*18540*/  @P4 IMAD.HI.U32 R0, R20, R65, RZ ;  /* 0x0000004114004227 */ /* 0x004fe200078e00ff */
[----:B------:R-:W5:Y:S03]  /*18550*/  LD.E.128 R56, desc[UR48][R56.64] ;  /* 0x0000003038387980 */ /* 0x000f66000c101d00 */
[----:B------:R-:W-:Y:S01]  /*18560*/  IMAD R63, R63, UR4, RZ ;  /* 0x000000043f3f7c24 */ /* 0x000fe2000f8e02ff */
[----:B------:R-:W-:Y:S01]  /*18570*/  @!PT LDS RZ, [RZ] ;  /* 0x00000000fffff984 */ /* 0x000fe20000000800 */
[----:B------:R-:W-:Y:S01]  /*18580*/  @!PT LDS RZ, [RZ] ;  /* 0x00000000fffff984 */ /* 0x000fe20000000800 */
[----:B------:R-:W-:Y:S01]  /*18590*/  @!PT LDS RZ, [RZ] ;  /* 0x00000000fffff984 */ /* 0x000fe20000000800 */
[----:B------:R-:W-:Y:S01]  /*185a0*/  @!PT LDS RZ, [RZ] ;  /* 0x00000000fffff984 */ /* 0x000fe20000000800 */
[----:B------:R0:W-:Y:S06]  /*185b0*/  MEMBAR.ALL.CTA ;  /* 0x0000000000007992 */ /* 0x0001ec0000008000 */
[----:B0-----:R-:W0:Y:S01]  /*185c0*/  FENCE.VIEW.ASYNC.S ;  /* 0x00000000000073c6 */ /* 0x001e220000000000 */
[----:B------:R-:W-:Y:S01]  /*185d0*/  IMAD.MOV.U32 R61, RZ, RZ, R20 ;  /* 0x000000ffff3d7224 */ /* 0x000fe200078e0014 */
[----:B---3--:R-:W-:Y:S01]  /*185e0*/  @P4 SHF.R.U32.HI R61, RZ, R67, R0 ;  /* 0x00000043ff3d4219 */ /* 0x008fe20000011600 */
[----:B------:R-:W-:-:S02]  /*185f0*/  IMAD R63, R226, UR5, R63 ;  /* 0x00000005e23f7c24 */ /* 0x000fc4000f8e023f */
[----:B------:R-:W-:Y:S01]  /*18600*/  IMAD.WIDE.U32 R2, R226, UR4, R2 ;  /* 0x00000004e2027c25 */ /* 0x000fe2000f8e0002 */
[--C-:B------:R-:W-:Y:S01]  /*18610*/  SHF.R.S32.HI R0, RZ, 0x1f, R61.reuse ;  /* 0x0000001fff007819 */ /* 0x100fe2000001143d */
[----:B------:R-:W-:Y:S02]  /*18620*/  ULDC.64 UR4, c[0x0][0xae0] ;  /* 0x0002b80000047ab9 */ /* 0x000fe40000000a00 */
[----:B------:R-:W-:Y:S01]  /*18630*/  IMAD.MOV R65, RZ, RZ, -R61 ;  /* 0x000000ffff417224 */ /* 0x000fe200078e0a3d */
[----:B------:R-:W-:Y:S01]  /*18640*/  IADD3 R3, R3, R63, RZ ;  /* 0x0000003f03037210 */ /* 0x000fe20007ffe0ff */
[----:B------:R-:W-:Y:S02]  /*18650*/  IMAD R0, R0, UR4, RZ ;  /* 0x0000000400007c24 */ /* 0x000fe4000f8e02ff */
[----:B------:R-:W-:Y:S02]  /*18660*/  IMAD R63, R124, R65, R20 ;  /* 0x000000417c3f7224 */ /* 0x000fe400078e0214 */
[----:B------:R-:W-:-:S04]  /*18670*/  IMAD.WIDE.U32 R2, R61, UR4, R2 ;  /* 0x000000043d027c25 */ /* 0x000fc8000f8e0002 */
[----:B------:R-:W-:Y:S01]  /*18680*/  IMAD R61, R61, UR5, R0 ;  /* 0x000000053d3d7c24 */ /* 0x000fe2000f8e0200 */
[----:B------:R-:W-:Y:S01]  /*18690*/  SHF.R.S32.HI R0, RZ, 0x1f, R63 ;  /* 0x0000001fff007819 */ /* 0x000fe2000001143f */
[----:B------:R-:W-:Y:S01]  /*186a0*/  ULDC.64 UR4, c[0x0][0xad8] ;  /* 0x0002b60000047ab9 */ /* 0x000fe20000000a00 */
[----:B------:R-:W-:Y:S02]  /*186b0*/  IMAD R67, R126, 0x80, R21 ;  /* 0x000000807e437824 */ /* 0x000fe400078e0215 */
[----:B------:R-:W-:Y:S02]  /*186c0*/  IMAD.IADD R3, R3, 0x1, R61 ;  /* 0x0000000103037824 */ /* 0x000fe400078e023d */
[----:B------:R-:W-:Y:S02]  /*186d0*/  IMAD R0, R0, UR4, RZ ;  /* 0x0000000400007c24 */ /* 0x000fe4000f8e02ff */
[----:B------:R-:W-:Y:S01]  /*186e0*/  IMAD.WIDE.U32 R2, R63, UR4, R2 ;  /* 0x000000043f027c25 */ /* 0x000fe2000f8e0002 */
[----:B------:R-:W-:-:S03]  /*186f0*/  ISETP.GE.AND P2, PT, R67, R64, PT ;  /* 0x000000404300720c */ /* 0x000fc60003f46270 */
[----:B------:R-:W-:Y:S01]  /*18700*/  IMAD R61, R63, UR5, R0 ;  /* 0x000000053f3d7c24 */ /* 0x000fe2000f8e0200 */
[----:B------:R-:W-:Y:S01]  /*18710*/  IADD3 R21, R67, 0x20, RZ ;  /* 0x0000002043157810 */ /* 0x000fe20007ffe0ff */
[----:B------:R-:W-:Y:S01]  /*18720*/  ULDC.64 UR4, c[0x0][0xa80] ;  /* 0x0002a00000047ab9 */ /* 0x000fe20000000a00 */
[----:B------:R-:W-:Y:S01]  /*18730*/  VIADD R0, R18, 0x30820 ;  /* 0x0003082012007836 */ /* 0x000fe20000000000 */
[C---:B------:R-:W-:Y:S02]  /*18740*/  LEA R63, P3, R2.reuse, UR4, 0x1 ;  /* 0x00000004023f7c11 */ /* 0x040fe4000f8608ff */
[----:B------:R-:W-:Y:S02]  /*18750*/  IADD3 R3, R3, R61, RZ ;  /* 0x0000003d03037210 */ /* 0x000fe40007ffe0ff */
[----:B------:R-:W-:Y:S01]  /*18760*/  ISETP.GE.AND P1, PT, R21, R64, PT ;  /* 0x000000401500720c */ /* 0x000fe20003f26270 */
[----:B------:R-:W-:Y:S01]  /*18770*/  VIADD R21, R67, 0x40 ;  /* 0x0000004043157836 */ /* 0x000fe20000000000 */
[----:B------:R-:W-:-:S02]  /*18780*/  LEA.HI.X R65, R2, UR5, R3, 0x1, P3 ;  /* 0x0000000502417c11 */ /* 0x000fc400098f0c03 */
[----:B------:R-:W-:Y:S01]  /*18790*/  PRMT R0, RZ, 0x654, R0 ;  /* 0x00000654ff007816 */ /* 0x000fe20000000000 */
[----:B------:R-:W-:Y:S01]  /*187a0*/  BSSY B1, `(.L_x_650) ;  /* 0x0000019000017945 */ /* 0x000fe20003800000 */
[----:B------:R-:W-:Y:S01]  /*187b0*/  ISETP.GE.AND P0, PT, R21, R64, PT ;  /* 0x000000401500720c */ /* 0x000fe20003f06270 */
[----:B0-----:R0:W1:Y:S01]  /*187c0*/  SHFL.IDX PT, R61, R65, RZ, 0x181f ;  /* 0x00181fff413d7589 */ /* 0x00106200000e0000 */
[----:B------:R2:W-:Y:S03]  /*187d0*/  SYNCS.ARRIVE.TRANS64.RED.A1T0 RZ, [R0+URZ], RZ ;  /* 0x000000ff00ff79a7 */ /* 0x0005e6000810043f */
[----:B------:R0:W3:Y:S01]  /*187e0*/  SHFL.IDX PT, R21, R63, RZ, 0x181f ;  /* 0x00181fff3f157589 */ /* 0x0000e200000e0000 */
[C---:B------:R-:W-:Y:S02]  /*187f0*/  VIADD R70, R62.reuse, 0x40 ;  /* 0x000000403e467836 */ /* 0x040fe40000000000 */
[----:B--2---:R-:W-:Y:S01]  /*18800*/  VIADD R0, R62, 0x80 ;  /* 0x000000803e007836 */ /* 0x004fe20000000000 */
[----:B------:R-:W-:Y:S06]  /*18810*/  @P2 BRA `(.L_x_651) ;  /* 0x0000000000442947 */ /* 0x000fec0003800000 */
[----:B------:R-:W-:Y:S01]  /*18820*/  ULDC UR4, c[0x0][0xac8] ;  /* 0x0002b20000047ab9 */ /* 0x000fe20000000800 */
[C---:B------:R-:W-:Y:S02]  /*18830*/  IADD3 R66, R62.reuse, 0x40, RZ ;  /* 0x000000403e427810 */ /* 0x040fe40007ffe0ff */
[----:B------:R-:W-:Y:S02]  /*18840*/  ISETP.GE.AND P4, PT, R62, UR4, PT ;  /* 0x000000043e007c0c */ /* 0x000fe4000bf86270 */
[----:B------:R-:W-:Y:S02]  /*18850*/  ISETP.GE.AND P3, PT, R66, UR4, PT ;  /* 0x0000000442007c0c */ /* 0x000fe4000bf66270 */
[----:B------:R-:W-:Y:S02]  /*18860*/  ISETP.GE.AND P2, PT, R0, UR4, PT ;  /* 0x0000000400007c0c */ /* 0x000fe4000bf46270 */
[----:B------:R-:W-:Y:S02]  /*18870*/  SHF.R.S32.HI R3, RZ, 0x1f, R62 ;  /* 0x0000001fff037819 */ /* 0x000fe4000001143e */
[----:B------:R-:W-:-:S02]  /*18880*/  SHF.R.S32.HI R69, RZ, 0x1f, R66 ;  /* 0x0000001fff457819 */ /* 0x000fc40000011442 */
[----:B------:R-:W-:-:S03]  /*18890*/  SHF.R.S32.HI R68, RZ, 0x1f, R0 ;  /* 0x0000001fff447819 */ /* 0x000fc60000011400 */
[-C--:B---3--:R-:W-:Y:S02]  /*188a0*/  @!P4 LEA R2, P6, R62, R21.reuse, 0x1 ;  /* 0x000000153e02c211 */ /* 0x088fe400078c08ff */
[----:B------:R-:W-:Y:S02]  /*188b0*/  @!P3 LEA R20, P5, R66, R21, 0x1 ;  /* 0x000000154214b211 */ /* 0x000fe400078a08ff */
[----:B-1----:R-:W-:Y:S02]  /*188c0*/  @!P4 LEA.HI.X R3, R62, R61, R3, 0x1, P6 ;  /* 0x0000003d3e03c211 */ /* 0x002fe400030f0c03 */
[----:B------:R-:W-:Y:S02]  /*188d0*/  @!P2 LEA R60, P6, R0, R21, 0x1 ;  /* 0x00000015003ca211 */ /* 0x000fe400078c08ff */
[-C--:B------:R-:W-:Y:S01]  /*188e0*/  @!P3 LEA.HI.X R21, R66, R61.reuse, R69, 0x1, P5 ;  /* 0x0000003d4215b211 */ /* 0x080fe200028f0c45 */
[----:B-----5:R2:W-:Y:S01]  /*188f0*/  @!P4 ST.E.128 desc[UR48][R2.64], R4 ;  /* 0x000000040200c985 */ /* 0x0205e2000c101d30 */
[----:B------:R-:W-:-:S03]  /*18900*/  @!P2 LEA.HI.X R61, R0, R61, R68, 0x1, P6 ;  /* 0x0000003d003da211 */ /* 0x000fc600030f0c44 */
[----:B------:R2:W-:Y:S04]  /*18910*/  @!P3 ST.E.128 desc[UR48][R20.64], R28 ;  /* 0x0000001c1400b985 */ /* 0x0005e8000c101d30 */
[----:B------:R2:W-:Y:S02]  /*18920*/  @!P2 ST.E.128 desc[UR48][R60.64], R44 ;  /* 0x0000002c3c00a985 */ /* 0x0005e4000c101d30 */
.L_x_651:
[----:B------:R-:W-:Y:S05]  /*18930*/  BSYNC B1 ;  /* 0x0000000000017941 */ /* 0x000fea0003800000 */
.L_x_650:
[----:B--2--5:R2:W4:Y:S01]  /*18940*/  SHFL.IDX PT, R7, R65, 0x1, 0x181f ;  /* 0x00381f0041077f89 */ /* 0x02452200000e0000 */
[----:B------:R-:W-:Y:S01]  /*18950*/  BSSY B1, `(.L_x_652) ;  /* 0x0000013000017945 */ /* 0x000fe20003800000 */
[----:B---3--:R-:W-:Y:S02]  /*18960*/  SHF.R.S32.HI R21, RZ, 0x1f, R62 ;  /* 0x0000001fff157819 */ /* 0x008fe4000001143e */
[----:B------:R2:W3:Y:S01]  /*18970*/  SHFL.IDX PT, R3, R63, 0x1, 0x181f ;  /* 0x00381f003f037f89 */ /* 0x0004e200000e0000 */
[----:B------:R-:W-:Y:S02]  /*18980*/  SHF.R.S32.HI R20, RZ, 0x1f, R70 ;  /* 0x0000001fff147819 */ /* 0x000fe40000011446 */
[----:B------:R-:W-:Y:S01]  /*18990*/  SHF.R.S32.HI R28, RZ, 0x1f, R0 ;  /* 0x0000001fff1c7819 */ /* 0x000fe20000011400 */
[----:B------:R-:W-:Y:S06]  /*189a0*/  @P1 BRA `(.L_x_653) ;  /* 0x0000000000341947 */ /* 0x000fec0003800000 */
[----:B------:R-:W-:Y:S02]  /*189b0*/  ULDC UR4, c[0x0][0xac8] ;  /* 0x0002b20000047ab9 */ /* 0x000fe40000000800 */
[----:B------:R-:W-:Y:S02]  /*189c0*/  ISETP.GE.AND P4, PT, R62, UR4, PT ;  /* 0x000000043e007c0c */ /* 0x000fe4000bf86270 */
[----:B------:R-:W-:Y:S02]  /*189d0*/  ISETP.GE.AND P5, PT, R70, UR4, PT ;  /* 0x0000000446007c0c */ /* 0x000fe4000bfa6270 */
[----:B------:R-:W-:-:S09]  /*189e0*/  ISETP.GE.AND P6, PT, R0, UR4, PT ;  /* 0x0000000400007c0c */ /* 0x000fd2000bfc6270 */
[-C--:B---3--:R-:W-:Y:S02]  /*189f0*/  @!P4 LEA R2, P1, R62, R3.reuse, 0x1 ;  /* 0x000000033e02c211 */ /* 0x088fe400078208ff */
        /* <DEDUP_REMOVED lines=8> */
.L_x_653:
[----:B------:R-:W-:Y:S05]  /*18a80*/  BSYNC B1 ;  /* 0x0000000000017941 */ /* 0x000fea0003800000 */
.L_x_652:
[----:B---34-:R3:W4:Y:S01]  /*18a90*/  SHFL.IDX PT, R7, R65, 0x2, 0x181f ;  /* 0x00581f0041077f89 */ /* 0x01872200000e0000 */
        /* <DEDUP_REMOVED lines=16> */
.L_x_655:
[----:B------:R-:W-:Y:S05]  /*18ba0*/  BSYNC B1 ;  /* 0x0000000000017941 */ /* 0x000fea0003800000 */
.L_x_654:
[----:B0-----:R-:W-:Y:S01]  /*18bb0*/  VIADD R3, R67, 0x60 ;  /* 0x0000006043037836 */ /* 0x001fe20000000000 */
[----:B--23--:R-:W0:Y:S04]  /*18bc0*/  SHFL.IDX PT, R65, R65, 0x3, 0x181f ;  /* 0x00781f0041417f89 */ /* 0x00ce2800000e0000 */
[----:B------:R-:W-:Y:S01]  /*18bd0*/  ISETP.GE.AND P0, PT, R3, R64, PT ;  /* 0x000000400300720c */ /* 0x000fe20003f06270 */
[----:B------:R-:W2:-:S12]  /*18be0*/  SHFL.IDX PT, R63, R63, 0x3, 0x181f ;  /* 0x00781f003f3f7f89 */ /* 0x000e9800000e0000 */
[----:B------:R-:W-:Y:S05]  /*18bf0*/  @P0 BRA `(.L_x_656) ;  /* 0x0000002000340947 */ /* 0x000fea0003800000 */
[----:B------:R-:W-:Y:S02]  /*18c00*/  ULDC UR4, c[0x0][0xac8] ;  /* 0x0002b20000047ab9 */ /* 0x000fe40000000800 */
[----:B------:R-:W-:Y:S02]  /*18c10*/  ISETP.GE.AND P2, PT, R62, UR4, PT ;  /* 0x000000043e007c0c */ /* 0x000fe4000bf46270 */
[----:B------:R-:W-:-:S11]  /*18c20*/  ISETP.GE.AND P3, PT, R70, UR4, PT ;  /* 0x0000000446007c0c */ /* 0x000fd6000bf66270 */
[-C--:B--2---:R-:W-:Y:S02]  /*18c30*/  @!P2 LEA R2, P0, R62, R63.reuse, 0x1 ;  /* 0x0000003f3e02a211 */ /* 0x084fe400078008ff */
[----:B------:R-:W-:Y:S02]  /*18c40*/  @!P3 LEA R4, P1, R70, R63, 0x1 ;  /* 0x0000003f4604b211 */ /* 0x000fe400078208ff */
[-C--:B0-----:R-:W-:Y:S02]  /*18c50*/  @!P2 LEA.HI.X R3, R62, R65.reuse, R21, 0x1, P0 ;  /* 0x000000413e03a211 */ /* 0x081fe400000f0c15 */
[----:B------:R-:W-:Y:S02]  /*18c60*/  @!P3 LEA.HI.X R5, R70, R65, R20, 0x1, P1 ;  /* 0x000000414605b211 */ /* 0x000fe400008f0c14 */
[----:B------:R-:W-:Y:S01]  /*18c70*/  ISETP.GE.AND P0, PT, R0, UR4, PT ;  /* 0x0000000400007c0c */ /* 0x000fe2000bf06270 */
[----:B------:R0:W-:Y:S04]  /*18c80*/  @!P2 ST.E.128 desc[UR48][R2.64], R24 ;  /* 0x000000180200a985 */ /* 0x0001e8000c101d30 */
[----:B------:R0:W-:Y:S08]  /*18c90*/  @!P3 ST.E.128 desc[UR48][R4.64], R40 ;  /* 0x000000280400b985 */ /* 0x0001f0000c101d30 */
[----:B------:R-:W-:Y:S05]  /*18ca0*/  @P0 BRA `(.L_x_656) ;  /* 0x0000002000080947 */ /* 0x000fea0003800000 */
[----:B0-----:R-:W-:-:S04]  /*18cb0*/  LEA R2, P0, R0, R63, 0x1 ;  /* 0x0000003f00027211 */ /* 0x001fc800078008ff */
[----:B------:R-:W-:-:S05]  /*18cc0*/  LEA.HI.X R3, R0, R65, R28, 0x1, P0 ;  /* 0x0000004100037211 */ /* 0x000fca00000f0c1c */
[----:B------:R0:W-:Y:S01]  /*18cd0*/  ST.E.128 desc[UR48][R2.64], R56 ;  /* 0x0000003802007985 */ /* 0x0001e2000c101d30 */
[----:B------:R-:W-:Y:S05]  /*18ce0*/  BRA `(.L_x_656) ;  /* 0x0000001c00f87947 */ /* 0x000fea0003800000 */
.L_x_649:
[----:B------:R-:W-:Y:S01]  /*18cf0*/  ULDC.64 UR4, c[0x0][0xb08] ;  /* 0x0002c20000047ab9 */ /* 0x000fe20000000a00 */
[----:B0-----:R-:W0:Y:S01]  /*18d00*/  @P4 LDC R60, c[0x0][0xbec] ;  /* 0x0002fb00ff3c4b82 */ /* 0x001e220000000800 */
[----:B------:R-:W-:Y:S01]  /*18d10*/  IMAD R61, R66, UR4, RZ ;  /* 0x00000004423d7c24 */ /* 0x000fe2000f8e02ff */
[----:B------:R1:W5:Y:S01]  /*18d20*/  LDL R165, [R1+0x44] ;  /* 0x0000440001a57983 */ /* 0x0003620000100800 */
[C---:B------:R-:W-:Y:S01]  /*18d30*/  IMAD.WIDE.U32 R2, R0.reuse, UR4, RZ ;  /* 0x0000000400027c25 */ /* 0x040fe2000f8e00ff */
[----:B------:R-:W-:Y:S02]  /*18d40*/  ULDC.64 UR6, c[0x0][0xb30] ;  /* 0x0002cc0000067ab9 */ /* 0x000fe40000000a00 */
[----:B------:R1:W5:Y:S01]  /*18d50*/  LDL R164, [R1+0x108] ;  /* 0x0001080001a47983 */ /* 0x0003620000100800 */
[----:B------:R-:W-:Y:S01]  /*18d60*/  IMAD R61, R0, UR5, R61 ;  /* 0x00000005003d7c24 */ /* 0x000fe2000f8e023d */
[----:B------:R-:W-:Y:S01]  /*18d70*/  ULDC.64 UR4, c[0x0][0xb38] ;  /* 0x0002ce0000047ab9 */ /* 0x000fe20000000a00 */
[----:B------:R-:W2:Y:S01]  /*18d80*/  @P4 LDC R0, c[0x0][0xbf0] ;  /* 0x0002fc00ff004b82 */ /* 0x000ea20000000800 */
[----:B------:R1:W5:Y:S01]  /*18d90*/  LDL R163, [R1+0xa0] ;  /* 0x0000a00001a37983 */ /* 0x0003620000100800 */
[----:B------:R-:W-:Y:S01]  /*18da0*/  IMAD.IADD R3, R3, 0x1, R61 ;  /* 0x0000000103037824 */ /* 0x000fe200078e023d */
[----:B------:R-:W-:-:S02]  /*18db0*/  SHF.R.S32.HI R61, RZ, 0x1f, R226 ;  /* 0x0000001fff3d7819 */ /* 0x000fc400000114e2 */
[----:B------:R1:W5:Y:S01]  /*18dc0*/  LDL R162, [R1+0x104] ;  /* 0x0001040001a27983 */ /* 0x0003620000100800 */
[----:B------:R-:W-:-:S03]  /*18dd0*/  IMAD.WIDE.U32 R2, R195, UR4, R2 ;  /* 0x00000004c3027c25 */ /* 0x000fc6000f8e0002 */
[----:B------:R1:W5:Y:S01]  /*18de0*/  LDL R161, [R1+0x9c] ;  /* 0x00009c0001a17983 */ /* 0x0003620000100800 */
[----:B------:R-:W-:Y:S01]  /*18df0*/  IMAD R3, R195, UR5, R3 ;  /* 0x00000005c3037c24 */ /* 0x000fe2000f8e0203 */
[----:B------:R-:W-:Y:S02]  /*18e00*/  ULDC.64 UR4, c[0x0][0xb40] ;  /* 0x0002d00000047ab9 */ /* 0x000fe40000000a00 */
[----:B------:R-:W-:Y:S01]  /*18e10*/  IMAD R61, R61, UR4, RZ ;  /* 0x000000043d3d7c24 */ /* 0x000fe2000f8e02ff */
[----:B------:R1:W5:Y:S01]  /*18e20*/  LDL R160, [R1+0x100] ;  /* 0x0001000001a07983 */ /* 0x0003620000100800 */
[----:B0-----:R-:W-:-:S03]  /*18e30*/  @P4 IMAD.HI.U32 R73, R67, R60, RZ ;  /* 0x0000003c43494227 */ /* 0x001fc600078e00ff */
[----:B------:R1:W5:Y:S01]  /*18e40*/  LDL R159, [R1+0x98] ;  /* 0x00009800019f7983 */ /* 0x0003620000100800 */
[C---:B------:R-:W-:Y:S01]  /*18e50*/  IMAD R63, R226.reuse, UR5, R61 ;  /* 0x00000005e23f7c24 */ /* 0x040fe2000f8e023d */
[----:B------:R-:W-:Y:S01]  /*18e60*/  MOV R61, R67 ;  /* 0x00000043003d7202 */ /* 0x000fe20000000f00 */
[----:B------:R-:W-:Y:S01]  /*18e70*/  IMAD.WIDE.U32 R2, R226, UR4, R2 ;  /* 0x00000004e2027c25 */ /* 0x000fe2000f8e0002 */
[----:B------:R-:W-:Y:S01]  /*18e80*/  ULDC.64 UR4, c[0x0][0xb48] ;  /* 0x0002d20000047ab9 */ /* 0x000fe20000000a00 */
[----:B------:R1:W5:Y:S01]  /*18e90*/  LDL R158, [R1+0xfc] ;  /* 0x0000fc00019e7983 */ /* 0x0003620000100800 */
[----:B--2---:R-:W-:Y:S01]  /*18ea0*/  @P4 SHF.R.U32.HI R61, RZ, R0, R73 ;  /* 0x00000000ff3d4219 */ /* 0x004fe20000011649 */
[----:B------:R-:W-:Y:S02]  /*18eb0*/  IMAD.IADD R3, R3, 0x1, R63 ;  /* 0x0000000103037824 */ /* 0x000fe400078e023f */
[----:B------:R1:W5:Y:S01]  /*18ec0*/  LDL R157, [R1+0x94] ;  /* 0x00009400019d7983 */ /* 0x0003620000100800 */
[--C-:B------:R-:W-:Y:S01]  /*18ed0*/  SHF.R.S32.HI R0, RZ, 0x1f, R61.reuse ;  /* 0x0000001fff007819 */ /* 0x100fe2000001143d */
[----:B------:R-:W-:-:S02]  /*18ee0*/  IMAD.MOV R63, RZ, RZ, -R61 ;  /* 0x000000ffff3f7224 */ /* 0x000fc400078e0a3d */
[C---:B------:R-:W-:Y:S01]  /*18ef0*/  IMAD.WIDE.U32 R2, R125.reuse, UR4, R2 ;  /* 0x000000047d027c25 */ /* 0x040fe2000f8e0002 */
[----:B------:R1:W5:Y:S03]  /*18f00*/  LDL R156, [R1+0xf8] ;  /* 0x0000f800019c7983 */ /* 0x0003660000100800 */
[----:B------:R-:W-:Y:S01]  /*18f10*/  IMAD R63, R124, R63, R67 ;  /* 0x0000003f7c3f7224 */ /* 0x000fe200078e0243 */
[----:B------:R1:W5:Y:S01]  /*18f20*/  LDL R155, [R1+0x90] ;  /* 0x00009000019b7983 */ /* 0x0003620000100800 */
[----:B------:R-:W-:Y:S01]  /*18f30*/  IMAD R3, R125, UR5, R3 ;  /* 0x000000057d037c24 */ /* 0x000fe2000f8e0203 */
[----:B------:R-:W-:Y:S01]  /*18f40*/  ULDC.64 UR4, c[0x0][0xb28] ;  /* 0x0002ca0000047ab9 */ /* 0x000fe20000000a00 */
[----:B------:R-:W-:Y:S01]  /*18f50*/  IMAD R0, R0, UR6, RZ ;  /* 0x0000000600007c24 */ /* 0x000fe2000f8e02ff */
[----:B------:R1:W5:Y:S04]  /*18f60*/  LDL R154, [R1+0xf4] ;  /* 0x0000f400019a7983 */ /* 0x0003680000100800 */
        /* <DEDUP_REMOVED lines=34> */
[----:B------:R1:W5:Y:S01]  /*19190*/  LDL R74, [R1+0x48] ;  /* 0x00004800014a7983 */ /* 0x0003620000100800 */
[C---:B------:R-:W-:Y:S01]  /*191a0*/  IMAD R67, R61.reuse, UR7, R0 ;  /* 0x000000073d437c24 */ /* 0x040fe2000f8e0200 */
[----:B------:R-:W-:Y:S01]  /*191b0*/  SHF.R.S32.HI R0, RZ, 0x1f, R63 ;  /* 0x0000001fff007819 */ /* 0x000fe2000001143f */
[----:B------:R-:W-:-:S04]  /*191c0*/  IMAD.WIDE.U32 R2, R61, UR6, R2 ;  /* 0x000000063d027c25 */ /* 0x000fc8000f8e0002 */
[----:B------:R-:W-:Y:S01]  /*191d0*/  IMAD R0, R0, UR4, RZ ;  /* 0x0000000400007c24 */ /* 0x000fe2000f8e02ff */
[----:B------:R-:W-:-:S03]  /*191e0*/  IADD3 R3, R3, R67, RZ ;  /* 0x0000004303037210 */ /* 0x000fc60007ffe0ff */
[C---:B------:R-:W-:Y:S02]  /*191f0*/  IMAD R61, R63.reuse, UR5, R0 ;  /* 0x000000053f3d7c24 */ /* 0x040fe4000f8e0200 */
[----:B------:R-:W-:Y:S01]  /*19200*/  IMAD.WIDE.U32 R2, R63, UR4, R2 ;  /* 0x000000043f027c25 */ /* 0x000fe2000f8e0002 */
[----:B------:R-:W-:Y:S01]  /*19210*/  ISETP.GE.AND P0, PT, R72, R64, PT ;  /* 0x000000404800720c */ /* 0x000fe20003f06270 */
[----:B------:R-:W-:Y:S02]  /*19220*/  ULDC.64 UR4, c[0x0][0xb00] ;  /* 0x0002c00000047ab9 */ /* 0x000fe40000000a00 */
[----:B------:R-:W-:Y:S01]  /*19230*/  IMAD.IADD R3, R3, 0x1, R61 ;  /* 0x0000000103037824 */ /* 0x000fe200078e023d */
[----:B------:R-:W-:Y:S01]  /*19240*/  LEA R0, P1, R2, UR4, 0x2 ;  /* 0x0000000402007c11 */ /* 0x000fe2000f8210ff */
[----:B------:R-:W-:-:S03]  /*19250*/  VIADD R60, R18, 0x30820 ;  /* 0x00030820123c7836 */ /* 0x000fc60000000000 */
[----:B------:R-:W-:Y:S02]  /*19260*/  LEA.HI.X R72, R2, UR5, R3, 0x2, P1 ;  /* 0x0000000502487c11 */ /* 0x000fe400088f1403 */
[----:B------:R-:W-:Y:S01]  /*19270*/  PRMT R60, RZ, 0x654, R60 ;  /* 0x00000654ff3c7816 */ /* 0x000fe2000000003c */
[----:B------:R1:W0:Y:S01]  /*19280*/  SHFL.IDX PT, R2, R0, RZ, 0x1c1f ;  /* 0x001c1fff00027589 */ /* 0x00022200000e0000 */
[----:B------:R-:W-:Y:S02]  /*19290*/  BSSY B1, `(.L_x_657) ;  /* 0x0000064000017945 */ /* 0x000fe40003800000 */
[----:B------:R1:W-:Y:S01]  /*192a0*/  SYNCS.ARRIVE.TRANS64.RED.A1T0 RZ, [R60+URZ], RZ ;  /* 0x000000ff3cff79a7 */ /* 0x0003e2000810043f */
[----:B------:R1:W2:Y:S01]  /*192b0*/  SHFL.IDX PT, R3, R72, RZ, 0x1c1f ;  /* 0x001c1fff48037589 */ /* 0x0002a200000e0000 */
[----:B------:R-:W-:Y:S05]  /*192c0*/  @P0 BRA `(.L_x_658) ;  /* 0x0000000400800947 */ /* 0x000fea0003800000 */
[----:B------:R-:W-:Y:S02]  /*192d0*/  ULDC UR4, c[0x0][0xac8] ;  /* 0x0002b20000047ab9 */ /* 0x000fe40000000800 */
[----:B-----5:R-:W-:Y:S02]  /*192e0*/  ISETP.GE.AND P1, PT, R163, UR4, PT ;  /* 0x00000004a3007c0c */ /* 0x020fe4000bf26270 */
[----:B------:R-:W-:Y:S02]  /*192f0*/  ISETP.GE.AND P0, PT, R161, UR4, PT ;  /* 0x00000004a1007c0c */ /* 0x000fe4000bf06270 */
[----:B------:R-:W-:Y:S02]  /*19300*/  ISETP.GE.AND P2, PT, R165, UR4, PT ;  /* 0x00000004a5007c0c */ /* 0x000fe4000bf46270 */
[----:B------:R-:W-:Y:S02]  /*19310*/  ISETP.GE.AND P3, PT, R159, UR4, PT ;  /* 0x000000049f007c0c */ /* 0x000fe4000bf66270 */
[----:B------:R-:W-:-:S05]  /*19320*/  ISETP.GE.AND P4, PT, R157, UR4, PT ;  /* 0x000000049d007c0c */ /* 0x000fca000bf86270 */
[-C--:B01----:R-:W-:Y:S02]  /*19330*/  @!P1 LEA R60, P5, R163, R2.reuse, 0x2 ;  /* 0x00000002a33c9211 */ /* 0x083fe400078a10ff */
[----:B------:R-:W-:Y:S02]  /*19340*/  @!P0 LEA R62, P6, R161, R2, 0x2 ;  /* 0x00000002a13e8211 */ /* 0x000fe400078c10ff */
[----:B--2---:R-:W-:Y:S01]  /*19350*/  @!P2 IMAD.WIDE R66, R165, 0x4, R2 ;  /* 0x00000004a542a825 */ /* 0x004fe200078e0202 */
[-C--:B------:R-:W-:Y:S02]  /*19360*/  @!P1 LEA.HI.X R61, R163, R3.reuse, R164, 0x2, P5 ;  /* 0x00000003a33d9211 */ /* 0x080fe400028f14a4 */
[----:B------:R-:W-:Y:S02]  /*19370*/  @!P0 LEA.HI.X R63, R161, R3, R162, 0x2, P6 ;  /* 0x00000003a13f8211 */ /* 0x000fe400030f14a2 */
[----:B------:R-:W-:Y:S01]  /*19380*/  ISETP.GE.AND P5, PT, R155, UR4, PT ;  /* 0x000000049b007c0c */ /* 0x000fe2000bfa6270 */
[----:B------:R0:W-:Y:S04]  /*19390*/  @!P2 ST.E.64 desc[UR48][R66.64], R4 ;  /* 0x000000044200a985 */ /* 0x0001e8000c101b30 */
[----:B------:R1:W-:Y:S01]  /*193a0*/  @!P1 ST.E.64 desc[UR48][R60.64], R6 ;  /* 0x000000063c009985 */ /* 0x0003e2000c101b30 */
[----:B------:R-:W-:-:S03]  /*193b0*/  ISETP.GE.AND P1, PT, R151, UR4, PT ;  /* 0x0000000497007c0c */ /* 0x000fc6000bf26270 */
[----:B------:R2:W-:Y:S01]  /*193c0*/  @!P0 ST.E.64 desc[UR48][R62.64], R8 ;  /* 0x000000083e008985 */ /* 0x0005e2000c101b30 */
[----:B------:R-:W-:Y:S02]  /*193d0*/  ISETP.GE.AND P0, PT, R153, UR4, PT ;  /* 0x0000000499007c0c */ /* 0x000fe4000bf06270 */
[-C--:B0-----:R-:W-:Y:S02]  /*193e0*/  @!P3 LEA R4, P6, R159, R2.reuse, 0x2 ;  /* 0x000000029f04b211 */ /* 0x081fe400078c10ff */
[-C--:B-1----:R-:W-:Y:S02]  /*193f0*/  @!P4 LEA R6, P2, R157, R2.reuse, 0x2 ;  /* 0x000000029d06c211 */ /* 0x082fe400078410ff */
[-C--:B------:R-:W-:Y:S02]  /*19400*/  @!P3 LEA.HI.X R5, R159, R3.reuse, R160, 0x2, P6 ;  /* 0x000000039f05b211 */ /* 0x080fe400030f14a0 */
[----:B------:R-:W-:Y:S02]  /*19410*/  @!P4 LEA.HI.X R7, R157, R3, R158, 0x2, P2 ;  /* 0x000000039d07c211 */ /* 0x000fe400010f149e */
[----:B------:R-:W-:Y:S01]  /*19420*/  ISETP.GE.AND P2, PT, R149, UR4, PT ;  /* 0x0000000495007c0c */ /* 0x000fe2000bf46270 */
[----:B------:R0:W-:Y:S01]  /*19430*/  @!P3 ST.E.64 desc[UR48][R4.64], R10 ;  /* 0x0000000a0400b985 */ /* 0x0001e2000c101b30 */
[----:B--2---:R-:W-:-:S02]  /*19440*/  @!P5 LEA R8, P6, R155, R2, 0x2 ;  /* 0x000000029b08d211 */ /* 0x004fc400078c10ff */
[----:B------:R-:W-:Y:S01]  /*19450*/  ISETP.GE.AND P3, PT, R147, UR4, PT ;  /* 0x0000000493007c0c */ /* 0x000fe2000bf66270 */
[----:B------:R1:W-:Y:S01]  /*19460*/  @!P4 ST.E.64 desc[UR48][R6.64], R12 ;  /* 0x0000000c0600c985 */ /* 0x0003e2000c101b30 */
[----:B------:R-:W-:-:S05]  /*19470*/  @!P5 LEA.HI.X R9, R155, R3, R156, 0x2, P6 ;  /* 0x000000039b09d211 */ /* 0x000fca00030f149c */
[----:B------:R2:W-:Y:S01]  /*19480*/  @!P5 ST.E.64 desc[UR48][R8.64], R14 ;  /* 0x0000000e0800d985 */ /* 0x0005e2000c101b30 */
[----:B0-----:R-:W-:-:S04]  /*19490*/  @!P0 LEA R4, P4, R153, R2, 0x2 ;  /* 0x0000000299048211 */ /* 0x001fc800078810ff */
[-C--:B------:R-:W-:Y:S02]  /*194a0*/  @!P0 LEA.HI.X R5, R153, R3.reuse, R154, 0x2, P4 ;  /* 0x0000000399058211 */ /* 0x080fe400020f149a */
[----:B------:R-:W-:Y:S02]  /*194b0*/  ISETP.GE.AND P4, PT, R145, UR4, PT ;  /* 0x0000000491007c0c */ /* 0x000fe4000bf86270 */
[-C--:B-1----:R-:W-:Y:S01]  /*194c0*/  @!P1 LEA R6, P5, R151, R2.reuse, 0x2 ;  /* 0x0000000297069211 */ /* 0x082fe200078a10ff */
[----:B------:R0:W-:Y:S01]  /*194d0*/  @!P0 ST.E.64 desc[UR48][R4.64], R20 ;  /* 0x0000001404008985 */ /* 0x0001e2000c101b30 */
[----:B--2---:R-:W-:Y:S02]  /*194e0*/  @!P2 LEA R8, P6, R149, R2, 0x2 ;  /* 0x000000029508a211 */ /* 0x004fe400078c10ff */
[----:B------:R-:W-:Y:S02]  /*194f0*/  @!P1 LEA.HI.X R7, R151, R3, R152, 0x2, P5 ;  /* 0x0000000397079211 */ /* 0x000fe400028f1498 */
[----:B------:R-:W-:-:S02]  /*19500*/  ISETP.GE.AND P5, PT, R143, UR4, PT ;  /* 0x000000048f007c0c */ /* 0x000fc4000bfa6270 */
[----:B------:R-:W-:Y:S01]  /*19510*/  @!P2 LEA.HI.X R9, R149, R3, R150, 0x2, P6 ;  /* 0x000000039509a211 */ /* 0x000fe200030f1496 */
[----:B------:R1:W-:Y:S01]  /*19520*/  @!P1 ST.E.64 desc[UR48][R6.64], R24 ;  /* 0x0000001806009985 */ /* 0x0003e2000c101b30 */
[----:B------:R-:W-:-:S03]  /*19530*/  ISETP.GE.AND P1, PT, R139, UR4, PT ;  /* 0x000000048b007c0c */ /* 0x000fc6000bf26270 */
[----:B------:R2:W-:Y:S01]  /*19540*/  @!P2 ST.E.64 desc[UR48][R8.64], R28 ;  /* 0x0000001c0800a985 */ /* 0x0005e2000c101b30 */
[----:B------:R-:W-:Y:S02]  /*19550*/  ISETP.GE.AND P2, PT, R141, UR4, PT ;  /* 0x000000048d007c0c */ /* 0x000fe4000bf46270 */
[----:B0-----:R-:W-:-:S04]  /*19560*/  @!P3 LEA R4, P6, R147, R2, 0x2 ;  /* 0x000000029304b211 */ /* 0x001fc800078c10ff */
[----:B------:R-:W-:Y:S02]  /*19570*/  @!P3 LEA.HI.X R5, R147, R3, R148, 0x2, P6 ;  /* 0x000000039305b211 */ /* 0x000fe400030f1494 */
[----:B-1----:R-:W-:-:S03]  /*19580*/  @!P4 LEA R6, P0, R145, R2, 0x2 ;  /* 0x000000029106c211 */ /* 0x002fc600078010ff */
[----:B------:R0:W-:Y:S01]  /*19590*/  @!P3 ST.E.64 desc[UR48][R4.64], R32 ;  /* 0x000000200400b985 */ /* 0x0001e2000c101b30 */
[-C--:B------:R-:W-:Y:S02]  /*195a0*/  @!P4 LEA.HI.X R7, R145, R3.reuse, R146, 0x2, P0 ;  /* 0x000000039107c211 */ /* 0x080fe400000f1492 */
[----:B------:R-:W-:Y:S02]  /*195b0*/  ISETP.GE.AND P0, PT, R137, UR4, PT ;  /* 0x0000000489007c0c */ /* 0x000fe4000bf06270 */
[CC--:B--2---:R-:W-:Y:S01]  /*195c0*/  @!P5 LEA R8, P6, R143.reuse, R2.reuse, 0x2 ;  /* 0x000000028f08d211 */ /* 0x0c4fe200078c10ff */
[----:B------:R1:W-:Y:S01]  /*195d0*/  @!P4 ST.E.64 desc[UR48][R6.64], R36 ;  /* 0x000000240600c985 */ /* 0x0003e2000c101b30 */
[----:B------:R-:W-:Y:S02]  /*195e0*/  ISETP.GE.AND P4, PT, R130, UR4, PT ;  /* 0x0000000482007c0c */ /* 0x000fe4000bf86270 */
[----:B------:R-:W-:Y:S02]  /*195f0*/  @!P5 LEA.HI.X R9, R143, R3, R144, 0x2, P6 ;  /* 0x000000038f09d211 */ /* 0x000fe400030f1490 */
[----:B0-----:R-:W-:-:S03]  /*19600*/  @!P2 LEA R4, P6, R141, R2, 0x2 ;  /* 0x000000028d04a211 */ /* 0x001fc600078c10ff */
[----:B------:R0:W-:Y:S01]  /*19610*/  @!P5 ST.E.64 desc[UR48][R8.64], R40 ;  /* 0x000000280800d985 */ /* 0x0001e2000c101b30 */
[----:B------:R-:W-:Y:S02]  /*19620*/  ISETP.GE.AND P5, PT, R132, UR4, PT ;  /* 0x0000000484007c0c */ /* 0x000fe4000bfa6270 */
[----:B------:R-:W-:Y:S02]  /*19630*/  @!P2 LEA.HI.X R5, R141, R3, R142, 0x2, P6 ;  /* 0x000000038d05a211 */ /* 0x000fe400030f148e */
[----:B-1----:R-:W-:-:S03]  /*19640*/  @!P1 LEA R6, P3, R139, R2, 0x2 ;  /* 0x000000028b069211 */ /* 0x002fc600078610ff */
[----:B------:R1:W-:Y:S01]  /*19650*/  @!P2 ST.E.64 desc[UR48][R4.64], R44 ;  /* 0x0000002c0400a985 */ /* 0x0003e2000c101b30 */
[-C--:B------:R-:W-:Y:S02]  /*19660*/  @!P1 LEA.HI.X R7, R139, R3.reuse, R140, 0x2, P3 ;  /* 0x000000038b079211 */ /* 0x080fe400018f148c */
[----:B------:R-:W-:Y:S02]  /*19670*/  ISETP.GE.AND P3, PT, R128, UR4, PT ;  /* 0x0000000480007c0c */ /* 0x000fe4000bf66270 */
[CC--:B0-----:R-:W-:Y:S01]  /*19680*/  @!P0 LEA R8, P6, R137.reuse, R2.reuse, 0x2 ;  /* 0x0000000289088211 */ /* 0x0c1fe200078c10ff */
[----:B------:R0:W-:Y:S03]  /*19690*/  @!P1 ST.E.64 desc[UR48][R6.64], R48 ;  /* 0x0000003006009985 */ /* 0x0001e6000c101b30 */
[----:B------:R-:W-:Y:S02]  /*196a0*/  @!P0 LEA.HI.X R9, R137, R3, R138, 0x2, P6 ;  /* 0x0000000389098211 */ /* 0x000fe400030f148a */
[----:B-1----:R-:W-:-:S03]  /*196b0*/  @!P5 LEA R4, P1, R132, R2, 0x2 ;  /* 0x000000028404d211 */ /* 0x002fc600078210ff */
[----:B------:R1:W-:Y:S01]  /*196c0*/  @!P0 ST.E.64 desc[UR48][R8.64], R52 ;  /* 0x0000003408008985 */ /* 0x0003e2000c101b30 */
[----:B------:R-:W-:Y:S02]  /*196d0*/  ISETP.GE.AND P0, PT, R126, UR4, PT ;  /* 0x000000047e007c0c */ /* 0x000fe4000bf06270 */
[-C--:B------:R-:W-:Y:S02]  /*196e0*/  @!P5 LEA.HI.X R5, R132, R3.reuse, R136, 0x2, P1 ;  /* 0x000000038405d211 */ /* 0x080fe400008f1488 */
[----:B------:R-:W-:Y:S02]  /*196f0*/  ISETP.GE.AND P1, PT, R124, UR4, PT ;  /* 0x000000047c007c0c */ /* 0x000fe4000bf26270 */
[C---:B0-----:R-:W-:Y:S01]  /*19700*/  @!P4 LEA R6, P2, R130.reuse, R2, 0x2 ;  /* 0x000000028206c211 */ /* 0x041fe200078410ff */
[----:B------:R0:W-:Y:S03]  /*19710*/  @!P5 ST.E.64 desc[UR48][R4.64], R56 ;  /* 0x000000380400d985 */ /* 0x0001e6000c101b30 */
[----:B------:R-:W-:-:S02]  /*19720*/  @!P4 LEA.HI.X R7, R130, R3, R131, 0x2, P2 ;  /* 0x000000038207c211 */ /* 0x000fc400010f1483 */
[----:B------:R-:W-:Y:S02]  /*19730*/  ISETP.GE.AND P2, PT, R116, UR4, PT ;  /* 0x0000000474007c0c */ /* 0x000fe4000bf46270 */
[-C--:B-1----:R-:W-:Y:S01]  /*19740*/  @!P3 LEA R8, P6, R128, R2.reuse, 0x2 ;  /* 0x000000028008b211 */ /* 0x082fe200078c10ff */
[----:B------:R1:W-:Y:S01]  /*19750*/  @!P4 ST.E.64 desc[UR48][R6.64], R68 ;  /* 0x000000440600c985 */ /* 0x0003e2000c101b30 */
[----:B------:R-:W-:Y:S02]  /*19760*/  ISETP.GE.AND P4, PT, R122, UR4, PT ;  /* 0x000000047a007c0c */ /* 0x000fe4000bf86270 */
[----:B------:R-:W-:Y:S02]  /*19770*/  @!P3 LEA.HI.X R9, R128, R3, R129, 0x2, P6 ;  /* 0x000000038009b211 */ /* 0x000fe400030f1481 */
[----:B0-----:R-:W-:-:S03]  /*19780*/  @!P0 LEA R4, P5, R126, R2, 0x2 ;  /* 0x000000027e048211 */ /* 0x001fc600078a10ff */
[----:B------:R0:W-:Y:S01]  /*19790*/  @!P3 ST.E.64 desc[UR48][R8.64], R76 ;  /* 0x0000004c0800b985 */ /* 0x0001e2000c101b30 */
[----:B------:R-:W-:Y:S02]  /*197a0*/  ISETP.GE.AND P3, PT, R120, UR4, PT ;  /* 0x0000000478007c0c */ /* 0x000fe4000bf66270 */
[-C--:B------:R-:W-:Y:S02]  /*197b0*/  @!P0 LEA.HI.X R5, R126, R3.reuse, R127, 0x2, P5 ;  /* 0x000000037e058211 */ /* 0x080fe400028f147f */
[----:B------:R-:W-:Y:S02]  /*197c0*/  ISETP.GE.AND P5, PT, R74, UR4, PT ;  /* 0x000000044a007c0c */ /* 0x000fe4000bfa6270 */
[C---:B-1----:R-:W-:Y:S01]  /*197d0*/  @!P1 LEA R6, P6, R124.reuse, R2, 0x2 ;  /* 0x000000027c069211 */ /* 0x042fe200078c10ff */
[----:B------:R1:W-:Y:S03]  /*197e0*/  @!P0 ST.E.64 desc[UR48][R4.64], R80 ;  /* 0x0000005004008985 */ /* 0x0003e6000c101b30 */
[----:B------:R-:W-:-:S03]  /*197f0*/  @!P1 LEA.HI.X R7, R124, R3, R125, 0x2, P6 ;  /* 0x000000037c079211 */ /* 0x000fc600030f147d */
[CC--:B0-----:R-:W-:Y:S02]  /*19800*/  @!P3 LEA R8, P6, R120.reuse, R2.reuse, 0x2 ;  /* 0x000000027808b211 */ /* 0x0c1fe400078c10ff */
[----:B------:R0:W-:Y:S02]  /*19810*/  @!P1 ST.E.64 desc[UR48][R6.64], R84 ;  /* 0x0000005406009985 */ /* 0x0001e4000c101b30 */
[----:B------:R-:W-:Y:S02]  /*19820*/  @!P3 LEA.HI.X R9, R120, R3, R121, 0x2, P6 ;  /* 0x000000037809b211 */ /* 0x000fe400030f1479 */
[----:B-1----:R-:W-:-:S04]  /*19830*/  @!P4 LEA R4, P0, R122, R2, 0x2 ;  /* 0x000000027a04c211 */ /* 0x002fc800078010ff */
[----:B------:R-:W-:Y:S02]  /*19840*/  @!P4 LEA.HI.X R5, R122, R3, R123, 0x2, P0 ;  /* 0x000000037a05c211 */ /* 0x000fe400000f147b */
[----:B0-----:R-:W-:-:S03]  /*19850*/  @!P2 LEA R6, P1, R116, R2, 0x2 ;  /* 0x000000027406a211 */ /* 0x001fc600078210ff */
[----:B------:R3:W-:Y:S01]  /*19860*/  @!P4 ST.E.64 desc[UR48][R4.64], R88 ;  /* 0x000000580400c985 */ /* 0x0007e2000c101b30 */
[----:B------:R-:W-:Y:S02]  /*19870*/  @!P5 LEA R2, P0, R74, R2, 0x2 ;  /* 0x000000024a02d211 */ /* 0x000fe400078010ff */
[-C--:B------:R-:W-:Y:S01]  /*19880*/  @!P2 LEA.HI.X R7, R116, R3.reuse, R117, 0x2, P1 ;  /* 0x000000037407a211 */ /* 0x080fe200008f1475 */
[----:B------:R3:W-:Y:S01]  /*19890*/  @!P3 ST.E.64 desc[UR48][R8.64], R92 ;  /* 0x0000005c0800b985 */ /* 0x0007e2000c101b30 */
[----:B------:R-:W-:-:S03]  /*198a0*/  @!P5 LEA.HI.X R3, R74, R3, R75, 0x2, P0 ;  /* 0x000000034a03d211 */ /* 0x000fc600000f144b */
[----:B------:R3:W-:Y:S04]  /*198b0*/  @!P2 ST.E.64 desc[UR48][R6.64], R96 ;  /* 0x000000600600a985 */ /* 0x0007e8000c101b30 */
[----:B------:R3:W-:Y:S02]  /*198c0*/  @!P5 ST.E.64 desc[UR48][R2.64], R100 ;  /* 0x000000640200d985 */ /* 0x0007e4000c101b30 */
.L_x_658:
[----:B------:R-:W-:Y:S05]  /*198d0*/  BSYNC B1 ;  /* 0x0000000000017941 */ /* 0x000fea0003800000 */
.L_x_657:
[----:B------:R-:W-:Y:S01]  /*198e0*/  ISETP.GE.AND P0, PT, R65, R64, PT ;  /* 0x000000404100720c */ /* 0x000fe20003f06270 */
[----:B------:R4:W0:Y:S04]  /*198f0*/  SHFL.IDX PT, R73, R72, 0x1, 0x1c1f ;  /* 0x003c1f0048497f89 */ /* 0x00082800000e0000 */
[----:B-1----:R4:W1:Y:S08]  /*19900*/  SHFL.IDX PT, R72, R0, 0x1, 0x1c1f ;  /* 0x003c1f0000487f89 */ /* 0x00287000000e0000 */
[----:B----4-:R-:W-:Y:S05]  /*19910*/  @P0 BRA `(.L_x_656) ;  /* 0x0000001000ec0947 */ /* 0x010fea0003800000 */
[----:B------:R-:W-:Y:S02]  /*19920*/  ULDC UR4, c[0x0][0xac8] ;  /* 0x0002b20000047ab9 */ /* 0x000fe40000000800 */
[----:B-----5:R-:W-:Y:S02]  /*19930*/  ISETP.GE.AND P2, PT, R163, UR4, PT ;  /* 0x00000004a3007c0c */ /* 0x020fe4000bf46270 */
[----:B------:R-:W-:Y:S02]  /*19940*/  ISETP.GE.AND P1, PT, R165, UR4, PT ;  /* 0x00000004a5007c0c */ /* 0x000fe4000bf26270 */
[----:B------:R-:W-:Y:S02]  /*19950*/  ISETP.GE.AND P5, PT, R161, UR4, PT ;  /* 0x00000004a1007c0c */ /* 0x000fe4000bfa6270 */
[----:B------:R-:W-:Y:S02]  /*19960*/  ISETP.GE.AND P4, PT, R159, UR4, PT ;  /* 0x000000049f007c0c */ /* 0x000fe4000bf86270 */
[----:B------:R-:W-:-:S05]  /*19970*/  ISETP.GE.AND P3, PT, R157, UR4, PT ;  /* 0x000000049d007c0c */ /* 0x000fca000bf66270 */
[----:B01-3--:R-:W-:Y:S02]  /*19980*/  @!P2 LEA R2, P0, R163, R72, 0x2 ;  /* 0x00000048a302a211 */ /* 0x00bfe400078010ff */
[----:B------:R-:W-:Y:S02]  /*19990*/  @!P1 IMAD.WIDE R4, R165, 0x4, R72 ;  /* 0x00000004a5049825 */ /* 0x000fe400078e0248 */
[----:B--2---:R-:W-:Y:S02]  /*199a0*/  @!P2 LEA.HI.X R3, R163, R73, R164, 0x2, P0 ;  /* 0x00000049a303a211 */ /* 0x004fe400000f14a4 */
[----:B------:R-:W-:Y:S01]  /*199b0*/  ISETP.GE.AND P0, PT, R155, UR4, PT ;  /* 0x000000049b007c0c */ /* 0x000fe2000bf06270 */
[----:B------:R0:W-:Y:S01]  /*199c0*/  @!P1 ST.E.64 desc[UR48][R4.64], R26 ;  /* 0x0000001a04009985 */ /* 0x0001e2000c101b30 */
[----:B------:R-:W-:-:S03]  /*199d0*/  ISETP.GE.AND P1, PT, R153, UR4, PT ;  /* 0x0000000499007c0c */ /* 0x000fc6000bf26270 */
[----:B------:R1:W-:Y:S01]  /*199e0*/  @!P2 ST.E.64 desc[UR48][R2.64], R30 ;  /* 0x0000001e0200a985 */ /* 0x0003e2000c101b30 */
[-C--:B0-----:R-:W-:Y:S02]  /*199f0*/  @!P4 LEA R4, P2, R159, R72.reuse, 0x2 ;  /* 0x000000489f04c211 */ /* 0x081fe400078410ff */
[-C--:B-1----:R-:W-:Y:S02]  /*19a00*/  @!P5 LEA R2, P6, R161, R72.reuse, 0x2 ;  /* 0x00000048a102d211 */ /* 0x082fe400078c10ff */
[-C--:B------:R-:W-:Y:S02]  /*19a10*/  @!P4 LEA.HI.X R5, R159, R73.reuse, R160, 0x2, P2 ;  /* 0x000000499f05c211 */ /* 0x080fe400010f14a0 */
[-C--:B------:R-:W-:Y:S02]  /*19a20*/  @!P5 LEA.HI.X R3, R161, R73.reuse, R162, 0x2, P6 ;  /* 0x00000049a103d211 */ /* 0x080fe400030f14a2 */
[----:B------:R-:W-:Y:S02]  /*19a30*/  ISETP.GE.AND P2, PT, R151, UR4, PT ;  /* 0x0000000497007c0c */ /* 0x000fe4000bf46270 */
[C---:B------:R-:W-:Y:S01]  /*19a40*/  @!P3 LEA R6, P6, R157.reuse, R72, 0x2 ;  /* 0x000000489d06b211 */ /* 0x040fe200078c10ff */
[----:B------:R0:W-:Y:S03]  /*19a50*/  @!P5 ST.E.64 desc[UR48][R2.64], R34 ;  /* 0x000000220200d985 */ /* 0x0001e6000c101b30 */
[----:B------:R-:W-:Y:S01]  /*19a60*/  @!P3 LEA.HI.X R7, R157, R73, R158, 0x2, P6 ;  /* 0x000000499d07b211 */ /* 0x000fe200030f149e */
[----:B------:R1:W-:Y:S04]  /*19a70*/  @!P4 ST.E.64 desc[UR48][R4.64], R38 ;  /* 0x000000260400c985 */ /* 0x0003e8000c101b30 */
[----:B------:R2:W-:Y:S01]  /*19a80*/  @!P3 ST.E.64 desc[UR48][R6.64], R42 ;  /* 0x0000002a0600b985 */ /* 0x0005e2000c101b30 */
[----:B------:R-:W-:-:S02]  /*19a90*/  ISETP.GE.AND P3, PT, R149, UR4, PT ;  /* 0x0000000495007c0c */ /* 0x000fc4000bf66270 */
        /* <DEDUP_REMOVED lines=28> */
[----:B------:R-:W-:Y:S01]  /*19c60*/  @!P2 ST.E.64 desc[UR48][R2.64], R70 ;  /* 0x000000460200a985 */ /* 0x000fe2000c101b30 */
[-C--:B------:R-:W-:Y:S02]  /*19c70*/  @!P4 LEA R10, P2, R132, R72.reuse, 0x2 ;  /* 0x00000048840ac211 */ /* 0x080fe400078410ff */
[-C--:B------:R-:W-:Y:S02]  /*19c80*/  @!P1 LEA.HI.X R5, R141, R73.reuse, R142, 0x2, P3 ;  /* 0x000000498d059211 */ /* 0x080fe400018f148e */
[----:B------:R-:W-:Y:S02]  /*19c90*/  ISETP.GE.AND P3, PT, R130, UR4, PT ;  /* 0x0000000482007c0c */ /* 0x000fe4000bf66270 */
[-C--:B0-----:R-:W-:Y:S01]  /*19ca0*/  @!P0 LEA R6, P6, R139, R72.reuse, 0x2 ;  /* 0x000000488b068211 */ /* 0x081fe200078c10ff */
[----:B------:R0:W-:Y:S01]  /*19cb0*/  @!P1 ST.E.64 desc[UR48][R4.64], R112 ;  /* 0x0000007004009985 */ /* 0x0001e2000c101b30 */
[----:B------:R-:W-:Y:S02]  /*19cc0*/  @!P5 LEA R8, P1, R137, R72, 0x2 ;  /* 0x000000488908d211 */ /* 0x000fe400078210ff */
[----:B------:R-:W-:-:S02]  /*19cd0*/  @!P0 LEA.HI.X R7, R139, R73, R140, 0x2, P6 ;  /* 0x000000498b078211 */ /* 0x000fc400030f148c */
[-C--:B------:R-:W-:Y:S02]  /*19ce0*/  @!P5 LEA.HI.X R9, R137, R73.reuse, R138, 0x2, P1 ;  /* 0x000000498909d211 */ /* 0x080fe400008f148a */
[----:B------:R-:W-:Y:S01]  /*19cf0*/  ISETP.GE.AND P1, PT, R126, UR4, PT ;  /* 0x000000047e007c0c */ /* 0x000fe2000bf26270 */
[----:B------:R1:W-:Y:S01]  /*19d00*/  @!P0 ST.E.64 desc[UR48][R6.64], R78 ;  /* 0x0000004e06008985 */ /* 0x0003e2000c101b30 */
[----:B------:R-:W-:Y:S02]  /*19d10*/  ISETP.GE.AND P0, PT, R128, UR4, PT ;  /* 0x0000000480007c0c */ /* 0x000fe4000bf06270 */
[----:B------:R-:W-:Y:S01]  /*19d20*/  @!P3 LEA R12, P6, R130, R72, 0x2 ;  /* 0x00000048820cb211 */ /* 0x000fe200078c10ff */
[----:B------:R-:W-:Y:S01]  /*19d30*/  @!P5 ST.E.64 desc[UR48][R8.64], R82 ;  /* 0x000000520800d985 */ /* 0x000fe2000c101b30 */
[-C--:B------:R-:W-:Y:S02]  /*19d40*/  @!P4 LEA.HI.X R11, R132, R73.reuse, R136, 0x2, P2 ;  /* 0x00000049840bc211 */ /* 0x080fe400010f1488 */
[----:B------:R-:W-:-:S02]  /*19d50*/  @!P3 LEA.HI.X R13, R130, R73, R131, 0x2, P6 ;  /* 0x00000049820db211 */ /* 0x000fc400030f1483 */
[----:B------:R-:W-:Y:S01]  /*19d60*/  ISETP.GE.AND P2, PT, R120, UR4, PT ;  /* 0x0000000478007c0c */ /* 0x000fe2000bf46270 */
[----:B------:R2:W-:Y:S01]  /*19d70*/  @!P4 ST.E.64 desc[UR48][R10.64], R86 ;  /* 0x000000560a00c985 */ /* 0x0005e2000c101b30 */
[----:B------:R-:W-:Y:S02]  /*19d80*/  ISETP.GE.AND P4, PT, R124, UR4, PT ;  /* 0x000000047c007c0c */ /* 0x000fe4000bf86270 */
[-C--:B0-----:R-:W-:Y:S01]  /*19d90*/  @!P1 LEA R4, P6, R126, R72.reuse, 0x2 ;  /* 0x000000487e049211 */ /* 0x081fe200078c10ff */
[----:B------:R0:W-:Y:S01]  /*19da0*/  @!P3 ST.E.64 desc[UR48][R12.64], R90 ;  /* 0x0000005a0c00b985 */ /* 0x0001e2000c101b30 */
[----:B------:R-:W-:Y:S02]  /*19db0*/  @!P0 LEA R2, P5, R128, R72, 0x2 ;  /* 0x0000004880028211 */ /* 0x000fe400078a10ff */
[----:B------:R-:W-:Y:S02]  /*19dc0*/  ISETP.GE.AND P3, PT, R122, UR4, PT ;  /* 0x000000047a007c0c */ /* 0x000fe4000bf66270 */
[----:B------:R-:W-:-:S02]  /*19dd0*/  @!P0 LEA.HI.X R3, R128, R73, R129, 0x2, P5 ;  /* 0x0000004980038211 */ /* 0x000fc400028f1481 */
[----:B------:R-:W-:Y:S02]  /*19de0*/  ISETP.GE.AND P5, PT, R116, UR4, PT ;  /* 0x0000000474007c0c */ /* 0x000fe4000bfa6270 */
[----:B------:R-:W-:Y:S01]  /*19df0*/  @!P1 LEA.HI.X R5, R126, R73, R127, 0x2, P6 ;  /* 0x000000497e059211 */ /* 0x000fe200030f147f */
[----:B------:R3:W-:Y:S01]  /*19e00*/  @!P0 ST.E.64 desc[UR48][R2.64], R94 ;  /* 0x0000005e02008985 */ /* 0x0007e2000c101b30 */
[----:B-1----:R-:W-:-:S03]  /*19e10*/  @!P4 LEA R6, P0, R124, R72, 0x2 ;  /* 0x000000487c06c211 */ /* 0x002fc600078010ff */
[----:B------:R3:W-:Y:S01]  /*19e20*/  @!P1 ST.E.64 desc[UR48][R4.64], R98 ;  /* 0x0000006204009985 */ /* 0x0007e2000c101b30 */
[-C--:B--2---:R-:W-:Y:S02]  /*19e30*/  @!P2 LEA R10, P1, R120, R72.reuse, 0x2 ;  /* 0x00000048780aa211 */ /* 0x084fe400078210ff */
[-C--:B------:R-:W-:Y:S02]  /*19e40*/  @!P3 LEA R8, P6, R122, R72.reuse, 0x2 ;  /* 0x000000487a08b211 */ /* 0x080fe400078c10ff */
[-C--:B------:R-:W-:Y:S02]  /*19e50*/  @!P4 LEA.HI.X R7, R124, R73.reuse, R125, 0x2, P0 ;  /* 0x000000497c07c211 */ /* 0x080fe400000f147d */
[----:B0-----:R-:W-:Y:S02]  /*19e60*/  @!P5 LEA R12, P0, R116, R72, 0x2 ;  /* 0x00000048740cd211 */ /* 0x001fe400078010ff */
[-C--:B------:R-:W-:Y:S01]  /*19e70*/  @!P3 LEA.HI.X R9, R122, R73.reuse, R123, 0x2, P6 ;  /* 0x000000497a09b211 */ /* 0x080fe200030f147b */
[----:B------:R3:W-:Y:S01]  /*19e80*/  @!P4 ST.E.64 desc[UR48][R6.64], R102 ;  /* 0x000000660600c985 */ /* 0x0007e2000c101b30 */
[----:B------:R-:W-:-:S02]  /*19e90*/  @!P2 LEA.HI.X R11, R120, R73, R121, 0x2, P1 ;  /* 0x00000049780ba211 */ /* 0x000fc400008f1479 */
        /* <DEDUP_REMOVED lines=10> */
.L_x_647:
[----:B------:R-:W-:Y:S01]  /*19f40*/  ULDC.64 UR6, c[0x0][0xc08] ;  /* 0x0003020000067ab9 */ /* 0x000fe20000000a00 */
[----:B------:R-:W-:Y:S01]  /*19f50*/  ULDC.64 UR4, c[0x0][0xc00] ;  /* 0x0003000000047ab9 */ /* 0x000fe20000000a00 */
[----:B------:R-:W-:Y:S02]  /*19f60*/  ISETP.NE.U32.AND P1, PT, RZ, UR6, PT ;  /* 0x00000006ff007c0c */ /* 0x000fe4000bf25070 */
[----:B------:R-:W-:Y:S02]  /*19f70*/  ISETP.NE.U32.AND P0, PT, RZ, UR4, PT ;  /* 0x00000004ff007c0c */ /* 0x000fe4000bf05070 */
[----:B------:R-:W-:Y:S02]  /*19f80*/  ISETP.NE.AND.EX P1, PT, RZ, UR7, PT, P1 ;  /* 0x00000007ff007c0c */ /* 0x000fe4000bf25310 */
[----:B------:R-:W-:Y:S02]  /*19f90*/  IADD3 R2, P2, R227, UR4, RZ ;  /* 0x00000004e3027c10 */ /* 0x000fe4000ff5e0ff */
[----:B------:R-:W-:-:S02]  /*19fa0*/  ISETP.NE.AND.EX P0, PT, RZ, UR5, PT, P0 ;  /* 0x00000005ff007c0c */ /* 0x000fc4000bf05300 */
[----:B------:R-:W-:Y:S01]  /*19fb0*/  IADD3.X R3, R228, UR5, RZ, P2, !PT ;  /* 0x00000005e4037c10 */ /* 0x000fe200097fe4ff */
[----:B------:R-:W-:Y:S01]  /*19fc0*/  ULDC UR4, c[0x0][0xa88] ;  /* 0x0002a20000047ab9 */ /* 0x000fe20000000800 */
[----:B------:R-:W-:Y:S01]  /*19fd0*/  MOV R15, RZ ;  /* 0x000000ff000f7202 */ /* 0x000fe20000000f00 */
[----:B------:R-:W-:-:S04]  /*19fe0*/  IMAD.U32 R0, RZ, RZ, UR4 ;  /* 0x00000004ff007e24 */ /* 0x000fc8000f8e00ff */
[----:B------:R-:W-:-:S04]  /*19ff0*/  @P1 IADD3 R4, P2, R227, UR6, RZ ;  /* 0x00000006e3041c10 */ /* 0x000fc8000ff5e0ff */
[----:B------:R-:W-:Y:S01]  /*1a000*/  @P1 IADD3.X R5, R228, UR7, RZ, P2, !PT ;  /* 0x00000007e4051c10 */ /* 0x000fe200097fe4ff */
[----:B------:R2:W5:Y:S04]  /*1a010*/  @P0 LDG.E R15, desc[UR48][R2.64] ;  /* 0x00000030020f0981 */ /* 0x000568000c1e1900 */
[----:B------:R2:W5:Y:S01]  /*1a020*/  @P1 LDG.E R0, desc[UR48][R4.64] ;  /* 0x0000003004001981 */ /* 0x000562000c1e1900 */
[----:B------:R-:W-:Y:S01]  /*1a030*/  ISETP.NE.AND P2, PT, R225, RZ, PT ;  /* 0x000000ffe100720c */ /* 0x000fe20003f45270 */
[----:B------:R-:W3:-:S12]  /*1a040*/  S2R R6, SR_TID.X ;  /* 0x0000000000067919 */ /* 0x000ed80000002100 */
[----:B------:R-:W4:Y:S01]  /*1a050*/  @!P2 LDC R225, c[0x0][0xad4] ;  /* 0x0002b500ffe1ab82 */ /* 0x000f220000000800 */
[----:B---3--:R-:W-:Y:S01]  /*1a060*/  VIADD R7, R6, 0xffffff80 ;  /* 0xffffff8006077836 */ /* 0x008fe20000000000 */
[----:B----4-:R-:W-:-:S04]  /*1a070*/  ISETP.GT.AND P2, PT, R225, 0x1, PT ;  /* 0x00000001e100780c */ /* 0x010fc80003f44270 */
[----:B------:R-:W-:Y:S01]  /*1a080*/  ISETP.GT.AND P3, PT, R7, 0x7f, PT ;  /* 0x0000007f0700780c */ /* 0x000fe20003f64270 */
[----:B--2---:R-:W-:-:S12]  /*1a090*/  @P1 BRA `(.L_x_659) ;  /* 0x0000000000101947 */ /* 0x004fd80003800000 */
[----:B------:R-:W-:Y:S05]  /*1a0a0*/  @!P0 BRA `(.L_x_659) ;  /* 0x00000000000c8947 */ /* 0x000fea0003800000 */
[----:B------:R-:W2:Y:S04]  /*1a0b0*/  LDG.E R5, desc[UR48][R2.64] ;  /* 0x0000003002057981 */ /* 0x000ea8000c1e1900 */
[----:B-----5:R-:W2:Y:S02]  /*1a0c0*/  LDG.E R0, desc[UR48][R2.64+0x4] ;  /* 0x0000043002007981 */ /* 0x020ea4000c1e1900 */
[----:B--2---:R-:W-:-:S07]  /*1a0d0*/  IADD3 R0, -R5, R0, RZ ;  /* 0x0000000005007210 */ /* 0x004fce0007ffe1ff */
.L_x_659:
[----:B------:R-:W2:Y:S01]  /*1a0e0*/  LDL.LU R2, [R1+0xa8] ;  /* 0x0000a80001027983 */ /* 0x000ea20000300800 */
[----:B------:R-:W-:Y:S01]  /*1a0f0*/  BSSY B1, `(.L_x_660) ;  /* 0x0000038000017945 */ /* 0x000fe20003800000 */
[----:B------:R-:W-:Y:S02]  /*1a100*/  SEL R29, R226, RZ, !P0 ;  /* 0x000000ffe21d7207 */ /* 0x000fe40004000000 */
[----:B-----5:R-:W-:Y:S02]  /*1a110*/  SHF.R.S32.HI R24, RZ, 0x1f, R15 ;  /* 0x0000001fff187819 */ /* 0x020fe4000001140f */
[----:B--2---:R-:W-:Y:S01]  /*1a120*/  SEL R26, R2, RZ, !P0 ;  /* 0x000000ff021a7207 */ /* 0x004fe20004000000 */
[----:B------:R-:W-:Y:S06]  /*1a130*/  @P3 BRA `(.L_x_661) ;  /* 0x0000000000cc3947 */ /* 0x000fec0003800000 */
[----:B------:R-:W2:Y:S01]  /*1a140*/  LDL R2, [R1+0x4] ;  /* 0x0000040001027983 */ /* 0x000ea20000100800 */
[----:B------:R-:W3:Y:S02]  /*1a150*/  LDC R31, c[0x0][0xbe8] ;  /* 0x0002fa00ff1f7b82 */ /* 0x000ee40000000800 */
[----:B---3--:R-:W-:Y:S02]  /*1a160*/  IMAD R3, R0, R31, RZ ;  /* 0x0000001f00037224 */ /* 0x008fe400078e02ff */
[----:B--2---:R-:W-:-:S04]  /*1a170*/  IMAD R2, R2, 0x80, R6 ;  /* 0x0000008002027824 */ /* 0x004fc800078e0206 */
[----:B------:R-:W-:-:S05]  /*1a180*/  VIADD R28, R2, 0xffffff80 ;  /* 0xffffff80021c7836 */ /* 0x000fca0000000000 */
[----:B------:R-:W-:-:S13]  /*1a190*/  ISETP.GE.AND P0, PT, R28, R3, PT ;  /* 0x000000031c00720c */ /* 0x000fda0003f06270 */
[----:B------:R-:W-:Y:S05]  /*1a1a0*/  @P0 BRA `(.L_x_661) ;  /* 0x0000000000b00947 */ /* 0x000fea0003800000 */
[----:B------:R-:W2:Y:S01]  /*1a1b0*/  LDL.LU R30, [R1+0x40] ;  /* 0x00004000011e7983 */ /* 0x000ea20000300800 */
[----:B------:R-:W-:Y:S01]  /*1a1c0*/  ISETP.GT.AND P0, PT, R225, 0x1, PT ;  /* 0x00000001e100780c */ /* 0x000fe20003f04270 */
[----:B------:R-:W3:Y:S01]  /*1a1d0*/  LDC.64 R2, c[0x0][0xba8] ;  /* 0x0002ea00ff027b82 */ /* 0x000ee20000000a00 */
[----:B------:R-:W-:Y:S01]  /*1a1e0*/  MOV R20, 0x9b8 ;  /* 0x000009b800147802 */ /* 0x000fe20000000f00 */
[----:B------:R-:W-:Y:S01]  /*1a1f0*/  IMAD.MOV.U32 R21, RZ, RZ, R28 ;  /* 0x000000ffff157224 */ /* 0x000fe200078e001c */
[----:B------:R-:W-:Y:S02]  /*1a200*/  ISETP.NE.AND P1, PT, R31, 0x1, PT ;  /* 0x000000011f00780c */ /* 0x000fe40003f25270 */
[----:B------:R-:W-:-:S04]  /*1a210*/  SEL R20, R20, 0x978, P0 ;  /* 0x0000097814147807 */ /* 0x000fc80000000000 */
[----:B------:R-:W4:Y:S08]  /*1a220*/  LDC.64 R8, c[0x0][R20+0x220] ;  /* 0x0000880014087b82 */ /* 0x000f300000000a00 */
[----:B------:R-:W5:Y:S08]  /*1a230*/  LDC.64 R12, c[0x0][R20+0x218] ;  /* 0x00008600140c7b82 */ /* 0x000f700000000a00 */
[----:B------:R-:W0:Y:S08]  /*1a240*/  LDC.64 R6, c[0x0][R20+0x228] ;  /* 0x00008a0014067b82 */ /* 0x000e300000000a00 */
[----:B------:R-:W1:Y:S08]  /*1a250*/  @P1 LDC R11, c[0x0][0xbec] ;  /* 0x0002fb00ff0b1b82 */ /* 0x000e700000000800 */
[----:B------:R-:W0:Y:S08]  /*1a260*/  LDC.64 R4, c[0x0][R20+0x210] ;  /* 0x0000840014047b82 */ /* 0x000e300000000a00 */
[----:B------:R-:W0:Y:S01]  /*1a270*/  @P1 LDC R27, c[0x0][0xbf0] ;  /* 0x0002fc00ff1b1b82 */ /* 0x000e220000000800 */
[----:B-1----:R-:W-:-:S07]  /*1a280*/  @P1 IMAD.HI.U32 R14, R28, R11, RZ ;  /* 0x0000000b1c0e1227 */ /* 0x002fce00078e00ff */
[----:B---3--:R-:W1:Y:S01]  /*1a290*/  @!P0 LDC R2, c[0x0][0xb50] ;  /* 0x0002d400ff028b82 */ /* 0x008e620000000800 */
[-C--:B----4-:R-:W-:Y:S02]  /*1a2a0*/  IMAD R9, R9, R29.reuse, RZ ;  /* 0x0000001d09097224 */ /* 0x090fe400078e02ff */
[----:B------:R-:W-:-:S05]  /*1a2b0*/  IMAD.WIDE.U32 R10, R8, R29, RZ ;  /* 0x0000001d080a7225 */ /* 0x000fca00078e00ff */
[----:B------:R-:W3:Y:S01]  /*1a2c0*/  @!P0 LDC R3, c[0x0][0xb54] ;  /* 0x0002d500ff038b82 */ /* 0x000ee20000000800 */
[-C--:B-----5:R-:W-:Y:S02]  /*1a2d0*/  IMAD R25, R13, R195.reuse, RZ ;  /* 0x000000c30d197224 */ /* 0x0a0fe400078e02ff */
[----:B------:R-:W-:Y:S01]  /*1a2e0*/  IMAD.WIDE.U32 R12, R12, R195, RZ ;  /* 0x000000c30c0c7225 */ /* 0x000fe200078e00ff */
[----:B0-----:R-:W-:-:S03]  /*1a2f0*/  @P1 SHF.R.U32.HI R21, RZ, R27, R14 ;  /* 0x0000001bff151219 */ /* 0x001fc6000001160e */
[----:B------:R-:W-:Y:S01]  /*1a300*/  IMAD R27, R8, R26, R9 ;  /* 0x0000001a081b7224 */ /* 0x000fe200078e0209 */
[----:B------:R-:W-:Y:S01]  /*1a310*/  IADD3 R12, P1, P3, R10, R12, R15 ;  /* 0x0000000c0a0c7210 */ /* 0x000fe20007b3e00f */
[----:B------:R-:W-:Y:S01]  /*1a320*/  IMAD.IADD R25, R13, 0x1, R25 ;  /* 0x000000010d197824 */ /* 0x000fe200078e0219 */
[----:B------:R-:W-:Y:S01]  /*1a330*/  IADD3 R8, -R21, RZ, RZ ;  /* 0x000000ff15087210 */ /* 0x000fe20007ffe1ff */
[----:B------:R-:W-:Y:S01]  /*1a340*/  IMAD.IADD R27, R11, 0x1, R27 ;  /* 0x000000010b1b7824 */ /* 0x000fe200078e021b */
[----:B--2---:R-:W-:-:S05]  /*1a350*/  SEL R9, R30, RZ, P0 ;  /* 0x000000ff1e097207 */ /* 0x004fca0000000000 */
[-C--:B------:R-:W-:Y:S02]  /*1a360*/  IMAD R11, R7, R9.reuse, RZ ;  /* 0x00000009070b7224 */ /* 0x080fe400078e02ff */
[----:B------:R-:W-:-:S04]  /*1a370*/  IMAD.WIDE.U32 R6, R6, R9, RZ ;  /* 0x0000000906067225 */ /* 0x000fc800078e00ff */
[----:B------:R-:W-:Y:S01]  /*1a380*/  IMAD R9, R31, R8, R28 ;  /* 0x000000081f097224 */ /* 0x000fe200078e021c */
[----:B------:R-:W-:Y:S01]  /*1a390*/  IADD3.X R8, R27, R25, R24, P1, P3 ;  /* 0x000000191b087210 */ /* 0x000fe20000fe6418 */
[----:B------:R-:W-:Y:S01]  /*1a3a0*/  IMAD.IADD R11, R7, 0x1, R11 ;  /* 0x00000001070b7824 */ /* 0x000fe200078e020b */
[----:B------:R-:W-:Y:S01]  /*1a3b0*/  IADD3 R6, P0, P1, R21, R12, R6 ;  /* 0x0000000c15067210 */ /* 0x000fe2000791e006 */
[----:B------:R-:W-:Y:S01]  /*1a3c0*/  IMAD R5, R5, R9, RZ ;  /* 0x0000000905057224 */ /* 0x000fe200078e02ff */
[----:B------:R-:W-:-:S04]  /*1a3d0*/  SHF.R.S32.HI R21, RZ, 0x1f, R21 ;  /* 0x0000001fff157819 */ /* 0x000fc80000011415 */
[----:B------:R-:W-:Y:S02]  /*1a3e0*/  IADD3.X R7, R21, R8, R11, P0, P1 ;  /* 0x0000000815077210 */ /* 0x000fe400007e240b */
[----:B------:R-:W-:Y:S01]  /*1a3f0*/  SHF.R.S32.HI R11, RZ, 0x1f, R9 ;  /* 0x0000001fff0b7819 */ /* 0x000fe20000011409 */
[----:B------:R-:W-:-:S04]  /*1a400*/  IMAD.WIDE.U32 R6, R4, R9, R6 ;  /* 0x0000000904067225 */ /* 0x000fc800078e0006 */
[----:B------:R-:W-:Y:S01]  /*1a410*/  IMAD R5, R4, R11, R5 ;  /* 0x0000000b04057224 */ /* 0x000fe200078e0205 */
[----:B-1----:R-:W-:-:S04]  /*1a420*/  LEA R2, P0, R6, R2, 0x2 ;  /* 0x0000000206027211 */ /* 0x002fc800078010ff */
[----:B------:R-:W-:Y:S01]  /*1a430*/  IADD3 R4, R7, R5, RZ ;  /* 0x0000000507047210 */ /* 0x000fe20007ffe0ff */
[----:B------:R-:W-:-:S03]  /*1a440*/  IMAD.MOV.U32 R5, RZ, RZ, -0x800000 ;  /* 0xff800000ff057424 */ /* 0x000fc600078e00ff */
[----:B---3--:R-:W-:-:S05]  /*1a450*/  LEA.HI.X R3, R6, R3, R4, 0x2, P0 ;  /* 0x0000000306037211 */ /* 0x008fca00000f1404 */
[----:B------:R2:W-:Y:S02]  /*1a460*/  STG.E desc[UR48][R2.64], R5 ;  /* 0x0000000502007986 */ /* 0x0005e4000c101930 */
.L_x_661:
[----:B------:R-:W-:Y:S05]  /*1a470*/  BSYNC B1 ;  /* 0x0000000000017941 */ /* 0x000fea0003800000 */
.L_x_660:
[----:B------:R-:W-:Y:S05]  /*1a480*/  @P2 BRA `(.L_x_656) ;  /* 0x0000000800102947 */ /* 0x000fea0003800000 */
[----:B------:R-:W3:Y:S01]  /*1a490*/  LDL.LU R12, [R1+0x4] ;  /* 0x00000400010c7983 */ /* 0x000ee20000300800 */
[----:B------:R-:W4:Y:S01]  /*1a4a0*/  LDC R9, c[0x0][0xbe8] ;  /* 0x0002fa00ff097b82 */ /* 0x000f220000000800 */
[----:B------:R-:W-:Y:S01]  /*1a4b0*/  ULDC.64 UR4, c[0x0][0xaa0] ;  /* 0x0002a80000047ab9 */ /* 0x000fe20000000a00 */
[----:B------:R-:W-:Y:S01]  /*1a4c0*/  BSSY B1, `(.L_x_662) ;  /* 0x000004a000017945 */ /* 0x000fe20003800000 */
[----:B--2---:R-:W2:Y:S01]  /*1a4d0*/  S2R R2, SR_TID.X ;  /* 0x0000000000027919 */ /* 0x004ea20000002100 */
[----:B----4-:R-:W-:Y:S01]  /*1a4e0*/  ISETP.NE.AND P0, PT, R9, 0x1, PT ;  /* 0x000000010900780c */ /* 0x010fe20003f05270 */
[----:B--2---:R-:W-:-:S12]  /*1a4f0*/  VIADD R4, R2, 0xffffff80 ;  /* 0xffffff8002047836 */ /* 0x004fd80000000000 */
[----:B------:R-:W2:Y:S01]  /*1a500*/  @P0 LDC R7, c[0x0][0xbec] ;  /* 0x0002fb00ff070b82 */ /* 0x000ea20000000800 */
[----:B------:R-:W-:Y:S01]  /*1a510*/  IMAD R2, R24, UR4, RZ ;  /* 0x0000000418027c24 */ /* 0x000fe2000f8e02ff */
[----:B------:R-:W-:-:S03]  /*1a520*/  SHF.R.S32.HI R3, RZ, 0x1f, R4 ;  /* 0x0000001fff037819 */ /* 0x000fc60000011404 */
[----:B------:R-:W-:Y:S01]  /*1a530*/  IMAD R5, R15, UR5, R2 ;  /* 0x000000050f057c24 */ /* 0x000fe2000f8e0202 */
[----:B------:R-:W-:Y:S02]  /*1a540*/  LEA.HI R6, R3, R4, RZ, 0x3 ;  /* 0x0000000403067211 */ /* 0x000fe400078f18ff */
[----:B------:R-:W4:Y:S01]  /*1a550*/  @P0 LDC R11, c[0x0][0xbf0] ;  /* 0x0002fc00ff0b0b82 */ /* 0x000f220000000800 */
[----:B------:R-:W-:Y:S01]  /*1a560*/  IMAD.WIDE.U32 R2, R15, UR4, RZ ;  /* 0x000000040f027c25 */ /* 0x000fe2000f8e00ff */
[----:B------:R-:W-:Y:S01]  /*1a570*/  ULDC.64 UR4, c[0x0][0xae8] ;  /* 0x0002ba0000047ab9 */ /* 0x000fe20000000a00 */
[----:B------:R-:W-:Y:S02]  /*1a580*/  LOP3.LUT R13, R6, 0xfffffff8, RZ, 0xc0, !PT ;  /* 0xfffffff8060d7812 */ /* 0x000fe400078ec0ff */
[----:B------:R-:W-:Y:S02]  /*1a590*/  SHF.R.S32.HI R10, RZ, 0x3, R6 ;  /* 0x00000003ff0a7819 */ /* 0x000fe40000011406 */
[----:B------:R-:W-:Y:S01]  /*1a5a0*/  IADD3 R3, R3, R5, RZ ;  /* 0x0000000503037210 */ /* 0x000fe20007ffe0ff */
[----:B------:R-:W-:-:S04]  /*1a5b0*/  IMAD.IADD R13, R4, 0x1, -R13 ;  /* 0x00000001040d7824 */ /* 0x000fc800078e0a0d */
[----:B------:R-:W-:Y:S02]  /*1a5c0*/  IMAD R4, R13, 0x20, R10 ;  /* 0x000000200d047824 */ /* 0x000fe400078e020a */
[----:B------:R-:W-:-:S04]  /*1a5d0*/  IMAD.WIDE.U32 R2, R195, UR4, R2 ;  /* 0x00000004c3027c25 */ /* 0x000fc8000f8e0002 */
[----:B------:R-:W-:Y:S01]  /*1a5e0*/  IMAD R3, R195, UR5, R3 ;  /* 0x00000005c3037c24 */ /* 0x000fe2000f8e0203 */
[----:B------:R-:W-:Y:S01]  /*1a5f0*/  ULDC.64 UR4, c[0x0][0xaf0] ;  /* 0x0002bc0000047ab9 */ /* 0x000fe20000000a00 */
[----:B------:R-:W-:Y:S02]  /*1a600*/  IMAD.SHL.U32 R13, R13, 0x8, RZ ;  /* 0x000000080d0d7824 */ /* 0x000fe400078e00ff */
[----:B------:R-:W-:Y:S02]  /*1a610*/  IMAD R6, R26, UR4, RZ ;  /* 0x000000041a067c24 */ /* 0x000fe4000f8e02ff */
[----:B------:R-:W-:Y:S01]  /*1a620*/  IMAD.WIDE.U32 R2, R29, UR4, R2 ;  /* 0x000000041d027c25 */ /* 0x000fe2000f8e0002 */
[----:B---3--:R-:W-:-:S05]  /*1a630*/  LEA R8, R12, R4, 0x7 ;  /* 0x000000040c087211 */ /* 0x008fca00078e38ff */
[----:B--2---:R-:W-:-:S04]  /*1a640*/  @P0 IMAD.HI.U32 R4, R8, R7, RZ ;  /* 0x0000000708040227 */ /* 0x004fc800078e00ff */
[----:B------:R-:W-:Y:S01]  /*1a650*/  IMAD.MOV.U32 R5, RZ, RZ, R8 ;  /* 0x000000ffff057224 */ /* 0x000fe200078e0008 */
[----:B----4-:R-:W-:Y:S01]  /*1a660*/  @P0 SHF.R.U32.HI R5, RZ, R11, R4 ;  /* 0x0000000bff050219 */ /* 0x010fe20000011604 */
[----:B------:R-:W-:Y:S01]  /*1a670*/  IMAD R7, R29, UR5, R6 ;  /* 0x000000051d077c24 */ /* 0x000fe2000f8e0206 */
[----:B------:R-:W-:Y:S01]  /*1a680*/  ULDC.64 UR4, c[0x0][0xae0] ;  /* 0x0002b80000047ab9 */ /* 0x000fe20000000a00 */
[----:B------:R-:W-:Y:S01]  /*1a690*/  VIADD R11, R13, 0x40 ;  /* 0x000000400d0b7836 */ /* 0x000fe20000000000 */
[----:B------:R-:W-:Y:S01]  /*1a6a0*/  SHF.R.S32.HI R4, RZ, 0x1f, R5 ;  /* 0x0000001fff047819 */ /* 0x000fe20000011405 */
[----:B------:R-:W-:Y:S01]  /*1a6b0*/  IMAD.IADD R3, R3, 0x1, R7 ;  /* 0x0000000103037824 */ /* 0x000fe200078e0207 */
[----:B------:R-:W-:-:S03]  /*1a6c0*/  IADD3 R7, -R5, RZ, RZ ;  /* 0x000000ff05077210 */ /* 0x000fc60007ffe1ff */
[----:B------:R-:W-:Y:S02]  /*1a6d0*/  IMAD R4, R4, UR4, RZ ;  /* 0x0000000404047c24 */ /* 0x000fe4000f8e02ff */
[----:B------:R-:W-:Y:S02]  /*1a6e0*/  IMAD R7, R9, R7, R8 ;  /* 0x0000000709077224 */ /* 0x000fe400078e0208 */
[----:B------:R-:W-:-:S04]  /*1a6f0*/  IMAD.WIDE.U32 R2, R5, UR4, R2 ;  /* 0x0000000405027c25 */ /* 0x000fc8000f8e0002 */
[----:B------:R-:W-:Y:S01]  /*1a700*/  IMAD R5, R5, UR5, R4 ;  /* 0x0000000505057c24 */ /* 0x000fe2000f8e0204 */
[----:B------:R-:W-:Y:S01]  /*1a710*/  SHF.R.S32.HI R4, RZ, 0x1f, R7 ;  /* 0x0000001fff047819 */ /* 0x000fe20000011407 */
[----:B------:R-:W-:Y:S01]  /*1a720*/  ULDC.64 UR4, c[0x0][0xad8] ;  /* 0x0002b60000047ab9 */ /* 0x000fe20000000a00 */
[----:B------:R-:W-:Y:S01]  /*1a730*/  IMAD R8, R12, 0x80, R10 ;  /* 0x000000800c087824 */ /* 0x000fe200078e020a */
[----:B------:R-:W-:Y:S01]  /*1a740*/  SHF.R.S32.HI R12, RZ, 0x1f, R11 ;  /* 0x0000001fff0c7819 */ /* 0x000fe2000001140b */
[----:B------:R-:W-:Y:S02]  /*1a750*/  IMAD.IADD R3, R3, 0x1, R5 ;  /* 0x0000000103037824 */ /* 0x000fe400078e0205 */
[----:B------:R-:W-:Y:S02]  /*1a760*/  IMAD R6, R4, UR4, RZ ;  /* 0x0000000404067c24 */ /* 0x000fe4000f8e02ff */
[----:B------:R-:W-:Y:S01]  /*1a770*/  IMAD R9, R0, R9, RZ ;  /* 0x0000000900097224 */ /* 0x000fe200078e02ff */
[C---:B------:R-:W-:Y:S01]  /*1a780*/  IADD3 R0, R8.reuse, 0x20, RZ ;  /* 0x0000002008007810 */ /* 0x040fe20007ffe0ff */
[----:B------:R-:W-:-:S02]  /*1a790*/  VIADD R4, R8, 0x40 ;  /* 0x0000004008047836 */ /* 0x000fc40000000000 */
[C---:B------:R-:W-:Y:S01]  /*1a7a0*/  IMAD R5, R7.reuse, UR5, R6 ;  /* 0x0000000507057c24 */ /* 0x040fe2000f8e0206 */
[-C--:B------:R-:W-:Y:S01]  /*1a7b0*/  ISETP.GE.AND P2, PT, R8, R9.reuse, PT ;  /* 0x000000090800720c */ /* 0x080fe20003f46270 */
[----:B------:R-:W-:Y:S01]  /*1a7c0*/  IMAD.WIDE.U32 R2, R7, UR4, R2 ;  /* 0x0000000407027c25 */ /* 0x000fe2000f8e0002 */
[----:B------:R-:W-:Y:S01]  /*1a7d0*/  ULDC.64 UR4, c[0x0][0xa80] ;  /* 0x0002a00000047ab9 */ /* 0x000fe20000000a00 */
[----:B------:R-:W-:Y:S02]  /*1a7e0*/  ISETP.GE.AND P1, PT, R4, R9, PT ;  /* 0x000000090400720c */ /* 0x000fe40003f26270 */
[----:B------:R-:W-:Y:S01]  /*1a7f0*/  VIADD R7, R13, 0x80 ;  /* 0x000000800d077836 */ /* 0x000fe20000000000 */
[----:B------:R-:W-:Y:S02]  /*1a800*/  IADD3 R3, R3, R5, RZ ;  /* 0x0000000503037210 */ /* 0x000fe40007ffe0ff */
[----:B------:R-:W-:Y:S02]  /*1a810*/  LEA R4, P3, R2, UR4, 0x1 ;  /* 0x0000000402047c11 */ /* 0x000fe4000f8608ff */
[----:B------:R-:W-:-:S02]  /*1a820*/  ISETP.GE.AND P0, PT, R0, R9, PT ;  /* 0x000000090000720c */ /* 0x000fc40003f06270 */
[----:B------:R-:W-:Y:S02]  /*1a830*/  LEA.HI.X R5, R2, UR5, R3, 0x1, P3 ;  /* 0x0000000502057c11 */ /* 0x000fe400098f0c03 */
[----:B------:R2:W3:Y:S01]  /*1a840*/  SHFL.IDX PT, R2, R4, RZ, 0x181f ;  /* 0x00181fff04027589 */ /* 0x0004e200000e0000 */
[----:B------:R-:W-:Y:S02]  /*1a850*/  SHF.R.S32.HI R6, RZ, 0x1f, R13 ;  /* 0x0000001fff067819 */ /* 0x000fe4000001140d */
[----:B------:R-:W-:Y:S01]  /*1a860*/  SHF.R.S32.HI R10, RZ, 0x1f, R7 ;  /* 0x0000001fff0a7819 */ /* 0x000fe20000011407 */
[----:B------:R2:W4:Y:S01]  /*1a870*/  SHFL.IDX PT, R0, R5, RZ, 0x181f ;  /* 0x00181fff05007589 */ /* 0x00052200000e0000 */
[----:B------:R-:W-:Y:S05]  /*1a880*/  @P2 BRA `(.L_x_663) ;  /* 0x0000000000342947 */ /* 0x000fea0003800000 */
[----:B------:R-:W-:Y:S02]  /*1a890*/  ULDC UR4, c[0x0][0xac8] ;  /* 0x0002b20000047ab9 */ /* 0x000fe40000000800 */
[----:B------:R-:W-:Y:S02]  /*1a8a0*/  ISETP.GE.AND P4, PT, R13, UR4, PT ;  /* 0x000000040d007c0c */ /* 0x000fe4000bf86270 */
[----:B------:R-:W-:Y:S02]  /*1a8b0*/  ISETP.GE.AND P3, PT, R11, UR4, PT ;  /* 0x000000040b007c0c */ /* 0x000fe4000bf66270 */
[----:B------:R-:W-:-:S09]  /*1a8c0*/  ISETP.GE.AND P2, PT, R7, UR4, PT ;  /* 0x0000000407007c0c */ /* 0x000fd2000bf46270 */
[-C--:B---3--:R-:W-:Y:S02]  /*1a8d0*/  @!P4 LEA R14, P6, R13, R2.reuse, 0x1 ;  /* 0x000000020d0ec211 */ /* 0x088fe400078c08ff */
[----:B------:R-:W-:Y:S02]  /*1a8e0*/  @!P3 LEA R20, P5, R11, R2, 0x1 ;  /* 0x000000020b14b211 */ /* 0x000fe400078a08ff */
[----:B----4-:R-:W-:Y:S02]  /*1a8f0*/  @!P4 LEA.HI.X R15, R13, R0, R6, 0x1, P6 ;  /* 0x000000000d0fc211 */ /* 0x010fe400030f0c06 */
[----:B------:R-:W-:Y:S02]  /*1a900*/  @!P2 LEA R2, P6, R7, R2, 0x1 ;  /* 0x000000020702a211 */ /* 0x000fe400078c08ff */
[-C--:B------:R-:W-:Y:S01]  /*1a910*/  @!P3 LEA.HI.X R21, R11, R0.reuse, R12, 0x1, P5 ;  /* 0x000000000b15b211 */ /* 0x080fe200028f0c0c */
[----:B------:R3:W-:Y:S01]  /*1a920*/  @!P4 ST.E.128 desc[UR48][R14.64], RZ ;  /* 0x000000ff0e00c985 */ /* 0x0007e2000c101d30 */
[----:B------:R-:W-:-:S03]  /*1a930*/  @!P2 LEA.HI.X R3, R7, R0, R10, 0x1, P6 ;  /* 0x000000000703a211 */ /* 0x000fc600030f0c0a */
[----:B------:R3:W-:Y:S04]  /*1a940*/  @!P3 ST.E.128 desc[UR48][R20.64], RZ ;  /* 0x000000ff1400b985 */ /* 0x0007e8000c101d30 */
[----:B------:R3:W-:Y:S02]  /*1a950*/  @!P2 ST.E.128 desc[UR48][R2.64], RZ ;  /* 0x000000ff0200a985 */ /* 0x0007e4000c101d30 */
.L_x_663:
[----:B------:R-:W-:Y:S05]  /*1a960*/  BSYNC B1 ;  /* 0x0000000000017941 */ /* 0x000fea0003800000 */
.L_x_662:
[----:B----4-:R4:W0:Y:S01]  /*1a970*/  SHFL.IDX PT, R0, R5, 0x1, 0x181f ;  /* 0x00381f0005007f89 */ /* 0x01082200000e0000 */
[----:B------:R-:W-:Y:S03]  /*1a980*/  BSSY B1, `(.L_x_664) ;  /* 0x0000010000017945 */ /* 0x000fe60003800000 */
[----:B---3--:R4:W3:Y:S01]  /*1a990*/  SHFL.IDX PT, R2, R4, 0x1, 0x181f ;  /* 0x00381f0004027f89 */ /* 0x0088e200000e0000 */
[----:B------:R-:W-:Y:S05]  /*1a9a0*/  @P0 BRA `(.L_x_665) ;  /* 0x0000000000340947 */ /* 0x000fea0003800000 */
[----:B------:R-:W-:Y:S02]  /*1a9b0*/  ULDC UR4, c[0x0][0xac8] ;  /* 0x0002b20000047ab9 */ /* 0x000fe40000000800 */
[----:B------:R-:W-:Y:S02]  /*1a9c0*/  ISETP.GE.AND P4, PT, R13, UR4, PT ;  /* 0x000000040d007c0c */ /* 0x000fe4000bf86270 */
[----:B------:R-:W-:Y:S02]  /*1a9d0*/  ISETP.GE.AND P5, PT, R11, UR4, PT ;  /* 0x000000040b007c0c */ /* 0x000fe4000bfa6270 */
[----:B------:R-:W-:-:S09]  /*1a9e0*/  ISETP.GE.AND P6, PT, R7, UR4, PT ;  /* 0x0000000407007c0c */ /* 0x000fd2000bfc6270 */
[-C--:B---3--:R-:W-:Y:S02]  /*1a9f0*/  @!P4 LEA R14, P0, R13, R2.reuse, 0x1 ;  /* 0x000000020d0ec211 */ /* 0x088fe400078008ff */
        /* <DEDUP_REMOVED lines=8> */
.L_x_665:
[----:B------:R-:W-:Y:S05]  /*1aa80*/  BSYNC B1 ;  /* 0x0000000000017941 */ /* 0x000fea0003800000 */
.L_x_664:
[----:B0-----:R0:W0:Y:S01]  /*1aa90*/  SHFL.IDX PT, R0, R5, 0x2, 0x181f ;  /* 0x00581f0005007f89 */ /* 0x00102200000e0000 */
[----:B------:R-:W-:Y:S03]  /*1aaa0*/  BSSY B1, `(.L_x_666) ;  /* 0x0000010000017945 */ /* 0x000fe60003800000 */
[----:B---3--:R3:W0:Y:S01]  /*1aab0*/  SHFL.IDX PT, R2, R4, 0x2, 0x181f ;  /* 0x00581f0004027f89 */ /* 0x00862200000e0000 */
        /* <DEDUP_REMOVED lines=8> */
[-C--:B------:R-:W-:Y:S02]  /*1ab40*/  @!P3 LEA.HI.X R15, R13, R0.reuse, R6, 0x1, P0 ;  /* 0x000000000d0fb211 */ /* 0x080fe400000f0c06 */
[-C--:B------:R-:W-:Y:S02]  /*1ab50*/  @!P4 LEA.HI.X R21, R11, R0.reuse, R12, 0x1, P1 ;  /* 0x000000000b15c211 */ /* 0x080fe400008f0c0c */
[----:B------:R-:W-:Y:S01]  /*1ab60*/  @!P5 LEA.HI.X R3, R7, R0, R10, 0x1, P2 ;  /* 0x000000000703d211 */ /* 0x000fe200010f0c0a */
[----:B------:R0:W-:Y:S04]  /*1ab70*/  @!P3 ST.E.128 desc[UR48][R14.64], RZ ;  /* 0x000000ff0e00b985 */ /* 0x0001e8000c101d30 */
[----:B------:R0:W-:Y:S04]  /*1ab80*/  @!P4 ST.E.128 desc[UR48][R20.64], RZ ;  /* 0x000000ff1400c985 */ /* 0x0001e8000c101d30 */
[----:B------:R0:W-:Y:S02]  /*1ab90*/  @!P5 ST.E.128 desc[UR48][R2.64], RZ ;  /* 0x000000ff0200d985 */ /* 0x0001e4000c101d30 */
.L_x_667:
[----:B------:R-:W-:Y:S05]  /*1aba0*/  BSYNC B1 ;  /* 0x0000000000017941 */ /* 0x000fea0003800000 */
.L_x_666:
[----:B0-----:R-:W-:Y:S01]  /*1abb0*/  IADD3 R0, R8, 0x60, RZ ;  /* 0x0000006008007810 */ /* 0x001fe20007ffe0ff */
[----:B--2-4-:R-:W4:Y:S03]  /*1abc0*/  SHFL.IDX PT, R5, R5, 0x3, 0x181f ;  /* 0x00781f0005057f89 */ /* 0x014f2600000e0000 */
[----:B------:R-:W-:Y:S01]  /*1abd0*/  ISETP.GE.AND P0, PT, R0, R9, PT ;  /* 0x000000090000720c */ /* 0x000fe20003f06270 */
[----:B------:R0:W2:-:S12]  /*1abe0*/  SHFL.IDX PT, R2, R4, 0x3, 0x181f ;  /* 0x00781f0004027f89 */ /* 0x00009800000e0000 */
[----:B0-----:R-:W-:Y:S05]  /*1abf0*/  @P0 BRA `(.L_x_656) ;  /* 0x0000000000340947 */ /* 0x001fea0003800000 */
[----:B------:R-:W-:Y:S02]  /*1ac00*/  ULDC UR4, c[0x0][0xac8] ;  /* 0x0002b20000047ab9 */ /* 0x000fe40000000800 */
[----:B------:R-:W-:Y:S02]  /*1ac10*/  ISETP.GE.AND P3, PT, R13, UR4, PT ;  /* 0x000000040d007c0c */ /* 0x000fe4000bf66270 */
[----:B------:R-:W-:Y:S02]  /*1ac20*/  ISETP.GE.AND P4, PT, R11, UR4, PT ;  /* 0x000000040b007c0c */ /* 0x000fe4000bf86270 */
[----:B------:R-:W-:-:S09]  /*1ac30*/  ISETP.GE.AND P5, PT, R7, UR4, PT ;  /* 0x0000000407007c0c */ /* 0x000fd2000bfa6270 */
[-C--:B--2---:R-:W-:Y:S02]  /*1ac40*/  @!P3 LEA R8, P0, R13, R2.reuse, 0x1 ;  /* 0x000000020d08b211 */ /* 0x084fe400078008ff */
        /* <DEDUP_REMOVED lines=8> */
.L_x_656:
[----:B------:R-:W-:Y:S05]  /*1acd0*/  BSYNC B0 ;  /* 0x0000000000007941 */ /* 0x000fea0003800000 */
.L_x_646:
[----:B------:R-:W-:Y:S02]  /*1ace0*/  ULDC UR4, c[0x0][0xc3c] ;  /* 0x00030f0000047ab9 */ /* 0x000fe40000000800 */
[----:B-1----:R-:W-:-:S13]  /*1acf0*/  ISETP.GE.AND P0, PT, R135, UR4, PT ;  /* 0x0000000487007c0c */ /* 0x002fda000bf06270 */
[----:B------:R-:W-:Y:S05]  /*1ad00*/  @!P0 BRA `(.L_x_668) ;  /* 0xfffffe6800948947 */ /* 0x000fea000383ffff */
[----:B------:R-:W-:Y:S05]  /*1ad10*/  BRA `(.L_x_446) ;  /* 0x0000007000e07947 */ /* 0x000fea0003800000 */
.L_x_444:
[----:B------:R-:W-:-:S08]  /*1ad20*/  NOP ;  /* 0x0000000000007918 */ /* 0x000fd00000000000 */
[----:B------:R-:W0:-:S00]  /*1ad30*/  USETMAXREG.DEALLOC.CTAPOOL 0x28 ;  /* 0x00000028000079c8 */ /* 0x000e0000080e0500 */
[----:B0-----:R-:W2:Y:S01]  /*1ad40*/  LDL.LU R3, [R1] ;  /* 0x0000000001037983 */ /* 0x001ea20000300800 */
[----:B------:R-:W-:Y:S01]  /*1ad50*/  LOP3.LUT R2, R2, 0x3, RZ, 0xc0, !PT ;  /* 0x0000000302027812 */ /* 0x000fe200078ec0ff */
[----:B------:R-:W-:-:S05]  /*1ad60*/  IMAD.MOV.U32 R6, RZ, RZ, RZ ;  /* 0x000000ffff067224 */ /* 0x000fca00078e00ff */
[----:B------:R-:W0:Y:S02]  /*1ad70*/  SHFL.IDX PT, R2, R2, RZ, 0x1f ;  /* 0x00001fff02027589 */ /* 0x000e2400000e0000 */
[----:B0-----:R-:W-:Y:S02]  /*1ad80*/  ISETP.NE.AND P0, PT, R2, RZ, PT ;  /* 0x000000ff0200720c */ /* 0x001fe40003f05270 */
[----:B--2---:R-:W-:-:S11]  /*1ad90*/  LOP3.LUT R3, R3, 0xffffffdf, RZ, 0xc0, !PT ;  /* 0xffffffdf03037812 */ /* 0x004fd600078ec0ff */
[----:B------:R-:W-:-:S05]  /*1ada0*/  @P0 LOP3.LUT R3, R3, 0x20, RZ, 0xfc, !PT ;  /* 0x0000002003030812 */ /* 0x000fca00078efcff */
[----:B------:R0:W-:Y:S01]  /*1adb0*/  STL [R1], R3 ;  /* 0x0000000301007387 */ /* 0x0001e20000100800 */
[----:B------:R-:W-:Y:S05]  /*1adc0*/  @!P0 BRA `(.L_x_669) ;  /* 0x00000000001c8947 */ /* 0x000fea0003800000 */
[----:B------:R-:W1:Y:S08]  /*1add0*/  S2UR UR5, SR_CgaCtaId ;  /* 0x00000000000579c3 */ /* 0x000e700000008800 */
[----:B------:R-:W-:Y:S06]  /*1ade0*/  BAR.SYNC.DEFER_BLOCKING 0x5, 0x180 ;  /* 0x0146000000007b1d */ /* 0x000fec0000010000 */
[----:B------:R-:W-:-:S02]  /*1adf0*/  UMOV UR4, 0x400 ;  /* 0x0000040000047882 */ /* 0x000fc40000000000 */
[----:B-1----:R-:W-:-:S09]  /*1ae00*/  ULEA UR4, UR5, UR4, 0x18 ;  /* 0x0000000405047291 */ /* 0x002fd2000f8ec03f */
[----:B------:R-:W1:Y:S01]  /*1ae10*/  LDS.128 R16, [UR4+0x308d0] ;  /* 0x0308d004ff107984 */ /* 0x000e620008000c00 */
[----:B------:R-:W-:Y:S06]  /*1ae20*/  BAR.ARV 0x4, 0x180 ;  /* 0x0106000000007b1d */ /* 0x000fec0000002000 */
[----:B------:R-:W-:Y:S05]  /*1ae30*/  BRA `(.L_x_670) ;  /* 0x0000000800947947 */ /* 0x000fea0003800000 */
.L_x_669:
[----:B------:R-:W-:Y:S01]  /*1ae40*/  LOP3.LUT R7, R0, 0x1f, RZ, 0xc0, !PT ;  /* 0x0000001f00077812 */ /* 0x000fe200078ec0ff */
[----:B------:R-:W-:Y:S01]  /*1ae50*/  ULDC UR4, c[0x0][0xc3c] ;  /* 0x00030f0000047ab9 */ /* 0x000fe20000000800 */
[----:B------:R-:W-:Y:S01]  /*1ae60*/  IMAD.MOV.U32 R9, RZ, RZ, RZ ;  /* 0x000000ffff097224 */ /* 0x000fe200078e00ff */
[----:B------:R-:W1:Y:S01]  /*1ae70*/  S2UR UR6, SR_CTAID.X ;  /* 0x00000000000679c3 */ /* 0x000e620000002500 */
[----:B------:R-:W-:Y:S01]  /*1ae80*/  ISETP.NE.AND P0, PT, R7, 0x1f, PT ;  /* 0x0000001f0700780c */ /* 0x000fe20003f05270 */
[----:B------:R-:W-:-:S03]  /*1ae90*/  ULDC UR5, c[0x0][0xc38] ;  /* 0x00030e0000057ab9 */ /* 0x000fc60000000800 */
[----:B------:R-:W-:-:S13]  /*1aea0*/  ISETP.GE.OR P1, PT, R7, UR4, !P0 ;  /* 0x0000000407007c0c */ /* 0x000fda000c726670 */
[----:B------:R-:W2:Y:S08]  /*1aeb0*/  @!P1 LDC.64 R4, c[0x0][0xc80] ;  /* 0x00032000ff049b82 */ /* 0x000eb00000000a00 */
[----:B0-----:R-:W0:Y:S01]  /*1aec0*/  @!P1 LDC.64 R2, c[0x0][0xc78] ;  /* 0x00031e00ff029b82 */ /* 0x001e220000000a00 */
[----:B--2---:R-:W-:-:S05]  /*1aed0*/  @!P1 IMAD.WIDE.U32 R4, R7, 0x4, R4 ;  /* 0x0000000407049825 */ /* 0x004fca00078e0004 */
[----:B------:R-:W2:Y:S01]  /*1aee0*/  @!P1 LDG.E R6, desc[UR48][R4.64] ;  /* 0x0000003004069981 */ /* 0x000ea2000c1e1900 */
[----:B0-----:R-:W-:-:S05]  /*1aef0*/  @!P1 IMAD.WIDE.U32 R2, R7, 0x4, R2 ;  /* 0x0000000407029825 */ /* 0x001fca00078e0002 */
[----:B------:R-:W2:Y:S01]  /*1af00*/  @!P1 LDG.E R9, desc[UR48][R2.64] ;  /* 0x0000003002099981 */ /* 0x000ea2000c1e1900 */
[C---:B------:R-:W-:Y:S02]  /*1af10*/  ISETP.NE.AND P1, PT, R7.reuse, RZ, PT ;  /* 0x000000ff0700720c */ /* 0x040fe40003f25270 */
[C---:B------:R-:W-:Y:S02]  /*1af20*/  ISETP.GE.U32.AND P2, PT, R7.reuse, 0x2, PT ;  /* 0x000000020700780c */ /* 0x040fe40003f46070 */
[C---:B------:R-:W-:Y:S02]  /*1af30*/  ISETP.GE.U32.AND P3, PT, R7.reuse, 0x4, PT ;  /* 0x000000040700780c */ /* 0x040fe40003f66070 */
[C---:B------:R-:W-:Y:S02]  /*1af40*/  ISETP.GE.U32.AND P4, PT, R7.reuse, 0x8, PT ;  /* 0x000000080700780c */ /* 0x040fe40003f86070 */
[----:B------:R-:W-:Y:S01]  /*1af50*/  ISETP.GE.U32.AND P5, PT, R7, 0x10, PT ;  /* 0x000000100700780c */ /* 0x000fe20003fa6070 */
[----:B------:R-:W-:Y:S01]  /*1af60*/  UMOV UR4, URZ ;  /* 0x0000003f00047c82 */ /* 0x000fe20008000000 */
[----:B--2---:R-:W-:-:S05]  /*1af70*/  IMAD R8, R6, R9, RZ ;  /* 0x0000000906087224 */ /* 0x004fca00078e02ff */
[----:B------:R-:W0:Y:S02]  /*1af80*/  SHFL.UP PT, R10, R8, 0x1, RZ ;  /* 0x04200000080a7989 */ /* 0x000e2400000e00ff */
[----:B0-----:R-:W-:-:S04]  /*1af90*/  SEL R11, R10, RZ, P1 ;  /* 0x000000ff0a0b7207 */ /* 0x001fc80000800000 */
[----:B------:R-:W-:-:S05]  /*1afa0*/  IADD3 R11, R8, R11, RZ ;  /* 0x0000000b080b7210 */ /* 0x000fca0007ffe0ff */
        /* <DEDUP_REMOVED lines=12> */
[----:B------:R-:W0:Y:S02]  /*1b070*/  SHFL.IDX PT, R8, R5, 0x1f, 0x1f ;  /* 0x03e01f0005087f89 */ /* 0x000e2400000e0000 */
[----:B0-----:R-:W-:-:S05]  /*1b080*/  IMAD R8, R8, UR5, RZ ;  /* 0x0000000508087c24 */ /* 0x001fca000f8e02ff */
[----:B-1----:R-:W-:Y:S01]  /*1b090*/  ISETP.GT.AND P6, PT, R8, UR6, PT ;  /* 0x0000000608007c0c */ /* 0x002fe2000bfc4270 */
[----:B------:R-:W-:-:S12]  /*1b0a0*/  IMAD.MOV.U32 R3, RZ, RZ, R8 ;  /* 0x000000ffff037224 */ /* 0x000fd800078e0008 */
[----:B------:R-:W-:Y:S05]  /*1b0b0*/  @P6 BRA `(.L_x_671) ;  /* 0x0000000000a06947 */ /* 0x000fea0003800000 */
[----:B------:R-:W-:Y:S01]  /*1b0c0*/  MOV R8, R3 ;  /* 0x0000000300087202 */ /* 0x000fe20000000f00 */
[----:B------:R-:W-:Y:S01]  /*1b0d0*/  UMOV UR4, URZ ;  /* 0x0000003f00047c82 */ /* 0x000fe20008000000 */
[----:B------:R-:W-:-:S05]  /*1b0e0*/  ULDC UR5, c[0x0][0xc38] ;  /* 0x00030e0000057ab9 */ /* 0x000fca0000000800 */
.L_x_673:
[----:B------:R-:W0:Y:S01]  /*1b0f0*/  LDC R2, c[0x0][0xc3c] ;  /* 0x00030f00ff027b82 */ /* 0x000e220000000800 */
[----:B------:R-:W-:Y:S01]  /*1b100*/  UIADD3 UR4, UR4, 0x1f, URZ ;  /* 0x0000001f04047890 */ /* 0x000fe2000fffe03f */
[----:B------:R-:W-:Y:S02]  /*1b110*/  ULDC UR7, c[0x0][0xc3c] ;  /* 0x00030f0000077ab9 */ /* 0x000fe40000000800 */
[----:B------:R-:W-:-:S03]  /*1b120*/  IMAD.U32 R19, RZ, RZ, UR7 ;  /* 0x00000007ff137e24 */ /* 0x000fc6000f8e00ff */
[----:B0-----:R-:W-:-:S13]  /*1b130*/  ISETP.LE.AND P6, PT, R2, UR4, PT ;  /* 0x0000000402007c0c */ /* 0x001fda000bfc3270 */
[----:B------:R-:W-:Y:S05]  /*1b140*/  @P6 BRA `(.L_x_672) ;  /* 0x0000000400ac6947 */ /* 0x000fea0003800000 */
[----:B------:R-:W-:Y:S01]  /*1b150*/  VIADD R9, R7, UR4 ;  /* 0x0000000407097c36 */ /* 0x000fe20008000000 */
[----:B------:R-:W-:-:S04]  /*1b160*/  MOV R6, RZ ;  /* 0x000000ff00067202 */ /* 0x000fc80000000f00 */
        /* <DEDUP_REMOVED lines=24> */
[----:B------:R-:W0:Y:S02]  /*1b2f0*/  SHFL.IDX PT, R2, R5, 0x1f, 0x1f ;  /* 0x03e01f0005027f89 */ /* 0x000e2400000e0000 */
[----:B0-----:R-:W-:-:S04]  /*1b300*/  IMAD R3, R2, UR5, RZ ;  /* 0x0000000502037c24 */ /* 0x001fc8000f8e02ff */
[----:B------:R-:W-:-:S05]  /*1b310*/  IMAD.IADD R8, R3, 0x1, R8 ;  /* 0x0000000103087824 */ /* 0x000fca00078e0208 */
[----:B------:R-:W-:-:S13]  /*1b320*/  ISETP.GT.AND P6, PT, R8, UR6, PT ;  /* 0x0000000608007c0c */ /* 0x000fda000bfc4270 */
[----:B------:R-:W-:Y:S05]  /*1b330*/  @!P6 BRA `(.L_x_673) ;  /* 0xfffffffc006ce947 */ /* 0x000fea000383ffff */
.L_x_671:
[----:B------:R-:W-:Y:S02]  /*1b340*/  IMAD.IADD R11, R8, 0x1, -R3 ;  /* 0x00000001080b7824 */ /* 0x000fe400078e0a03 */
[----:B------:R-:W-:Y:S02]  /*1b350*/  IMAD.MOV.U32 R16, RZ, RZ, RZ ;  /* 0x000000ffff107224 */ /* 0x000fe400078e00ff */
        /* <DEDUP_REMOVED lines=10> */
[----:B0-----:R-:W-:-:S06]  /*1b400*/  IADD3 R2, R10, 0xffffffe, RZ ;  /* 0x0ffffffe0a027810 */ /* 0x001fcc0007ffe0ff */
[----:B------:R-:W0:Y:S02]  /*1b410*/  F2I.FTZ.U32.TRUNC.NTZ R3, R2 ;  /* 0x0000000200037305 */ /* 0x000e24000021f000 */
[----:B0-----:R-:W-:Y:S01]  /*1b420*/  IMAD.MOV R12, RZ, RZ, -R3 ;  /* 0x000000ffff0c7224 */ /* 0x001fe200078e0a03 */
[----:B-12---:R-:W-:Y:S06]  /*1b430*/  @!P0 BRA `(.L_x_674) ;  /* 0x0000000000088947 */ /* 0x006fec0003800000 */
[----:B------:R-:W-:-:S06]  /*1b440*/  IADD3 R16, R19, -0x1, RZ ;  /* 0xffffffff13107810 */ /* 0x000fcc0007ffe0ff */
[----:B------:R0:W1:Y:S02]  /*1b450*/  SHFL.IDX PT, R16, R5, R16, 0x1f ;  /* 0x00001f1005107589 */ /* 0x00006400000e0000 */
.L_x_674:
[----:B-1----:R-:W-:Y:S01]  /*1b460*/  IMAD R16, R16, UR5, R11 ;  /* 0x0000000510107c24 */ /* 0x002fe2000f8e020b */
[----:B0-----:R-:W-:Y:S01]  /*1b470*/  IABS R5, R9 ;  /* 0x0000000900057213 */ /* 0x001fe20000000000 */
[----:B------:R-:W-:Y:S01]  /*1b480*/  IMAD.MOV.U32 R11, RZ, RZ, R12 ;  /* 0x000000ffff0b7224 */ /* 0x000fe200078e000c */
[----:B------:R-:W-:Y:S01]  /*1b490*/  IABS R12, R6 ;  /* 0x00000006000c7213 */ /* 0x000fe20000000000 */
[----:B------:R-:W-:Y:S01]  /*1b4a0*/  IMAD.MOV.U32 R2, RZ, RZ, RZ ;  /* 0x000000ffff027224 */ /* 0x000fe200078e00ff */
[----:B------:R-:W-:Y:S01]  /*1b4b0*/  IADD3 R17, -R16, UR6, RZ ;  /* 0x0000000610117c10 */ /* 0x000fe2000fffe1ff */
[----:B------:R-:W-:Y:S01]  /*1b4c0*/  IMAD R11, R11, R4, RZ ;  /* 0x000000040b0b7224 */ /* 0x000fe200078e02ff */
[----:B------:R-:W-:Y:S01]  /*1b4d0*/  IADD3 R12, RZ, -R12, RZ ;  /* 0x8000000cff0c7210 */ /* 0x000fe20007ffe0ff */
[----:B------:R-:W0:Y:S01]  /*1b4e0*/  I2F.RP R8, R5 ;  /* 0x0000000500087306 */ /* 0x000e220000209400 */
[----:B------:R-:W-:Y:S01]  /*1b4f0*/  IABS R10, R17 ;  /* 0x00000011000a7213 */ /* 0x000fe20000000000 */
[----:B------:R-:W-:Y:S01]  /*1b500*/  IMAD.HI.U32 R2, R3, R11, R2 ;  /* 0x0000000b03027227 */ /* 0x000fe200078e0002 */
[----:B------:R-:W-:-:S03]  /*1b510*/  IADD3 R19, R19, UR4, RZ ;  /* 0x0000000413137c10 */ /* 0x000fc6000fffe0ff */
[----:B------:R-:W-:Y:S02]  /*1b520*/  IMAD.MOV.U32 R3, RZ, RZ, R10 ;  /* 0x000000ffff037224 */ /* 0x000fe400078e000a */
[----:B------:R-:W-:Y:S02]  /*1b530*/  IMAD.MOV.U32 R10, RZ, RZ, R12 ;  /* 0x000000ffff0a7224 */ /* 0x000fe400078e000c */
[----:B------:R-:W-:-:S04]  /*1b540*/  IMAD.HI.U32 R2, R2, R3, RZ ;  /* 0x0000000302027227 */ /* 0x000fc800078e00ff */
[----:B------:R-:W-:Y:S01]  /*1b550*/  IMAD R3, R2, R10, R3 ;  /* 0x0000000a02037224 */ /* 0x000fe200078e0203 */
[----:B0-----:R-:W0:Y:S04]  /*1b560*/  MUFU.RCP R8, R8 ;  /* 0x0000000800087308 */ /* 0x001e280000001000 */
[----:B------:R-:W-:-:S13]  /*1b570*/  ISETP.GT.U32.AND P1, PT, R4, R3, PT ;  /* 0x000000030400720c */ /* 0x000fda0003f24070 */
[-C--:B------:R-:W-:Y:S01]  /*1b580*/  @!P1 IADD3 R3, R3, -R4.reuse, RZ ;  /* 0x8000000403039210 */ /* 0x080fe20007ffe0ff */
        /* <DEDUP_REMOVED lines=8> */
[----:B------:R-:W-:Y:S01]  /*1b610*/  @P0 IADD3 R2, R2, 0x1, RZ ;  /* 0x0000000102020810 */ /* 0x000fe20007ffe0ff */
[----:B------:R-:W-:-:S04]  /*1b620*/  IMAD.MOV R10, RZ, RZ, -R10 ;  /* 0x000000ffff0a7224 */ /* 0x000fc800078e0a0a */
[----:B------:R-:W-:Y:S02]  /*1b630*/  IMAD.MOV.U32 R8, RZ, RZ, R2 ;  /* 0x000000ffff087224 */ /* 0x000fe400078e0002 */
[----:B-1----:R-:W-:-:S03]  /*1b640*/  IMAD.MOV R2, RZ, RZ, -R3 ;  /* 0x000000ffff027224 */ /* 0x002fc600078e0a03 */
[----:B------:R-:W-:Y:S01]  /*1b650*/  @!P2 IADD3 R8, -R8, RZ, RZ ;  /* 0x000000ff0808a210 */ /* 0x000fe20007ffe1ff */
[----:B------:R-:W-:Y:S01]  /*1b660*/  IMAD R11, R2, R5, RZ ;  /* 0x00000005020b7224 */ /* 0x000fe200078e02ff */
[----:B------:R-:W-:Y:S01]  /*1b670*/  @!P1 LOP3.LUT R8, RZ, R6, RZ, 0x33, !PT ;  /* 0x00000006ff089212 */ /* 0x000fe200078e33ff */
[----:B------:R-:W-:-:S03]  /*1b680*/  IMAD.MOV.U32 R2, RZ, RZ, RZ ;  /* 0x000000ffff027224 */ /* 0x000fc600078e00ff */
[----:B------:R-:W-:Y:S01]  /*1b690*/  IABS R4, R8 ;  /* 0x0000000800047213 */ /* 0x000fe20000000000 */
[----:B------:R-:W-:-:S03]  /*1b6a0*/  IMAD.HI.U32 R2, R3, R11, R2 ;  /* 0x0000000b03027227 */ /* 0x000fc600078e0002 */
[----:B------:R-:W-:Y:S01]  /*1b6b0*/  MOV R3, R4 ;  /* 0x0000000400037202 */ /* 0x000fe20000000f00 */
[----:B------:R-:W-:Y:S02]  /*1b6c0*/  IMAD.MOV.U32 R4, RZ, RZ, R10 ;  /* 0x000000ffff047224 */ /* 0x000fe400078e000a */
[----:B------:R-:W-:Y:S02]  /*1b6d0*/  IMAD R6, R6, R8, RZ ;  /* 0x0000000806067224 */ /* 0x000fe400078e02ff */
[----:B------:R-:W-:-:S04]  /*1b6e0*/  IMAD.HI.U32 R2, R2, R3, RZ ;  /* 0x0000000302027227 */ /* 0x000fc800078e00ff */
[----:B------:R-:W-:Y:S01]  /*1b6f0*/  IMAD R4, R2, R4, R3 ;  /* 0x0000000402047224 */ /* 0x000fe200078e0203 */
[----:B------:R-:W-:Y:S01]  /*1b700*/  LOP3.LUT R3, R8, R9, RZ, 0x3c, !PT ;  /* 0x0000000908037212 */ /* 0x000fe200078e3cff */
[----:B------:R-:W-:-:S03]  /*1b710*/  IMAD.IADD R17, R17, 0x1, -R6 ;  /* 0x0000000111117824 */ /* 0x000fc600078e0a06 */
[----:B------:R-:W-:Y:S02]  /*1b720*/  ISETP.GT.U32.AND P1, PT, R5, R4, PT ;  /* 0x000000040500720c */ /* 0x000fe40003f24070 */
[----:B------:R-:W-:-:S11]  /*1b730*/  ISETP.GE.AND P2, PT, R3, RZ, PT ;  /* 0x000000ff0300720c */ /* 0x000fd60003f46270 */
[----:B------:R-:W-:Y:S01]  /*1b740*/  @!P1 IMAD.IADD R4, R4, 0x1, -R5 ;  /* 0x0000000104049824 */ /* 0x000fe200078e0a05 */
[----:B------:R-:W-:Y:S02]  /*1b750*/  @!P1 IADD3 R2, R2, 0x1, RZ ;  /* 0x0000000102029810 */ /* 0x000fe40007ffe0ff */
[----:B------:R-:W-:Y:S02]  /*1b760*/  ISETP.NE.AND P1, PT, R9, RZ, PT ;  /* 0x000000ff0900720c */ /* 0x000fe40003f25270 */
[----:B------:R-:W-:-:S13]  /*1b770*/  ISETP.GE.U32.AND P0, PT, R4, R5, PT ;  /* 0x000000050400720c */ /* 0x000fda0003f06070 */
[----:B------:R-:W-:-:S04]  /*1b780*/  @P0 VIADD R2, R2, 0x1 ;  /* 0x0000000102020836 */ /* 0x000fc80000000000 */
[----:B------:R-:W-:Y:S01]  /*1b790*/  @!P2 IMAD.MOV R2, RZ, RZ, -R2 ;  /* 0x000000ffff02a224 */ /* 0x000fe200078e0a02 */
[----:B------:R-:W-:-:S04]  /*1b7a0*/  @!P1 LOP3.LUT R2, RZ, R9, RZ, 0x33, !PT ;  /* 0x00000009ff029212 */ /* 0x000fc800078e33ff */
[----:B------:R-:W-:-:S05]  /*1b7b0*/  IADD3 R18, -R2, RZ, RZ ;  /* 0x000000ff02127210 */ /* 0x000fca0007ffe1ff */
[C---:B------:R-:W-:Y:S02]  /*1b7c0*/  IMAD R18, R9.reuse, R18, R8 ;  /* 0x0000001209127224 */ /* 0x040fe400078e0208 */
[----:B------:R-:W-:-:S04]  /*1b7d0*/  IMAD R9, R9, 0x1000000, R2 ;  /* 0x0100000009097824 */ /* 0x000fc800078e0202 */
[----:B------:R-:W-:Y:S01]  /*1b7e0*/  IMAD R18, R18, 0x10000, R9 ;  /* 0x0001000012127824 */ /* 0x000fe200078e0209 */
[----:B------:R-:W-:Y:S06]  /*1b7f0*/  BRA `(.L_x_675) ;  /* 0x00000000000c7947 */ /* 0x000fec0003800000 */
.L_x_672:
[----:B------:R-:W-:Y:S01]  /*1b800*/  IMAD.MOV.U32 R17, RZ, RZ, RZ ;  /* 0x000000ffff117224 */ /* 0x000fe200078e00ff */
[----:B------:R-:W-:Y:S01]  /*1b810*/  MOV R16, UR6 ;  /* 0x0000000600107c02 */ /* 0x000fe20008000f00 */
[----:B------:R-:W-:-:S07]  /*1b820*/  IMAD.MOV.U32 R18, RZ, RZ, RZ ;  /* 0x000000ffff127224 */ /* 0x000fce00078e00ff */
.L_x_675:
[----:B------:R-:W-:-:S13]  /*1b830*/  ISETP.NE.AND P0, PT, R7, RZ, PT ;  /* 0x000000ff0700720c */ /* 0x000fda0003f05270 */
[----:B------:R-:W0:Y:S01]  /*1b840*/  @!P0 S2R R3, SR_CgaCtaId ;  /* 0x0000000000038919 */ /* 0x000e220000008800 */
[----:B------:R-:W-:-:S04]  /*1b850*/  @!P0 MOV R2, 0x400 ;  /* 0x0000040000028802 */ /* 0x000fc80000000f00 */
[----:B0-----:R-:W-:-:S05]  /*1b860*/  @!P0 LEA R2, R3, R2, 0x18 ;  /* 0x0000000203028211 */ /* 0x001fca00078ec0ff */
[----:B------:R0:W-:Y:S01]  /*1b870*/  @!P0 STS.128 [R2+0x308d0], R16 ;  /* 0x0308d01002008388 */ /* 0x0001e20000000c00 */
[----:B------:R-:W-:Y:S06]  /*1b880*/  BAR.ARV 0x5, 0x180 ;  /* 0x0146000000007b1d */ /* 0x000fec0000002000 */
.L_x_670:
[----:B------:R2:W-:Y:S01]  /*1b890*/  STL [R1+0x28], RZ ;  /* 0x000028ff01007387 */ /* 0x0005e20000100800 */
[----:B------:R-:W-:Y:S01]  /*1b8a0*/  ULDC UR4, c[0x0][0xc3c] ;  /* 0x00030f0000047ab9 */ /* 0x000fe20000000800 */
[----:B------:R-:W-:Y:S01]  /*1b8b0*/  IMAD.MOV.U32 R28, RZ, RZ, 0x1 ;  /* 0x00000001ff1c7424 */ /* 0x000fe200078e00ff */
[----:B-1----:R-:W-:Y:S02]  /*1b8c0*/  ISETP.GE.AND P0, PT, R19, UR4, PT ;  /* 0x0000000413007c0c */ /* 0x002fe4000bf06270 */
[----:B------:R-:W-:-:S11]  /*1b8d0*/  MOV R26, RZ ;  /* 0x000000ff001a7202 */ /* 0x000fd60000000f00 */
[----:B--2---:R-:W-:Y:S05]  /*1b8e0*/  @P0 BRA `(.L_x_676) ;  /* 0x0000006400100947 */ /* 0x004fea0003800000 */
[----:B------:R-:W1:Y:S01]  /*1b8f0*/  S2UR UR5, SR_CgaCtaId ;  /* 0x00000000000579c3 */ /* 0x000e620000008800 */
[----:B------:R2:W-:Y:S01]  /*1b900*/  STL [R1+0x28], RZ ;  /* 0x000028ff01007387 */ /* 0x0005e20000100800 */
[C---:B------:R-:W-:Y:S01]  /*1b910*/  IMAD.SHL.U32 R32, R0.reuse, 0x8, RZ ;  /* 0x0000000800207824 */ /* 0x040fe200078e00ff */
[----:B0-----:R-:W-:Y:S01]  /*1b920*/  LOP3.LUT R2, R0, 0x7f, RZ, 0xc0, !PT ;  /* 0x0000007f00027812 */ /* 0x001fe200078ec0ff */
[----:B------:R-:W-:Y:S01]  /*1b930*/  UMOV UR4, 0x400 ;  /* 0x0000040000047882 */ /* 0x000fe20000000000 */
[----:B------:R-:W-:Y:S01]  /*1b940*/  BSSY B8, `(.L_x_676) ;  /* 0x000063e000087945 */ /* 0x000fe20003800000 */
[----:B------:R-:W-:Y:S01]  /*1b950*/  IMAD.MOV.U32 R29, RZ, RZ, 0x1 ;  /* 0x00000001ff1d7424 */ /* 0x000fe200078e00ff */
[----:B------:R-:W-:Y:S01]  /*1b960*/  LOP3.LUT R3, R32, 0x1f8, RZ, 0xc0, !PT ;  /* 0x000001f820037812 */ /* 0x000fe200078ec0ff */
[----:B------:R-:W-:Y:S01]  /*1b970*/  IMAD.SHL.U32 R36, R2, 0x8, RZ ;  /* 0x0000000802247824 */ /* 0x000fe200078e00ff */
[----:B------:R-:W-:Y:S02]  /*1b980*/  SHF.R.U32.HI R2, RZ, 0x3, R2 ;  /* 0x00000003ff027819 */ /* 0x000fe40000011602 */
[----:B------:R-:W-:-:S02]  /*1b990*/  CS2R R26, SRZ ;  /* 0x00000000001a7805 */ /* 0x000fc4000001ff00 */
[----:B------:R-:W-:Y:S01]  /*1b9a0*/  LOP3.LUT R3, R3, 0x38, R0, 0x78, !PT ;  /* 0x0000003803037812 */ /* 0x000fe200078e7800 */
[----:B------:R-:W-:Y:S01]  /*1b9b0*/  IMAD.MOV.U32 R28, RZ, RZ, 0x1 ;  /* 0x00000001ff1c7424 */ /* 0x000fe200078e00ff */
[----:B------:R-:W-:Y:S01]  /*1b9c0*/  SHF.L.U32 R0, R0, 0x4, RZ ;  /* 0x0000000400007819 */ /* 0x000fe200000006ff */
[----:B------:R-:W-:Y:S01]  /*1b9d0*/  ULOP3.LUT UR39, UR61, 0x2, URZ, 0xfc, !UPT ;  /* 0x000000023d277892 */ /* 0x000fe2000f8efc3f */
[----:B------:R-:W-:Y:S01]  /*1b9e0*/  LOP3.LUT R36, R3, 0x200, R36, 0xf8, !PT ;  /* 0x0000020003247812 */ /* 0x000fe200078ef824 */
[----:B------:R-:W-:Y:S01]  /*1b9f0*/  ULDC.64 UR36, c[0x0][0x198] ;  /* 0x0000660000247ab9 */ /* 0x000fe20000000a00 */
[----:B------:R-:W-:Y:S01]  /*1ba00*/  LOP3.LUT R32, R32, 0x38, RZ, 0xc0, !PT ;  /* 0x0000003820207812 */ /* 0x000fe200078ec0ff */
[----:B------:R-:W-:Y:S01]  /*1ba10*/  ULDC UR38, c[0x0][0xc] ;  /* 0x0000030000267ab9 */ /* 0x000fe20000000800 */
[----:B------:R-:W-:Y:S02]  /*1ba20*/  LOP3.LUT R0, R2, 0x70, R0, 0xf8, !PT ;  /* 0x0000007002007812 */ /* 0x000fe400078ef800 */
[----:B------:R-:W-:-:S02]  /*1ba30*/  LOP3.LUT R35, R32, 0x40, RZ, 0xfc, !PT ;  /* 0x0000004020237812 */ /* 0x000fc400078efcff */
[----:B------:R-:W-:Y:S01]  /*1ba40*/  LOP3.LUT R33, R32, 0x80, RZ, 0xfc, !PT ;  /* 0x0000008020217812 */ /* 0x000fe200078efcff */
[----:B-1----:R-:W-:-:S06]  /*1ba50*/  ULEA UR4, UR5, UR4, 0x18 ;  /* 0x0000000405047291 */ /* 0x002fcc000f8ec03f */
[----:B------:R-:W-:-:S05]  /*1ba60*/  MOV R22, UR4 ;  /* 0x0000000400167c02 */ /* 0x000fca0008000f00 */
[----:B--2---:R-:W-:-:S07]  /*1ba70*/  IMAD R37, R36, 0x2, R22 ;  /* 0x0000000224257824 */ /* 0x004fce00078e0216 */
.L_x_781:
[----:B0-----:R-:W0:Y:S02]  /*1ba80*/  LDC.64 R30, c[0x0][0xc88] ;  /* 0x00032200ff1e7b82 */ /* 0x001e240000000a00 */
[----:B0-----:R-:W-:-:S06]  /*1ba90*/  IMAD.WIDE R30, R19, 0x4, R30 ;  /* 0x00000004131e7825 */ /* 0x001fcc00078e021e */
[----:B--2---:R-:W2:Y:S01]  /*1baa0*/  LDG.E R30, desc[UR48][R30.64] ;  /* 0x000000301e1e7981 */ /* 0x004ea2000c1e1900 */
[----:B------:R-:W-:Y:S05]  /*1bab0*/  YIELD ;  /* 0x0000000000007946 */ /* 0x000fea0003800000 */
[----:B------:R-:W-:Y:S01]  /*1bac0*/  ULDC.64 UR4, c[0x0][0xa28] ;  /* 0x00028a0000047ab9 */ /* 0x000fe20000000a00 */
[----:B------:R-:W-:Y:S01]  /*1bad0*/  ULDC.64 UR8, c[0x0][0xa18] ;  /* 0x0002860000087ab9 */ /* 0x000fe20000000a00 */
[----:B------:R-:W-:Y:S01]  /*1bae0*/  ISETP.NE.U32.AND P0, PT, RZ, UR4, PT ;  /* 0x00000004ff007c0c */ /* 0x000fe2000bf05070 */
[----:B------:R-:W-:Y:S01]  /*1baf0*/  IMAD.MOV.U32 R11, RZ, RZ, RZ ;  /* 0x000000ffff0b7224 */ /* 0x000fe200078e00ff */
[----:B------:R-:W-:-:S02]  /*1bb00*/  ULDC.64 UR6, c[0x0][0xa10] ;  /* 0x0002840000067ab9 */ /* 0x000fc40000000a00 */
[----:B------:R-:W-:Y:S02]  /*1bb10*/  ISETP.NE.AND.EX P0, PT, RZ, UR5, PT, P0 ;  /* 0x00000005ff007c0c */ /* 0x000fe4000bf05300 */
[----:B------:R-:W-:-:S04]  /*1bb20*/  ISETP.NE.U32.AND P2, PT, RZ, UR6, PT ;  /* 0x00000006ff007c0c */ /* 0x000fc8000bf45070 */
[----:B------:R-:W-:Y:S01]  /*1bb30*/  ISETP.NE.AND.EX P2, PT, RZ, UR7, PT, P2 ;  /* 0x00000007ff007c0c */ /* 0x000fe2000bf45320 */
[----:B------:R-:W-:Y:S01]  /*1bb40*/  IMAD.MOV.U32 R34, RZ, RZ, RZ ;  /* 0x000000ffff227224 */ /* 0x000fe200078e00ff */
[----:B--2---:R-:W-:-:S05]  /*1bb50*/  SHF.R.S32.HI R0, RZ, 0x1f, R30 ;  /* 0x0000001fff007819 */ /* 0x004fca000001141e */
[C---:B------:R-:W-:Y:S02]  /*1bb60*/  @P0 LEA R2, P1, R30.reuse, UR4, 0x2 ;  /* 0x000000041e020c11 */ /* 0x040fe4000f8210ff */
[C---:B------:R-:W-:Y:S01]  /*1bb70*/  SHF.L.U32 R23, R30.reuse, 0x2, RZ ;  /* 0x000000021e177819 */ /* 0x040fe200000006ff */
[----:B------:R0:W-:Y:S01]  /*1bb80*/  STL [R1+0x18], R0 ;  /* 0x0000180001007387 */ /* 0x0001e20000100800 */
[C-C-:B------:R-:W-:Y:S01]  /*1bb90*/  @P0 LEA.HI.X R3, R30.reuse, UR5, R0.reuse, 0x2, P1 ;  /* 0x000000051e030c11 */ /* 0x140fe200088f1400 */
[----:B------:R-:W-:Y:S01]  /*1bba0*/  ULDC.64 UR4, c[0x0][0xa00] ;  /* 0x0002800000047ab9 */ /* 0x000fe20000000a00 */
[----:B------:R-:W-:Y:S02]  /*1bbb0*/  ISETP.NE.U32.AND P1, PT, RZ, UR8, PT ;  /* 0x00000008ff007c0c */ /* 0x000fe4000bf25070 */
[----:B------:R-:W-:Y:S01]  /*1bbc0*/  SHF.L.U64.HI R24, R30, 0x2, R0 ;  /* 0x000000021e187819 */ /* 0x000fe20000010200 */
[----:B------:R1:W2:Y:S01]  /*1bbd0*/  @P0 LDG.E R11, desc[UR48][R2.64] ;  /* 0x00000030020b0981 */ /* 0x0002a2000c1e1900 */
[----:B------:R-:W-:-:S02]  /*1bbe0*/  ISETP.NE.AND.EX P1, PT, RZ, UR9, PT, P1 ;  /* 0x00000009ff007c0c */ /* 0x000fc4000bf25310 */
[----:B------:R-:W-:Y:S01]  /*1bbf0*/  ISETP.NE.U32.AND P0, PT, RZ, UR4, PT ;  /* 0x00000004ff007c0c */ /* 0x000fe2000bf05070 */
[----:B0-----:R-:W-:Y:S01]  /*1bc00*/  IMAD.MOV.U32 R0, RZ, RZ, RZ ;  /* 0x000000ffff007224 */ /* 0x001fe200078e00ff */
[C---:B------:R-:W-:Y:S02]  /*1bc10*/  IADD3 R4, P4, R23.reuse, UR6, RZ ;  /* 0x0000000617047c10 */ /* 0x040fe4000ff9e0ff */
[----:B------:R-:W-:Y:S02]  /*1bc20*/  ISETP.NE.AND.EX P0, PT, RZ, UR5, PT, P0 ;  /* 0x00000005ff007c0c */ /* 0x000fe4000bf05300 */
[C---:B------:R-:W-:Y:S02]  /*1bc30*/  IADD3.X R5, R24.reuse, UR7, RZ, P4, !PT ;  /* 0x0000000718057c10 */ /* 0x040fe4000a7fe4ff */
[----:B-1----:R-:W-:Y:S01]  /*1bc40*/  IADD3 R2, P3, R23, UR4, RZ ;  /* 0x0000000417027c10 */ /* 0x002fe2000ff7e0ff */
[----:B------:R-:W-:Y:S02]  /*1bc50*/  ULDC UR4, c[0x0][0x288] ;  /* 0x0000a20000047ab9 */ /* 0x000fe40000000800 */
[----:B------:R-:W5:Y:S01]  /*1bc60*/  @P2 LDG.E R0, desc[UR48][R4.64] ;  /* 0x0000003004002981 */ /* 0x000f62000c1e1900 */
[----:B------:R-:W-:-:S02]  /*1bc70*/  IADD3.X R3, R24, UR5, RZ, P3, !PT ;  /* 0x0000000518037c10 */ /* 0x000fc40009ffe4ff */
[----:B------:R-:W-:Y:S02]  /*1bc80*/  @P1 IADD3 R6, P3, R23, UR8, RZ ;  /* 0x0000000817061c10 */ /* 0x000fe4000ff7e0ff */
[----:B------:R-:W-:Y:S01]  /*1bc90*/  MOV R8, UR4 ;  /* 0x0000000400087c02 */ /* 0x000fe20008000f00 */
[----:B------:R-:W5:Y:S01]  /*1bca0*/  @P0 LDG.E R34, desc[UR48][R2.64] ;  /* 0x0000003002220981 */ /* 0x000f62000c1e1900 */
[----:B------:R-:W-:Y:S01]  /*1bcb0*/  @P1 IADD3.X R7, R24, UR9, RZ, P3, !PT ;  /* 0x0000000918071c10 */ /* 0x000fe20009ffe4ff */
[----:B------:R-:W-:-:S04]  /*1bcc0*/  ULDC.64 UR4, c[0x0][0x418] ;  /* 0x0001060000047ab9 */ /* 0x000fc80000000a00 */
[----:B------:R0:W3:Y:S01]  /*1bcd0*/  @P1 LDG.E R8, desc[UR48][R6.64] ;  /* 0x0000003006081981 */ /* 0x0000e2000c1e1900 */
[----:B------:R-:W-:-:S03]  /*1bce0*/  UISETP.NE.U32.AND UP0, UPT, UR4, URZ, UPT ;  /* 0x0000003f0400728c */ /* 0x000fc6000bf05070 */
[----:B------:R-:W-:Y:S01]  /*1bcf0*/  ULDC UR4, c[0x0][0x424] ;  /* 0x0001090000047ab9 */ /* 0x000fe20000000800 */
[----:B------:R-:W-:-:S03]  /*1bd00*/  UISETP.NE.AND.EX UP0, UPT, UR5, URZ, UPT, UP0 ;  /* 0x0000003f0500728c */ /* 0x000fc6000bf05300 */
[----:B------:R-:W-:Y:S01]  /*1bd10*/  ULDC UR5, c[0x0][0x2f0] ;  /* 0x0000bc0000057ab9 */ /* 0x000fe20000000800 */
[----:B------:R-:W-:-:S04]  /*1bd20*/  USEL UR4, UR4, 0x1, UP0 ;  /* 0x0000000104047887 */ /* 0x000fc80008000000 */
[----:B------:R-:W-:-:S03]  /*1bd30*/  UIMAD UR4, UR4, UR5, URZ ;  /* 0x00000005040472a4 */ /* 0x000fc6000f8e023f */
[----:B------:R-:W-:Y:S02]  /*1bd40*/  ULDC UR5, c[0x0][0x348] ;  /* 0x0000d20000057ab9 */ /* 0x000fe40000000800 */
[----:B0-----:R-:W-:Y:S01]  /*1bd50*/  IMAD.U32 R6, RZ, RZ, UR5 ;  /* 0x00000005ff067e24 */ /* 0x001fe2000f8e00ff */
[----:B--2---:R-:W-:Y:S04]  /*1bd60*/  STL [R1+0xc], R11 ;  /* 0x00000c0b01007387 */ /* 0x004fe80000100800 */
[----:B---3--:R0:W-:Y:S02]  /*1bd70*/  STL [R1+0x24], R8 ;  /* 0x0000240801007387 */ /* 0x0081e40000100800 */
[----:B0-----:R-:W-:Y:S01]  /*1bd80*/  IMAD.U32 R8, RZ, RZ, UR4 ;  /* 0x00000004ff087e24 */ /* 0x001fe2000f8e00ff */
[----:B------:R-:W-:Y:S06]  /*1bd90*/  @P1 BRA `(.L_x_677) ;  /* 0x0000000000141947 */ /* 0x000fec0003800000 */
[----:B------:R-:W-:Y:S05]  /*1bda0*/  @!P0 BRA `(.L_x_677) ;  /* 0x0000000000108947 */ /* 0x000fea0003800000 */
[----:B------:R-:W2:Y:S04]  /*1bdb0*/  LDG.E R10, desc[UR48][R2.64] ;  /* 0x00000030020a7981 */ /* 0x000ea8000c1e1900 */
[----:B------:R-:W2:Y:S02]  /*1bdc0*/  LDG.E R7, desc[UR48][R2.64+0x4] ;  /* 0x0000043002077981 */ /* 0x000ea4000c1e1900 */
[----:B--2---:R-:W-:-:S05]  /*1bdd0*/  IADD3 R2, -R10, R7, RZ ;  /* 0x000000070a027210 */ /* 0x004fca0007ffe1ff */
[----:B------:R0:W-:Y:S02]  /*1bde0*/  STL [R1+0x24], R2 ;  /* 0x0000240201007387 */ /* 0x0001e40000100800 */
.L_x_677:
[----:B------:R-:W-:Y:S01]  /*1bdf0*/  ULDC.64 UR4, c[0x0][0xa20] ;  /* 0x0002880000047ab9 */ /* 0x000fe20000000a00 */
[C---:B0-----:R-:W-:Y:S01]  /*1be00*/  LOP3.LUT R2, R18.reuse, 0xff000000, RZ, 0xc0, !PT ;  /* 0xff00000012027812 */ /* 0x041fe200078ec0ff */
[----:B------:R-:W-:Y:S01]  /*1be10*/  IMAD.MOV.U32 R31, RZ, RZ, R30 ;  /* 0x000000ffff1f7224 */ /* 0x000fe200078e001e */
[----:B------:R-:W-:Y:S02]  /*1be20*/  ISETP.NE.U32.AND P0, PT, RZ, UR4, PT ;  /* 0x00000004ff007c0c */ /* 0x000fe4000bf05070 */
[----:B------:R-:W-:Y:S02]  /*1be30*/  SHF.R.U32.HI R2, RZ, 0x8, R2 ;  /* 0x00000008ff027819 */ /* 0x000fe40000011602 */
[----:B------:R-:W-:Y:S02]  /*1be40*/  ISETP.NE.AND.EX P0, PT, RZ, UR5, PT, P0 ;  /* 0x00000005ff007c0c */ /* 0x000fe4000bf05300 */
[C---:B------:R-:W-:Y:S02]  /*1be50*/  LOP3.LUT R7, R18.reuse, 0xff0000, RZ, 0xc0, !PT ;  /* 0x00ff000012077812 */ /* 0x040fe400078ec0ff */
[----:B------:R-:W-:-:S02]  /*1be60*/  LOP3.LUT R18, R18, 0xffff, RZ, 0xc0, !PT ;  /* 0x0000ffff12127812 */ /* 0x000fc400078ec0ff */
[----:B------:R-:W-:-:S07]  /*1be70*/  LEA.HI R7, R7, R2, RZ, 0x10 ;  /* 0x0000000207077211 */ /* 0x000fce00078f80ff */
[----:B------:R-:W-:Y:S05]  /*1be80*/  @!P0 BRA `(.L_x_678) ;  /* 0x0000000000108947 */ /* 0x000fea0003800000 */
[----:B------:R-:W-:-:S04]  /*1be90*/  IADD3 R2, P0, R23, UR4, RZ ;  /* 0x0000000417027c10 */ /* 0x000fc8000ff1e0ff */
[----:B------:R-:W-:-:S05]  /*1bea0*/  IADD3.X R3, R24, UR5, RZ, P0, !PT ;  /* 0x0000000518037c10 */ /* 0x000fca00087fe4ff */
[----:B------:R0:W5:Y:S01]  /*1beb0*/  LDG.E R8, desc[UR48][R2.64] ;  /* 0x0000003002087981 */ /* 0x000162000c1e1900 */
[----:B------:R-:W-:Y:S05]  /*1bec0*/  BRA `(.L_x_679) ;  /* 0x0000000000247947 */ /* 0x000fea0003800000 */
.L_x_678:
[----:B------:R-:W-:Y:S02]  /*1bed0*/  ULDC.64 UR4, c[0x0][0xa08] ;  /* 0x0002820000047ab9 */ /* 0x000fe40000000a00 */
[----:B------:R-:W-:-:S04]  /*1bee0*/  ISETP.NE.U32.AND P0, PT, RZ, UR4, PT ;  /* 0x00000004ff007c0c */ /* 0x000fc8000bf05070 */
[----:B------:R-:W-:-:S13]  /*1bef0*/  ISETP.NE.AND.EX P0, PT, RZ, UR5, PT, P0 ;  /* 0x00000005ff007c0c */ /* 0x000fda000bf05300 */
[----:B------:R-:W-:Y:S05]  /*1bf00*/  @!P0 BRA `(.L_x_679) ;  /* 0x0000000000148947 */ /* 0x000fea0003800000 */
[----:B------:R-:W0:Y:S02]  /*1bf10*/  LDC.64 R2, c[0x0][0xa08] ;  /* 0x00028200ff027b82 */ /* 0x000e240000000a00 */
[----:B0-----:R-:W-:-:S05]  /*1bf20*/  IMAD.WIDE R2, R31, 0x4, R2 ;  /* 0x000000041f027825 */ /* 0x001fca00078e0202 */
[----:B------:R-:W2:Y:S04]  /*1bf30*/  LDG.E R8, desc[UR48][R2.64] ;  /* 0x0000003002087981 */ /* 0x000ea8000c1e1900 */
[----:B------:R-:W2:Y:S02]  /*1bf40*/  LDG.E R9, desc[UR48][R2.64+0x4] ;  /* 0x0000043002097981 */ /* 0x000ea4000c1e1900 */
[----:B--2---:R-:W-:-:S07]  /*1bf50*/  IMAD.IADD R8, R9, 0x1, -R8 ;  /* 0x0000000109087824 */ /* 0x004fce00078e0a08 */
.L_x_679:
[----:B0-----:R-:W2:Y:S04]  /*1bf60*/  @P2 LDG.E R3, desc[UR48][R4.64] ;  /* 0x0000003004032981 */ /* 0x001ea8000c1e1900 */
[----:B------:R0:W2:Y:S01]  /*1bf70*/  @P2 LDG.E R2, desc[UR48][R4.64+0x4] ;  /* 0x0000043004022981 */ /* 0x0000a2000c1e1900 */
[----:B-----5:R-:W-:Y:S01]  /*1bf80*/  IMAD.IADD R8, R8, 0x1, -R11 ;  /* 0x0000000108087824 */ /* 0x020fe200078e0a0b */
[----:B------:R-:W-:Y:S01]  /*1bf90*/  BSSY B0, `(.L_x_680) ;  /* 0x000002a000007945 */ /* 0x000fe20003800000 */
[----:B0-----:R-:W-:Y:S02]  /*1bfa0*/  LOP3.LUT R5, R7, 0xff, RZ, 0xc0, !PT ;  /* 0x000000ff07057812 */ /* 0x001fe400078ec0ff */
[----:B------:R-:W-:Y:S02]  /*1bfb0*/  SHF.R.U32.HI R7, RZ, 0x10, R7 ;  /* 0x00000010ff077819 */ /* 0x000fe40000011607 */
[----:B--2---:R-:W-:-:S05]  /*1bfc0*/  @P2 IADD3 R6, -R3, R2, RZ ;  /* 0x0000000203062210 */ /* 0x004fca0007ffe1ff */
[----:B------:R-:W-:-:S05]  /*1bfd0*/  IMAD.IADD R3, R8, 0x1, R6 ;  /* 0x0000000108037824 */ /* 0x000fca00078e0206 */
[C---:B------:R-:W-:Y:S01]  /*1bfe0*/  IADD3 R2, R3.reuse, 0x5f, RZ ;  /* 0x0000005f03027810 */ /* 0x040fe20007ffe0ff */
[----:B------:R0:W-:Y:S01]  /*1bff0*/  STL [R1+0x4], R3 ;  /* 0x0000040301007387 */ /* 0x0001e20000100800 */
[----:B------:R-:W-:-:S03]  /*1c000*/  ISETP.GE.AND P1, PT, R3, 0x1, PT ;  /* 0x000000010300780c */ /* 0x000fc60003f26270 */
[----:B------:R-:W-:-:S05]  /*1c010*/  IMAD.HI R2, R2, 0x2aaaaaab, RZ ;  /* 0x2aaaaaab02027827 */ /* 0x000fca00078e02ff */
[----:B0-----:R-:W-:-:S04]  /*1c020*/  SHF.R.U32.HI R3, RZ, 0x1f, R2 ;  /* 0x0000001fff037819 */ /* 0x001fc80000011602 */
[----:B------:R-:W-:Y:S01]  /*1c030*/  LEA.HI.SX32 R4, R2, R3, 0x1c ;  /* 0x0000000302047211 */ /* 0x000fe200078fe2ff */
[----:B------:R-:W-:Y:S01]  /*1c040*/  IMAD.MOV.U32 R3, RZ, RZ, RZ ;  /* 0x000000ffff037224 */ /* 0x000fe200078e00ff */
[----:B------:R-:W-:Y:S06]  /*1c050*/  @!P1 BRA `(.L_x_681) ;  /* 0x0000000000749947 */ /* 0x000fec0003800000 */
[----:B------:R-:W-:Y:S01]  /*1c060*/  ISETP.NE.AND P0, PT, R7, RZ, PT ;  /* 0x000000ff0700720c */ /* 0x000fe20003f05270 */
[----:B------:R-:W-:-:S03]  /*1c070*/  ULDC UR4, c[0x0][0x9f0] ;  /* 0x00027c0000047ab9 */ /* 0x000fc60000000800 */
[----:B------:R-:W-:-:S04]  /*1c080*/  SEL R9, R7, UR4, P0 ;  /* 0x0000000407097c07 */ /* 0x000fc80008000000 */
[----:B------:R-:W-:Y:S02]  /*1c090*/  IABS R11, R9 ;  /* 0x00000009000b7213 */ /* 0x000fe40000000000 */
[----:B------:R-:W-:Y:S02]  /*1c0a0*/  IADD3 R10, R9, -0x1, R4 ;  /* 0xffffffff090a7810 */ /* 0x000fe40007ffe004 */
[----:B------:R-:W0:Y:S08]  /*1c0b0*/  I2F.RP R2, R11 ;  /* 0x0000000b00027306 */ /* 0x000e300000209400 */
[----:B0-----:R-:W0:Y:S02]  /*1c0c0*/  MUFU.RCP R2, R2 ;  /* 0x0000000200027308 */ /* 0x001e240000001000 */
[----:B0-----:R-:W-:-:S06]  /*1c0d0*/  VIADD R2, R2, 0xffffffe ;  /* 0x0ffffffe02027836 */ /* 0x001fcc0000000000 */
[----:B------:R0:W1:Y:S02]  /*1c0e0*/  F2I.FTZ.U32.TRUNC.NTZ R3, R2 ;  /* 0x0000000200037305 */ /* 0x000064000021f000 */
[----:B0-----:R-:W-:-:S04]  /*1c0f0*/  LOP3.LUT R2, R10, R9, RZ, 0x3c, !PT ;  /* 0x000000090a027212 */ /* 0x001fc800078e3cff */
[----:B------:R-:W-:Y:S02]  /*1c100*/  ISETP.GE.AND P4, PT, R2, RZ, PT ;  /* 0x000000ff0200720c */ /* 0x000fe40003f86270 */
[----:B-1----:R-:W-:-:S05]  /*1c110*/  IADD3 R2, RZ, -R3, RZ ;  /* 0x80000003ff027210 */ /* 0x002fca0007ffe0ff */
[----:B------:R-:W-:Y:S02]  /*1c120*/  IMAD R12, R2, R11, RZ ;  /* 0x0000000b020c7224 */ /* 0x000fe400078e02ff */
[----:B------:R-:W-:-:S04]  /*1c130*/  IMAD.MOV.U32 R2, RZ, RZ, RZ ;  /* 0x000000ffff027224 */ /* 0x000fc800078e00ff */
[----:B------:R-:W-:Y:S01]  /*1c140*/  IMAD.HI.U32 R12, R3, R12, R2 ;  /* 0x0000000c030c7227 */ /* 0x000fe200078e0002 */
[----:B------:R-:W-:Y:S02]  /*1c150*/  IABS R2, R10 ;  /* 0x0000000a00027213 */ /* 0x000fe40000000000 */
[----:B------:R-:W-:-:S03]  /*1c160*/  IABS R3, R9 ;  /* 0x0000000900037213 */ /* 0x000fc60000000000 */
[----:B------:R-:W-:-:S04]  /*1c170*/  IMAD.HI.U32 R12, R12, R2, RZ ;  /* 0x000000020c0c7227 */ /* 0x000fc800078e00ff */
[----:B------:R-:W-:-:S04]  /*1c180*/  IMAD.MOV R3, RZ, RZ, -R3 ;  /* 0x000000ffff037224 */ /* 0x000fc800078e0a03 */
[----:B------:R-:W-:-:S05]  /*1c190*/  IMAD R2, R12, R3, R2 ;  /* 0x000000030c027224 */ /* 0x000fca00078e0202 */
[----:B------:R-:W-:-:S13]  /*1c1a0*/  ISETP.GT.U32.AND P3, PT, R11, R2, PT ;  /* 0x000000020b00720c */ /* 0x000fda0003f64070 */
[-C--:B------:R-:W-:Y:S01]  /*1c1b0*/  @!P3 IADD3 R2, R2, -R11.reuse, RZ ;  /* 0x8000000b0202b210 */ /* 0x080fe20007ffe0ff */
[----:B------:R-:W-:Y:S01]  /*1c1c0*/  @!P3 VIADD R12, R12, 0x1 ;  /* 0x000000010c0cb836 */ /* 0x000fe20000000000 */
[----:B------:R-:W-:Y:S02]  /*1c1d0*/  ISETP.NE.AND P3, PT, R9, RZ, PT ;  /* 0x000000ff0900720c */ /* 0x000fe40003f65270 */
[----:B------:R-:W-:-:S13]  /*1c1e0*/  ISETP.GE.U32.AND P0, PT, R2, R11, PT ;  /* 0x0000000b0200720c */ /* 0x000fda0003f06070 */
[----:B------:R-:W-:-:S05]  /*1c1f0*/  @P0 VIADD R12, R12, 0x1 ;  /* 0x000000010c0c0836 */ /* 0x000fca0000000000 */
[----:B------:R-:W-:-:S05]  /*1c200*/  MOV R3, R12 ;  /* 0x0000000c00037202 */ /* 0x000fca0000000f00 */
[----:B------:R-:W-:Y:S01]  /*1c210*/  @!P4 IMAD.MOV R3, RZ, RZ, -R3 ;  /* 0x000000ffff03c224 */ /* 0x000fe200078e0a03 */
[----:B------:R-:W-:-:S07]  /*1c220*/  @!P3 LOP3.LUT R3, RZ, R9, RZ, 0x33, !PT ;  /* 0x00000009ff03b212 */ /* 0x000fce00078e33ff */
.L_x_681:
[----:B------:R-:W-:Y:S05]  /*1c230*/  BSYNC B0 ;  /* 0x0000000000007941 */ /* 0x000fea0003800000 */
.L_x_680:
[-C--:B------:R-:W-:Y:S01]  /*1c240*/  IMAD R2, R5, R3.reuse, RZ ;  /* 0x0000000305027224 */ /* 0x080fe200078e02ff */
[----:B------:R-:W-:Y:S04]  /*1c250*/  BSSY B0, `(.L_x_682) ;  /* 0x0000151000007945 */ /* 0x000fe80003800000 */
[C---:B------:R-:W-:Y:S01]  /*1c260*/  VIADDMNMX R3, R2.reuse, R3, R4, PT ;  /* 0x0000000302037246 */ /* 0x040fe20003800104 */
[----:B------:R-:W-:-:S04]  /*1c270*/  IMAD R2, R2, 0x60, -R8 ;  /* 0x0000006002027824 */ /* 0x000fc800078e0a08 */
[----:B------:R-:W-:Y:S01]  /*1c280*/  IMAD R3, R3, 0x60, -R8 ;  /* 0x0000006003037824 */ /* 0x000fe200078e0a08 */
[----:B------:R-:W-:-:S04]  /*1c290*/  VIMNMX R2, RZ, R2, !PT ;  /* 0x00000002ff027248 */ /* 0x000fc80007fe0100 */
[----:B------:R-:W-:-:S04]  /*1c2a0*/  VIMNMX R3, R3, R6, PT ;  /* 0x0000000603037248 */ /* 0x000fc80003fe0100 */
[----:B------:R-:W-:-:S13]  /*1c2b0*/  ISETP.GT.AND P0, PT, R3, R2, PT ;  /* 0x000000020300720c */ /* 0x000fda0003f04270 */
[----:B------:R-:W-:Y:S02]  /*1c2c0*/  @P0 VIADD R8, R3, 0x5f ;  /* 0x0000005f03080836 */ /* 0x000fe40000000000 */
[----:B------:R-:W-:-:S04]  /*1c2d0*/  IMAD.WIDE.U32 R2, R2, -0x55555555, RZ ;  /* 0xaaaaaaab02027825 */ /* 0x000fc800078e00ff */
[----:B------:R-:W-:Y:S01]  /*1c2e0*/  @P0 IMAD.HI R8, R8, 0x2aaaaaab, RZ ;  /* 0x2aaaaaab08080827 */ /* 0x000fe200078e02ff */
[----:B------:R-:W-:-:S04]  /*1c2f0*/  SHF.R.U32.HI R6, RZ, 0x6, R3 ;  /* 0x00000006ff067819 */ /* 0x000fc80000011603 */
[----:B------:R-:W-:Y:S02]  /*1c300*/  @P0 SHF.R.U32.HI R2, RZ, 0x1f, R8 ;  /* 0x0000001fff020819 */ /* 0x000fe40000011608 */
[----:B------:R-:W-:Y:S02]  /*1c310*/  MOV R3, R6 ;  /* 0x0000000600037202 */ /* 0x000fe40000000f00 */
[----:B------:R-:W-:Y:S02]  /*1c320*/  @P0 LEA.HI.SX32 R3, R8, R2, 0x1c ;  /* 0x0000000208030211 */ /* 0x000fe400078fe2ff */
[----:B------:R-:W-:Y:S02]  /*1c330*/  PLOP3.LUT P0, PT, PT, PT, PT, 0x80, 0x0 ;  /* 0x000000000000781c */ /* 0x000fe40003f0f070 */
[----:B------:R-:W-:-:S13]  /*1c340*/  ISETP.GT.AND P3, PT, R3, R6, PT ;  /* 0x000000060300720c */ /* 0x000fda0003f64270 */
[----:B------:R-:W-:Y:S05]  /*1c350*/  @!P3 BRA `(.L_x_683) ;  /* 0x000000140000b947 */ /* 0x000fea0003800000 */
[----:B------:R-:W-:Y:S01]  /*1c360*/  UMOV UR4, 0xffffffff ;  /* 0xffffffff00047882 */ /* 0x000fe20000000000 */
[----:B------:R-:W-:Y:S02]  /*1c370*/  SEL R2, R31, RZ, !P2 ;  /* 0x000000ff1f027207 */ /* 0x000fe40005000000 */
[----:B------:R-:W-:Y:S05]  /*1c380*/  BRA.DIV UR4, `(.L_x_684) ;  /* 0x0000006a04c47947 */ /* 0x000fea000b800000 */
[----:B------:R-:W0:Y:S02]  /*1c390*/  S2R R8, SR_TID.X ;  /* 0x0000000000087919 */ /* 0x000e240000002100 */
[----:B0-----:R-:W-:-:S04]  /*1c3a0*/  SHF.R.U32.HI R8, RZ, 0x5, R8 ;  /* 0x00000005ff087819 */ /* 0x001fc80000011608 */
[----:B------:R-:W-:-:S05]  /*1c3b0*/  LOP3.LUT R8, R8, 0x3, RZ, 0xc0, !PT ;  /* 0x0000000308087812 */ /* 0x000fca00078ec0ff */
[----:B------:R0:W1:Y:S02]  /*1c3c0*/  SHFL.IDX PT, R14, R8, RZ, 0x1f ;  /* 0x00001fff080e7589 */ /* 0x00006400000e0000 */
.L_x_837:
[----:B-1----:R-:W-:Y:S02]  /*1c3d0*/  ISETP.NE.AND P0, PT, R14, RZ, PT ;  /* 0x000000ff0e00720c */ /* 0x002fe40003f05270 */
[----:B------:R-:W-:-:S11]  /*1c3e0*/  PLOP3.LUT P6, PT, PT, PT, PT, 0x8, 0x0 ;  /* 0x000000000000781c */ /* 0x000fd60003fce170 */
[----:B------:R-:W-:Y:S05]  /*1c3f0*/  @P0 BRA `(.L_x_685) ;  /* 0x00000000000c0947 */ /* 0x000fea0003800000 */
[----:B------:R-:W-:-:S03]  /*1c400*/  UMOV UR4, 0xffffffff ;  /* 0xffffffff00047882 */ /* 0x000fc60000000000 */
[----:B------:R-:W-:Y:S05]  /*1c410*/  BRA.DIV UR4, `(.L_x_686) ;  /* 0x0000006a04d47947 */ /* 0x000fea000b800000 */
[----:B------:R-:W-:-:S13]  /*1c420*/  ELECT P6, URZ, PT ;  /* 0x00000000003f782f */ /* 0x000fda00038c0000 */
.L_x_685:
[----:B0-----:R-:W2:Y:S01]  /*1c430*/  LDL R8, [R1+0x28] ;  /* 0x0000280001087983 */ /* 0x001ea20000100800 */
[----:B------:R-:W-:Y:S01]  /*1c440*/  BSSY B1, `(.L_x_687) ;  /* 0x0000008000017945 */ /* 0x000fe20003800000 */
[----:B--2---:R-:W-:-:S05]  /*1c450*/  VIADD R8, R8, 0x1 ;  /* 0x0000000108087836 */ /* 0x004fca0000000000 */
[----:B------:R-:W-:-:S04]  /*1c460*/  LEA.HI R9, R8, R8, RZ, 0x1 ;  /* 0x0000000808097211 */ /* 0x000fc800078f08ff */
[----:B------:R-:W-:-:S05]  /*1c470*/  LOP3.LUT R9, R9, 0xfffffffe, RZ, 0xc0, !PT ;  /* 0xfffffffe09097812 */ /* 0x000fca00078ec0ff */
[----:B------:R-:W-:-:S05]  /*1c480*/  IMAD.IADD R8, R8, 0x1, -R9 ;  /* 0x0000000108087824 */ /* 0x000fca00078e0a09 */
[----:B------:R-:W-:-:S04]  /*1c490*/  SHF.L.U32 R8, R8, 0x1f, RZ ;  /* 0x0000001f08087819 */ /* 0x000fc800000006ff */
[----:B------:R-:W0:Y:S02]  /*1c4a0*/  SYNCS.PHASECHK.TRANS64.TRYWAIT P0, [R22+URZ+0x30820], R8 ;  /* 0x03082008160075a7 */ /* 0x000e24000800017f */
[----:B0-----:R-:W-:Y:S05]  /*1c4b0*/  @!P0 BRA `(.L_x_688) ;  /* 0x0000006800cc8947 */ /* 0x001fea0003800000 */
.L_x_840:
[----:B------:R-:W-:Y:S05]  /*1c4c0*/  BSYNC B1 ;  /* 0x0000000000017941 */ /* 0x000fea0003800000 */
.L_x_687:
[----:B------:R-:W-:Y:S04]  /*1c4d0*/  BSSY B1, `(.L_x_689) ;  /* 0x000008b000017945 */ /* 0x000fe80003800000 */
[----:B------:R-:W-:Y:S05]  /*1c4e0*/  @!P6 BRA `(.L_x_690) ;  /* 0x000000080024e947 */ /* 0x000fea0003800000 */
[----:B------:R-:W-:Y:S01]  /*1c4f0*/  LEA R12, R27, R22, 0x3 ;  /* 0x000000161b0c7211 */ /* 0x000fe200078e18ff */
[----:B------:R-:W1:Y:S01]  /*1c500*/  S2R R9, SR_TID.X ;  /* 0x0000000000097919 */ /* 0x000e620000002100 */
[----:B------:R-:W-:Y:S01]  /*1c510*/  SHF.L.U32 R11, R29, 0x1f, RZ ;  /* 0x0000001f1d0b7819 */ /* 0x000fe200000006ff */
[----:B------:R-:W-:Y:S03]  /*1c520*/  BSSY B2, `(.L_x_691) ;  /* 0x0000005000027945 */ /* 0x000fe60003800000 */
[----:B------:R-:W2:Y:S01]  /*1c530*/  SYNCS.PHASECHK.TRANS64.TRYWAIT P0, [R12+URZ+0x308a0], R11 ;  /* 0x0308a00b0c0075a7 */ /* 0x000ea2000800017f */
[----:B-1----:R-:W-:-:S04]  /*1c540*/  LOP3.LUT R9, R9, 0x7f, RZ, 0xc0, !PT ;  /* 0x0000007f09097812 */ /* 0x002fc800078ec0ff */
[----:B------:R-:W-:Y:S01]  /*1c550*/  ISETP.NE.AND P2, PT, R9, RZ, PT ;  /* 0x000000ff0900720c */ /* 0x000fe20003f45270 */
[----:B--2---:R-:W-:-:S12]  /*1c560*/  @!P0 BRA `(.L_x_692) ;  /* 0x0000006800b48947 */ /* 0x004fd80003800000 */
.L_x_841:
[----:B------:R-:W-:Y:S05]  /*1c570*/  BSYNC B2 ;  /* 0x0000000000027941 */ /* 0x000fea0003800000 */
.L_x_691:
[----:B------:R-:W-:Y:S04]  /*1c580*/  BSSY B2, `(.L_x_693) ;  /* 0x0000009000027945 */ /* 0x000fe80003800000 */
[----:B------:R-:W-:Y:S05]  /*1c590*/  @P2 BRA `(.L_x_694) ;  /* 0x00000000001c2947 */ /* 0x000fea0003800000 */
[----:B------:R-:W2:Y:S01]  /*1c5a0*/  S2R R9, SR_TID.X ;  /* 0x0000000000097919 */ /* 0x000ea20000002100 */
[----:B0-----:R-:W-:-:S04]  /*1c5b0*/  IMAD.MOV.U32 R8, RZ, RZ, 0x9000 ;  /* 0x00009000ff087424 */ /* 0x001fc800078e00ff */
[----:B------:R3:W-:Y:S01]  /*1c5c0*/  SYNCS.ARRIVE.TRANS64 RZ, [R12+URZ+0x30890], R8 ;  /* 0x030890080cff79a7 */ /* 0x0007e2000800003f */
[----:B--2---:R-:W-:-:S04]  /*1c5d0*/  LOP3.LUT R9, R9, 0x1f, RZ, 0xc0, !PT ;  /* 0x0000001f09097812 */ /* 0x004fc800078ec0ff */
[----:B------:R-:W-:-:S13]  /*1c5e0*/  ISETP.NE.AND P0, PT, R9, RZ, PT ;  /* 0x000000ff0900720c */ /* 0x000fda0003f05270 */
[----:B---3--:R-:W-:Y:S05]  /*1c5f0*/  @!P0 BRA `(.L_x_694) ;  /* 0x0000000000048947 */ /* 0x008fea0003800000 */
[----:B------:R-:W-:Y:S01]  /*1c600*/  BPT.TRAP 0x1 ;  /* 0x000000040000795c */ /* 0x000fe20000300000 */
.L_x_694:
[----:B------:R-:W-:Y:S05]  /*1c610*/  BSYNC B2 ;  /* 0x0000000000027941 */ /* 0x000fea0003800000 */
.L_x_693:
[----:B------:R-:W-:Y:S01]  /*1c620*/  IMAD.MOV.U32 R25, RZ, RZ, RZ ;  /* 0x000000ffff197224 */ /* 0x000fe200078e00ff */
[----:B------:R-:W-:Y:S01]  /*1c630*/  UIADD3 UR4, UP0, UR36, 0x570, URZ ;  /* 0x0000057024047890 */ /* 0x000fe2000ff1e03f */
[----:B------:R-:W-:Y:S01]  /*1c640*/  IMAD R9, R3, 0x60, R0 ;  /* 0x0000006003097824 */ /* 0x000fe200078e0200 */
[----:B------:R-:W-:Y:S01]  /*1c650*/  PLOP3.LUT P0, PT, PT, PT, PT, 0x80, 0x0 ;  /* 0x000000000000781c */ /* 0x000fe20003f0f070 */
[----:B------:R-:W-:Y:S01]  /*1c660*/  IMAD R10, R27, 0x9000, R22 ;  /* 0x000090001b0a7824 */ /* 0x000fe200078e0216 */
[----:B------:R-:W-:Y:S01]  /*1c670*/  R2UR UR10, R25 ;  /* 0x00000000190a72ca */ /* 0x000fe200000e0000 */
[----:B0-----:R-:W-:Y:S01]  /*1c680*/  VIADD R8, R12, 0x30890 ;  /* 0x000308900c087836 */ /* 0x001fe20000000000 */
[----:B------:R-:W-:Y:S01]  /*1c690*/  IADD3 R9, R9, -0x60, RZ ;  /* 0xffffffa009097810 */ /* 0x000fe20007ffe0ff */
[----:B------:R-:W-:Y:S01]  /*1c6a0*/  VIADD R13, R10, 0x1e400 ;  /* 0x0001e4000a0d7836 */ /* 0x000fe20000000000 */
[----:B------:R-:W-:Y:S01]  /*1c6b0*/  UIADD3.X UR5, URZ, UR37, URZ, UP0, !UPT ;  /* 0x000000253f057290 */ /* 0x000fe200087fe43f */
[----:B------:R-:W-:Y:S01]  /*1c6c0*/  UMOV UR6, 0x0 ;  /* 0x0000000000067882 */ /* 0x000fe20000000000 */
[----:B------:R-:W-:-:S10]  /*1c6d0*/  UMOV UR7, 0x12f00000 ;  /* 0x12f0000000077882 */ /* 0x000fd40000000000 */
.L_x_695:
[----:B------:R-:W-:-:S13]  /*1c6e0*/  @P0 ELECT P3, URZ, PT ;  /* 0x00000000003f082f */ /* 0x000fda0003860000 */
[----:B------:R-:W-:Y:S02]  /*1c6f0*/  @P3 R2UR UR13, R2 ;  /* 0x00000000020d32ca */ /* 0x000fe400000e0000 */
[----:B------:R-:W-:Y:S02]  /*1c700*/  @P3 R2UR UR12, R18 ;  /* 0x00000000120c32ca */ /* 0x000fe400000e0000 */
[----:B------:R-:W-:Y:S02]  /*1c710*/  @P3 R2UR UR11, R9 ;  /* 0x00000000090b32ca */ /* 0x000fe400000e0000 */
[----:B------:R-:W-:Y:S02]  /*1c720*/  @P3 R2UR UR9, R8 ;  /* 0x00000000080932ca */ /* 0x000fe400000e0000 */
[----:B------:R-:W-:Y:S02]  /*1c730*/  @P3 R2UR UR8, R13 ;  /* 0x000000000d0832ca */ /* 0x000fe400000e0000 */
[----:B------:R-:W-:-:S02]  /*1c740*/  @P3 PLOP3.LUT P0, PT, P3, PT, PT, 0x8, 0x0 ;  /* 0x000000000000381c */ /* 0x000fc40001f0e170 */
[----:B------:R-:W-:-:S09]  /*1c750*/  PLOP3.LUT P3, PT, PT, PT, PT, 0x8, 0x0 ;  /* 0x000000000000781c */ /* 0x000fd20003f6e170 */
[----:B------:R0:W-:Y:S02]  /*1c760*/  UTMALDG.4D [UR8], [UR4], desc[UR6] ;  /* 0x00000608040075b4 */ /* 0x0001e40008019000 */
[----:B0-----:R-:W-:Y:S05]  /*1c770*/  @P0 BRA.U.ANY `(.L_x_695) ;  /* 0xfffffffd00d80947 */ /* 0x001fea000393ffff */
[----:B------:R-:W-:Y:S01]  /*1c780*/  MOV R21, 0x40 ;  /* 0x0000004000157802 */ /* 0x000fe20000000f00 */
[----:B------:R-:W-:Y:S01]  /*1c790*/  VIADD R13, R10, 0x21400 ;  /* 0x000214000a0d7836 */ /* 0x000fe20000000000 */
[----:B------:R-:W-:Y:S01]  /*1c7a0*/  PLOP3.LUT P0, PT, PT, PT, PT, 0x80, 0x0 ;  /* 0x000000000000781c */ /* 0x000fe20003f0f070 */
[----:B------:R-:W-:Y:S01]  /*1c7b0*/  UMOV UR6, 0x0 ;  /* 0x0000000000067882 */ /* 0x000fe20000000000 */
[----:B------:R-:W-:Y:S01]  /*1c7c0*/  R2UR UR10, R21 ;  /* 0x00000000150a72ca */ /* 0x000fe200000e0000 */
[----:B------:R-:W-:-:S14]  /*1c7d0*/  UMOV UR7, 0x12f00000 ;  /* 0x12f0000000077882 */ /* 0x000fdc0000000000 */
.L_x_696:
        /* <DEDUP_REMOVED lines=10> */
[----:B------:R-:W-:Y:S01]  /*1c880*/  IMAD.MOV.U32 R20, RZ, RZ, 0x80 ;  /* 0x00000080ff147424 */ /* 0x000fe200078e00ff */
[----:B------:R-:W-:Y:S01]  /*1c890*/  PLOP3.LUT P0, PT, PT, PT, PT, 0x80, 0x0 ;  /* 0x000000000000781c */ /* 0x000fe20003f0f070 */
[----:B------:R-:W-:Y:S01]  /*1c8a0*/  UMOV UR6, 0x0 ;  /* 0x0000000000067882 */ /* 0x000fe20000000000 */
[----:B------:R-:W-:Y:S01]  /*1c8b0*/  IADD3 R13, R10, 0x24400, RZ ;  /* 0x000244000a0d7810 */ /* 0x000fe20007ffe0ff */
[----:B------:R-:W-:Y:S01]  /*1c8c0*/  UMOV UR7, 0x12f00000 ;  /* 0x12f0000000077882 */ /* 0x000fe20000000000 */
[----:B------:R-:W-:-:S15]  /*1c8d0*/  R2UR UR10, R20 ;  /* 0x00000000140a72ca */ /* 0x000fde00000e0000 */
.L_x_697:
        /* <DEDUP_REMOVED lines=10> */
[----:B------:R-:W0:Y:S01]  /*1c980*/  SYNCS.PHASECHK.TRANS64.TRYWAIT P0, [R12+URZ+0x308c0], R11 ;  /* 0x0308c00b0c0075a7 */ /* 0x000e22000800017f */
[----:B------:R-:W-:Y:S04]  /*1c990*/  BSSY B2, `(.L_x_698) ;  /* 0x0000002000027945 */ /* 0x000fe80003800000 */
[----:B0-----:R-:W-:Y:S05]  /*1c9a0*/  @!P0 BRA `(.L_x_699) ;  /* 0x0000006400b88947 */ /* 0x001fea0003800000 */
.L_x_842:
[----:B------:R-:W-:Y:S05]  /*1c9b0*/  BSYNC B2 ;  /* 0x0000000000027941 */ /* 0x000fea0003800000 */
.L_x_698:
[----:B------:R-:W-:Y:S01]  /*1c9c0*/  BSSY B2, `(.L_x_700) ;  /* 0x000000b000027945 */ /* 0x000fe20003800000 */
[----:B------:R-:W-:Y:S02]  /*1c9d0*/  IMAD.MOV.U32 R14, RZ, RZ, 0x0 ;  /* 0x00000000ff0e7424 */ /* 0x000fe400078e00ff */
[----:B------:R-:W-:Y:S01]  /*1c9e0*/  IMAD.MOV.U32 R15, RZ, RZ, 0x12f00000 ;  /* 0x12f00000ff0f7424 */ /* 0x000fe200078e00ff */
[----:B------:R-:W-:Y:S06]  /*1c9f0*/  @P2 BRA `(.L_x_701) ;  /* 0x00000000001c2947 */ /* 0x000fec0003800000 */
[----:B------:R-:W2:Y:S01]  /*1ca00*/  S2R R8, SR_TID.X ;  /* 0x0000000000087919 */ /* 0x000ea20000002100 */
[----:B01----:R-:W-:-:S04]  /*1ca10*/  MOV R11, 0x9000 ;  /* 0x00009000000b7802 */ /* 0x003fc80000000f00 */
[----:B------:R3:W-:Y:S01]  /*1ca20*/  SYNCS.ARRIVE.TRANS64 RZ, [R12+URZ+0x308b0], R11 ;  /* 0x0308b00b0cff79a7 */ /* 0x0007e2000800003f */
[----:B--2---:R-:W-:-:S04]  /*1ca30*/  LOP3.LUT R8, R8, 0x1f, RZ, 0xc0, !PT ;  /* 0x0000001f08087812 */ /* 0x004fc800078ec0ff */
[----:B------:R-:W-:-:S13]  /*1ca40*/  ISETP.NE.AND P0, PT, R8, RZ, PT ;  /* 0x000000ff0800720c */ /* 0x000fda0003f05270 */
[----:B---3--:R-:W-:Y:S05]  /*1ca50*/  @!P0 BRA `(.L_x_701) ;  /* 0x0000000000048947 */ /* 0x008fea0003800000 */
[----:B------:R-:W-:Y:S01]  /*1ca60*/  BPT.TRAP 0x1 ;  /* 0x000000040000795c */ /* 0x000fe20000300000 */
.L_x_701:
[----:B------:R-:W-:Y:S05]  /*1ca70*/  BSYNC B2 ;  /* 0x0000000000027941 */ /* 0x000fea0003800000 */
.L_x_700:
[----:B------:R-:W-:Y:S01]  /*1ca80*/  R2UR UR10, R25 ;  /* 0x00000000190a72ca */ /* 0x000fe200000e0000 */
[----:B------:R-:W-:Y:S01]  /*1ca90*/  UIADD3 UR4, UP0, UR36, 0x670, URZ ;  /* 0x0000067024047890 */ /* 0x000fe2000ff1e03f */
[----:B------:R-:W-:Y:S01]  /*1caa0*/  R2UR UR6, R14 ;  /* 0x000000000e0672ca */ /* 0x000fe200000e0000 */
[----:B01----:R-:W-:Y:S01]  /*1cab0*/  VIADD R12, R12, 0x308b0 ;  /* 0x000308b00c0c7836 */ /* 0x003fe20000000000 */
[----:B------:R-:W-:Y:S01]  /*1cac0*/  R2UR UR7, R15 ;  /* 0x000000000f0772ca */ /* 0x000fe200000e0000 */
[----:B------:R-:W-:Y:S01]  /*1cad0*/  VIADD R8, R10, 0x400 ;  /* 0x000004000a087836 */ /* 0x000fe20000000000 */
[----:B------:R-:W-:Y:S01]  /*1cae0*/  PLOP3.LUT P0, PT, PT, PT, PT, 0x80, 0x0 ;  /* 0x000000000000781c */ /* 0x000fe20003f0f070 */
[----:B------:R-:W-:-:S12]  /*1caf0*/  UIADD3.X UR5, URZ, UR37, URZ, UP0, !UPT ;  /* 0x000000253f057290 */ /* 0x000fd800087fe43f */
.L_x_702:
        /* <DEDUP_REMOVED lines=10> */
[----:B------:R-:W-:Y:S02]  /*1cba0*/  R2UR UR10, R21 ;  /* 0x00000000150a72ca */ /* 0x000fe400000e0000 */
[----:B------:R-:W-:Y:S02]  /*1cbb0*/  R2UR UR6, R14 ;  /* 0x000000000e0672ca */ /* 0x000fe400000e0000 */
[----:B------:R-:W-:Y:S02]  /*1cbc0*/  R2UR UR7, R15 ;  /* 0x000000000f0772ca */ /* 0x000fe400000e0000 */
[----:B------:R-:W-:Y:S02]  /*1cbd0*/  PLOP3.LUT P0, PT, PT, PT, PT, 0x80, 0x0 ;  /* 0x000000000000781c */ /* 0x000fe40003f0f070 */
[----:B------:R-:W-:-:S11]  /*1cbe0*/  IADD3 R8, R10, 0x3400, RZ ;  /* 0x000034000a087810 */ /* 0x000fd60007ffe0ff */
.L_x_703:
        /* <DEDUP_REMOVED lines=10> */
[----:B------:R-:W-:Y:S01]  /*1cc90*/  R2UR UR10, R20 ;  /* 0x00000000140a72ca */ /* 0x000fe200000e0000 */
[----:B------:R-:W-:Y:S01]  /*1cca0*/  VIADD R10, R10, 0x6400 ;  /* 0x000064000a0a7836 */ /* 0x000fe20000000000 */
[----:B------:R-:W-:Y:S02]  /*1ccb0*/  R2UR UR6, R14 ;  /* 0x000000000e0672ca */ /* 0x000fe400000e0000 */
[----:B------:R-:W-:Y:S02]  /*1ccc0*/  R2UR UR7, R15 ;  /* 0x000000000f0772ca */ /* 0x000fe400000e0000 */
[----:B------:R-:W-:-:S13]  /*1ccd0*/  PLOP3.LUT P0, PT, PT, PT, PT, 0x80, 0x0 ;  /* 0x000000000000781c */ /* 0x000fda0003f0f070 */
.L_x_704:
        /* <DEDUP_REMOVED lines=9> */
[----:B-1----:R-:W-:Y:S05]  /*1cd70*/  @P0 BRA.U.ANY `(.L_x_704) ;  /* 0xfffffffd00d80947 */ /* 0x002fea000393ffff */
.L_x_690:
[----:B------:R-:W-:Y:S05]  /*1cd80*/  BSYNC B1 ;  /* 0x0000000000017941 */ /* 0x000fea0003800000 */
.L_x_689:
[----:B------:R-:W-:Y:S01]  /*1cd90*/  IADD3 R12, R3, -0x2, RZ ;  /* 0xfffffffe030c7810 */ /* 0x000fe20007ffe0ff */
[----:B------:R-:W-:Y:S01]  /*1cda0*/  VIADD R27, R27, 0x1 ;  /* 0x000000011b1b7836 */ /* 0x000fe20000000000 */
[----:B------:R-:W-:Y:S02]  /*1cdb0*/  PLOP3.LUT P0, PT, PT, PT, PT, 0x8, 0x0 ;  /* 0x000000000000781c */ /* 0x000fe40003f0e170 */
[----:B------:R-:W-:Y:S02]  /*1cdc0*/  ISETP.GE.AND P3, PT, R12, R6, PT ;  /* 0x000000060c00720c */ /* 0x000fe40003f66270 */
[----:B------:R-:W-:-:S04]  /*1cdd0*/  ISETP.NE.AND P2, PT, R27, 0x2, PT ;  /* 0x000000021b00780c */ /* 0x000fc80003f45270 */
[----:B------:R-:W-:Y:S02]  /*1cde0*/  SEL R3, RZ, 0x1, P2 ;  /* 0x00000001ff037807 */ /* 0x000fe40001000000 */
[----:B------:R-:W-:Y:S02]  /*1cdf0*/  SEL R27, R27, RZ, P2 ;  /* 0x000000ff1b1b7207 */ /* 0x000fe40001000000 */
[----:B------:R-:W-:-:S03]  /*1ce00*/  LOP3.LUT R29, R29, R3, RZ, 0x3c, !PT ;  /* 0x000000031d1d7212 */ /* 0x000fc600078e3cff */
[----:B------:R-:W-:Y:S05]  /*1ce10*/  @!P3 BRA `(.L_x_683) ;  /* 0x000000080050b947 */ /* 0x000fea0003800000 */
.L_x_721:
[----:B------:R-:W-:Y:S05]  /*1ce20*/  YIELD ;  /* 0x0000000000007946 */ /* 0x000fea0003800000 */
[----:B------:R-:W-:Y:S04]  /*1ce30*/  BSSY B1, `(.L_x_705) ;  /* 0x000008a000017945 */ /* 0x000fe80003800000 */
[----:B------:R-:W-:Y:S05]  /*1ce40*/  @!P6 BRA `(.L_x_706) ;  /* 0x000000080020e947 */ /* 0x000fea0003800000 */
[----:B------:R-:W-:Y:S01]  /*1ce50*/  IMAD R11, R27, 0x8, R22 ;  /* 0x000000081b0b7824 */ /* 0x000fe200078e0216 */
[----:B------:R-:W-:Y:S01]  /*1ce60*/  SHF.L.U32 R10, R29, 0x1f, RZ ;  /* 0x0000001f1d0a7819 */ /* 0x000fe200000006ff */
[----:B------:R-:W1:Y:S01]  /*1ce70*/  S2R R3, SR_TID.X ;  /* 0x0000000000037919 */ /* 0x000e620000002100 */
[----:B------:R-:W-:Y:S02]  /*1ce80*/  BSSY B2, `(.L_x_707) ;  /* 0x0000005000027945 */ /* 0x000fe40003800000 */
[----:B------:R-:W2:Y:S01]  /*1ce90*/  SYNCS.PHASECHK.TRANS64.TRYWAIT P2, [R11+URZ+0x308a0], R10 ;  /* 0x0308a00a0b0075a7 */ /* 0x000ea2000804017f */
[----:B-1----:R-:W-:-:S04]  /*1cea0*/  LOP3.LUT R3, R3, 0x7f, RZ, 0xc0, !PT ;  /* 0x0000007f03037812 */ /* 0x002fc800078ec0ff */
[----:B------:R-:W-:Y:S01]  /*1ceb0*/  ISETP.NE.AND P3, PT, R3, RZ, PT ;  /* 0x000000ff0300720c */ /* 0x000fe20003f65270 */
[----:B--2---:R-:W-:-:S12]  /*1cec0*/  @!P2 BRA `(.L_x_708) ;  /* 0x000000600084a947 */ /* 0x004fd80003800000 */
.L_x_843:
[----:B------:R-:W-:Y:S05]  /*1ced0*/  BSYNC B2 ;  /* 0x0000000000027941 */ /* 0x000fea0003800000 */
.L_x_707:
[----:B------:R-:W-:Y:S04]  /*1cee0*/  BSSY B2, `(.L_x_709) ;  /* 0x0000009000027945 */ /* 0x000fe80003800000 */
[----:B------:R-:W-:Y:S05]  /*1cef0*/  @P3 BRA `(.L_x_710) ;  /* 0x00000000001c3947 */ /* 0x000fea0003800000 */
[----:B0-----:R-:W0:Y:S01]  /*1cf00*/  S2R R8, SR_TID.X ;  /* 0x0000000000087919 */ /* 0x001e220000002100 */
[----:B------:R-:W-:-:S04]  /*1cf10*/  IMAD.MOV.U32 R3, RZ, RZ, 0x9000 ;  /* 0x00009000ff037424 */ /* 0x000fc800078e00ff */
[----:B------:R2:W-:Y:S01]  /*1cf20*/  SYNCS.ARRIVE.TRANS64 RZ, [R11+URZ+0x30890], R3 ;  /* 0x030890030bff79a7 */ /* 0x0005e2000800003f */
[----:B0-----:R-:W-:-:S04]  /*1cf30*/  LOP3.LUT R8, R8, 0x1f, RZ, 0xc0, !PT ;  /* 0x0000001f08087812 */ /* 0x001fc800078ec0ff */
[----:B------:R-:W-:-:S13]  /*1cf40*/  ISETP.NE.AND P2, PT, R8, RZ, PT ;  /* 0x000000ff0800720c */ /* 0x000fda0003f45270 */
[----:B--2---:R-:W-:Y:S05]  /*1cf50*/  @!P2 BRA `(.L_x_710) ;  /* 0x000000000004a947 */ /* 0x004fea0003800000 */
[----:B------:R-:W-:Y:S01]  /*1cf60*/  BPT.TRAP 0x1 ;  /* 0x000000040000795c */ /* 0x000fe20000300000 */
.L_x_710:
[----:B------:R-:W-:Y:S05]  /*1cf70*/  BSYNC B2 ;  /* 0x0000000000027941 */ /* 0x000fea0003800000 */
.L_x_709:
[----:B------:R-:W-:Y:S01]  /*1cf80*/  MOV R20, RZ ;  /* 0x000000ff00147202 */ /* 0x000fe20000000f00 */
[----:B------:R-:W-:Y:S01]  /*1cf90*/  IMAD R9, R27, 0x9000, R22 ;  /* 0x000090001b097824 */ /* 0x000fe200078e0216 */
[----:B------:R-:W-:Y:S01]  /*1cfa0*/  UIADD3 UR4, UP0, UR36, 0x570, URZ ;  /* 0x0000057024047890 */ /* 0x000fe2000ff1e03f */
[----:B------:R-:W-:Y:S01]  /*1cfb0*/  PLOP3.LUT P2, PT, PT, PT, PT, 0x80, 0x0 ;  /* 0x000000000000781c */ /* 0x000fe20003f4f070 */
[----:B0-----:R-:W-:Y:S01]  /*1cfc0*/  IMAD R8, R12, 0x60, R0 ;  /* 0x000000600c087824 */ /* 0x001fe200078e0200 */
[----:B------:R-:W-:Y:S01]  /*1cfd0*/  R2UR UR10, R20 ;  /* 0x00000000140a72ca */ /* 0x000fe200000e0000 */
[----:B------:R-:W-:Y:S01]  /*1cfe0*/  VIADD R3, R11, 0x30890 ;  /* 0x000308900b037836 */ /* 0x000fe20000000000 */
[----:B------:R-:W-:Y:S01]  /*1cff0*/  UIADD3.X UR5, URZ, UR37, URZ, UP0, !UPT ;  /* 0x000000253f057290 */ /* 0x000fe200087fe43f */
[----:B------:R-:W-:Y:S01]  /*1d000*/  VIADD R13, R9, 0x1e400 ;  /* 0x0001e400090d7836 */ /* 0x000fe20000000000 */
[----:B------:R-:W-:Y:S01]  /*1d010*/  UMOV UR6, 0x0 ;  /* 0x0000000000067882 */ /* 0x000fe20000000000 */
[----:B------:R-:W-:-:S10]  /*1d020*/  UMOV UR7, 0x12f00000 ;  /* 0x12f0000000077882 */ /* 0x000fd40000000000 */
.L_x_711:
        /* <DEDUP_REMOVED lines=16> */
.L_x_712:
        /* <DEDUP_REMOVED lines=16> */
.L_x_713:
        /* <DEDUP_REMOVED lines=13> */
.L_x_844:
[----:B------:R-:W-:Y:S05]  /*1d300*/  BSYNC B2 ;  /* 0x0000000000027941 */ /* 0x000fea0003800000 */
.L_x_714:
[----:B------:R-:W-:Y:S01]  /*1d310*/  BSSY B2, `(.L_x_716) ;  /* 0x000000b000027945 */ /* 0x000fe20003800000 */
[----:B------:R-:W-:Y:S02]  /*1d320*/  IMAD.MOV.U32 R14, RZ, RZ, 0x0 ;  /* 0x00000000ff0e7424 */ /* 0x000fe400078e00ff */
[----:B------:R-:W-:Y:S01]  /*1d330*/  IMAD.MOV.U32 R15, RZ, RZ, 0x12f00000 ;  /* 0x12f00000ff0f7424 */ /* 0x000fe200078e00ff */
[----:B------:R-:W-:Y:S06]  /*1d340*/  @P3 BRA `(.L_x_717) ;  /* 0x00000000001c3947 */ /* 0x000fec0003800000 */
[----:B------:R-:W2:Y:S01]  /*1d350*/  S2R R13, SR_TID.X ;  /* 0x00000000000d7919 */ /* 0x000ea20000002100 */
[----:B------:R-:W-:-:S04]  /*1d360*/  MOV R3, 0x9000 ;  /* 0x0000900000037802 */ /* 0x000fc80000000f00 */
[----:B------:R3:W-:Y:S01]  /*1d370*/  SYNCS.ARRIVE.TRANS64 RZ, [R11+URZ+0x308b0], R3 ;  /* 0x0308b0030bff79a7 */ /* 0x0007e2000800003f */
[----:B--2---:R-:W-:-:S04]  /*1d380*/  LOP3.LUT R13, R13, 0x1f, RZ, 0xc0, !PT ;  /* 0x0000001f0d0d7812 */ /* 0x004fc800078ec0ff */
[----:B------:R-:W-:-:S13]  /*1d390*/  ISETP.NE.AND P2, PT, R13, RZ, PT ;  /* 0x000000ff0d00720c */ /* 0x000fda0003f45270 */
[----:B---3--:R-:W-:Y:S05]  /*1d3a0*/  @!P2 BRA `(.L_x_717) ;  /* 0x000000000004a947 */ /* 0x008fea0003800000 */
[----:B------:R-:W-:Y:S01]  /*1d3b0*/  BPT.TRAP 0x1 ;  /* 0x000000040000795c */ /* 0x000fe20000300000 */
.L_x_717:
[----:B------:R-:W-:Y:S05]  /*1d3c0*/  BSYNC B2 ;  /* 0x0000000000027941 */ /* 0x000fea0003800000 */
.L_x_716:
        /* <DEDUP_REMOVED lines=8> */
.L_x_718:
        /* <DEDUP_REMOVED lines=15> */
.L_x_719:
        /* <DEDUP_REMOVED lines=15> */
.L_x_720:
        /* <DEDUP_REMOVED lines=10> */
.L_x_706:
[----:B------:R-:W-:Y:S05]  /*1d6d0*/  BSYNC B1 ;  /* 0x0000000000017941 */ /* 0x000fea0003800000 */
.L_x_705:
[C---:B------:R-:W-:Y:S01]  /*1d6e0*/  ISETP.GT.AND P3, PT, R12.reuse, R6, PT ;  /* 0x000000060c00720c */ /* 0x040fe20003f64270 */
[----:B------:R-:W-:Y:S01]  /*1d6f0*/  VIADD R27, R27, 0x1 ;  /* 0x000000011b1b7836 */ /* 0x000fe20000000000 */
[----:B------:R-:W-:-:S04]  /*1d700*/  IADD3 R12, R12, -0x1, RZ ;  /* 0xffffffff0c0c7810 */ /* 0x000fc80007ffe0ff */
[----:B------:R-:W-:-:S04]  /*1d710*/  ISETP.NE.AND P2, PT, R27, 0x2, PT ;  /* 0x000000021b00780c */ /* 0x000fc80003f45270 */
[----:B------:R-:W-:Y:S02]  /*1d720*/  SEL R3, RZ, 0x1, P2 ;  /* 0x00000001ff037807 */ /* 0x000fe40001000000 */
[----:B------:R-:W-:Y:S02]  /*1d730*/  SEL R27, R27, RZ, P2 ;  /* 0x000000ff1b1b7207 */ /* 0x000fe40001000000 */
[----:B------:R-:W-:Y:S01]  /*1d740*/  LOP3.LUT R29, R29, R3, RZ, 0x3c, !PT ;  /* 0x000000031d1d7212 */ /* 0x000fe200078e3cff */
[----:B------:R-:W-:Y:S06]  /*1d750*/  @P3 BRA `(.L_x_721) ;  /* 0xfffffff400b03947 */ /* 0x000fec000383ffff */
.L_x_683:
[----:B------:R-:W-:Y:S05]  /*1d760*/  BSYNC B0 ;  /* 0x0000000000007941 */ /* 0x000fea0003800000 */
.L_x_682:
[----:B------:R-:W-:Y:S05]  /*1d770*/  @!P0 WARPSYNC.ALL ;  /* 0x0000000000008948 */ /* 0x000fea0003800000 */
[----:B------:R-:W-:Y:S01]  /*1d780*/  @!P0 BAR.SYNC.DEFER_BLOCKING 0xc, 0x180 ;  /* 0x0306000000008b1d */ /* 0x000fe20000010000 */
[----:B------:R-:W-:-:S05]  /*1d790*/  IMAD.MOV.U32 R0, RZ, RZ, RZ ;  /* 0x000000ffff007224 */ /* 0x000fca00078e00ff */
[----:B------:R-:W-:Y:S04]  /*1d7a0*/  BSSY B0, `(.L_x_722) ;  /* 0x000001e000007945 */ /* 0x000fe80003800000 */
[----:B------:R-:W-:Y:S05]  /*1d7b0*/  @!P1 BRA `(.L_x_723) ;  /* 0x0000000000709947 */ /* 0x000fea0003800000 */
[----:B------:R-:W-:Y:S01]  /*1d7c0*/  ISETP.NE.AND P0, PT, R7, RZ, PT ;  /* 0x000000ff0700720c */ /* 0x000fe20003f05270 */
[----:B------:R-:W-:-:S12]  /*1d7d0*/  IMAD.MOV.U32 R2, RZ, RZ, RZ ;  /* 0x000000ffff027224 */ /* 0x000fd800078e00ff */
[----:B------:R-:W1:Y:S02]  /*1d7e0*/  @!P0 LDC R7, c[0x0][0x9f0] ;  /* 0x00027c00ff078b82 */ /* 0x000e640000000800 */
[-C--:B-1----:R-:W-:Y:S02]  /*1d7f0*/  IABS R0, R7.reuse ;  /* 0x0000000700007213 */ /* 0x082fe40000000000 */
[----:B0-----:R-:W-:Y:S02]  /*1d800*/  IABS R8, R7 ;  /* 0x0000000700087213 */ /* 0x001fe40000000000 */
[----:B------:R-:W0:Y:S03]  /*1d810*/  I2F.RP R9, R0 ;  /* 0x0000000000097306 */ /* 0x000e260000209400 */
[----:B------:R-:W-:-:S05]  /*1d820*/  IMAD.MOV R8, RZ, RZ, -R8 ;  /* 0x000000ffff087224 */ /* 0x000fca00078e0a08 */
[----:B0-----:R-:W0:Y:S02]  /*1d830*/  MUFU.RCP R9, R9 ;  /* 0x0000000900097308 */ /* 0x001e240000001000 */
[----:B0-----:R-:W-:-:S06]  /*1d840*/  VIADD R10, R9, 0xffffffe ;  /* 0x0ffffffe090a7836 */ /* 0x001fcc0000000000 */
[----:B------:R-:W0:Y:S02]  /*1d850*/  F2I.FTZ.U32.TRUNC.NTZ R3, R10 ;  /* 0x0000000a00037305 */ /* 0x000e24000021f000 */
[----:B0-----:R-:W-:-:S05]  /*1d860*/  IADD3 R11, RZ, -R3, RZ ;  /* 0x80000003ff0b7210 */ /* 0x001fca0007ffe0ff */
[----:B------:R-:W-:-:S04]  /*1d870*/  IMAD R11, R11, R0, RZ ;  /* 0x000000000b0b7224 */ /* 0x000fc800078e02ff */
[----:B------:R-:W-:Y:S01]  /*1d880*/  IMAD.HI.U32 R6, R3, R11, R2 ;  /* 0x0000000b03067227 */ /* 0x000fe200078e0002 */
[----:B------:R-:W-:-:S04]  /*1d890*/  IADD3 R3, R4, -0x1, R7 ;  /* 0xffffffff04037810 */ /* 0x000fc80007ffe007 */
[----:B------:R-:W-:Y:S02]  /*1d8a0*/  IABS R2, R3 ;  /* 0x0000000300027213 */ /* 0x000fe40000000000 */
[----:B------:R-:W-:-:S03]  /*1d8b0*/  LOP3.LUT R3, R3, R7, RZ, 0x3c, !PT ;  /* 0x0000000703037212 */ /* 0x000fc600078e3cff */
[----:B------:R-:W-:Y:S01]  /*1d8c0*/  IMAD.HI.U32 R6, R6, R2, RZ ;  /* 0x0000000206067227 */ /* 0x000fe200078e00ff */
[----:B------:R-:W-:-:S03]  /*1d8d0*/  ISETP.GE.AND P2, PT, R3, RZ, PT ;  /* 0x000000ff0300720c */ /* 0x000fc60003f46270 */
        /* <DEDUP_REMOVED lines=10> */
.L_x_723:
[----:B------:R-:W-:Y:S05]  /*1d980*/  BSYNC B0 ;  /* 0x0000000000007941 */ /* 0x000fea0003800000 */
.L_x_722:
[-C--:B------:R-:W-:Y:S01]  /*1d990*/  IMAD R3, R5, R0.reuse, RZ ;  /* 0x0000000005037224 */ /* 0x080fe200078e02ff */
[----:B------:R-:W-:Y:S04]  /*1d9a0*/  BSSY B7, `(.L_x_724) ;  /* 0x0000374000077945 */ /* 0x000fe80003800000 */
[----:B------:R-:W-:Y:S01]  /*1d9b0*/  VIADDMNMX R2, R3, R0, R4, PT ;  /* 0x0000000003027246 */ /* 0x000fe20003800104 */
[----:B------:R1:W-:Y:S03]  /*1d9c0*/  STL [R1+0x8], R3 ;  /* 0x0000080301007387 */ /* 0x0003e60000100800 */
[----:B------:R-:W-:Y:S01]  /*1d9d0*/  ISETP.GT.AND P0, PT, R2, R3, PT ;  /* 0x000000030200720c */ /* 0x000fe20003f04270 */
[----:B------:R1:W-:-:S12]  /*1d9e0*/  STL [R1+0x20], R2 ;  /* 0x0000200201007387 */ /* 0x0003d80000100800 */
[----:B-1----:R-:W-:Y:S05]  /*1d9f0*/  @P0 BRA `(.L_x_725) ;  /* 0x0000000000440947 */ /* 0x002fea0003800000 */
[----:B------:R-:W1:Y:S02]  /*1da00*/  S2R R2, SR_TID.X ;  /* 0x0000000000027919 */ /* 0x000e640000002100 */
[----:B-1----:R-:W-:-:S04]  /*1da10*/  LOP3.LUT R2, R2, 0x7f, RZ, 0xc0, !PT ;  /* 0x0000007f02027812 */ /* 0x002fc800078ec0ff */
[----:B------:R-:W-:-:S13]  /*1da20*/  ISETP.NE.AND P0, PT, R2, RZ, PT ;  /* 0x000000ff0200720c */ /* 0x000fda0003f05270 */
[----:B------:R-:W-:Y:S05]  /*1da30*/  @P0 BRA `(.L_x_726) ;  /* 0x0000003400a80947 */ /* 0x000fea0003800000 */
[----:B------:R-:W1:Y:S01]  /*1da40*/  S2R R5, SR_LANEID ;  /* 0x0000000000057919 */ /* 0x000e620000000000 */
[----:B------:R-:W-:Y:S01]  /*1da50*/  VOTEU.ANY UR4, UPT, PT ;  /* 0x0000000000047886 */ /* 0x000fe200038e0100 */
[----:B------:R-:W2:Y:S01]  /*1da60*/  LDC.64 R2, c[0x0][0xc60] ;  /* 0x00031800ff027b82 */ /* 0x000ea20000000a00 */
[----:B------:R-:W1:Y:S02]  /*1da70*/  FLO.U32 R0, UR4 ;  /* 0x0000000400007d00 */ /* 0x000e6400080e0000 */
[----:B-1----:R-:W-:-:S06]  /*1da80*/  ISETP.EQ.U32.AND P0, PT, R0, R5, PT ;  /* 0x000000050000720c */ /* 0x002fcc0003f02070 */
[----:B------:R-:W2:Y:S07]  /*1da90*/  POPC R5, UR4 ;  /* 0x0000000400057d09 */ /* 0x000eae0008000000 */
[----:B--2---:R-:W2:Y:S01]  /*1daa0*/  @P0 ATOMG.E.ADD.STRONG.GPU PT, R3, desc[UR48][R2.64], R5 ;  /* 0x00000005020309a8 */ /* 0x004ea200081ee1f0 */
[----:B------:R-:W1:Y:S02]  /*1dab0*/  S2R R4, SR_LTMASK ;  /* 0x0000000000047919 */ /* 0x000e640000003900 */
[----:B-1----:R-:W-:-:S04]  /*1dac0*/  LOP3.LUT R4, R4, UR4, RZ, 0xc0, !PT ;  /* 0x0000000404047c12 */ /* 0x002fc8000f8ec0ff */
[----:B------:R-:W1:Y:S01]  /*1dad0*/  POPC R7, R4 ;  /* 0x0000000400077309 */ /* 0x000e620000000000 */
[----:B--2---:R-:W1:Y:S02]  /*1dae0*/  SHFL.IDX PT, R0, R3, R0, 0x1f ;  /* 0x00001f0003007589 */ /* 0x004e6400000e0000 */
[----:B-1----:R-:W-:Y:S01]  /*1daf0*/  IADD3 R16, R0, UR38, R7 ;  /* 0x0000002600107c10 */ /* 0x002fe2000fffe007 */
[----:B------:R-:W-:Y:S06]  /*1db00*/  BRA `(.L_x_726) ;  /* 0x0000003400747947 */ /* 0x000fec0003800000 */
.L_x_725:
        /* <DEDUP_REMOVED lines=8> */
[----:B------:R-:W-:Y:S01]  /*1db90*/  MOV R4, UR6 ;  /* 0x0000000600047c02 */ /* 0x000fe20008000f00 */
[----:B------:R-:W-:Y:S01]  /*1dba0*/  IMAD.U32 R5, RZ, RZ, UR7 ;  /* 0x00000007ff057e24 */ /* 0x000fe2000f8e00ff */
[----:B------:R-:W1:Y:S01]  /*1dbb0*/  LDC.64 R2, c[0x4][R2] ;  /* 0x0100000002027b82 */ /* 0x000e620000000a00 */
[----:B------:R-:W-:Y:S01]  /*1dbc0*/  IMAD.U32 R6, RZ, RZ, UR8 ;  /* 0x00000008ff067e24 */ /* 0x000fe2000f8e00ff */
[----:B------:R-:W-:Y:S01]  /*1dbd0*/  MOV R7, UR9 ;  /* 0x0000000900077c02 */ /* 0x000fe20008000f00 */
[----:B------:R-:W-:Y:S01]  /*1dbe0*/  IMAD.U32 R10, RZ, RZ, UR4 ;  /* 0x00000004ff0a7e24 */ /* 0x000fe2000f8e00ff */
[----:B0-----:R-:W-:Y:S01]  /*1dbf0*/  MOV R8, 0x70 ;  /* 0x0000007000087802 */ /* 0x001fe20000000f00 */
[----:B------:R-:W-:-:S02]  /*1dc00*/  IMAD.U32 R11, RZ, RZ, UR5 ;  /* 0x00000005ff0b7e24 */ /* 0x000fc4000f8e00ff */
[----:B------:R-:W-:Y:S02]  /*1dc10*/  IMAD.MOV.U32 R12, RZ, RZ, 0x1 ;  /* 0x00000001ff0c7424 */ /* 0x000fe400078e00ff */
[----:B------:R-:W-:-:S07]  /*1dc20*/  IMAD.MOV.U32 R13, RZ, RZ, RZ ;  /* 0x000000ffff0d7224 */ /* 0x000fce00078e00ff */
[----:B------:R-:W-:-:S07]  /*1dc30*/  LEPC R20, `(.L_x_728) ;  /* 0x000000001014794e */ /* 0x000fce0000000000 */
[----:B-1----:R-:W-:Y:S05]  /*1dc40*/  CALL.ABS.NOINC R2 ;  /* 0x0000000002007343 */ /* 0x002fea0003c00000 */
.L_x_728:
[----:B------:R-:W-:Y:S05]  /*1dc50*/  BSYNC B6 ;  /* 0x0000000000067941 */ /* 0x000fea0003800000 */
.L_x_727:
[----:B------:R-:W-:Y:S01]  /*1dc60*/  IADD3 R0, R22, 0x400, RZ ;  /* 0x0000040016007810 */ /* 0x000fe20007ffe0ff */
[----:B------:R-:W-:Y:S03]  /*1dc70*/  BSSY B6, `(.L_x_729) ;  /* 0x0000022000067945 */ /* 0x000fe60003800000 */
[----:B------:R-:W-:-:S13]  /*1dc80*/  LOP3.LUT P0, RZ, R0, 0x3ff, RZ, 0xc0, !PT ;  /* 0x000003ff00ff7812 */ /* 0x000fda000780c0ff */
[----:B------:R-:W-:Y:S05]  /*1dc90*/  @!P0 BRA `(.L_x_730) ;  /* 0x00000000007c8947 */ /* 0x000fea0003800000 */
[----:B------:R-:W-:Y:S01]  /*1dca0*/  MOV R25, 0x0 ;  /* 0x0000000000197802 */ /* 0x000fe20000000f00 */
[----:B------:R-:W-:Y:S01]  /*1dcb0*/  ULDC.64 UR6, c[0x4][0x88] ;  /* 0x0100220000067ab9 */ /* 0x000fe20000000a00 */
[----:B------:R-:W-:Y:S01]  /*1dcc0*/  ULDC.64 UR8, c[0x4][0x90] ;  /* 0x0100240000087ab9 */ /* 0x000fe20000000a00 */
[----:B------:R-:W-:Y:S01]  /*1dcd0*/  ULDC.64 UR4, c[0x4][0x10] ;  /* 0x0100040000047ab9 */ /* 0x000fe20000000a00 */
[----:B------:R1:W2:Y:S01]  /*1dce0*/  LDC.64 R2, c[0x4][R25] ;  /* 0x0100000019027b82 */ /* 0x0002a20000000a00 */
[----:B------:R-:W-:Y:S01]  /*1dcf0*/  IMAD.U32 R4, RZ, RZ, UR6 ;  /* 0x00000006ff047e24 */ /* 0x000fe2000f8e00ff */
[----:B------:R-:W-:Y:S01]  /*1dd00*/  MOV R6, UR8 ;  /* 0x0000000800067c02 */ /* 0x000fe20008000f00 */
[----:B------:R-:W-:Y:S01]  /*1dd10*/  IMAD.U32 R5, RZ, RZ, UR7 ;  /* 0x00000007ff057e24 */ /* 0x000fe2000f8e00ff */
[----:B------:R-:W-:Y:S01]  /*1dd20*/  MOV R11, UR5 ;  /* 0x00000005000b7c02 */ /* 0x000fe20008000f00 */
[----:B------:R-:W-:Y:S01]  /*1dd30*/  IMAD.U32 R7, RZ, RZ, UR9 ;  /* 0x00000009ff077e24 */ /* 0x000fe2000f8e00ff */
[----:B------:R-:W-:Y:S01]  /*1dd40*/  MOV R13, RZ ;  /* 0x000000ff000d7202 */ /* 0x000fe20000000f00 */
[----:B------:R-:W-:-:S02]  /*1dd50*/  IMAD.U32 R10, RZ, RZ, UR4 ;  /* 0x00000004ff0a7e24 */ /* 0x000fc4000f8e00ff */
[----:B0-----:R-:W-:Y:S02]  /*1dd60*/  IMAD.MOV.U32 R8, RZ, RZ, 0x70 ;  /* 0x00000070ff087424 */ /* 0x001fe400078e00ff */
[----:B-1----:R-:W-:-:S07]  /*1dd70*/  IMAD.MOV.U32 R12, RZ, RZ, 0x1 ;  /* 0x00000001ff0c7424 */ /* 0x002fce00078e00ff */
[----:B------:R-:W-:-:S07]  /*1dd80*/  LEPC R20, `(.L_x_731) ;  /* 0x000000001014794e */ /* 0x000fce0000000000 */
[----:B--2---:R-:W-:Y:S05]  /*1dd90*/  CALL.ABS.NOINC R2 ;  /* 0x0000000002007343 */ /* 0x004fea0003c00000 */
.L_x_731:
[----:B------:R0:W1:Y:S01]  /*1dda0*/  LDC.64 R2, c[0x4][R25] ;  /* 0x0100000019027b82 */ /* 0x0000620000000a00 */
[----:B------:R-:W-:Y:S01]  /*1ddb0*/  ULDC.64 UR4, c[0x4][0x88] ;  /* 0x0100220000047ab9 */ /* 0x000fe20000000a00 */
[----:B------:R-:W-:Y:S01]  /*1ddc0*/  ULDC.64 UR6, c[0x4][0x90] ;  /* 0x0100240000067ab9 */ /* 0x000fe20000000a00 */
[----:B------:R-:W-:Y:S01]  /*1ddd0*/  ULDC.64 UR8, c[0x4][0x18] ;  /* 0x0100060000087ab9 */ /* 0x000fe20000000a00 */
[----:B------:R-:W-:Y:S01]  /*1dde0*/  IMAD.U32 R4, RZ, RZ, UR4 ;  /* 0x00000004ff047e24 */ /* 0x000fe2000f8e00ff */
[----:B------:R-:W-:Y:S01]  /*1ddf0*/  MOV R6, UR6 ;  /* 0x0000000600067c02 */ /* 0x000fe20008000f00 */
[----:B------:R-:W-:Y:S01]  /*1de00*/  IMAD.U32 R5, RZ, RZ, UR5 ;  /* 0x00000005ff057e24 */ /* 0x000fe2000f8e00ff */
[----:B------:R-:W-:Y:S01]  /*1de10*/  MOV R11, UR9 ;  /* 0x00000009000b7c02 */ /* 0x000fe20008000f00 */
[----:B------:R-:W-:Y:S01]  /*1de20*/  IMAD.U32 R7, RZ, RZ, UR7 ;  /* 0x00000007ff077e24 */ /* 0x000fe2000f8e00ff */
[----:B------:R-:W-:Y:S01]  /*1de30*/  MOV R13, RZ ;  /* 0x000000ff000d7202 */ /* 0x000fe20000000f00 */
[----:B------:R-:W-:-:S02]  /*1de40*/  IMAD.U32 R10, RZ, RZ, UR8 ;  /* 0x00000008ff0a7e24 */ /* 0x000fc4000f8e00ff */
[----:B------:R-:W-:Y:S02]  /*1de50*/  IMAD.MOV.U32 R8, RZ, RZ, 0x70 ;  /* 0x00000070ff087424 */ /* 0x000fe400078e00ff */
[----:B0-----:R-:W-:-:S07]  /*1de60*/  IMAD.MOV.U32 R12, RZ, RZ, 0x1 ;  /* 0x00000001ff0c7424 */ /* 0x001fce00078e00ff */
[----:B------:R-:W-:-:S07]  /*1de70*/  LEPC R20, `(.L_x_730) ;  /* 0x000000001014794e */ /* 0x000fce0000000000 */
[----:B-1----:R-:W-:Y:S05]  /*1de80*/  CALL.ABS.NOINC R2 ;  /* 0x0000000002007343 */ /* 0x002fea0003c00000 */
.L_x_730:
[----:B------:R-:W-:Y:S05]  /*1de90*/  BSYNC B6 ;  /* 0x0000000000067941 */ /* 0x000fea0003800000 */
.L_x_729:
[----:B------:R-:W2:Y:S01]  /*1dea0*/  LDL R25, [R1+0x20] ;  /* 0x0000200001197983 */ /* 0x000ea20000100800 */
[----:B------:R-:W-:Y:S01]  /*1deb0*/  ULDC.64 UR4, c[0x0][0x9f8] ;  /* 0x00027e0000047ab9 */ /* 0x000fe20000000a00 */
[----:B------:R-:W1:Y:S02]  /*1dec0*/  LDC R0, c[0x0][0x430] ;  /* 0x00010c00ff007b82 */ /* 0x000e640000000800 */
[----:B0-----:R-:W3:Y:S01]  /*1ded0*/  LDL R8, [R1+0x4] ;  /* 0x0000040001087983 */ /* 0x001ee20000100800 */
[----:B------:R-:W-:-:S03]  /*1dee0*/  ISETP.NE.U32.AND P0, PT, RZ, UR4, PT ;  /* 0x00000004ff007c0c */ /* 0x000fc6000bf05070 */
[----:B------:R-:W4:Y:S01]  /*1def0*/  LDL R7, [R1+0xc] ;  /* 0x00000c0001077983 */ /* 0x000f220000100800 */
[----:B------:R-:W-:-:S03]  /*1df00*/  ISETP.NE.AND.EX P0, PT, RZ, UR5, PT, P0 ;  /* 0x00000005ff007c0c */ /* 0x000fc6000bf05300 */
[----:B------:R-:W4:Y:S01]  /*1df10*/  LDL.LU R20, [R1] ;  /* 0x0000000001147983 */ /* 0x000f220000300800 */
[----:B------:R-:W0:Y:S09]  /*1df20*/  S2R R21, SR_TID.X ;  /* 0x0000000000157919 */ /* 0x000e320000002100 */
[----:B------:R-:W-:Y:S01]  /*1df30*/  @P0 IADD3 R2, P1, R23, UR4, RZ ;  /* 0x0000000417020c10 */ /* 0x000fe2000ff3e0ff */
[----:B------:R-:W-:-:S03]  /*1df40*/  ULDC UR4, c[0x0][0x2f4] ;  /* 0x0000bd0000047ab9 */ /* 0x000fc60000000800 */
[----:B------:R-:W-:-:S05]  /*1df50*/  @P0 IADD3.X R3, R24, UR5, RZ, P1, !PT ;  /* 0x0000000518030c10 */ /* 0x000fca0008ffe4ff */
[----:B------:R4:W4:Y:S01]  /*1df60*/  @P0 LDG.E R31, desc[UR48][R2.64] ;  /* 0x00000030021f0981 */ /* 0x000922000c1e1900 */
[----:B0-----:R-:W-:-:S04]  /*1df70*/  LOP3.LUT R21, R21, 0x7f, RZ, 0xc0, !PT ;  /* 0x0000007f15157812 */ /* 0x001fc800078ec0ff */
[----:B------:R-:W-:Y:S02]  /*1df80*/  SHF.R.U32.HI R4, RZ, 0x3, R21 ;  /* 0x00000003ff047819 */ /* 0x000fe40000011615 */
[----:B------:R-:W0:Y:S01]  /*1df90*/  S2R R21, SR_TID.X ;  /* 0x0000000000157919 */ /* 0x000e220000002100 */
[----:B-1----:R-:W-:-:S13]  /*1dfa0*/  ISETP.NE.AND P1, PT, R0, 0x1, PT ;  /* 0x000000010000780c */ /* 0x002fda0003f25270 */
[----:B------:R-:W1:Y:S01]  /*1dfb0*/  @P1 LDC R6, c[0x0][0x438] ;  /* 0x00010e00ff061b82 */ /* 0x000e620000000800 */
[----:B0-----:R-:W-:-:S05]  /*1dfc0*/  IMAD.SHL.U32 R21, R21, 0x10, RZ ;  /* 0x0000001015157824 */ /* 0x001fca00078e00ff */
[----:B------:R-:W-:Y:S02]  /*1dfd0*/  LOP3.LUT R21, R4, 0x70, R21, 0xf8, !PT ;  /* 0x0000007004157812 */ /* 0x000fe400078ef815 */
[----:B------:R-:W0:Y:S01]  /*1dfe0*/  @P1 LDC R4, c[0x0][0x434] ;  /* 0x00010d00ff041b82 */ /* 0x000e220000000800 */
[----:B------:R-:W-:Y:S01]  /*1dff0*/  ISETP.GE.AND P3, PT, R32, UR4, PT ;  /* 0x0000000420007c0c */ /* 0x000fe2000bf66270 */
[----:B------:R-:W-:Y:S01]  /*1e000*/  UMOV UR5, 0xffffffff ;  /* 0xffffffff00057882 */ /* 0x000fe20000000000 */
[----:B--2---:R-:W-:-:S04]  /*1e010*/  VIADD R25, R25, 0xffffffff ;  /* 0xffffffff19197836 */ /* 0x004fc80000000000 */
[----:B------:R-:W-:-:S05]  /*1e020*/  IMAD R5, R25, 0x60, R21 ;  /* 0x0000006019057824 */ /* 0x000fca00078e0215 */
[----:B---3--:R-:W-:-:S04]  /*1e030*/  ISETP.GE.AND P0, PT, R5, R8, PT ;  /* 0x000000080500720c */ /* 0x008fc80003f06270 */
[----:B------:R-:W-:Y:S02]  /*1e040*/  ISETP.GT.U32.OR P0, PT, R21, 0x5f, P0 ;  /* 0x0000005f1500780c */ /* 0x000fe40000704470 */
[----:B----4-:R-:W-:-:S11]  /*1e050*/  IADD3 R5, R5, R7, RZ ;  /* 0x0000000705057210 */ /* 0x010fd60007ffe0ff */
[----:B------:R-:W2:Y:S01]  /*1e060*/  @!P0 LDC.64 R2, c[0x0][0x428] ;  /* 0x00010a00ff028b82 */ /* 0x000ea20000000a00 */
[----:B0-----:R-:W-:-:S04]  /*1e070*/  @P1 IMAD.HI.U32 R7, R5, R4, RZ ;  /* 0x0000000405071227 */ /* 0x001fc800078e00ff */
[----:B------:R-:W-:Y:S01]  /*1e080*/  IMAD.MOV.U32 R4, RZ, RZ, R5 ;  /* 0x000000ffff047224 */ /* 0x000fe200078e0005 */
[----:B-1----:R-:W-:Y:S02]  /*1e090*/  @P1 SHF.R.U32.HI R4, RZ, R6, R7 ;  /* 0x00000006ff041219 */ /* 0x002fe40000011607 */
[----:B------:R-:W-:-:S03]  /*1e0a0*/  SHF.R.S32.HI R8, RZ, 0x1f, R31 ;  /* 0x0000001fff087819 */ /* 0x000fc6000001141f */
[----:B------:R-:W-:-:S04]  /*1e0b0*/  IMAD.MOV R6, RZ, RZ, -R4 ;  /* 0x000000ffff067224 */ /* 0x000fc800078e0a04 */
[----:B------:R-:W-:Y:S01]  /*1e0c0*/  IMAD R0, R0, R6, R5 ;  /* 0x0000000600007224 */ /* 0x000fe200078e0205 */
[--C-:B------:R-:W-:Y:S01]  /*1e0d0*/  @!P0 SHF.R.S32.HI R5, RZ, 0x1f, R4.reuse ;  /* 0x0000001fff058819 */ /* 0x100fe20000011404 */
[-C--:B--2---:R-:W-:Y:S02]  /*1e0e0*/  @!P0 IMAD R6, R8, R2.reuse, RZ ;  /* 0x0000000208068224 */ /* 0x084fe400078e02ff */
[----:B------:R-:W-:-:S04]  /*1e0f0*/  @!P0 IMAD.WIDE.U32 R4, R31, R2, R4 ;  /* 0x000000021f048225 */ /* 0x000fc800078e0004 */
[----:B------:R-:W-:Y:S02]  /*1e100*/  @!P0 IMAD R6, R31, R3, R6 ;  /* 0x000000031f068224 */ /* 0x000fe400078e0206 */
[----:B------:R-:W0:Y:S03]  /*1e110*/  @!P0 LDC.64 R2, c[0x0][0x418] ;  /* 0x00010600ff028b82 */ /* 0x000e260000000a00 */
[----:B------:R-:W-:Y:S01]  /*1e120*/  @!P0 IADD3 R6, R5, R6, RZ ;  /* 0x0000000605068210 */ /* 0x000fe20007ffe0ff */
[----:B------:R-:W-:Y:S01]  /*1e130*/  IMAD.U32 R7, RZ, RZ, UR39 ;  /* 0x00000027ff077e24 */ /* 0x000fe2000f8e00ff */
[----:B0-----:R-:W-:-:S04]  /*1e140*/  @!P0 LEA R2, P1, R4, R2, 0x2 ;  /* 0x0000000204028211 */ /* 0x001fc800078210ff */
[----:B------:R-:W-:Y:S01]  /*1e150*/  @!P0 LEA.HI.X R3, R4, R3, R6, 0x2, P1 ;  /* 0x0000000304038211 */ /* 0x000fe200008f1406 */
[----:B------:R-:W-:-:S06]  /*1e160*/  IMAD.MOV.U32 R4, RZ, RZ, RZ ;  /* 0x000000ffff047224 */ /* 0x000fcc00078e00ff */
[----:B------:R0:W5:Y:S01]  /*1e170*/  @!P0 LDG.E R4, desc[UR48][R2.64] ;  /* 0x0000003002048981 */ /* 0x000162000c1e1900 */
[----:B------:R-:W-:Y:S02]  /*1e180*/  ISETP.GT.U32.AND P0, PT, R21, 0x5f, PT ;  /* 0x0000005f1500780c */ /* 0x000fe40003f04070 */
[----:B------:R-:W-:Y:S02]  /*1e190*/  ISETP.NE.AND P2, PT, R7, 0x3, PT ;  /* 0x000000030700780c */ /* 0x000fe40003f45270 */
[----:B------:R-:W-:-:S09]  /*1e1a0*/  LOP3.LUT R20, R20, 0xfffffff7, RZ, 0xc0, !PT ;  /* 0xfffffff714147812 */ /* 0x000fd200078ec0ff */
[----:B------:R-:W-:-:S04]  /*1e1b0*/  @P0 LOP3.LUT R20, R20, 0x8, RZ, 0xfc, !PT ;  /* 0x0000000814140812 */ /* 0x000fc800078efcff */
[----:B------:R-:W-:-:S04]  /*1e1c0*/  LOP3.LUT R20, R20, 0xffffffef, RZ, 0xc0, !PT ;  /* 0xffffffef14147812 */ /* 0x000fc800078ec0ff */
[----:B------:R-:W-:-:S04]  /*1e1d0*/  @P2 LOP3.LUT R20, R20, 0x10, RZ, 0xfc, !PT ;  /* 0x0000001014142812 */ /* 0x000fc800078efcff */
[----:B------:R-:W-:Y:S02]  /*1e1e0*/  LOP3.LUT R20, R20, 0xfffffffb, RZ, 0xc0, !PT ;  /* 0xfffffffb14147812 */ /* 0x000fe400078ec0ff */
[----:B------:R-:W-:Y:S02]  /*1e1f0*/  ISETP.GE.AND P1, PT, R35, UR4, PT ;  /* 0x0000000423007c0c */ /* 0x000fe4000bf26270 */
[----:B------:R-:W-:Y:S02]  /*1e200*/  @P3 LOP3.LUT R20, R20, 0x4, RZ, 0xfc, !PT ;  /* 0x0000000414143812 */ /* 0x000fe400078efcff */
[----:B------:R-:W-:Y:S02]  /*1e210*/  ISETP.GE.AND P0, PT, R33, UR4, PT ;  /* 0x0000000421007c0c */ /* 0x000fe4000bf06270 */
[----:B------:R-:W-:-:S04]  /*1e220*/  LOP3.LUT R20, R20, 0xfffffffe, RZ, 0xc0, !PT ;  /* 0xfffffffe14147812 */ /* 0x000fc800078ec0ff */
[----:B------:R-:W-:-:S04]  /*1e230*/  LOP3.LUT R20, R20, 0xfffffffd, RZ, 0xc0, !PT ;  /* 0xfffffffd14147812 */ /* 0x000fc800078ec0ff */
[----:B------:R-:W-:Y:S01]  /*1e240*/  @P1 LOP3.LUT R20, R20, 0x2, RZ, 0xfc, !PT ;  /* 0x0000000214141812 */ /* 0x000fe200078efcff */
[----:B------:R0:W-:Y:S03]  /*1e250*/  STL [R1+0x10], R8 ;  /* 0x0000100801007387 */ /* 0x0001e60000100800 */
[----:B------:R-:W-:Y:S01]  /*1e260*/  @P0 LOP3.LUT R20, R20, 0x1, RZ, 0xfc, !PT ;  /* 0x0000000114140812 */ /* 0x000fe200078efcff */
[----:B------:R0:W-:Y:S04]  /*1e270*/  STL [R1+0x38], R7 ;  /* 0x0000380701007387 */ /* 0x0001e80000100800 */
[----:B------:R0:W-:Y:S01]  /*1e280*/  STL [R1], R20 ;  /* 0x0000001401007387 */ /* 0x0001e20000100800 */
[----:B------:R-:W-:Y:S05]  /*1e290*/  BRA.DIV UR5, `(.L_x_732) ;  /* 0x0000004e05b87947 */ /* 0x000fea000b800000 */
.L_x_847:
[----:B------:R-:W-:Y:S05]  /*1e2a0*/  @!P2 BRA `(.L_x_733) ;  /* 0x000000000004a947 */ /* 0x000fea0003800000 */
[----:B------:R-:W-:Y:S01]  /*1e2b0*/  BPT.TRAP 0x1 ;  /* 0x000000040000795c */ /* 0x000fe20000300000 */
.L_x_733:
[----:B------:R-:W-:Y:S01]  /*1e2c0*/  SHF.R.S32.HI R5, RZ, 0x1f, R0 ;  /* 0x0000001fff057819 */ /* 0x000fe20000011400 */
[----:B------:R-:W-:Y:S01]  /*1e2d0*/  ULDC.64 UR4, c[0x0][0x328] ;  /* 0x0000ca0000047ab9 */ /* 0x000fe20000000a00 */
[----:B------:R-:W-:Y:S01]  /*1e2e0*/  ULDC.64 UR6, c[0x0][0x318] ;  /* 0x0000c60000067ab9 */ /* 0x000fe20000000a00 */
[----:B------:R-:W-:Y:S02]  /*1e2f0*/  BSSY B0, `(.L_x_734) ;  /* 0x0000014000007945 */ /* 0x000fe40003800000 */
[----:B0-----:R-:W-:-:S04]  /*1e300*/  IMAD R3, R5, UR4, RZ ;  /* 0x0000000405037c24 */ /* 0x001fc8000f8e02ff */
[C---:B------:R-:W-:Y:S02]  /*1e310*/  IMAD R6, R0.reuse, UR5, R3 ;  /* 0x0000000500067c24 */ /* 0x040fe4000f8e0203 */
[----:B------:R-:W-:Y:S01]  /*1e320*/  IMAD.WIDE.U32 R2, R0, UR4, RZ ;  /* 0x0000000400027c25 */ /* 0x000fe2000f8e00ff */
[----:B------:R-:W-:-:S04]  /*1e330*/  ULDC.64 UR4, c[0x0][0x338] ;  /* 0x0000ce0000047ab9 */ /* 0x000fc80000000a00 */
[----:B------:R-:W-:Y:S02]  /*1e340*/  IADD3 R3, R3, R6, RZ ;  /* 0x0000000603037210 */ /* 0x000fe40007ffe0ff */
        /* <DEDUP_REMOVED lines=14> */
.L_x_848:
[----:B------:R-:W-:Y:S05]  /*1e430*/  BSYNC B0 ;  /* 0x0000000000007941 */ /* 0x000fea0003800000 */
.L_x_734:
[----:B------:R-:W2:Y:S01]  /*1e440*/  LDL R3, [R1] ;  /* 0x0000000001037983 */ /* 0x000ea20000100800 */
[----:B------:R-:W-:Y:S01]  /*1e450*/  ULDC.64 UR4, c[0x0][0x300] ;  /* 0x0000c00000047ab9 */ /* 0x000fe20000000a00 */
[----:B------:R-:W-:Y:S02]  /*1e460*/  ULDC.64 UR6, c[0x0][0x2e8] ;  /* 0x0000ba0000067ab9 */ /* 0x000fe40000000a00 */
[----:B------:R-:W3:Y:S01]  /*1e470*/  LDL R9, [R1+0x4] ;  /* 0x0000040001097983 */ /* 0x000ee20000100800 */
[----:B------:R-:W-:Y:S01]  /*1e480*/  IMAD R5, R5, UR4, RZ ;  /* 0x0000000405057c24 */ /* 0x000fe2000f8e02ff */
[----:B------:R-:W1:Y:S03]  /*1e490*/  S2R R8, SR_TID.X ;  /* 0x0000000000087919 */ /* 0x000e660000002100 */
[----:B------:R-:W-:Y:S01]  /*1e4a0*/  IMAD R5, R0, UR5, R5 ;  /* 0x0000000500057c24 */ /* 0x000fe2000f8e0205 */
[----:B-1----:R-:W-:-:S04]  /*1e4b0*/  LOP3.LUT R8, R8, 0x7f, RZ, 0xc0, !PT ;  /* 0x0000007f08087812 */ /* 0x002fc800078ec0ff */
[----:B------:R-:W-:Y:S02]  /*1e4c0*/  SHF.R.U32.HI R8, RZ, 0x3, R8 ;  /* 0x00000003ff087819 */ /* 0x000fe40000011608 */
[C---:B--2---:R-:W-:Y:S02]  /*1e4d0*/  LOP3.LUT P4, RZ, R3.reuse, 0x4, RZ, 0xc0, !PT ;  /* 0x0000000403ff7812 */ /* 0x044fe4000788c0ff */
[C---:B------:R-:W-:Y:S02]  /*1e4e0*/  LOP3.LUT P3, RZ, R3.reuse, 0x2, RZ, 0xc0, !PT ;  /* 0x0000000203ff7812 */ /* 0x040fe4000786c0ff */
[----:B------:R-:W-:Y:S01]  /*1e4f0*/  LOP3.LUT P2, RZ, R3, 0x1, RZ, 0xc0, !PT ;  /* 0x0000000103ff7812 */ /* 0x000fe2000784c0ff */
[----:B0-----:R-:W-:Y:S01]  /*1e500*/  IMAD.WIDE.U32 R2, R0, UR4, RZ ;  /* 0x0000000400027c25 */ /* 0x001fe2000f8e00ff */
[----:B------:R-:W-:-:S03]  /*1e510*/  ULDC.64 UR4, c[0x0][0x310] ;  /* 0x0000c40000047ab9 */ /* 0x000fc60000000a00 */
[----:B------:R-:W-:Y:S01]  /*1e520*/  IMAD R6, R6, UR4, RZ ;  /* 0x0000000406067c24 */ /* 0x000fe2000f8e02ff */
[----:B------:R-:W-:Y:S01]  /*1e530*/  IADD3 R3, R3, R5, RZ ;  /* 0x0000000503037210 */ /* 0x000fe20007ffe0ff */
[----:B------:R-:W-:Y:S02]  /*1e540*/  IMAD R5, R26, 0x4800, R36 ;  /* 0x000048001a057824 */ /* 0x000fe400078e0224 */
[C---:B------:R-:W-:Y:S02]  /*1e550*/  IMAD R6, R4.reuse, UR5, R6 ;  /* 0x0000000504067c24 */ /* 0x040fe4000f8e0206 */
[----:B------:R-:W-:Y:S01]  /*1e560*/  IMAD.WIDE.U32 R2, R4, UR4, R2 ;  /* 0x0000000404027c25 */ /* 0x000fe2000f8e0002 */
[----:B------:R-:W-:-:S03]  /*1e570*/  ULDC.64 UR4, c[0x0][0x308] ;  /* 0x0000c20000047ab9 */ /* 0x000fc60000000a00 */
[----:B------:R-:W-:Y:S02]  /*1e580*/  IMAD.IADD R3, R3, 0x1, R6 ;  /* 0x0000000103037824 */ /* 0x000fe400078e0206 */
[----:B---3--:R-:W-:Y:S02]  /*1e590*/  IMAD R6, R25, -0x60, R9 ;  /* 0xffffffa019067824 */ /* 0x008fe400078e0209 */
[----:B------:R-:W-:Y:S01]  /*1e5a0*/  IMAD.WIDE.U32 R2, R18, UR4, R2 ;  /* 0x0000000412027c25 */ /* 0x000fe2000f8e0002 */
[----:B------:R-:W-:-:S03]  /*1e5b0*/  UMOV UR4, 0xffffffff ;  /* 0xffffffff00047882 */ /* 0x000fc60000000000 */
[----:B------:R-:W-:Y:S01]  /*1e5c0*/  IMAD R0, R18, UR5, R3 ;  /* 0x0000000512007c24 */ /* 0x000fe2000f8e0203 */
[----:B------:R-:W-:Y:S01]  /*1e5d0*/  LEA R4, P0, R2, UR6, 0x1 ;  /* 0x0000000602047c11 */ /* 0x000fe2000f8008ff */
[----:B------:R-:W-:-:S03]  /*1e5e0*/  IMAD.IADD R6, R6, 0x1, -R8 ;  /* 0x0000000106067824 */ /* 0x000fc600078e0a08 */
[----:B------:R-:W-:Y:S02]  /*1e5f0*/  LEA.HI.X R0, R2, UR7, R0, 0x1, P0 ;  /* 0x0000000702007c11 */ /* 0x000fe400080f0c00 */
[----:B------:R-:W-:Y:S01]  /*1e600*/  ISETP.GE.AND P0, PT, R6, 0x1, PT ;  /* 0x000000010600780c */ /* 0x000fe20003f06270 */
[----:B------:R-:W-:-:S12]  /*1e610*/  BRA.DIV UR4, `(.L_x_736) ;  /* 0x0000004e04207947 */ /* 0x000fd8000b800000 */
[----:B------:R-:W0:Y:S01]  /*1e620*/  SHFL.IDX PT, R3, R4, RZ, 0x181f ;  /* 0x00181fff04037589 */ /* 0x000e2200000e0000 */
[----:B------:R-:W-:-:S03]  /*1e630*/  @P0 IMAD R8, R5, 0x2, R22 ;  /* 0x0000000205080824 */ /* 0x000fc600078e0216 */
[----:B------:R-:W1:Y:S01]  /*1e640*/  SHFL.IDX PT, R2, R0, RZ, 0x181f ;  /* 0x00181fff00027589 */ /* 0x000e6200000e0000 */
[----:B0-----:R-:W-:-:S04]  /*1e650*/  @P0 LEA R3, P1, R32, R3, 0x1 ;  /* 0x0000000320030211 */ /* 0x001fc800078208ff */
[----:B-1----:R-:W-:Y:S02]  /*1e660*/  @P0 IADD3.X R2, RZ, R2, RZ, P1, !PT ;  /* 0x00000002ff020210 */ /* 0x002fe40000ffe4ff */
[----:B------:R-:W-:Y:S02]  /*1e670*/  ISETP.GE.AND P1, PT, R6, 0x11, PT ;  /* 0x000000110600780c */ /* 0x000fe40003f26270 */
        /* <DEDUP_REMOVED lines=8> */
[----:B------:R-:W-:-:S03]  /*1e700*/  @P1 LEA R8, R5, R22, 0x1 ;  /* 0x0000001605081211 */ /* 0x000fc600078e08ff */
        /* <DEDUP_REMOVED lines=25> */
[----:B0-----:R-:W-:-:S04]  /*1e8a0*/  @P1 LEA R3, P0, R32, R3, 0x1 ;  /* 0x0000000320031211 */ /* 0x001fc800078008ff */
[----:B-1----:R-:W-:-:S04]  /*1e8b0*/  @P1 IADD3.X R2, RZ, R2, RZ, P0, !PT ;  /* 0x00000002ff021210 */ /* 0x002fc800007fe4ff */
        /* <DEDUP_REMOVED lines=8> */
[----:B------:R-:W-:Y:S01]  /*1e940*/  @P1 LEA R8, R5, R22, 0x1 ;  /* 0x0000001605081211 */ /* 0x000fe200078e08ff */
        /* <DEDUP_REMOVED lines=11> */
.L_x_862:
        /* <DEDUP_REMOVED lines=12> */
.L_x_737:
[----:B------:R-:W-:Y:S02]  /*1eac0*/  PLOP3.LUT P1, PT, P1, P0, PT, 0xa2, 0x0 ;  /* 0x000000000000781c */ /* 0x000fe40000f21472 */
[----:B------:R-:W-:-:S08]  /*1ead0*/  @P0 R2UR P1, UR4, R7 ;  /* 0x00000000070402ca */ /* 0x000fd00000020000 */
[----:B------:R-:W-:-:S05]  /*1eae0*/  @P0 PLOP3.LUT P0, PT, P1, PT, PT, 0x80, 0x0 ;  /* 0x000000000000081c */ /* 0x000fca0000f0f070 */
[----:B------:R-:W-:Y:S01]  /*1eaf0*/  @!P1 SYNCS.ARRIVE.TRANS64.RED.A0T1 RZ, [UR4+0x30830], RZ ;  /* 0x030830ffffff99a7 */ /* 0x000fe20008200404 */
[----:B------:R-:W-:Y:S07]  /*1eb00*/  @!P1 ARRIVES.LDGSTSBAR.64.TRANSCNT [UR4+0x30830] ;  /* 0x03083000ff0099b0 */ /* 0x000fee0008000a84 */
[----:B------:R-:W-:Y:S05]  /*1eb10*/  @P0 BRA.U.ANY `(.L_x_737) ;  /* 0xfffffffd00e80947 */ /* 0x000fea000393ffff */
[----:B------:R-:W-:Y:S01]  /*1eb20*/  NOP ;  /* 0x0000000000007918 */ /* 0x000fe20000000000 */
[----:B------:R-:W2:Y:S02]  /*1eb30*/  LDL R0, [R1+0x38] ;  /* 0x0000380001007983 */ /* 0x000ea40000100800 */
[----:B--2---:R-:W-:-:S13]  /*1eb40*/  ISETP.NE.AND P2, PT, R0, 0x3, PT ;  /* 0x000000030000780c */ /* 0x004fda0003f45270 */
[----:B------:R-:W-:Y:S05]  /*1eb50*/  @!P2 BRA `(.L_x_738) ;  /* 0x000000000004a947 */ /* 0x000fea0003800000 */
[----:B------:R-:W-:Y:S01]  /*1eb60*/  BPT.TRAP 0x1 ;  /* 0x000000040000795c */ /* 0x000fe20000300000 */
.L_x_738:
[----:B-1----:R1:W5:Y:S01]  /*1eb70*/  LDL.LU R3, [R1+0x18] ;  /* 0x0000180001037983 */ /* 0x0023620000300800 */
[----:B------:R1:W-:Y:S02]  /*1eb80*/  SYNCS.ARRIVE.TRANS64.A1T0 RZ, [R7+URZ+0x30830], RZ ;  /* 0x030830ff07ff79a7 */ /* 0x0003e4000810003f */
[----:B------:R-:W-:Y:S05]  /*1eb90*/  WARPSYNC.ALL ;  /* 0x0000000000007948 */ /* 0x000fea0003800000 */
[----:B------:R-:W-:Y:S01]  /*1eba0*/  ULDC.64 UR6, c[0x0][0xa00] ;  /* 0x0002800000067ab9 */ /* 0x000fe20000000a00 */
[----:B------:R-:W-:Y:S01]  /*1ebb0*/  ULDC.64 UR4, c[0x0][0x298] ;  /* 0x0000a60000047ab9 */ /* 0x000fe20000000a00 */
[----:B------:R-:W-:Y:S01]  /*1ebc0*/  BAR.SYNC.DEFER_BLOCKING 0x8, 0x180 ;  /* 0x0206000000007b1d */ /* 0x000fe20000010000 */
[----:B------:R-:W-:Y:S01]  /*1ebd0*/  ISETP.NE.U32.AND P0, PT, RZ, UR6, PT ;  /* 0x00000006ff007c0c */ /* 0x000fe2000bf05070 */
[----:B0-----:R-:W-:Y:S01]  /*1ebe0*/  IMAD.WIDE.U32 R4, R34, UR4, RZ ;  /* 0x0000000422047c25 */ /* 0x001fe2000f8e00ff */
[----:B------:R-:W-:-:S02]  /*1ebf0*/  IADD3 R2, R22, 0x12400, RZ ;  /* 0x0001240016027810 */ /* 0x000fc40007ffe0ff */
[----:B------:R-:W-:Y:S01]  /*1ec00*/  ISETP.NE.AND.EX P0, PT, RZ, UR7, PT, P0 ;  /* 0x00000007ff007c0c */ /* 0x000fe2000bf05300 */
[----:B------:R-:W-:Y:S01]  /*1ec10*/  BSSY B6, `(.L_x_739) ;  /* 0x000001b000067945 */ /* 0x000fe20003800000 */
[----:B------:R-:W-:Y:S02]  /*1ec20*/  SHF.R.S32.HI R0, RZ, 0x1f, R34 ;  /* 0x0000001fff007819 */ /* 0x000fe40000011422 */
[----:B------:R-:W-:-:S03]  /*1ec30*/  SEL R30, R30, RZ, !P0 ;  /* 0x000000ff1e1e7207 */ /* 0x000fc60004000000 */
[----:B------:R-:W-:-:S04]  /*1ec40*/  IMAD R0, R0, UR4, RZ ;  /* 0x0000000400007c24 */ /* 0x000fc8000f8e02ff */
[----:B------:R-:W-:-:S04]  /*1ec50*/  IMAD R0, R34, UR5, R0 ;  /* 0x0000000522007c24 */ /* 0x000fc8000f8e0200 */
[----:B------:R-:W-:Y:S01]  /*1ec60*/  IMAD.IADD R34, R5, 0x1, R0 ;  /* 0x0000000105227824 */ /* 0x000fe200078e0200 */
[----:B-----5:R-:W-:Y:S02]  /*1ec70*/  SEL R3, R3, RZ, !P0 ;  /* 0x000000ff03037207 */ /* 0x020fe40004000000 */
[----:B------:R-:W-:-:S03]  /*1ec80*/  LOP3.LUT P0, RZ, R2, 0x3ff, RZ, 0xc0, !PT ;  /* 0x000003ff02ff7812 */ /* 0x000fc6000780c0ff */
[----:B------:R0:W-:Y:S04]  /*1ec90*/  STL [R1+0x2c], R3 ;  /* 0x00002c0301007387 */ /* 0x0001e80000100800 */
[----:B------:R0:W-:Y:S06]  /*1eca0*/  STL.64 [R1+0x18], R4 ;  /* 0x0000180401007387 */ /* 0x0001ec0000100a00 */
[----:B------:R-:W-:Y:S05]  /*1ecb0*/  @!P0 BRA `(.L_x_740) ;  /* 0x0000000000408947 */ /* 0x000fea0003800000 */
[----:B------:R-:W-:Y:S01]  /*1ecc0*/  MOV R2, 0x0 ;  /* 0x0000000000027802 */ /* 0x000fe20000000f00 */
[----:B------:R-:W-:Y:S01]  /*1ecd0*/  ULDC.64 UR4, c[0x4][0x88] ;  /* 0x0100220000047ab9 */ /* 0x000fe20000000a00 */
[----:B------:R-:W-:Y:S01]  /*1ece0*/  ULDC.64 UR6, c[0x4][0x90] ;  /* 0x0100240000067ab9 */ /* 0x000fe20000000a00 */
[----:B------:R-:W-:Y:S01]  /*1ecf0*/  ULDC.64 UR8, c[0x4][0x20] ;  /* 0x0100080000087ab9 */ /* 0x000fe20000000a00 */
[----:B0-----:R-:W-:Y:S01]  /*1ed00*/  IMAD.U32 R4, RZ, RZ, UR4 ;  /* 0x00000004ff047e24 */ /* 0x001fe2000f8e00ff */
[----:B------:R-:W-:Y:S01]  /*1ed10*/  MOV R5, UR5 ;  /* 0x0000000500057c02 */ /* 0x000fe20008000f00 */
[----:B------:R-:W0:Y:S01]  /*1ed20*/  LDC.64 R2, c[0x4][R2] ;  /* 0x0100000002027b82 */ /* 0x000e220000000a00 */
[----:B------:R-:W-:Y:S01]  /*1ed30*/  IMAD.U32 R6, RZ, RZ, UR6 ;  /* 0x00000006ff067e24 */ /* 0x000fe2000f8e00ff */
[----:B------:R-:W-:Y:S01]  /*1ed40*/  MOV R10, UR8 ;  /* 0x00000008000a7c02 */ /* 0x000fe20008000f00 */
[----:B-1----:R-:W-:Y:S01]  /*1ed50*/  IMAD.U32 R7, RZ, RZ, UR7 ;  /* 0x00000007ff077e24 */ /* 0x002fe2000f8e00ff */
[----:B------:R-:W-:Y:S01]  /*1ed60*/  MOV R12, 0x1 ;  /* 0x00000001000c7802 */ /* 0x000fe20000000f00 */
[----:B------:R-:W-:-:S02]  /*1ed70*/  IMAD.U32 R11, RZ, RZ, UR9 ;  /* 0x00000009ff0b7e24 */ /* 0x000fc4000f8e00ff */
[----:B------:R-:W-:Y:S02]  /*1ed80*/  IMAD.MOV.U32 R8, RZ, RZ, 0x70 ;  /* 0x00000070ff087424 */ /* 0x000fe400078e00ff */
[----:B------:R-:W-:-:S07]  /*1ed90*/  IMAD.MOV.U32 R13, RZ, RZ, RZ ;  /* 0x000000ffff0d7224 */ /* 0x000fce00078e00ff */
[----:B------:R-:W-:-:S07]  /*1eda0*/  LEPC R20, `(.L_x_740) ;  /* 0x000000001014794e */ /* 0x000fce0000000000 */
[----:B0-----:R-:W-:Y:S05]  /*1edb0*/  CALL.ABS.NOINC R2 ;  /* 0x0000000002007343 */ /* 0x001fea0003c00000 */
.L_x_740:
[----:B------:R-:W-:Y:S05]  /*1edc0*/  BSYNC B6 ;  /* 0x0000000000067941 */ /* 0x000fea0003800000 */
.L_x_739:
[----:B------:R-:W2:Y:S01]  /*1edd0*/  LDL.LU R20, [R1+0x2c] ;  /* 0x00002c0001147983 */ /* 0x000ea20000300800 */
[----:B------:R-:W-:Y:S01]  /*1ede0*/  ULDC.64 UR4, c[0x0][0x2d8] ;  /* 0x0000b60000047ab9 */ /* 0x000fe20000000a00 */
[----:B------:R-:W3:Y:S02]  /*1edf0*/  LDC R8, c[0x0][0x448] ;  /* 0x00011200ff087b82 */ /* 0x000ee40000000800 */
[----:B0-----:R-:W4:Y:S04]  /*1ee00*/  LDL.LU.64 R2, [R1+0x18] ;  /* 0x0000180001027983 */ /* 0x001f280000300a00 */
[----:B------:R0:W5:Y:S01]  /*1ee10*/  LDL R10, [R1+0x24] ;  /* 0x00002400010a7983 */ /* 0x0001620000100800 */
[----:B---3--:R-:W-:Y:S01]  /*1ee20*/  ISETP.NE.AND P0, PT, R8, 0x1, PT ;  /* 0x000000010800780c */ /* 0x008fe20003f05270 */
[----:B------:R-:W-:-:S02]  /*1ee30*/  IMAD.SHL.U32 R4, R17, 0x80, RZ ;  /* 0x0000008011047824 */ /* 0x000fc400078e00ff */
[----:B----4-:R-:W-:Y:S02]  /*1ee40*/  IMAD.MOV.U32 R3, RZ, RZ, R34 ;  /* 0x000000ffff037224 */ /* 0x010fe400078e0022 */
[----:B------:R-:W-:-:S04]  /*1ee50*/  IMAD.WIDE.U32 R2, R18, UR4, R2 ;  /* 0x0000000412027c25 */ /* 0x000fc8000f8e0002 */
[----:B------:R-:W-:Y:S01]  /*1ee60*/  IMAD R3, R18, UR5, R3 ;  /* 0x0000000512037c24 */ /* 0x000fe2000f8e0203 */
[----:B------:R-:W-:Y:S02]  /*1ee70*/  ULDC.64 UR4, c[0x0][0x2e0] ;  /* 0x0000b80000047ab9 */ /* 0x000fe40000000a00 */
[----:B--2---:R-:W-:Y:S02]  /*1ee80*/  IMAD R5, R20, UR4, RZ ;  /* 0x0000000414057c24 */ /* 0x004fe4000f8e02ff */
[----:B------:R-:W2:Y:S01]  /*1ee90*/  S2R R20, SR_TID.X ;  /* 0x0000000000147919 */ /* 0x000ea20000002100 */
[----:B------:R-:W-:-:S04]  /*1eea0*/  IMAD.WIDE.U32 R2, R30, UR4, R2 ;  /* 0x000000041e027c25 */ /* 0x000fc8000f8e0002 */
[----:B------:R-:W-:Y:S01]  /*1eeb0*/  IMAD R0, R30, UR5, R5 ;  /* 0x000000051e007c24 */ /* 0x000fe2000f8e0205 */
[----:B------:R-:W-:Y:S01]  /*1eec0*/  ULDC.64 UR4, c[0x0][0x2d0] ;  /* 0x0000b40000047ab9 */ /* 0x000fe20000000a00 */
[----:B------:R-:W1:Y:S01]  /*1eed0*/  @P0 LDC R5, c[0x0][0x44c] ;  /* 0x00011300ff050b82 */ /* 0x000e620000000800 */
[----:B--2---:R-:W-:-:S04]  /*1eee0*/  LOP3.LUT R20, R20, 0x7f, RZ, 0xc0, !PT ;  /* 0x0000007f14147812 */ /* 0x004fc800078ec0ff */
[----:B------:R-:W-:Y:S02]  /*1eef0*/  SHF.R.U32.HI R21, RZ, 0x3, R20 ;  /* 0x00000003ff157819 */ /* 0x000fe40000011614 */
[----:B------:R-:W2:Y:S01]  /*1ef00*/  S2R R20, SR_TID.X ;  /* 0x0000000000147919 */ /* 0x000ea20000002100 */
[----:B------:R-:W-:Y:S02]  /*1ef10*/  IADD3 R3, R3, R0, RZ ;  /* 0x0000000003037210 */ /* 0x000fe40007ffe0ff */
[----:B------:R-:W3:Y:S01]  /*1ef20*/  @P0 LDC R0, c[0x0][0x450] ;  /* 0x00011400ff000b82 */ /* 0x000ee20000000800 */
[----:B--2---:R-:W-:-:S05]  /*1ef30*/  IMAD.SHL.U32 R20, R20, 0x10, RZ ;  /* 0x0000001014147824 */ /* 0x004fca00078e00ff */
[----:B------:R-:W-:-:S04]  /*1ef40*/  LOP3.LUT R20, R21, 0x70, R20, 0xf8, !PT ;  /* 0x0000007015147812 */ /* 0x000fc800078ef814 */
[----:B------:R-:W-:-:S05]  /*1ef50*/  LOP3.LUT R6, R20, R4, RZ, 0xfc, !PT ;  /* 0x0000000414067212 */ /* 0x000fca00078efcff */
[----:B-1----:R-:W-:Y:S01]  /*1ef60*/  @P0 IMAD.HI.U32 R7, R6, R5, RZ ;  /* 0x0000000506070227 */ /* 0x002fe200078e00ff */
[----:B------:R-:W-:-:S04]  /*1ef70*/  MOV R5, R6 ;  /* 0x0000000600057202 */ /* 0x000fc80000000f00 */
[----:B---3--:R-:W-:-:S05]  /*1ef80*/  @P0 SHF.R.U32.HI R5, RZ, R0, R7 ;  /* 0x00000000ff050219 */ /* 0x008fca0000011607 */
[--C-:B------:R-:W-:Y:S01]  /*1ef90*/  IMAD.MOV R0, RZ, RZ, -R5.reuse ;  /* 0x000000ffff007224 */ /* 0x100fe200078e0a05 */
[----:B------:R-:W1:Y:S03]  /*1efa0*/  S2R R20, SR_TID.X ;  /* 0x0000000000147919 */ /* 0x000e660000002100 */
[----:B------:R-:W-:Y:S01]  /*1efb0*/  IMAD R0, R8, R0, R6 ;  /* 0x0000000008007224 */ /* 0x000fe200078e0206 */
[----:B------:R-:W-:Y:S01]  /*1efc0*/  SHF.R.S32.HI R6, RZ, 0x1f, R5 ;  /* 0x0000001fff067819 */ /* 0x000fe20000011405 */
[----:B------:R-:W-:-:S04]  /*1efd0*/  IMAD.WIDE.U32 R2, R5, UR4, R2 ;  /* 0x0000000405027c25 */ /* 0x000fc8000f8e0002 */
[----:B------:R-:W-:-:S04]  /*1efe0*/  IMAD R6, R6, UR4, RZ ;  /* 0x0000000406067c24 */ /* 0x000fc8000f8e02ff */
[----:B------:R-:W-:Y:S01]  /*1eff0*/  IMAD R5, R5, UR5, R6 ;  /* 0x0000000505057c24 */ /* 0x000fe2000f8e0206 */
[----:B------:R-:W-:-:S03]  /*1f000*/  ULDC.64 UR4, c[0x0][0x2c8] ;  /* 0x0000b20000047ab9 */ /* 0x000fc60000000a00 */
[----:B------:R-:W-:Y:S01]  /*1f010*/  IMAD.IADD R3, R3, 0x1, R5 ;  /* 0x0000000103037824 */ /* 0x000fe200078e0205 */
[----:B------:R-:W-:-:S05]  /*1f020*/  SHF.R.S32.HI R5, RZ, 0x1f, R0 ;  /* 0x0000001fff057819 */ /* 0x000fca0000011400 */
[----:B------:R-:W-:Y:S02]  /*1f030*/  IMAD R5, R5, UR4, RZ ;  /* 0x0000000405057c24 */ /* 0x000fe4000f8e02ff */
[----:B------:R-:W-:-:S04]  /*1f040*/  IMAD.WIDE.U32 R2, R0, UR4, R2 ;  /* 0x0000000400027c25 */ /* 0x000fc8000f8e0002 */
[----:B------:R-:W-:Y:S01]  /*1f050*/  IMAD R5, R0, UR5, R5 ;  /* 0x0000000500057c24 */ /* 0x000fe2000f8e0205 */
[----:B------:R-:W-:Y:S02]  /*1f060*/  ULDC.64 UR4, c[0x0][0x280] ;  /* 0x0000a00000047ab9 */ /* 0x000fe40000000a00 */
[----:B------:R-:W-:Y:S01]  /*1f070*/  LEA R0, P0, R2, UR4, 0x1 ;  /* 0x0000000402007c11 */ /* 0x000fe2000f8008ff */
[----:B------:R-:W-:Y:S01]  /*1f080*/  ULDC UR4, c[0x0][0x2b8] ;  /* 0x0000ae0000047ab9 */ /* 0x000fe20000000800 */
[----:B------:R-:W-:Y:S02]  /*1f090*/  IADD3 R5, R3, R5, RZ ;  /* 0x0000000503057210 */ /* 0x000fe40007ffe0ff */
[----:B-1----:R-:W-:Y:S02]  /*1f0a0*/  LOP3.LUT R20, R20, 0x7f, RZ, 0xc0, !PT ;  /* 0x0000007f14147812 */ /* 0x002fe400078ec0ff */
[----:B------:R-:W-:Y:S01]  /*1f0b0*/  LEA.HI.X R5, R2, UR5, R5, 0x1, P0 ;  /* 0x0000000502057c11 */ /* 0x000fe200080f0c05 */
[----:B------:R-:W-:Y:S01]  /*1f0c0*/  UMOV UR5, 0xffffffff ;  /* 0xffffffff00057882 */ /* 0x000fe20000000000 */
[----:B------:R-:W-:-:S02]  /*1f0d0*/  ISETP.GE.AND P3, PT, R32, UR4, PT ;  /* 0x0000000420007c0c */ /* 0x000fc4000bf66270 */
[----:B------:R-:W-:Y:S02]  /*1f0e0*/  ISETP.GE.AND P2, PT, R35, UR4, PT ;  /* 0x0000000423007c0c */ /* 0x000fe4000bf46270 */
[----:B------:R-:W-:Y:S02]  /*1f0f0*/  ISETP.GE.AND P0, PT, R33, UR4, PT ;  /* 0x0000000421007c0c */ /* 0x000fe4000bf06270 */
[----:B------:R-:W-:Y:S01]  /*1f100*/  SHF.R.U32.HI R9, RZ, 0x3, R20 ;  /* 0x00000003ff097819 */ /* 0x000fe20000011614 */
[----:B0-----:R-:W-:Y:S10]  /*1f110*/  BRA.DIV UR5, `(.L_x_741) ;  /* 0x0000004a05947947 */ /* 0x001ff4000b800000 */
[----:B------:R-:W0:Y:S01]  /*1f120*/  SHFL.IDX PT, R14, R0, RZ, 0x181f ;  /* 0x00181fff000e7589 */ /* 0x000e2200000e0000 */
[----:B-----5:R-:W-:Y:S02]  /*1f130*/  IMAD R6, R10, R8, RZ ;  /* 0x000000080a067224 */ /* 0x020fe400078e02ff */
[----:B------:R-:W-:Y:S01]  /*1f140*/  IMAD.IADD R4, R9, 0x1, R4 ;  /* 0x0000000109047824 */ /* 0x000fe200078e0204 */
[----:B------:R-:W1:Y:S03]  /*1f150*/  SHFL.IDX PT, R2, R5, RZ, 0x181f ;  /* 0x00181fff05027589 */ /* 0x000e6600000e0000 */
[C---:B------:R-:W-:Y:S01]  /*1f160*/  VIADD R7, R4.reuse, 0x10 ;  /* 0x0000001004077836 */ /* 0x040fe20000000000 */
[----:B------:R-:W-:-:S13]  /*1f170*/  ISETP.GE.AND P1, PT, R4, R6, PT ;  /* 0x000000060400720c */ /* 0x000fda0003f26270 */
[----:B0-----:R-:W-:-:S05]  /*1f180*/  @!P1 LEA R14, P4, R32, R14, 0x1 ;  /* 0x0000000e200e9211 */ /* 0x001fca00078808ff */
[----:B-1----:R-:W-:Y:S01]  /*1f190*/  @!P1 IMAD.X R3, RZ, RZ, R2, P4 ;  /* 0x000000ffff039224 */ /* 0x002fe200020e0602 */
[----:B------:R-:W-:Y:S02]  /*1f1a0*/  @!P1 MOV R2, R14 ;  /* 0x0000000e00029202 */ /* 0x000fe40000000f00 */
[----:B------:R-:W0:Y:S04]  /*1f1b0*/  SHFL.IDX PT, R14, R0, 0x1, 0x181f ;  /* 0x00381f00000e7f89 */ /* 0x000e2800000e0000 */
        /* <DEDUP_REMOVED lines=16> */
[----:B0-----:R-:W-:-:S04]  /*1f2c0*/  @!P1 LEA R14, P4, R32, R14, 0x1 ;  /* 0x0000000e200e9211 */ /* 0x001fc800078808ff */
[----:B-1----:R-:W-:Y:S01]  /*1f2d0*/  @!P1 IADD3.X R7, RZ, R2, RZ, P4, !PT ;  /* 0x00000002ff079210 */ /* 0x002fe200027fe4ff */
[----:B------:R-:W-:Y:S02]  /*1f2e0*/  @!P1 IMAD.MOV.U32 R2, RZ, RZ, R14 ;  /* 0x000000ffff029224 */ /* 0x000fe400078e000e */
[----:B------:R-:W0:Y:S02]  /*1f2f0*/  SHFL.IDX PT, R14, R0, 0x3, 0x181f ;  /* 0x00781f00000e7f89 */ /* 0x000e2400000e0000 */
[----:B------:R-:W-:Y:S01]  /*1f300*/  @!P1 IMAD.MOV.U32 R3, RZ, RZ, R7 ;  /* 0x000000ffff039224 */ /* 0x000fe200078e0007 */
[----:B------:R-:W-:-:S04]  /*1f310*/  IADD3 R7, R4, 0x30, RZ ;  /* 0x0000003004077810 */ /* 0x000fc80007ffe0ff */
        /* <DEDUP_REMOVED lines=8> */
[----:B------:R-:W0:Y:S01]  /*1f3a0*/  SHFL.IDX PT, R14, R0, 0x4, 0x181f ;  /* 0x00981f00000e7f89 */ /* 0x000e2200000e0000 */
[----:B------:R-:W-:Y:S01]  /*1f3b0*/  @!P1 MOV R3, R7 ;  /* 0x0000000700039202 */ /* 0x000fe20000000f00 */
[----:B------:R-:W-:-:S04]  /*1f3c0*/  VIADD R7, R4, 0x40 ;  /* 0x0000004004077836 */ /* 0x000fc80000000000 */
        /* <DEDUP_REMOVED lines=31> */
[----:B------:R1:W2:Y:S01]  /*1f5c0*/  SHFL.IDX PT, R14, R0, 0x7, 0x181f ;  /* 0x00f81f00000e7f89 */ /* 0x0002a200000e0000 */
[----:B------:R-:W-:-:S05]  /*1f5d0*/  @!P1 MOV R3, R7 ;  /* 0x0000000700039202 */ /* 0x000fca0000000f00 */
[----:B------:R1:W-:Y:S04]  /*1f5e0*/  @!P1 LDGSTS.E.BYPASS.LTC128B.128 [R37+0x15400], desc[UR48][R2.64], !P3 ;  /* 0x1540000002259fae */ /* 0x0003e8000d901d70 */
[----:B------:R1:W-:Y:S04]  /*1f5f0*/  @!P1 LDGSTS.E.BYPASS.LTC128B.128 [R37+0x19400], desc[UR48][R2.64+0x80], !P2 ;  /* 0x1940008002259fae */ /* 0x0003e8000d101d70 */
[----:B0-----:R1:W-:Y:S02]  /*1f600*/  @!P1 LDGSTS.E.BYPASS.LTC128B.128 [R37+0x1d400], desc[UR48][R2.64+0x100], !P0 ;  /* 0x1d40010002259fae */ /* 0x0013e4000c101d70 */
.L_x_879:
        /* <DEDUP_REMOVED lines=12> */
.L_x_743:
[----:B------:R-:W-:Y:S05]  /*1f6d0*/  BSYNC B0 ;  /* 0x0000000000007941 */ /* 0x000fea0003800000 */
.L_x_742:
[----:B------:R-:W-:Y:S01]  /*1f6e0*/  NOP ;  /* 0x0000000000007918 */ /* 0x000fe20000000000 */
[----:B------:R-:W-:-:S13]  /*1f6f0*/  PLOP3.LUT P0, PT, PT, PT, PT, 0x80, 0x0 ;  /* 0x000000000000781c */ /* 0x000fda0003f0f070 */
.L_x_744:
[----:B------:R-:W-:Y:S02]  /*1f700*/  PLOP3.LUT P1, PT, P1, P0, PT, 0xa2, 0x0 ;  /* 0x000000000000781c */ /* 0x000fe40000f21472 */
[----:B------:R-:W-:-:S08]  /*1f710*/  @P0 R2UR P1, UR4, R22 ;  /* 0x00000000160402ca */ /* 0x000fd00000020000 */
[----:B------:R-:W-:-:S05]  /*1f720*/  @P0 PLOP3.LUT P0, PT, P1, PT, PT, 0x80, 0x0 ;  /* 0x000000000000081c */ /* 0x000fca0000f0f070 */
[----:B------:R-:W-:Y:S01]  /*1f730*/  @!P1 SYNCS.ARRIVE.TRANS64.RED.A0T1 RZ, [UR4+0x30800], RZ ;  /* 0x030800ffffff99a7 */ /* 0x000fe20008200404 */
[----:B------:R-:W-:Y:S07]  /*1f740*/  @!P1 ARRIVES.LDGSTSBAR.64.TRANSCNT [UR4+0x30800] ;  /* 0x03080000ff0099b0 */ /* 0x000fee0008000a84 */
[----:B------:R-:W-:Y:S05]  /*1f750*/  @P0 BRA.U.ANY `(.L_x_744) ;  /* 0xfffffffd00e80947 */ /* 0x000fea000393ffff */
[----:B0-----:R-:W3:Y:S02]  /*1f760*/  LDL.LU R2, [R1+0x28] ;  /* 0x0000280001027983 */ /* 0x001ee40000300800 */
[----:B---3--:R-:W-:-:S04]  /*1f770*/  IADD3 R2, R2, 0x1, RZ ;  /* 0x0000000102027810 */ /* 0x008fc80007ffe0ff */
[----:B------:R-:W-:Y:S01]  /*1f780*/  LEA.HI R0, R2, R2, RZ, 0x1 ;  /* 0x0000000202007211 */ /* 0x000fe200078f08ff */
[----:B------:R0:W-:Y:S03]  /*1f790*/  STL [R1+0x28], R2 ;  /* 0x0000280201007387 */ /* 0x0001e60000100800 */
[----:B------:R-:W-:-:S05]  /*1f7a0*/  LOP3.LUT R0, R0, 0xfffffffe, RZ, 0xc0, !PT ;  /* 0xfffffffe00007812 */ /* 0x000fca00078ec0ff */
[----:B------:R-:W-:-:S05]  /*1f7b0*/  IMAD.IADD R0, R2, 0x1, -R0 ;  /* 0x0000000102007824 */ /* 0x000fca00078e0a00 */
[----:B------:R-:W-:Y:S01]  /*1f7c0*/  SHF.L.U32 R3, R0, 0x1f, RZ ;  /* 0x0000001f00037819 */ /* 0x000fe200000006ff */
[----:B------:R-:W-:Y:S01]  /*1f7d0*/  NOP ;  /* 0x0000000000007918 */ /* 0x000fe20000000000 */
[----:B0-----:R-:W3:Y:S01]  /*1f7e0*/  LDL.LU R2, [R1+0x20] ;  /* 0x0000200001027983 */ /* 0x001ee20000300800 */
[----:B------:R0:W-:Y:S01]  /*1f7f0*/  SYNCS.ARRIVE.TRANS64.A1T0 RZ, [R22+URZ+0x30800], RZ ;  /* 0x030800ff16ff79a7 */ /* 0x0001e2000810003f */
[----:B------:R-:W-:Y:S01]  /*1f800*/  BSSY B0, `(.L_x_745) ;  /* 0x0000004000007945 */ /* 0x000fe20003800000 */
[----:B------:R-:W1:Y:S01]  /*1f810*/  SYNCS.PHASECHK.TRANS64.TRYWAIT P0, [R22+URZ+0x30820], R3 ;  /* 0x03082003160075a7 */ /* 0x000e62000800017f */
[----:B---3--:R-:W-:Y:S02]  /*1f820*/  VIADD R6, R2, 0xfffffffe ;  /* 0xfffffffe02067836 */ /* 0x008fe40000000000 */
[----:B01----:R-:W-:Y:S05]  /*1f830*/  @!P0 BRA `(.L_x_746) ;  /* 0x0000004c00688947 */ /* 0x003fea0003800000 */
.L_x_880:
[----:B------:R-:W-:Y:S05]  /*1f840*/  BSYNC B0 ;  /* 0x0000000000007941 */ /* 0x000fea0003800000 */
.L_x_745:
[----:B------:R-:W3:Y:S01]  /*1f850*/  LDL R0, [R1+0x8] ;  /* 0x0000080001007983 */ /* 0x000ee20000100800 */
[----:B------:R-:W-:Y:S01]  /*1f860*/  BSSY B0, `(.L_x_747) ;  /* 0x000010a000007945 */ /* 0x000fe20003800000 */
[----:B---3--:R-:W-:-:S13]  /*1f870*/  ISETP.GE.AND P0, PT, R6, R0, PT ;  /* 0x000000000600720c */ /* 0x008fda0003f06270 */
[----:B------:R-:W-:Y:S05]  /*1f880*/  @!P0 BRA `(.L_x_748) ;  /* 0x00000010001c8947 */ /* 0x000fea0003800000 */
[----:B------:R-:W-:Y:S01]  /*1f890*/  ULDC UR4, c[0x0][0x2f4] ;  /* 0x0000bd0000047ab9 */ /* 0x000fe20000000800 */
[----:B------:R-:W-:Y:S01]  /*1f8a0*/  MOV R10, R26 ;  /* 0x0000001a000a7202 */ /* 0x000fe20000000f00 */
[----:B------:R-:W-:Y:S01]  /*1f8b0*/  IMAD.MOV.U32 R17, RZ, RZ, R28 ;  /* 0x000000ffff117224 */ /* 0x000fe200078e001c */
[----:B------:R-:W-:Y:S01]  /*1f8c0*/  ISETP.GE.AND P3, PT, R32, UR4, PT ;  /* 0x0000000420007c0c */ /* 0x000fe2000bf66270 */
[----:B------:R-:W-:Y:S01]  /*1f8d0*/  IMAD.MOV.U32 R30, RZ, RZ, R25 ;  /* 0x000000ffff1e7224 */ /* 0x000fe200078e0019 */
[----:B------:R-:W-:Y:S02]  /*1f8e0*/  ISETP.GE.AND P2, PT, R35, UR4, PT ;  /* 0x0000000423007c0c */ /* 0x000fe4000bf46270 */
[----:B------:R-:W-:-:S13]  /*1f8f0*/  ISETP.GE.AND P1, PT, R33, UR4, PT ;  /* 0x0000000421007c0c */ /* 0x000fda000bf26270 */
.L_x_761:
[----:B------:R-:W3:Y:S01]  /*1f900*/  LDL R4, [R1+0xc] ;  /* 0x00000c0001047983 */ /* 0x000ee20000100800 */
[----:B------:R-:W1:Y:S03]  /*1f910*/  LDC R7, c[0x0][0x430] ;  /* 0x00010c00ff077b82 */ /* 0x000e660000000800 */
[----:B------:R-:W4:Y:S04]  /*1f920*/  LDL R8, [R1+0x10] ;  /* 0x0000100001087983 */ /* 0x000f280000100800 */
[----:B------:R-:W2:Y:S01]  /*1f930*/  LDL R11, [R1+0x38] ;  /* 0x00003800010b7983 */ /* 0x000ea20000100800 */
[----:B------:R-:W0:Y:S02]  /*1f940*/  S2R R0, SR_TID.X ;  /* 0x0000000000007919 */ /* 0x000e240000002100 */
[----:B0-----:R-:W-:-:S04]  /*1f950*/  LOP3.LUT R0, R0, 0x7f, RZ, 0xc0, !PT ;  /* 0x0000007f00007812 */ /* 0x001fc800078ec0ff */
[----:B------:R-:W-:Y:S02]  /*1f960*/  SHF.R.U32.HI R2, RZ, 0x3, R0 ;  /* 0x00000003ff027819 */ /* 0x000fe40000011600 */
[----:B------:R-:W0:Y:S01]  /*1f970*/  S2R R0, SR_TID.X ;  /* 0x0000000000007919 */ /* 0x000e220000002100 */
[----:B-1----:R-:W-:-:S13]  /*1f980*/  ISETP.NE.AND P0, PT, R7, 0x1, PT ;  /* 0x000000010700780c */ /* 0x002fda0003f05270 */
[----:B------:R-:W1:Y:S01]  /*1f990*/  @P0 LDC R3, c[0x0][0x438] ;  /* 0x00010e00ff030b82 */ /* 0x000e620000000800 */
[----:B0-----:R-:W-:-:S04]  /*1f9a0*/  SHF.L.U32 R0, R0, 0x4, RZ ;  /* 0x0000000400007819 */ /* 0x001fc800000006ff */
[----:B------:R-:W-:-:S03]  /*1f9b0*/  LOP3.LUT R0, R2, 0x70, R0, 0xf8, !PT ;  /* 0x0000007002007812 */ /* 0x000fc600078ef800 */
[----:B------:R-:W0:Y:S01]  /*1f9c0*/  @P0 LDC R2, c[0x0][0x434] ;  /* 0x00010d00ff020b82 */ /* 0x000e220000000800 */
[----:B------:R-:W-:Y:S02]  /*1f9d0*/  ISETP.GT.U32.AND P4, PT, R0, 0x5f, PT ;  /* 0x0000005f0000780c */ /* 0x000fe40003f84070 */
[----:B------:R-:W-:Y:S01]  /*1f9e0*/  IADD3 R26, R10, 0x1, RZ ;  /* 0x000000010a1a7810 */ /* 0x000fe20007ffe0ff */
[----:B------:R-:W-:Y:S05]  /*1f9f0*/  YIELD ;  /* 0x0000000000007946 */ /* 0x000fea0003800000 */
[----:B------:R-:W-:Y:S02]  /*1fa00*/  IMAD.MOV.U32 R25, RZ, RZ, R6 ;  /* 0x000000ffff197224 */ /* 0x000fe400078e0006 */
[----:B---3--:R-:W-:-:S03]  /*1fa10*/  IMAD R9, R6, 0x60, R4 ;  /* 0x0000006006097824 */ /* 0x008fc600078e0204 */
[----:B------:R-:W4:Y:S01]  /*1fa20*/  @!P4 LDC.64 R4, c[0x0][0x428] ;  /* 0x00010a00ff04cb82 */ /* 0x000f220000000a00 */
[----:B------:R-:W-:-:S04]  /*1fa30*/  IMAD.IADD R9, R0, 0x1, R9 ;  /* 0x0000000100097824 */ /* 0x000fc800078e0209 */
[----:B0-----:R-:W-:-:S04]  /*1fa40*/  @P0 IMAD.HI.U32 R2, R9, R2, RZ ;  /* 0x0000000209020227 */ /* 0x001fc800078e00ff */
[----:B------:R-:W-:Y:S01]  /*1fa50*/  IMAD.MOV.U32 R0, RZ, RZ, R9 ;  /* 0x000000ffff007224 */ /* 0x000fe200078e0009 */
[----:B-1----:R-:W-:-:S04]  /*1fa60*/  @P0 SHF.R.U32.HI R0, RZ, R3, R2 ;  /* 0x00000003ff000219 */ /* 0x002fc80000011602 */
[----:B------:R-:W-:Y:S02]  /*1fa70*/  @!P4 SHF.R.S32.HI R3, RZ, 0x1f, R0 ;  /* 0x0000001fff03c819 */ /* 0x000fe40000011400 */
[----:B------:R-:W-:Y:S01]  /*1fa80*/  @!P4 MOV R2, R0 ;  /* 0x000000000002c202 */ /* 0x000fe20000000f00 */
[----:B----4-:R-:W-:-:S04]  /*1fa90*/  @!P4 IMAD R8, R8, R4, RZ ;  /* 0x000000040808c224 */ /* 0x010fc800078e02ff */
[----:B------:R-:W-:-:S04]  /*1faa0*/  @!P4 IMAD.WIDE.U32 R2, R31, R4, R2 ;  /* 0x000000041f02c225 */ /* 0x000fc800078e0002 */
[----:B------:R-:W-:Y:S02]  /*1fab0*/  @!P4 IMAD R8, R31, R5, R8 ;  /* 0x000000051f08c224 */ /* 0x000fe400078e0208 */
[----:B------:R-:W0:Y:S01]  /*1fac0*/  @!P4 LDC.64 R4, c[0x0][0x418] ;  /* 0x00010600ff04cb82 */ /* 0x000e220000000a00 */
[----:B------:R-:W-:Y:S02]  /*1fad0*/  IMAD.MOV R0, RZ, RZ, -R0 ;  /* 0x000000ffff007224 */ /* 0x000fe400078e0a00 */
[----:B------:R-:W-:Y:S02]  /*1fae0*/  @!P4 IMAD.IADD R3, R8, 0x1, R3 ;  /* 0x000000010803c824 */ /* 0x000fe400078e0203 */
[----:B------:R-:W-:Y:S02]  /*1faf0*/  IMAD R9, R7, R0, R9 ;  /* 0x0000000007097224 */ /* 0x000fe400078e0209 */
[----:B------:R-:W-:Y:S01]  /*1fb00*/  IMAD.MOV.U32 R0, RZ, RZ, RZ ;  /* 0x000000ffff007224 */ /* 0x000fe200078e00ff */
[----:B0-----:R-:W-:-:S04]  /*1fb10*/  @!P4 LEA R4, P0, R2, R4, 0x2 ;  /* 0x000000040204c211 */ /* 0x001fc800078010ff */
[----:B------:R-:W-:-:S05]  /*1fb20*/  @!P4 LEA.HI.X R5, R2, R5, R3, 0x2, P0 ;  /* 0x000000050205c211 */ /* 0x000fca00000f1403 */
[----:B------:R0:W5:Y:S01]  /*1fb30*/  @!P4 LDG.E R0, desc[UR48][R4.64] ;  /* 0x000000300400c981 */ /* 0x000162000c1e1900 */
[----:B--2---:R-:W-:Y:S02]  /*1fb40*/  ISETP.NE.AND P4, PT, R11, 0x3, PT ;  /* 0x000000030b00780c */ /* 0x004fe40003f85270 */
[----:B------:R-:W-:-:S04]  /*1fb50*/  ISETP.NE.AND P0, PT, R26, 0x2, PT ;  /* 0x000000021a00780c */ /* 0x000fc80003f05270 */
[----:B------:R-:W-:Y:S02]  /*1fb60*/  SEL R28, RZ, 0x1, P0 ;  /* 0x00000001ff1c7807 */ /* 0x000fe40000000000 */
[----:B------:R-:W-:Y:S02]  /*1fb70*/  SEL R26, R26, RZ, P0 ;  /* 0x000000ff1a1a7207 */ /* 0x000fe40000000000 */
[----:B------:R-:W-:-:S03]  /*1fb80*/  LOP3.LUT R28, R17, R28, RZ, 0x3c, !PT ;  /* 0x0000001c111c7212 */ /* 0x000fc600078e3cff */
[----:B0-----:R-:W-:Y:S05]  /*1fb90*/  @!P4 BRA `(.L_x_749) ;  /* 0x000000000004c947 */ /* 0x001fea0003800000 */
[----:B------:R-:W-:Y:S01]  /*1fba0*/  BPT.TRAP 0x1 ;  /* 0x000000040000795c */ /* 0x000fe20000300000 */
.L_x_749:
[----:B------:R-:W-:Y:S01]  /*1fbb0*/  LEA R7, R26, R22, 0x3 ;  /* 0x000000161a077211 */ /* 0x000fe200078e18ff */
[----:B------:R-:W-:Y:S01]  /*1fbc0*/  BSSY B1, `(.L_x_750) ;  /* 0x0000004000017945 */ /* 0x000fe20003800000 */
[----:B------:R-:W-:-:S04]  /*1fbd0*/  SHF.L.U32 R2, R28, 0x1f, RZ ;  /* 0x0000001f1c027819 */ /* 0x000fc800000006ff */
[----:B------:R-:W0:Y:S02]  /*1fbe0*/  SYNCS.PHASECHK.TRANS64.TRYWAIT P0, [R7+URZ+0x30840], R2 ;  /* 0x03084002070075a7 */ /* 0x000e24000800017f */
[----:B0-----:R-:W-:Y:S05]  /*1fbf0*/  @!P0 BRA `(.L_x_751) ;  /* 0x00000048008c8947 */ /* 0x001fea0003800000 */
.L_x_881:
[----:B------:R-:W-:Y:S05]  /*1fc00*/  BSYNC B1 ;  /* 0x0000000000017941 */ /* 0x000fea0003800000 */
.L_x_750:
[----:B------:R-:W2:Y:S01]  /*1fc10*/  LDL R3, [R1] ;  /* 0x0000000001037983 */ /* 0x000ea20000100800 */
[----:B------:R-:W-:Y:S01]  /*1fc20*/  SHF.R.S32.HI R20, RZ, 0x1f, R9 ;  /* 0x0000001fff147819 */ /* 0x000fe20000011409 */
[----:B------:R-:W-:Y:S01]  /*1fc30*/  ULDC.64 UR4, c[0x0][0x300] ;  /* 0x0000c00000047ab9 */ /* 0x000fe20000000a00 */
[----:B-----5:R-:W-:Y:S01]  /*1fc40*/  SHF.R.S32.HI R21, RZ, 0x1f, R0 ;  /* 0x0000001fff157819 */ /* 0x020fe20000011400 */
[----:B------:R-:W-:Y:S01]  /*1fc50*/  ULDC.64 UR6, c[0x0][0x2e8] ;  /* 0x0000ba0000067ab9 */ /* 0x000fe20000000a00 */
[----:B------:R-:W-:Y:S02]  /*1fc60*/  IMAD R5, R26, 0x4800, R36 ;  /* 0x000048001a057824 */ /* 0x000fe400078e0224 */
[----:B------:R-:W-:-:S04]  /*1fc70*/  IMAD R4, R20, UR4, RZ ;  /* 0x0000000414047c24 */ /* 0x000fc8000f8e02ff */
[----:B------:R-:W-:Y:S01]  /*1fc80*/  IMAD R4, R9, UR5, R4 ;  /* 0x0000000509047c24 */ /* 0x000fe2000f8e0204 */
[C---:B--2---:R-:W-:Y:S02]  /*1fc90*/  LOP3.LUT P5, RZ, R3.reuse, 0x2, RZ, 0xc0, !PT ;  /* 0x0000000203ff7812 */ /* 0x044fe400078ac0ff */
[----:B------:R-:W-:Y:S01]  /*1fca0*/  LOP3.LUT P4, RZ, R3, 0x1, RZ, 0xc0, !PT ;  /* 0x0000000103ff7812 */ /* 0x000fe2000788c0ff */
[----:B0-----:R-:W-:Y:S01]  /*1fcb0*/  IMAD.WIDE.U32 R2, R9, UR4, RZ ;  /* 0x0000000409027c25 */ /* 0x001fe2000f8e00ff */
        /* <DEDUP_REMOVED lines=13> */
[----:B------:R-:W2:Y:S01]  /*1fd90*/  LDL R3, [R1] ;  /* 0x0000000001037983 */ /* 0x000ea20000100800 */
[----:B------:R-:W-:Y:S01]  /*1fda0*/  SHF.L.U32 R4, R32, 0x1, RZ ;  /* 0x0000000120047819 */ /* 0x000fe200000006ff */
[----:B------:R-:W-:Y:S02]  /*1fdb0*/  IMAD R5, R5, 0x2, R22 ;  /* 0x0000000205057824 */ /* 0x000fe400078e0216 */
[----:B------:R-:W0:Y:S04]  /*1fdc0*/  SHFL.IDX PT, R2, R8, RZ, 0x181f ;  /* 0x00181fff08027589 */ /* 0x000e2800000e0000 */
[----:B------:R-:W-:Y:S01]  /*1fdd0*/  SHFL.IDX PT, R34, R6, 0x2, 0x181f ;  /* 0x00581f0006227f89 */ /* 0x000fe200000e0000 */
[----:B0-----:R-:W-:Y:S02]  /*1fde0*/  IADD3 R2, P0, R2, R4, RZ ;  /* 0x0000000402027210 */ /* 0x001fe40007f1e0ff */
[----:B--2---:R-:W-:-:S02]  /*1fdf0*/  LOP3.LUT P6, RZ, R3, 0x4, RZ, 0xc0, !PT ;  /* 0x0000000403ff7812 */ /* 0x004fc400078cc0ff */
[----:B------:R-:W0:Y:S02]  /*1fe00*/  SHFL.IDX PT, R3, R6, RZ, 0x181f ;  /* 0x00181fff06037589 */ /* 0x000e2400000e0000 */
[----:B0-----:R-:W-:-:S09]  /*1fe10*/  IMAD.X R3, RZ, RZ, R3, P0 ;  /* 0x000000ffff037224 */ /* 0x001fd200000e0603 */
[----:B------:R-:W-:Y:S04]  /*1fe20*/  LDGSTS.E.BYPASS.LTC128B.128 [R5+0x1e400], desc[UR48][R2.64], !P6 ;  /* 0x1e40000002057fae */ /* 0x000fe8000f101d70 */
[----:B------:R-:W-:Y:S04]  /*1fe30*/  LDGSTS.E.BYPASS.LTC128B.128 [R5+0x21400], desc[UR48][R2.64+0x80], !P5 ;  /* 0x2140008002057fae */ /* 0x000fe8000e901d70 */
[----:B------:R0:W-:Y:S04]  /*1fe40*/  LDGSTS.E.BYPASS.LTC128B.128 [R5+0x24400], desc[UR48][R2.64+0x100], !P4 ;  /* 0x2440010002057fae */ /* 0x0001e8000e101d70 */
[----:B0-----:R-:W0:Y:S04]  /*1fe50*/  SHFL.IDX PT, R2, R8, 0x1, 0x181f ;  /* 0x00381f0008027f89 */ /* 0x001e2800000e0000 */
[----:B------:R-:W1:Y:S01]  /*1fe60*/  SHFL.IDX PT, R3, R6, 0x1, 0x181f ;  /* 0x00381f0006037f89 */ /* 0x000e6200000e0000 */
[----:B0-----:R-:W-:-:S04]  /*1fe70*/  IADD3 R2, P0, R2, R4, RZ ;  /* 0x0000000402027210 */ /* 0x001fc80007f1e0ff */
[----:B-1----:R-:W-:-:S05]  /*1fe80*/  IADD3.X R3, RZ, R3, RZ, P0, !PT ;  /* 0x00000003ff037210 */ /* 0x002fca00007fe4ff */
        /* <DEDUP_REMOVED lines=18> */
[----:B0-----:R-:W-:-:S04]  /*1ffb0*/  IADD3 R2, P0, R2, R4, RZ ;  /* 0x0000000402027210 */ /* 0x001fc80007f1e0ff */
[----:B------:R-:W-:Y:S02]  /*1ffc0*/  IADD3.X R3, RZ, R34, RZ, P0, !PT ;  /* 0x00000022ff037210 */ /* 0x000fe400007fe4ff */
[----:B------:R0:W1:Y:S04]  /*1ffd0*/  SHFL.IDX PT, R34, R6, 0x5, 0x181f ;  /* 0x00b81f0006227f89 */ /* 0x00006800000e0000 */
[----:B------:R-:W-:Y:S04]  /*1ffe0*/  LDGSTS.E.BYPASS.LTC128B.128 [R5+0x20400], desc[UR48][R2.64], !P6 ;  /* 0x2040000002057fae */ /* 0x000fe8000f101d70 */
[----:B------:R-:W-:Y:S04]  /*1fff0*/  LDGSTS.E.BYPASS.LTC128B.128 [R5+0x23400], desc[UR48][R2.64+0x80], !P5 ;  /* 0x2340008002057fae */ /* 0x000fe8000e901d70 */
[----:B------:R2:W-:Y:S04]  /*20000*/  LDGSTS.E.BYPASS.LTC128B.128 [R5+0x26400], desc[UR48][R2.64+0x100], !P4 ;  /* 0x2640010002057fae */ /* 0x0005e8000e101d70 */
[----:B-12---:R0:W2:Y:S02]  /*20010*/  SHFL.IDX PT, R2, R8, 0x5, 0x181f ;  /* 0x00b81f0008027f89 */ /* 0x0060a400000e0000 */
.L_x_895:
[----:B------:R-:W3:Y:S01]  /*20020*/  LDL R3, [R1] ;  /* 0x0000000001037983 */ /* 0x000ee20000100800 */
[----:B--2---:R-:W-:Y:S02]  /*20030*/  IADD3 R2, P0, R2, R4, RZ ;  /* 0x0000000402027210 */ /* 0x004fe40007f1e0ff */
[----:B---3--:R-:W-:-:S03]  /*20040*/  LOP3.LUT P6, RZ, R3, 0x4, RZ, 0xc0, !PT ;  /* 0x0000000403ff7812 */ /* 0x008fc600078cc0ff */
[----:B------:R-:W-:Y:S01]  /*20050*/  IMAD.X R3, RZ, RZ, R34, P0 ;  /* 0x000000ffff037224 */ /* 0x000fe200000e0622 */
[----:B------:R-:W-:-:S09]  /*20060*/  PLOP3.LUT P0, PT, PT, PT, PT, 0x80, 0x0 ;  /* 0x000000000000781c */ /* 0x000fd20003f0f070 */
[----:B------:R-:W-:Y:S01]  /*20070*/  @!PT LDS RZ, [RZ] ;  /* 0x00000000fffff984 */ /* 0x000fe20000000800 */
[----:B------:R-:W-:Y:S01]  /*20080*/  @!PT LDS RZ, [RZ] ;  /* 0x00000000fffff984 */ /* 0x000fe20000000800 */
[----:B------:R-:W-:Y:S01]  /*20090*/  @!PT LDS RZ, [RZ] ;  /* 0x00000000fffff984 */ /* 0x000fe20000000800 */
[----:B------:R1:W-:Y:S04]  /*200a0*/  LDGSTS.E.BYPASS.LTC128B.128 [R5+0x20c00], desc[UR48][R2.64], !P6 ;  /* 0x20c0000002057fae */ /* 0x0003e8000f101d70 */
[----:B------:R1:W-:Y:S04]  /*200b0*/  LDGSTS.E.BYPASS.LTC128B.128 [R5+0x23c00], desc[UR48][R2.64+0x80], !P5 ;  /* 0x23c0008002057fae */ /* 0x0003e8000e901d70 */
[----:B------:R1:W-:Y:S01]  /*200c0*/  LDGSTS.E.BYPASS.LTC128B.128 [R5+0x26c00], desc[UR48][R2.64+0x100], !P4 ;  /* 0x26c0010002057fae */ /* 0x0003e2000e101d70 */
[----:B------:R-:W-:Y:S01]  /*200d0*/  NOP ;  /* 0x0000000000007918 */ /* 0x000fe20000000000 */
.L_x_753:
[----:B------:R-:W-:Y:S02]  /*200e0*/  PLOP3.LUT P4, PT, P4, P0, PT, 0xa2, 0x0 ;  /* 0x000000000000781c */ /* 0x000fe40002781472 */
[----:B------:R-:W-:-:S08]  /*200f0*/  @P0 R2UR P4, UR4, R7 ;  /* 0x00000000070402ca */ /* 0x000fd00000080000 */
[----:B------:R-:W-:-:S05]  /*20100*/  @P0 PLOP3.LUT P0, PT, P4, PT, PT, 0x80, 0x0 ;  /* 0x000000000000081c */ /* 0x000fca000270f070 */
[----:B------:R-:W-:Y:S01]  /*20110*/  @!P4 SYNCS.ARRIVE.TRANS64.RED.A0T1 RZ, [UR4+0x30830], RZ ;  /* 0x030830ffffffc9a7 */ /* 0x000fe20008200404 */
[----:B------:R-:W-:Y:S07]  /*20120*/  @!P4 ARRIVES.LDGSTSBAR.64.TRANSCNT [UR4+0x30830] ;  /* 0x03083000ff00c9b0 */ /* 0x000fee0008000a84 */
[----:B------:R-:W-:Y:S05]  /*20130*/  @P0 BRA.U.ANY `(.L_x_753) ;  /* 0xfffffffd00e80947 */ /* 0x000fea000393ffff */
[----:B------:R-:W-:Y:S01]  /*20140*/  NOP ;  /* 0x0000000000007918 */ /* 0x000fe20000000000 */
[----:B-1----:R-:W2:Y:S02]  /*20150*/  LDL R2, [R1+0x38] ;  /* 0x0000380001027983 */ /* 0x002ea40000100800 */
[----:B--2---:R-:W-:-:S13]  /*20160*/  ISETP.NE.AND P5, PT, R2, 0x3, PT ;  /* 0x000000030200780c */ /* 0x004fda0003fa5270 */
[----:B------:R-:W-:Y:S05]  /*20170*/  @!P5 BRA `(.L_x_754) ;  /* 0x000000000004d947 */ /* 0x000fea0003800000 */
[----:B------:R-:W-:Y:S01]  /*20180*/  BPT.TRAP 0x1 ;  /* 0x000000040000795c */ /* 0x000fe20000300000 */
.L_x_754:
[----:B------:R1:W-:Y:S01]  /*20190*/  SYNCS.ARRIVE.TRANS64.A1T0 RZ, [R7+URZ+0x30830], RZ ;  /* 0x030830ff07ff79a7 */ /* 0x0003e2000810003f */
[----:B------:R-:W-:Y:S05]  /*201a0*/  @!P5 BRA `(.L_x_755) ;  /* 0x000000000004d947 */ /* 0x000fea0003800000 */
[----:B------:R-:W-:Y:S01]  /*201b0*/  BPT.TRAP 0x1 ;  /* 0x000000040000795c */ /* 0x000fe20000300000 */
.L_x_755:
[----:B------:R-:W-:Y:S01]  /*201c0*/  SHF.L.U32 R2, R17, 0x1f, RZ ;  /* 0x0000001f11027819 */ /* 0x000fe200000006ff */
[----:B0-----:R-:W-:Y:S01]  /*201d0*/  IMAD R6, R10, 0x8, R22 ;  /* 0x000000080a067824 */ /* 0x001fe200078e0216 */
[----:B------:R-:W-:Y:S03]  /*201e0*/  BSSY B1, `(.L_x_756) ;  /* 0x0000003000017945 */ /* 0x000fe60003800000 */
[----:B------:R-:W0:Y:S02]  /*201f0*/  SYNCS.PHASECHK.TRANS64.TRYWAIT P0, [R6+URZ+0x30860], R2 ;  /* 0x03086002060075a7 */ /* 0x000e24000800017f */
[----:B0-----:R-:W-:Y:S05]  /*20200*/  @!P0 BRA `(.L_x_757) ;  /* 0x0000004c00188947 */ /* 0x001fea0003800000 */
.L_x_896:
[----:B------:R-:W-:Y:S05]  /*20210*/  BSYNC B1 ;  /* 0x0000000000017941 */ /* 0x000fea0003800000 */
.L_x_756:
[----:B------:R-:W1:Y:S01]  /*20220*/  LDL R5, [R1+0x4] ;  /* 0x0000040001057983 */ /* 0x000e620000100800 */
[----:B------:R-:W2:Y:S01]  /*20230*/  S2R R3, SR_TID.X ;  /* 0x0000000000037919 */ /* 0x000ea20000002100 */
[----:B------:R-:W-:Y:S01]  /*20240*/  UMOV UR4, 0xffffffff ;  /* 0xffffffff00047882 */ /* 0x000fe20000000000 */
[----:B--2---:R-:W-:-:S04]  /*20250*/  LOP3.LUT R3, R3, 0x7f, RZ, 0xc0, !PT ;  /* 0x0000007f03037812 */ /* 0x004fc800078ec0ff */
[----:B------:R-:W-:Y:S01]  /*20260*/  SHF.R.U32.HI R3, RZ, 0x3, R3 ;  /* 0x00000003ff037819 */ /* 0x000fe20000011603 */
[----:B-1----:R-:W-:Y:S02]  /*20270*/  IMAD R7, R30, -0x60, R5 ;  /* 0xffffffa01e077824 */ /* 0x002fe400078e0205 */
[----:B------:R-:W-:-:S03]  /*20280*/  IMAD R5, R10, 0x4800, R36 ;  /* 0x000048000a057824 */ /* 0x000fc600078e0224 */
[----:B------:R-:W-:Y:S01]  /*20290*/  IADD3 R7, -R3, R7, RZ ;  /* 0x0000000703077210 */ /* 0x000fe20007ffe1ff */
        /* <DEDUP_REMOVED lines=15> */
[----:B0-----:R-:W-:-:S04]  /*20390*/  IADD3 R2, P0, R2, R4, RZ ;  /* 0x0000000402027210 */ /* 0x001fc80007f1e0ff */
[----:B-1----:R-:W-:Y:S02]  /*203a0*/  IADD3.X R3, RZ, R3, RZ, P0, !PT ;  /* 0x00000003ff037210 */ /* 0x002fe400007fe4ff */
        /* <DEDUP_REMOVED lines=29> */
[----:B0-----:R-:W-:-:S04]  /*20580*/  IADD3 R2, P0, R2, R4, RZ ;  /* 0x0000000402027210 */ /* 0x001fc80007f1e0ff */
[----:B-1----:R-:W-:Y:S02]  /*20590*/  IADD3.X R3, RZ, R3, RZ, P0, !PT ;  /* 0x00000003ff037210 */ /* 0x002fe400007fe4ff */
[----:B------:R-:W-:-:S13]  /*205a0*/  ISETP.LT.OR P0, PT, R7, 0x41, P3 ;  /* 0x000000410700780c */ /* 0x000fda0001f01670 */
[----:B------:R1:W-:Y:S01]  /*205b0*/  LDGSTS.E.BYPASS.LTC128B.128 [R5+0x2400], desc[UR48][R2.64], !P0 ;  /* 0x0240000002057fae */ /* 0x0003e2000c101d70 */
[----:B------:R-:W-:-:S13]  /*205c0*/  ISETP.LT.OR P0, PT, R7, 0x41, P2 ;  /* 0x000000410700780c */ /* 0x000fda0001701670 */
[----:B------:R1:W-:Y:S01]  /*205d0*/  LDGSTS.E.BYPASS.LTC128B.128 [R5+0x5400], desc[UR48][R2.64+0x80], !P0 ;  /* 0x0540008002057fae */ /* 0x0003e2000c101d70 */
[----:B------:R-:W-:-:S13]  /*205e0*/  ISETP.LT.OR P0, PT, R7, 0x41, P1 ;  /* 0x000000410700780c */ /* 0x000fda0000f01670 */
[----:B--2---:R1:W-:Y:S02]  /*205f0*/  LDGSTS.E.BYPASS.LTC128B.128 [R5+0x8400], desc[UR48][R2.64+0x100], !P0 ;  /* 0x0840010002057fae */ /* 0x0043e4000c101d70 */
.L_x_910:
        /* <DEDUP_REMOVED lines=22> */
[----:B------:R-:W-:-:S03]  /*20760*/  NOP ;  /* 0x0000000000007918 */ /* 0x000fc60000000000 */
[----:B------:R-:W-:-:S03]  /*20770*/  IADD3 R3, R3, R21, RZ ;  /* 0x0000001503037210 */ /* 0x000fc60007ffe0ff */
[----:B------:R-:W-:-:S04]  /*20780*/  IMAD.WIDE.U32 R2, R18, UR4, R2 ;  /* 0x0000000412027c25 */ /* 0x000fc8000f8e0002 */
[----:B------:R-:W-:Y:S01]  /*20790*/  IMAD R3, R18, UR5, R3 ;  /* 0x0000000512037c24 */ /* 0x000fe2000f8e0203 */
[----:B------:R-:W-:-:S04]  /*207a0*/  LEA R23, P0, R2, UR6, 0x1 ;  /* 0x0000000602177c11 */ /* 0x000fc8000f8008ff */
[----:B------:R-:W-:Y:S02]  /*207b0*/  LEA.HI.X R24, R2, UR7, R3, 0x1, P0 ;  /* 0x0000000702187c11 */ /* 0x000fe400080f0c03 */
[----:B------:R-:W-:-:S13]  /*207c0*/  PLOP3.LUT P0, PT, PT, PT, PT, 0x80, 0x0 ;  /* 0x000000000000781c */ /* 0x000fda0003f0f070 */
.L_x_759:
        /* <DEDUP_REMOVED lines=11> */
.L_x_760:
[----:B------:R-:W2:Y:S01]  /*20880*/  LDL R0, [R1+0x8] ;  /* 0x0000080001007983 */ /* 0x000ea20000100800 */
[----:B------:R0:W-:Y:S01]  /*20890*/  SYNCS.ARRIVE.TRANS64.A1T0 RZ, [R6+URZ+0x30850], RZ ;  /* 0x030850ff06ff79a7 */ /* 0x0001e2000810003f */
[----:B------:R-:W-:Y:S01]  /*208a0*/  IMAD.MOV.U32 R10, RZ, RZ, R26 ;  /* 0x000000ffff0a7224 */ /* 0x000fe200078e001a */
[----:B------:R-:W-:Y:S01]  /*208b0*/  MOV R17, R28 ;  /* 0x0000001c00117202 */ /* 0x000fe20000000f00 */
[----:B------:R-:W-:Y:S02]  /*208c0*/  IMAD.MOV.U32 R30, RZ, RZ, R25 ;  /* 0x000000ffff1e7224 */ /* 0x000fe400078e0019 */
[C---:B0-----:R-:W-:Y:S01]  /*208d0*/  VIADD R6, R25.reuse, 0xffffffff ;  /* 0xffffffff19067836 */ /* 0x041fe20000000000 */
[----:B--2---:R-:W-:-:S13]  /*208e0*/  ISETP.GT.AND P0, PT, R25, R0, PT ;  /* 0x000000001900720c */ /* 0x004fda0003f04270 */
[----:B------:R-:W-:Y:S05]  /*208f0*/  @P0 BRA `(.L_x_761) ;  /* 0xfffffff000000947 */ /* 0x000fea000383ffff */
.L_x_748:
[----:B------:R-:W-:Y:S05]  /*20900*/  BSYNC B0 ;  /* 0x0000000000007941 */ /* 0x000fea0003800000 */
.L_x_747:
        /* <DEDUP_REMOVED lines=17> */
.L_x_763:
[----:B------:R-:W-:Y:S05]  /*20a20*/  BSYNC B0 ;  /* 0x0000000000007941 */ /* 0x000fea0003800000 */
.L_x_762:
[----:B------:R-:W3:Y:S02]  /*20a30*/  LDL R0, [R1+0x38] ;  /* 0x0000380001007983 */ /* 0x000ee40000100800 */
[----:B---3--:R-:W-:-:S13]  /*20a40*/  ISETP.NE.AND P0, PT, R0, 0x3, PT ;  /* 0x000000030000780c */ /* 0x008fda0003f05270 */
[----:B------:R-:W-:Y:S05]  /*20a50*/  @!P0 BRA `(.L_x_764) ;  /* 0x0000000000048947 */ /* 0x000fea0003800000 */
[----:B------:R-:W-:Y:S01]  /*20a60*/  BPT.TRAP 0x1 ;  /* 0x000000040000795c */ /* 0x000fe20000300000 */
.L_x_764:
[----:B------:R-:W3:Y:S01]  /*20a70*/  LDL.LU R2, [R1+0x4] ;  /* 0x0000040001027983 */ /* 0x000ee20000300800 */
[----:B------:R-:W-:Y:S01]  /*20a80*/  IMAD R0, R26, 0x8, R22 ;  /* 0x000000081a007824 */ /* 0x000fe200078e0216 */
[----:B0-----:R-:W-:Y:S01]  /*20a90*/  SHF.L.U32 R3, R28, 0x1f, RZ ;  /* 0x0000001f1c037819 */ /* 0x001fe200000006ff */
[----:B------:R-:W-:Y:S03]  /*20aa0*/  BSSY B0, `(.L_x_765) ;  /* 0x0000004000007945 */ /* 0x000fe60003800000 */
[----:B------:R-:W0:Y:S01]  /*20ab0*/  SYNCS.PHASECHK.TRANS64.TRYWAIT P0, [R0+URZ+0x30860], R3 ;  /* 0x03086003000075a7 */ /* 0x000e22000800017f */
[----:B---3--:R-:W-:Y:S01]  /*20ac0*/  IMAD R6, R25, -0x60, R2 ;  /* 0xffffffa019067824 */ /* 0x008fe200078e0202 */
[----:B0-----:R-:W-:Y:S06]  /*20ad0*/  @!P0 BRA `(.L_x_766) ;  /* 0x0000004c00088947 */ /* 0x001fec0003800000 */
.L_x_911:
[----:B------:R-:W-:Y:S05]  /*20ae0*/  BSYNC B0 ;  /* 0x0000000000007941 */ /* 0x000fea0003800000 */
.L_x_765:
[----:B------:R-:W1:Y:S01]  /*20af0*/  S2R R2, SR_TID.X ;  /* 0x0000000000027919 */ /* 0x000e620000002100 */
[----:B------:R-:W-:Y:S01]  /*20b00*/  UMOV UR4, 0xffffffff ;  /* 0xffffffff00047882 */ /* 0x000fe20000000000 */
[----:B------:R-:W-:Y:S01]  /*20b10*/  IMAD R7, R26, 0x4800, R36 ;  /* 0x000048001a077824 */ /* 0x000fe200078e0224 */
[----:B-1----:R-:W-:-:S04]  /*20b20*/  LOP3.LUT R2, R2, 0x7f, RZ, 0xc0, !PT ;  /* 0x0000007f02027812 */ /* 0x002fc800078ec0ff */
[----:B------:R-:W-:-:S04]  /*20b30*/  SHF.R.U32.HI R2, RZ, 0x3, R2 ;  /* 0x00000003ff027819 */ /* 0x000fc80000011602 */
[----:B------:R-:W-:Y:S01]  /*20b40*/  IADD3 R6, -R2, R6, RZ ;  /* 0x0000000602067210 */ /* 0x000fe20007ffe1ff */
        /* <DEDUP_REMOVED lines=12> */
[----:B------:R-:W1:Y:S02]  /*20c10*/  SHFL.IDX PT, R14, R23, 0x1, 0x181f ;  /* 0x00381f00170e7f89 */ /* 0x000e6400000e0000 */
[----:B0-----:R-:W-:Y:S02]  /*20c20*/  IADD3.X R3, RZ, R3, RZ, P0, !PT ;  /* 0x00000003ff037210 */ /* 0x001fe400007fe4ff */
[----:B------:R-:W-:-:S03]  /*20c30*/  ISETP.GE.AND P0, PT, R33, UR4, PT ;  /* 0x0000000421007c0c */ /* 0x000fc6000bf06270 */
        /* <DEDUP_REMOVED lines=26> */
[----:B------:R-:W0:Y:S02]  /*20de0*/  SHFL.IDX PT, R14, R23, 0x4, 0x181f ;  /* 0x00981f00170e7f89 */ /* 0x000e2400000e0000 */
[----:B-1----:R-:W-:-:S02]  /*20df0*/  IADD3.X R3, RZ, R7, RZ, P3, !PT ;  /* 0x00000007ff037210 */ /* 0x002fc40001ffe4ff */
[----:B------:R-:W1:Y:S01]  /*20e00*/  SHFL.IDX PT, R7, R24, 0x4, 0x181f ;  /* 0x00981f0018077f89 */ /* 0x000e6200000e0000 */
[----:B------:R-:W-:-:S04]  /*20e10*/  ISETP.LT.OR P3, PT, R6, 0x31, P1 ;  /* 0x000000310600780c */ /* 0x000fc80000f61670 */
[----:B------:R-:W-:Y:S01]  /*20e20*/  LDGSTS.E.BYPASS.LTC128B.128 [R4+0x1c00], desc[UR48][R2.64], !P4 ;  /* 0x01c0000002047fae */ /* 0x000fe2000e101d70 */
[----:B------:R-:W-:-:S03]  /*20e30*/  ISETP.LT.OR P4, PT, R6, 0x31, P0 ;  /* 0x000000310600780c */ /* 0x000fc60000781670 */
[----:B------:R-:W2:Y:S05]  /*20e40*/  SHFL.IDX PT, R24, R24, 0x5, 0x181f ;  /* 0x00b81f0018187f89 */ /* 0x000eaa00000e0000 */
[----:B------:R-:W-:Y:S05]  /*20e50*/  LDGSTS.E.BYPASS.LTC128B.128 [R4+0x4c00], desc[UR48][R2.64+0x80], !P3 ;  /* 0x04c0008002047fae */ /* 0x000fea000d901d70 */
        /* <DEDUP_REMOVED lines=10> */
.L_x_925:
        /* <DEDUP_REMOVED lines=13> */
.L_x_768:
[----:B------:R-:W-:Y:S02]  /*20fd0*/  PLOP3.LUT P1, PT, P1, P0, PT, 0xa2, 0x0 ;  /* 0x000000000000781c */ /* 0x000fe40000f21472 */
[----:B------:R-:W-:-:S08]  /*20fe0*/  @P0 R2UR P1, UR4, R0 ;  /* 0x00000000000402ca */ /* 0x000fd00000020000 */
[----:B------:R-:W-:-:S05]  /*20ff0*/  @P0 PLOP3.LUT P0, PT, P1, PT, PT, 0x80, 0x0 ;  /* 0x000000000000081c */ /* 0x000fca0000f0f070 */
[----:B------:R-:W-:Y:S01]  /*21000*/  @!P1 SYNCS.ARRIVE.TRANS64.RED.A0T1 RZ, [UR4+0x30850], RZ ;  /* 0x030850ffffff99a7 */ /* 0x000fe20008200404 */
[----:B------:R-:W-:Y:S07]  /*21010*/  @!P1 ARRIVES.LDGSTSBAR.64.TRANSCNT [UR4+0x30850] ;  /* 0x03085000ff0099b0 */ /* 0x000fee0008000a84 */
[----:B------:R-:W-:Y:S05]  /*21020*/  @P0 BRA.U.ANY `(.L_x_768) ;  /* 0xfffffffd00e80947 */ /* 0x000fea000393ffff */
[----:B------:R-:W-:Y:S01]  /*21030*/  NOP ;  /* 0x0000000000007918 */ /* 0x000fe20000000000 */
[----:B0-----:R-:W2:Y:S02]  /*21040*/  LDL.LU R2, [R1+0x38] ;  /* 0x0000380001027983 */ /* 0x001ea40000300800 */
[----:B--2---:R-:W-:-:S13]  /*21050*/  ISETP.NE.AND P2, PT, R2, 0x3, PT ;  /* 0x000000030200780c */ /* 0x004fda0003f45270 */
[----:B------:R-:W-:Y:S05]  /*21060*/  @!P2 BRA `(.L_x_769) ;  /* 0x000000000004a947 */ /* 0x000fea0003800000 */
[----:B------:R-:W-:Y:S01]  /*21070*/  BPT.TRAP 0x1 ;  /* 0x000000040000795c */ /* 0x000fe20000300000 */
.L_x_769:
[----:B------:R1:W-:Y:S01]  /*21080*/  SYNCS.ARRIVE.TRANS64.A1T0 RZ, [R0+URZ+0x30850], RZ ;  /* 0x030850ff00ff79a7 */ /* 0x0003e2000810003f */
[----:B------:R-:W-:-:S04]  /*21090*/  IADD3 R26, R26, 0x1, RZ ;  /* 0x000000011a1a7810 */ /* 0x000fc80007ffe0ff */
[----:B------:R-:W-:-:S04]  /*210a0*/  ISETP.NE.AND P0, PT, R26, 0x2, PT ;  /* 0x000000021a00780c */ /* 0x000fc80003f05270 */
[----:B------:R-:W-:Y:S02]  /*210b0*/  SEL R3, RZ, 0x1, P0 ;  /* 0x00000001ff037807 */ /* 0x000fe40000000000 */
[----:B------:R-:W-:Y:S02]  /*210c0*/  SEL R26, R26, RZ, P0 ;  /* 0x000000ff1a1a7207 */ /* 0x000fe40000000000 */
[----:B-1----:R-:W-:-:S07]  /*210d0*/  LOP3.LUT R28, R28, R3, RZ, 0x3c, !PT ;  /* 0x000000031c1c7212 */ /* 0x002fce00078e3cff */
.L_x_726:
[----:B------:R-:W-:Y:S05]  /*210e0*/  BSYNC B7 ;  /* 0x0000000000077941 */ /* 0x000fea0003800000 */
.L_x_724:
[----:B------:R-:W2:Y:S02]  /*210f0*/  LDL R0, [R1] ;  /* 0x0000000001007983 */ /* 0x000ea40000100800 */
[----:B--2---:R-:W-:-:S13]  /*21100*/  LOP3.LUT P0, RZ, R0, 0x20, RZ, 0xc0, !PT ;  /* 0x0000002000ff7812 */ /* 0x004fda000780c0ff */
[----:B------:R-:W-:Y:S05]  /*21110*/  @!P0 BRA `(.L_x_770) ;  /* 0x0000000000248947 */ /* 0x000fea0003800000 */
[----:B------:R-:W-:Y:S05]  /*21120*/  WARPSYNC.ALL ;  /* 0x0000000000007948 */ /* 0x000fea0003800000 */
[----:B------:R-:W1:Y:S08]  /*21130*/  S2UR UR5, SR_CgaCtaId ;  /* 0x00000000000579c3 */ /* 0x000e700000008800 */
[----:B------:R-:W-:Y:S06]  /*21140*/  BAR.SYNC.DEFER_BLOCKING 0x5, 0x180 ;  /* 0x0146000000007b1d */ /* 0x000fec0000010000 */
[----:B------:R-:W-:-:S02]  /*21150*/  UMOV UR4, 0x400 ;  /* 0x0000040000047882 */ /* 0x000fc40000000000 */
[----:B-1----:R-:W-:-:S06]  /*21160*/  ULEA UR4, UR5, UR4, 0x18 ;  /* 0x0000000405047291 */ /* 0x002fcc000f8ec03f */
[----:B0-----:R-:W-:-:S05]  /*21170*/  IMAD.U32 R22, RZ, RZ, UR4 ;  /* 0x00000004ff167e24 */ /* 0x001fca000f8e00ff */
[----:B------:R0:W1:Y:S01]  /*21180*/  LDS.128 R16, [R22+0x308d0] ;  /* 0x0308d00016107984 */ /* 0x0000620000000c00 */
[----:B------:R-:W-:Y:S06]  /*21190*/  BAR.ARV 0x4, 0x180 ;  /* 0x0106000000007b1d */ /* 0x000fec0000002000 */
[----:B------:R-:W-:Y:S05]  /*211a0*/  BRA `(.L_x_771) ;  /* 0x0000000800d07947 */ /* 0x000fea0003800000 */
.L_x_770:
[----:B------:R-:W1:Y:S01]  /*211b0*/  S2R R9, SR_TID.X ;  /* 0x0000000000097919 */ /* 0x000e620000002100 */
[----:B------:R-:W-:Y:S01]  /*211c0*/  UMOV UR4, 0xffffffff ;  /* 0xffffffff00047882 */ /* 0x000fe20000000000 */
[----:B-1----:R-:W-:-:S04]  /*211d0*/  LOP3.LUT R9, R9, 0x1f, RZ, 0xc0, !PT ;  /* 0x0000001f09097812 */ /* 0x002fc800078ec0ff */
[----:B------:R-:W-:Y:S01]  /*211e0*/  ISETP.NE.AND P0, PT, R9, 0x1f, PT ;  /* 0x0000001f0900780c */ /* 0x000fe20003f05270 */
[----:B------:R-:W-:-:S12]  /*211f0*/  BRA.DIV UR4, `(.L_x_772) ;  /* 0x0000004e04587947 */ /* 0x000fd8000b800000 */
[----:B------:R-:W-:Y:S01]  /*21200*/  IMAD.IADD R7, R19, 0x1, R9 ;  /* 0x0000000113077824 */ /* 0x000fe200078e0209 */
[----:B------:R-:W-:-:S04]  /*21210*/  ULDC UR4, c[0x0][0xc3c] ;  /* 0x00030f0000047ab9 */ /* 0x000fc80000000800 */
[----:B------:R-:W-:-:S13]  /*21220*/  ISETP.GE.OR P1, PT, R7, UR4, !P0 ;  /* 0x0000000407007c0c */ /* 0x000fda000c726670 */
[----:B------:R-:W1:Y:S08]  /*21230*/  @!P1 LDC.64 R2, c[0x0][0xc80] ;  /* 0x00032000ff029b82 */ /* 0x000e700000000a00 */
[----:B------:R-:W2:Y:S01]  /*21240*/  @!P1 LDC.64 R4, c[0x0][0xc78] ;  /* 0x00031e00ff049b82 */ /* 0x000ea20000000a00 */
[----:B-1----:R-:W-:-:S05]  /*21250*/  @!P1 IMAD.WIDE R2, R7, 0x4, R2 ;  /* 0x0000000407029825 */ /* 0x002fca00078e0202 */
[----:B------:R2:W3:Y:S02]  /*21260*/  @!P1 LDG.E R6, desc[UR48][R2.64] ;  /* 0x0000003002069981 */ /* 0x0004e4000c1e1900 */
[----:B--2---:R-:W-:-:S05]  /*21270*/  @!P1 IMAD.WIDE R2, R7, 0x4, R4 ;  /* 0x0000000407029825 */ /* 0x004fca00078e0204 */
[----:B------:R-:W2:Y:S01]  /*21280*/  @!P1 LDG.E R5, desc[UR48][R2.64] ;  /* 0x0000003002059981 */ /* 0x000ea2000c1e1900 */
[----:B------:R-:W-:Y:S01]  /*21290*/  IMAD.MOV.U32 R4, RZ, RZ, RZ ;  /* 0x000000ffff047224 */ /* 0x000fe200078e00ff */
[----:B------:R-:W-:Y:S02]  /*212a0*/  MOV R7, RZ ;  /* 0x000000ff00077202 */ /* 0x000fe40000000f00 */
[C---:B------:R-:W-:Y:S01]  /*212b0*/  ISETP.GE.U32.AND P2, PT, R9.reuse, 0x2, PT ;  /* 0x000000020900780c */ /* 0x040fe20003f46070 */
[----:B------:R-:W-:Y:S01]  /*212c0*/  SHFL.IDX PT, R0, R16, RZ, 0x1f ;  /* 0x00001fff10007589 */ /* 0x000fe200000e0000 */
[C---:B------:R-:W-:Y:S02]  /*212d0*/  ISETP.GE.U32.AND P3, PT, R9.reuse, 0x4, PT ;  /* 0x000000040900780c */ /* 0x040fe40003f66070 */
[C---:B------:R-:W-:Y:S01]  /*212e0*/  ISETP.GE.U32.AND P4, PT, R9.reuse, 0x8, PT ;  /* 0x000000080900780c */ /* 0x040fe20003f86070 */
[----:B0-----:R-:W-:Y:S01]  /*212f0*/  SHFL.IDX PT, R8, R16, 0x1, 0x1f ;  /* 0x00201f0010087f89 */ /* 0x001fe200000e0000 */
[----:B------:R-:W-:Y:S01]  /*21300*/  ISETP.GE.U32.AND P5, PT, R9, 0x10, PT ;  /* 0x000000100900780c */ /* 0x000fe20003fa6070 */
[----:B---3--:R-:W-:Y:S01]  /*21310*/  @!P1 IMAD.MOV.U32 R7, RZ, RZ, R6 ;  /* 0x000000ffff079224 */ /* 0x008fe200078e0006 */
[----:B------:R-:W-:-:S02]  /*21320*/  MOV R6, RZ ;  /* 0x000000ff00067202 */ /* 0x000fc40000000f00 */
[----:B--2---:R-:W-:Y:S02]  /*21330*/  @!P1 MOV R4, R5 ;  /* 0x0000000500049202 */ /* 0x004fe40000000f00 */
[----:B------:R-:W-:-:S03]  /*21340*/  ISETP.NE.AND P1, PT, R9, RZ, PT ;  /* 0x000000ff0900720c */ /* 0x000fc60003f25270 */
[----:B------:R-:W-:-:S05]  /*21350*/  IMAD R13, R4, R7, RZ ;  /* 0x00000007040d7224 */ /* 0x000fca00078e02ff */
        /* <DEDUP_REMOVED lines=15> */
[----:B------:R0:W1:Y:S02]  /*21450*/  SHFL.IDX PT, R14, R2, 0x1f, 0x1f ;  /* 0x03e01f00020e7f89 */ /* 0x00006400000e0000 */
.L_x_935:
[----:B------:R-:W-:Y:S02]  /*21460*/  ULDC UR4, c[0x0][0xc38] ;  /* 0x00030e0000047ab9 */ /* 0x000fe40000000800 */
[----:B------:R-:W-:-:S04]  /*21470*/  IMAD.U32 R5, RZ, RZ, UR4 ;  /* 0x00000004ff057e24 */ /* 0x000fc8000f8e00ff */
[----:B-1----:R-:W-:-:S04]  /*21480*/  IMAD R14, R14, R5, RZ ;  /* 0x000000050e0e7224 */ /* 0x002fc800078e02ff */
[----:B------:R-:W-:-:S05]  /*21490*/  IMAD.IADD R9, R8, 0x1, R14 ;  /* 0x0000000108097824 */ /* 0x000fca00078e020e */
[----:B------:R-:W-:-:S13]  /*214a0*/  ISETP.GT.AND P6, PT, R9, R0, PT ;  /* 0x000000000900720c */ /* 0x000fda0003fc4270 */
[----:B------:R-:W-:Y:S05]  /*214b0*/  @P6 BRA `(.L_x_773) ;  /* 0x0000000000a46947 */ /* 0x000fea0003800000 */
.L_x_776:
[----:B0-----:R-:W0:Y:S01]  /*214c0*/  LDC R2, c[0x0][0xc3c] ;  /* 0x00030f00ff027b82 */ /* 0x001e220000000800 */
[----:B------:R-:W-:-:S04]  /*214d0*/  IADD3 R19, R19, 0x1f, RZ ;  /* 0x0000001f13137810 */ /* 0x000fc80007ffe0ff */
        /* <DEDUP_REMOVED lines=9> */
[----:B0-----:R-:W-:-:S05]  /*21570*/  @!P6 IMAD.WIDE R2, R11, 0x4, R2 ;  /* 0x000000040b02e825 */ /* 0x001fca00078e0202 */
[----:B------:R1:W2:Y:S02]  /*21580*/  @!P6 LDG.E R7, desc[UR48][R2.64] ;  /* 0x000000300207e981 */ /* 0x0002a4000c1e1900 */
[----:B-1----:R-:W-:Y:S01]  /*21590*/  @!P6 IMAD.WIDE R2, R11, 0x4, R4 ;  /* 0x000000040b02e825 */ /* 0x002fe200078e0204 */
[----:B------:R-:W-:-:S06]  /*215a0*/  MOV R4, RZ ;  /* 0x000000ff00047202 */ /* 0x000fcc0000000f00 */
        /* <DEDUP_REMOVED lines=20> */
.L_x_943:
[----:B------:R-:W-:Y:S02]  /*216f0*/  ULDC UR4, c[0x0][0xc38] ;  /* 0x00030e0000047ab9 */ /* 0x000fe40000000800 */
[----:B------:R-:W-:-:S05]  /*21700*/  MOV R5, UR4 ;  /* 0x0000000400057c02 */ /* 0x000fca0008000f00 */
[----:B-1----:R-:W-:-:S04]  /*21710*/  IMAD R14, R14, R5, RZ ;  /* 0x000000050e0e7224 */ /* 0x002fc800078e02ff */
[----:B------:R-:W-:-:S05]  /*21720*/  IMAD.IADD R9, R14, 0x1, R9 ;  /* 0x000000010e097824 */ /* 0x000fca00078e0209 */
[----:B------:R-:W-:-:S13]  /*21730*/  ISETP.GT.AND P6, PT, R9, R0, PT ;  /* 0x000000000900720c */ /* 0x000fda0003fc4270 */
[----:B------:R-:W-:Y:S05]  /*21740*/  @!P6 BRA `(.L_x_776) ;  /* 0xfffffffc005ce947 */ /* 0x000fea000383ffff */
.L_x_773:
        /* <DEDUP_REMOVED lines=9> */
.L_x_948:
[----:B------:R-:W-:-:S13]  /*217e0*/  ISETP.NE.AND P0, PT, R3, RZ, PT ;  /* 0x000000ff0300720c */ /* 0x000fda0003f05270 */
[----:B------:R-:W-:Y:S05]  /*217f0*/  @!P0 BRA `(.L_x_778) ;  /* 0x0000000000108947 */ /* 0x000fea0003800000 */
[----:B------:R-:W-:Y:S01]  /*21800*/  UMOV UR4, 0xffffffff ;  /* 0xffffffff00047882 */ /* 0x000fe20000000000 */
[----:B------:R-:W-:Y:S02]  /*21810*/  IADD3 R12, R8, -0x1, RZ ;  /* 0xffffffff080c7810 */ /* 0x000fe40007ffe0ff */
[----:B------:R-:W-:Y:S05]  /*21820*/  BRA.DIV UR4, `(.L_x_779) ;  /* 0x00000052041c7947 */ /* 0x000fea000b800000 */
[----:B------:R4:W0:Y:S02]  /*21830*/  SHFL.IDX PT, R6, R2, R12, 0x1f ;  /* 0x00001f0c02067589 */ /* 0x00082400000e0000 */
.L_x_778:
        /* <DEDUP_REMOVED lines=11> */
[----:B0-----:R-:W-:Y:S01]  /*218f0*/  MOV R2, RZ ;  /* 0x000000ff00027202 */ /* 0x001fe20000000f00 */
[----:B--2---:R-:W-:-:S04]  /*21900*/  IMAD.MOV R9, RZ, RZ, -R3 ;  /* 0x000000ffff097224 */ /* 0x004fc800078e0a03 */
[----:B------:R-:W-:-:S04]  /*21910*/  IMAD R9, R9, R10, RZ ;  /* 0x0000000a09097224 */ /* 0x000fc800078e02ff */
[----:B------:R-:W-:Y:S01]  /*21920*/  IMAD.HI.U32 R3, R3, R9, R2 ;  /* 0x0000000903037227 */ /* 0x000fe200078e0002 */
[----:B------:R-:W-:Y:S02]  /*21930*/  IABS R2, R7 ;  /* 0x0000000700027213 */ /* 0x000fe40000000000 */
[----:B------:R-:W-:-:S03]  /*21940*/  IABS R9, R0 ;  /* 0x0000000000097213 */ /* 0x000fc60000000000 */
[----:B------:R-:W-:Y:S02]  /*21950*/  IMAD.MOV R2, RZ, RZ, -R2 ;  /* 0x000000ffff027224 */ /* 0x000fe400078e0a02 */
[----:B------:R-:W-:Y:S01]  /*21960*/  IMAD.HI.U32 R6, R3, R9, RZ ;  /* 0x0000000903067227 */ /* 0x000fe200078e00ff */
[----:B------:R-:W-:-:S03]  /*21970*/  IADD3 R3, R12, 0xffffffe, RZ ;  /* 0x0ffffffe0c037810 */ /* 0x000fc60007ffe0ff */
[----:B------:R-:W-:-:S03]  /*21980*/  IMAD R9, R6, R2, R9 ;  /* 0x0000000206097224 */ /* 0x000fc600078e0209 */
[----:B------:R-:W0:Y:S02]  /*21990*/  F2I.FTZ.U32.TRUNC.NTZ R3, R3 ;  /* 0x0000000300037305 */ /* 0x000e24000021f000 */
[----:B------:R-:W-:-:S13]  /*219a0*/  ISETP.GT.U32.AND P1, PT, R10, R9, PT ;  /* 0x000000090a00720c */ /* 0x000fda0003f24070 */
[----:B------:R-:W-:Y:S02]  /*219b0*/  @!P1 IMAD.IADD R9, R9, 0x1, -R10 ;  /* 0x0000000109099824 */ /* 0x000fe400078e0a0a */
[----:B0-----:R-:W-:Y:S02]  /*219c0*/  IMAD.MOV R2, RZ, RZ, -R3 ;  /* 0x000000ffff027224 */ /* 0x001fe400078e0a03 */
[----:B------:R-:W-:Y:S01]  /*219d0*/  @!P1 VIADD R6, R6, 0x1 ;  /* 0x0000000106069836 */ /* 0x000fe20000000000 */
[----:B------:R-:W-:Y:S01]  /*219e0*/  ISETP.GE.U32.AND P0, PT, R9, R10, PT ;  /* 0x0000000a0900720c */ /* 0x000fe20003f06070 */
[----:B------:R-:W-:Y:S01]  /*219f0*/  IMAD R9, R2, R5, RZ ;  /* 0x0000000502097224 */ /* 0x000fe200078e02ff */
[----:B------:R-:W-:Y:S02]  /*21a00*/  MOV R2, RZ ;  /* 0x000000ff00027202 */ /* 0x000fe40000000f00 */
[----:B------:R-:W-:-:S03]  /*21a10*/  ISETP.NE.AND P1, PT, R7, RZ, PT ;  /* 0x000000ff0700720c */ /* 0x000fc60003f25270 */
[----:B------:R-:W-:Y:S01]  /*21a20*/  IMAD.HI.U32 R9, R3, R9, R2 ;  /* 0x0000000903097227 */ /* 0x000fe200078e0002 */
[----:B------:R-:W-:Y:S02]  /*21a30*/  LOP3.LUT R2, R0, R7, RZ, 0x3c, !PT ;  /* 0x0000000700027212 */ /* 0x000fe400078e3cff */
[----:B------:R-:W-:Y:S02]  /*21a40*/  IABS R3, R4 ;  /* 0x0000000400037213 */ /* 0x000fe40000000000 */
[----:B------:R-:W-:Y:S01]  /*21a50*/  ISETP.GE.AND P2, PT, R2, RZ, PT ;  /* 0x000000ff0200720c */ /* 0x000fe20003f46270 */
[----:B------:R-:W-:Y:S02]  /*21a60*/  @P0 VIADD R6, R6, 0x1 ;  /* 0x0000000106060836 */ /* 0x000fe40000000000 */
[----:B------:R-:W-:-:S10]  /*21a70*/  IMAD.MOV R3, RZ, RZ, -R3 ;  /* 0x000000ffff037224 */ /* 0x000fd400078e0a03 */
[----:B------:R-:W-:Y:S02]  /*21a80*/  @!P2 IADD3 R6, -R6, RZ, RZ ;  /* 0x000000ff0606a210 */ /* 0x000fe40007ffe1ff */
[----:B------:R-:W-:-:S04]  /*21a90*/  @!P1 LOP3.LUT R6, RZ, R7, RZ, 0x33, !PT ;  /* 0x00000007ff069212 */ /* 0x000fc800078e33ff */
[-C--:B------:R-:W-:Y:S01]  /*21aa0*/  IABS R2, R6.reuse ;  /* 0x0000000600027213 */ /* 0x080fe20000000000 */
[----:B------:R-:W-:-:S04]  /*21ab0*/  IMAD R7, R7, R6, RZ ;  /* 0x0000000607077224 */ /* 0x000fc800078e02ff */
[----:B------:R-:W-:Y:S01]  /*21ac0*/  IMAD.HI.U32 R9, R9, R2, RZ ;  /* 0x0000000209097227 */ /* 0x000fe200078e00ff */
[----:B------:R-:W-:-:S03]  /*21ad0*/  IADD3 R17, R0, -R7, RZ ;  /* 0x8000000700117210 */ /* 0x000fc60007ffe0ff */
[----:B------:R-:W-:-:S05]  /*21ae0*/  IMAD R2, R9, R3, R2 ;  /* 0x0000000309027224 */ /* 0x000fca00078e0202 */
[----:B------:R-:W-:-:S13]  /*21af0*/  ISETP.GT.U32.AND P1, PT, R5, R2, PT ;  /* 0x000000020500720c */ /* 0x000fda0003f24070 */
[----:B------:R-:W-:Y:S01]  /*21b00*/  @!P1 IMAD.IADD R2, R2, 0x1, -R5 ;  /* 0x0000000102029824 */ /* 0x000fe200078e0a05 */
[----:B------:R-:W-:Y:S02]  /*21b10*/  @!P1 IADD3 R9, R9, 0x1, RZ ;  /* 0x0000000109099810 */ /* 0x000fe40007ffe0ff */
[----:B------:R-:W-:Y:S02]  /*21b20*/  ISETP.NE.AND P1, PT, R4, RZ, PT ;  /* 0x000000ff0400720c */ /* 0x000fe40003f25270 */
[----:B------:R-:W-:Y:S02]  /*21b30*/  ISETP.GE.U32.AND P0, PT, R2, R5, PT ;  /* 0x000000050200720c */ /* 0x000fe40003f06070 */
[----:B------:R-:W-:-:S04]  /*21b40*/  LOP3.LUT R2, R6, R4, RZ, 0x3c, !PT ;  /* 0x0000000406027212 */ /* 0x000fc800078e3cff */
[----:B------:R-:W-:-:S07]  /*21b50*/  ISETP.GE.AND P2, PT, R2, RZ, PT ;  /* 0x000000ff0200720c */ /* 0x000fce0003f46270 */
[----:B------:R-:W-:-:S06]  /*21b60*/  @P0 VIADD R9, R9, 0x1 ;  /* 0x0000000109090836 */ /* 0x000fcc0000000000 */
[----:B------:R-:W-:Y:S01]  /*21b70*/  @!P2 IMAD.MOV R9, RZ, RZ, -R9 ;  /* 0x000000ffff09a224 */ /* 0x000fe200078e0a09 */
[----:B------:R-:W-:-:S04]  /*21b80*/  @!P1 LOP3.LUT R9, RZ, R4, RZ, 0x33, !PT ;  /* 0x00000004ff099212 */ /* 0x000fc800078e33ff */
[----:B------:R-:W-:Y:S01]  /*21b90*/  IADD3 R3, -R9, RZ, RZ ;  /* 0x000000ff09037210 */ /* 0x000fe20007ffe1ff */
[----:B------:R-:W-:-:S04]  /*21ba0*/  IMAD R9, R4, 0x1000000, R9 ;  /* 0x0100000004097824 */ /* 0x000fc800078e0209 */
[----:B------:R-:W-:-:S04]  /*21bb0*/  IMAD R18, R4, R3, R6 ;  /* 0x0000000304127224 */ /* 0x000fc800078e0206 */
[----:B------:R-:W-:Y:S01]  /*21bc0*/  IMAD R18, R18, 0x10000, R9 ;  /* 0x0001000012127824 */ /* 0x000fe200078e0209 */
[----:B------:R-:W-:Y:S06]  /*21bd0*/  BRA `(.L_x_780) ;  /* 0x00000000001c7947 */ /* 0x000fec0003800000 */
.L_x_774:
[----:B------:R-:W-:Y:S01]  /*21be0*/  UMOV UR4, URZ ;  /* 0x0000003f00047c82 */ /* 0x000fe20008000000 */
[----:B------:R-:W-:Y:S01]  /*21bf0*/  UMOV UR5, URZ ;  /* 0x0000003f00057c82 */ /* 0x000fe20008000000 */
[----:B------:R-:W-:Y:S01]  /*21c00*/  ULDC UR6, c[0x0][0xc3c] ;  /* 0x00030f0000067ab9 */ /* 0x000fe20000000800 */
[----:B------:R-:W-:Y:S01]  /*21c10*/  IMAD.MOV.U32 R16, RZ, RZ, R0 ;  /* 0x000000ffff107224 */ /* 0x000fe200078e0000 */
[----:B------:R-:W-:Y:S01]  /*21c20*/  MOV R17, UR4 ;  /* 0x0000000400117c02 */ /* 0x000fe20008000f00 */
[----:B------:R-:W-:Y:S02]  /*21c30*/  IMAD.U32 R18, RZ, RZ, UR5 ;  /* 0x00000005ff127e24 */ /* 0x000fe4000f8e00ff */
[----:B------:R-:W-:-:S07]  /*21c40*/  IMAD.U32 R19, RZ, RZ, UR6 ;  /* 0x00000006ff137e24 */ /* 0x000fce000f8e00ff */
.L_x_780:
        /* <DEDUP_REMOVED lines=10> */
.L_x_771:
[----:B------:R-:W-:Y:S02]  /*21cf0*/  ULDC UR4, c[0x0][0xc3c] ;  /* 0x00030f0000047ab9 */ /* 0x000fe40000000800 */
[----:B-1----:R-:W-:-:S13]  /*21d00*/  ISETP.GE.AND P0, PT, R19, UR4, PT ;  /* 0x0000000413007c0c */ /* 0x002fda000bf06270 */
[----:B------:R-:W-:Y:S05]  /*21d10*/  @!P0 BRA `(.L_x_781) ;  /* 0xffffff9c00588947 */ /* 0x000fea000383ffff */
[----:B------:R-:W-:Y:S05]  /*21d20*/  BSYNC B8 ;  /* 0x0000000000087941 */ /* 0x000fea0003800000 */
.L_x_676:
[----:B------:R-:W3:Y:S01]  /*21d30*/  LDL.LU R0, [R1+0x28] ;  /* 0x0000280001007983 */ /* 0x000ee20000300800 */
[----:B------:R-:W-:Y:S01]  /*21d40*/  BSSY B0, `(.L_x_782) ;  /* 0x000000b000007945 */ /* 0x000fe20003800000 */
[----:B------:R-:W1:Y:S01]  /*21d50*/  S2R R5, SR_CgaCtaId ;  /* 0x0000000000057919 */ /* 0x000e620000008800 */
[----:B---3--:R-:W-:-:S04]  /*21d60*/  IADD3 R0, R0, 0x1, RZ ;  /* 0x0000000100007810 */ /* 0x008fc80007ffe0ff */
[----:B0-----:R-:W-:-:S04]  /*21d70*/  LEA.HI R2, R0, R0, RZ, 0x1 ;  /* 0x0000000000027211 */ /* 0x001fc800078f08ff */
[----:B------:R-:W-:Y:S02]  /*21d80*/  LOP3.LUT R3, R2, 0xfffffffe, RZ, 0xc0, !PT ;  /* 0xfffffffe02037812 */ /* 0x000fe400078ec0ff */
[----:B------:R-:W-:-:S03]  /*21d90*/  MOV R2, 0x400 ;  /* 0x0000040000027802 */ /* 0x000fc60000000f00 */
[----:B------:R-:W-:Y:S01]  /*21da0*/  IMAD.IADD R0, R0, 0x1, -R3 ;  /* 0x0000000100007824 */ /* 0x000fe200078e0a03 */
[----:B-1----:R-:W-:-:S04]  /*21db0*/  LEA R7, R5, R2, 0x18 ;  /* 0x0000000205077211 */ /* 0x002fc800078ec0ff */
[----:B------:R-:W-:-:S04]  /*21dc0*/  SHF.L.U32 R0, R0, 0x1f, RZ ;  /* 0x0000001f00007819 */ /* 0x000fc800000006ff */
[----:B------:R-:W0:Y:S02]  /*21dd0*/  SYNCS.PHASECHK.TRANS64.TRYWAIT P0, [R7+URZ+0x30820], R0 ;  /* 0x03082000070075a7 */ /* 0x000e24000800017f */
[----:B0-----:R-:W-:Y:S05]  /*21de0*/  @!P0 BRA `(.L_x_783) ;  /* 0x0000004800d48947 */ /* 0x001fea0003800000 */
.L_x_951:
[----:B------:R-:W-:Y:S05]  /*21df0*/  BSYNC B0 ;  /* 0x0000000000007941 */ /* 0x000fea0003800000 */
.L_x_782:
[----:B------:R-:W-:-:S03]  /*21e00*/  UMOV UR4, 0xffffffff ;  /* 0xffffffff00047882 */ /* 0x000fc60000000000 */
[----:B------:R-:W-:Y:S05]  /*21e10*/  BRA.DIV UR4, `(.L_x_784) ;  /* 0x0000004a04dc7947 */ /* 0x000fea000b800000 */
[----:B0-----:R-:W0:Y:S02]  /*21e20*/  S2R R0, SR_TID.X ;  /* 0x0000000000007919 */ /* 0x001e240000002100 */
[----:B0-----:R-:W-:-:S04]  /*21e30*/  SHF.R.U32.HI R0, RZ, 0x5, R0 ;  /* 0x00000005ff007819 */ /* 0x001fc80000011600 */
[----:B------:R-:W-:-:S05]  /*21e40*/  LOP3.LUT R0, R0, 0x3, RZ, 0xc0, !PT ;  /* 0x0000000300007812 */ /* 0x000fca00078ec0ff */
[----:B------:R0:W1:Y:S02]  /*21e50*/  SHFL.IDX PT, R14, R0, RZ, 0x1f ;  /* 0x00001fff000e7589 */ /* 0x00006400000e0000 */
.L_x_954:
[----:B-1----:R-:W-:-:S13]  /*21e60*/  ISETP.NE.AND P0, PT, R14, RZ, PT ;  /* 0x000000ff0e00720c */ /* 0x002fda0003f05270 */
[----:B------:R-:W-:Y:S05]  /*21e70*/  @P0 BRA `(.L_x_446) ;  /* 0x0000000000880947 */ /* 0x000fea0003800000 */
[----:B------:R-:W-:-:S03]  /*21e80*/  UMOV UR4, 0xffffffff ;  /* 0xffffffff00047882 */ /* 0x000fc60000000000 */
[----:B------:R-:W-:Y:S05]  /*21e90*/  BRA.DIV UR4, `(.L_x_785) ;  /* 0x0000004a04f07947 */ /* 0x000fea000b800000 */
[----:B------:R-:W-:-:S13]  /*21ea0*/  ELECT P6, URZ, PT ;  /* 0x00000000003f782f */ /* 0x000fda00038c0000 */
.L_x_957:
[----:B------:R-:W-:Y:S05]  /*21eb0*/  @!P6 BRA `(.L_x_446) ;  /* 0x000000000078e947 */ /* 0x000fea0003800000 */
[----:B------:R-:W-:-:S06]  /*21ec0*/  ULOP3.LUT UR4, UR61, 0x2, URZ, 0xfc, !UPT ;  /* 0x000000023d047892 */ /* 0x000fcc000f8efc3f */
[----:B0-----:R-:W-:-:S05]  /*21ed0*/  IMAD.U32 R0, RZ, RZ, UR4 ;  /* 0x00000004ff007e24 */ /* 0x001fca000f8e00ff */
[----:B------:R-:W-:-:S13]  /*21ee0*/  ISETP.NE.AND P0, PT, R0, 0x3, PT ;  /* 0x000000030000780c */ /* 0x000fda0003f05270 */
[----:B------:R-:W-:Y:S05]  /*21ef0*/  @!P0 BRA `(.L_x_786) ;  /* 0x0000000000048947 */ /* 0x000fea0003800000 */
[----:B------:R-:W-:Y:S01]  /*21f00*/  BPT.TRAP 0x1 ;  /* 0x000000040000795c */ /* 0x000fe20000300000 */
.L_x_786:
[C---:B------:R-:W-:Y:S01]  /*21f10*/  LEA R5, R26.reuse, R7, 0x3 ;  /* 0x000000071a057211 */ /* 0x040fe200078e18ff */
[----:B------:R-:W-:Y:S01]  /*21f20*/  VIADD R26, R26, 0x1 ;  /* 0x000000011a1a7836 */ /* 0x000fe20000000000 */
[----:B------:R-:W-:-:S04]  /*21f30*/  SHF.L.U32 R0, R28, 0x1f, RZ ;  /* 0x0000001f1c007819 */ /* 0x000fc800000006ff */
[----:B------:R-:W0:Y:S01]  /*21f40*/  SYNCS.PHASECHK.TRANS64.TRYWAIT P1, [R5+URZ+0x30840], R0 ;  /* 0x03084000050075a7 */ /* 0x000e22000802017f */
[----:B------:R-:W-:-:S04]  /*21f50*/  ISETP.NE.AND P2, PT, R26, 0x2, PT ;  /* 0x000000021a00780c */ /* 0x000fc80003f45270 */
[----:B------:R-:W-:Y:S01]  /*21f60*/  SEL R3, RZ, 0x1, P2 ;  /* 0x00000001ff037807 */ /* 0x000fe20001000000 */
[----:B0-----:R-:W-:Y:S08]  /*21f70*/  @!P1 BRA `(.L_x_787) ;  /* 0x0000004800d89947 */ /* 0x001ff00003800000 */
.L_x_958:
[----:B------:R-:W-:Y:S02]  /*21f80*/  SEL R26, R26, RZ, P2 ;  /* 0x000000ff1a1a7207 */ /* 0x000fe40001000000 */
[----:B------:R-:W-:Y:S01]  /*21f90*/  LOP3.LUT R2, R28, R3, RZ, 0x3c, !PT ;  /* 0x000000031c027212 */ /* 0x000fe200078e3cff */
[----:B------:R-:W-:Y:S06]  /*21fa0*/  @!P0 BRA `(.L_x_788) ;  /* 0x0000000000048947 */ /* 0x000fec0003800000 */
[----:B------:R-:W-:Y:S01]  /*21fb0*/  BPT.TRAP 0x1 ;  /* 0x000000040000795c */ /* 0x000fe20000300000 */
.L_x_788:
[----:B------:R-:W-:Y:S01]  /*21fc0*/  IMAD R3, R26, 0x8, R7 ;  /* 0x000000081a037824 */ /* 0x000fe200078e0207 */
[----:B------:R-:W-:-:S04]  /*21fd0*/  SHF.L.U32 R2, R2, 0x1f, RZ ;  /* 0x0000001f02027819 */ /* 0x000fc800000006ff */
[----:B------:R-:W1:Y:S02]  /*21fe0*/  SYNCS.PHASECHK.TRANS64.TRYWAIT P1, [R3+URZ+0x30840], R2 ;  /* 0x03084002030075a7 */ /* 0x000e64000802017f */
[----:B-1----:R-:W-:Y:S05]  /*21ff0*/  @!P1 BRA `(.L_x_789) ;  /* 0x0000004800cc9947 */ /* 0x002fea0003800000 */
.L_x_959:
[----:B------:R-:W-:Y:S05]  /*22000*/  @!P0 BRA `(.L_x_790) ;  /* 0x0000000000048947 */ /* 0x000fea0003800000 */
[----:B------:R-:W-:Y:S01]  /*22010*/  BPT.TRAP 0x1 ;  /* 0x000000040000795c */ /* 0x000fe20000300000 */
.L_x_790:
[----:B------:R-:W3:Y:S02]  /*22020*/  SYNCS.PHASECHK.TRANS64.TRYWAIT P1, [R5+URZ+0x30860], R0 ;  /* 0x03086000050075a7 */ /* 0x000ee4000802017f */
[----:B---3--:R-:W-:Y:S05]  /*22030*/  @!P1 BRA `(.L_x_791) ;  /* 0x0000004800d09947 */ /* 0x008fea0003800000 */
.L_x_960:
[----:B------:R-:W-:Y:S05]  /*22040*/  @!P0 BRA `(.L_x_792) ;  /* 0x0000000000048947 */ /* 0x000fea0003800000 */
[----:B------:R-:W-:Y:S01]  /*22050*/  BPT.TRAP 0x1 ;  /* 0x000000040000795c */ /* 0x000fe20000300000 */
.L_x_792:
[----:B----4-:R4:W0:Y:S02]  /*22060*/  SYNCS.PHASECHK.TRANS64.TRYWAIT P0, [R3+URZ+0x30860], R2 ;  /* 0x03086002030075a7 */ /* 0x010824000800017f */
[----:B0-----:R-:W-:Y:S05]  /*22070*/  @!P0 NANOSLEEP.SYNCS 0x989680 ;  /* 0x009896800000895d */ /* 0x001fea0003900000 */
[----:B------:R-:W0:Y:S02]  /*22080*/  @!P0 SYNCS.PHASECHK.TRANS64 P0, [R3+URZ+0x30860], R2 ;  /* 0x03086002030085a7 */ /* 0x000e24000800007f */
[----:B0-----:R-:W-:Y:S05]  /*22090*/  @!P0 BRA `(.L_x_792) ;  /* 0xfffffffc00f08947 */ /* 0x001fea000383ffff */
.L_x_446:
[----:B------:R-:W-:Y:S05]  /*220a0*/  BSYNC B9 ;  /* 0x0000000000097941 */ /* 0x000fea0003800000 */
.L_x_443:
[----:B------:R-:W-:Y:S05]  /*220b0*/  EXIT ;  /* 0x000000000000794d */ /* 0x000fea0003800000 */
.L_x_466:
[----:B0-----:R0:W1:Y:S02]  /*220c0*/  SYNCS.PHASECHK.TRANS64.TRYWAIT P5, [R83+URZ+0x30890], R84 ;  /* 0x03089054530075a7 */ /* 0x00106400080a017f */
[----:B-1----:R-:W-:Y:S05]  /*220d0*/  @!P5 NANOSLEEP.SYNCS 0x989680 ;  /* 0x009896800000d95d */ /* 0x002fea0003900000 */
[----:B------:R-:W1:Y:S02]  /*220e0*/  @!P5 SYNCS.PHASECHK.TRANS64 P5, [R83+URZ+0x30890], R84 ;  /* 0x030890545300d5a7 */ /* 0x000e6400080a007f */
[----:B-1----:R-:W-:Y:S05]  /*220f0*/  @!P5 BRA `(.L_x_466) ;  /* 0xfffffffc00f0d947 */ /* 0x002fea000383ffff */
[----:B------:R-:W-:Y:S05]  /*22100*/  BRA `(.L_x_793) ;  /* 0xfffffe1c00047947 */ /* 0x000fea000383ffff */
.L_x_467:
[----:B------:R-:W-:Y:S01]  /*22110*/  BSSY B1, `(.L_x_794) ;  /* 0x0000008000017945 */ /* 0x000fe20003800000 */
[----:B------:R-:W-:Y:S01]  /*22120*/  MOV R13, R113 ;  /* 0x00000071000d7202 */ /* 0x000fe20000000f00 */
[----:B------:R-:W-:Y:S01]  /*22130*/  IMAD.MOV.U32 R12, RZ, RZ, RZ ;  /* 0x000000ffff0c7224 */ /* 0x000fe200078e00ff */
[----:B------:R-:W-:Y:S01]  /*22140*/  MOV R15, 0xffffffff ;  /* 0xffffffff000f7802 */ /* 0x000fe20000000f00 */
[----:B------:R-:W-:-:S07]  /*22150*/  IMAD.MOV.U32 R11, RZ, RZ, 0x1c1f ;  /* 0x00001c1fff0b7424 */ /* 0x000fce00078e00ff */
[----:B0-----:R-:W-:Y:S05]  /*22160*/  WARPSYNC.COLLECTIVE R15, `(.L_x_795) ;  /* 0x000000000f087348 */ /* 0x001fea0003c00000 */
[----:B------:R1:W2:Y:S02]  /*22170*/  SHFL.IDX P6, R14, R13, R12, R11 ;  /* 0x0000000c0d0e7389 */ /* 0x0002a400000c000b */
[----:B012---:R-:W-:Y:S01]  /*22180*/  ENDCOLLECTIVE ;  /* 0x000000000000791b */ /* 0x007fe20003800000 */
.L_x_795:
[----:B------:R-:W-:Y:S05]  /*22190*/  BSYNC B1 ;  /* 0x0000000000017941 */ /* 0x000fea0003800000 */
.L_x_794:
[----:B------:R-:W-:Y:S01]  /*221a0*/  IMAD.MOV.U32 R13, RZ, RZ, R116 ;  /* 0x000000ffff0d7224 */ /* 0x000fe200078e0074 */
[----:B------:R-:W-:Y:S01]  /*221b0*/  MOV R12, RZ ;  /* 0x000000ff000c7202 */ /* 0x000fe20000000f00 */
[----:B------:R-:W-:Y:S02]  /*221c0*/  IMAD.MOV.U32 R11, RZ, RZ, 0x1c1f ;  /* 0x00001c1fff0b7424 */ /* 0x000fe400078e00ff */
[----:B------:R-:W-:Y:S02]  /*221d0*/  IMAD.MOV.U32 R15, RZ, RZ, -0x1 ;  /* 0xffffffffff0f7424 */ /* 0x000fe400078e00ff */
[----:B------:R-:W-:-:S07]  /*221e0*/  IMAD.MOV.U32 R76, RZ, RZ, R14 ;  /* 0x000000ffff4c7224 */ /* 0x000fce00078e000e */
[----:B------:R-:W-:Y:S05]  /*221f0*/  WARPSYNC.COLLECTIVE R15, `(.L_x_796) ;  /* 0x000000000f087348 */ /* 0x000fea0003c00000 */
[----:B------:R0:W1:Y:S02]  /*22200*/  SHFL.IDX P6, R14, R13, R12, R11 ;  /* 0x0000000c0d0e7389 */ /* 0x00006400000c000b */
[----:B01----:R-:W-:Y:S01]  /*22210*/  ENDCOLLECTIVE ;  /* 0x000000000000791b */ /* 0x003fe20003800000 */
.L_x_796:
[----:B------:R-:W-:Y:S01]  /*22220*/  MOV R11, R14 ;  /* 0x0000000e000b7202 */ /* 0x000fe20000000f00 */
[----:B------:R-:W-:Y:S06]  /*22230*/  BRA `(.L_x_797) ;  /* 0xfffffe1800cc7947 */ /* 0x000fec000383ffff */
.L_x_492:
[----:B------:R-:W-:Y:S01]  /*22240*/  BSSY B1, `(.L_x_798) ;  /* 0x0000008000017945 */ /* 0x000fe20003800000 */
[----:B0---4-:R-:W-:Y:S01]  /*22250*/  IMAD.MOV.U32 R13, RZ, RZ, R113 ;  /* 0x000000ffff0d7224 */ /* 0x011fe200078e0071 */
[----:B---3--:R-:W-:Y:S01]  /*22260*/  MOV R11, 0x1c1f ;  /* 0x00001c1f000b7802 */ /* 0x008fe20000000f00 */
[----:B------:R-:W-:Y:S02]  /*22270*/  IMAD.MOV.U32 R12, RZ, RZ, 0x1 ;  /* 0x00000001ff0c7424 */ /* 0x000fe400078e00ff */
[----:B------:R-:W-:-:S07]  /*22280*/  IMAD.MOV.U32 R15, RZ, RZ, -0x1 ;  /* 0xffffffffff0f7424 */ /* 0x000fce00078e00ff */
[----:B-12---:R-:W-:Y:S05]  /*22290*/  WARPSYNC.COLLECTIVE R15, `(.L_x_799) ;  /* 0x000000000f087348 */ /* 0x006fea0003c00000 */
[----:B------:R0:W3:Y:S02]  /*222a0*/  SHFL.IDX P6, R14, R13, R12, R11 ;  /* 0x0000000c0d0e7389 */ /* 0x0000e400000c000b */
[----:B0123--:R-:W-:Y:S01]  /*222b0*/  ENDCOLLECTIVE ;  /* 0x000000000000791b */ /* 0x00ffe20003800000 */
.L_x_799:
[----:B------:R-:W-:Y:S05]  /*222c0*/  BSYNC B1 ;  /* 0x0000000000017941 */ /* 0x000fea0003800000 */
.L_x_798:
[----:B------:R-:W-:Y:S01]  /*222d0*/  MOV R13, R116 ;  /* 0x00000074000d7202 */ /* 0x000fe20000000f00 */
[----:B------:R-:W-:Y:S01]  /*222e0*/  IMAD.MOV.U32 R12, RZ, RZ, 0x1 ;  /* 0x00000001ff0c7424 */ /* 0x000fe200078e00ff */
[----:B------:R-:W-:Y:S01]  /*222f0*/  MOV R15, 0xffffffff ;  /* 0xffffffff000f7802 */ /* 0x000fe20000000f00 */
[----:B------:R-:W-:Y:S02]  /*22300*/  IMAD.MOV.U32 R11, RZ, RZ, 0x1c1f ;  /* 0x00001c1fff0b7424 */ /* 0x000fe400078e00ff */
[----:B------:R-:W-:-:S07]  /*22310*/  IMAD.MOV.U32 R113, RZ, RZ, R14 ;  /* 0x000000ffff717224 */ /* 0x000fce00078e000e */
[----:B------:R-:W-:Y:S05]  /*22320*/  WARPSYNC.COLLECTIVE R15, `(.L_x_800) ;  /* 0x000000000f087348 */ /* 0x000fea0003c00000 */
[----:B------:R0:W1:Y:S02]  /*22330*/  SHFL.IDX P6, R14, R13, R12, R11 ;  /* 0x0000000c0d0e7389 */ /* 0x00006400000c000b */
[----:B01----:R-:W-:Y:S01]  /*22340*/  ENDCOLLECTIVE ;  /* 0x000000000000791b */ /* 0x003fe20003800000 */
.L_x_800:
[----:B------:R-:W-:Y:S01]  /*22350*/  IMAD.MOV.U32 R116, RZ, RZ, R14 ;  /* 0x000000ffff747224 */ /* 0x000fe200078e000e */
[----:B------:R-:W-:Y:S06]  /*22360*/  BRA `(.L_x_801) ;  /* 0xfffffe2c00dc7947 */ /* 0x000fec000383ffff */
.L_x_522:
[----:B0-----:R0:W1:Y:S02]  /*22370*/  SYNCS.PHASECHK.TRANS64.TRYWAIT P5, [R83+URZ+0x30890], R84 ;  /* 0x03089054530075a7 */ /* 0x00106400080a017f */
[----:B-1----:R-:W-:Y:S05]  /*22380*/  @!P5 NANOSLEEP.SYNCS 0x989680 ;  /* 0x009896800000d95d */ /* 0x002fea0003900000 */
[----:B------:R-:W1:Y:S02]  /*22390*/  @!P5 SYNCS.PHASECHK.TRANS64 P5, [R83+URZ+0x30890], R84 ;  /* 0x030890545300d5a7 */ /* 0x000e6400080a007f */
[----:B-1----:R-:W-:Y:S05]  /*223a0*/  @!P5 BRA `(.L_x_522) ;  /* 0xfffffffc00f0d947 */ /* 0x002fea000383ffff */
[----:B------:R-:W-:Y:S05]  /*223b0*/  BRA `(.L_x_802) ;  /* 0xfffffe4c00cc7947 */ /* 0x000fea000383ffff */
.L_x_523:
[----:B------:R-:W-:Y:S01]  /*223c0*/  BSSY B1, `(.L_x_803) ;  /* 0x0000008000017945 */ /* 0x000fe20003800000 */
[----:B------:R-:W-:Y:S01]  /*223d0*/  IMAD.MOV.U32 R13, RZ, RZ, R113 ;  /* 0x000000ffff0d7224 */ /* 0x000fe200078e0071 */
[----:B------:R-:W-:Y:S01]  /*223e0*/  MOV R12, RZ ;  /* 0x000000ff000c7202 */ /* 0x000fe20000000f00 */
[----:B------:R-:W-:Y:S02]  /*223f0*/  IMAD.MOV.U32 R11, RZ, RZ, 0x1c1f ;  /* 0x00001c1fff0b7424 */ /* 0x000fe400078e00ff */
[----:B------:R-:W-:-:S07]  /*22400*/  IMAD.MOV.U32 R15, RZ, RZ, -0x1 ;  /* 0xffffffffff0f7424 */ /* 0x000fce00078e00ff */
[----:B0-----:R-:W-:Y:S05]  /*22410*/  WARPSYNC.COLLECTIVE R15, `(.L_x_804) ;  /* 0x000000000f087348 */ /* 0x001fea0003c00000 */
[----:B------:R1:W2:Y:S02]  /*22420*/  SHFL.IDX P6, R14, R13, R12, R11 ;  /* 0x0000000c0d0e7389 */ /* 0x0002a400000c000b */
[----:B012---:R-:W-:Y:S01]  /*22430*/  ENDCOLLECTIVE ;  /* 0x000000000000791b */ /* 0x007fe20003800000 */
.L_x_804:
[----:B------:R-:W-:Y:S05]  /*22440*/  BSYNC B1 ;  /* 0x0000000000017941 */ /* 0x000fea0003800000 */
.L_x_803:
[----:B------:R-:W-:Y:S01]  /*22450*/  IMAD.MOV.U32 R13, RZ, RZ, R116 ;  /* 0x000000ffff0d7224 */ /* 0x000fe200078e0074 */
[----:B------:R-:W-:Y:S01]  /*22460*/  MOV R11, 0x1c1f ;  /* 0x00001c1f000b7802 */ /* 0x000fe20000000f00 */
[----:B------:R-:W-:Y:S01]  /*22470*/  IMAD.MOV.U32 R12, RZ, RZ, RZ ;  /* 0x000000ffff0c7224 */ /* 0x000fe200078e00ff */
[----:B------:R-:W-:Y:S01]  /*22480*/  MOV R115, R14 ;  /* 0x0000000e00737202 */ /* 0x000fe20000000f00 */
[----:B------:R-:W-:-:S07]  /*22490*/  IMAD.MOV.U32 R15, RZ, RZ, -0x1 ;  /* 0xffffffffff0f7424 */ /* 0x000fce00078e00ff */
[----:B------:R-:W-:Y:S05]  /*224a0*/  WARPSYNC.COLLECTIVE R15, `(.L_x_805) ;  /* 0x000000000f087348 */ /* 0x000fea0003c00000 */
[----:B------:R0:W1:Y:S02]  /*224b0*/  SHFL.IDX P6, R14, R13, R12, R11 ;  /* 0x0000000c0d0e7389 */ /* 0x00006400000c000b */
[----:B01----:R-:W-:Y:S01]  /*224c0*/  ENDCOLLECTIVE ;  /* 0x000000000000791b */ /* 0x003fe20003800000 */
.L_x_805:
[----:B------:R-:W-:Y:S01]  /*224d0*/  IMAD.MOV.U32 R11, RZ, RZ, R14 ;  /* 0x000000ffff0b7224 */ /* 0x000fe200078e000e */
[----:B------:R-:W-:Y:S06]  /*224e0*/  BRA `(.L_x_806) ;  /* 0xfffffe4c009c7947 */ /* 0x000fec000383ffff */
.L_x_536:
[----:B------:R-:W-:Y:S01]  /*224f0*/  BSSY B1, `(.L_x_807) ;  /* 0x0000008000017945 */ /* 0x000fe20003800000 */
[----:B--234-:R-:W-:Y:S01]  /*22500*/  MOV R13, R113 ;  /* 0x00000071000d7202 */ /* 0x01cfe20000000f00 */
[----:B------:R-:W-:Y:S01]  /*22510*/  IMAD.MOV.U32 R12, RZ, RZ, 0x1 ;  /* 0x00000001ff0c7424 */ /* 0x000fe200078e00ff */
[----:B------:R-:W-:Y:S01]  /*22520*/  MOV R15, 0xffffffff ;  /* 0xffffffff000f7802 */ /* 0x000fe20000000f00 */
[----:B------:R-:W-:-:S07]  /*22530*/  IMAD.MOV.U32 R11, RZ, RZ, 0x1c1f ;  /* 0x00001c1fff0b7424 */ /* 0x000fce00078e00ff */
[----:B01----:R-:W-:Y:S05]  /*22540*/  WARPSYNC.COLLECTIVE R15, `(.L_x_808) ;  /* 0x000000000f087348 */ /* 0x003fea0003c00000 */
[----:B------:R2:W3:Y:S02]  /*22550*/  SHFL.IDX P6, R14, R13, R12, R11 ;  /* 0x0000000c0d0e7389 */ /* 0x0004e400000c000b */
[----:B0123--:R-:W-:Y:S01]  /*22560*/  ENDCOLLECTIVE ;  /* 0x000000000000791b */ /* 0x00ffe20003800000 */
.L_x_808:
[----:B------:R-:W-:Y:S05]  /*22570*/  BSYNC B1 ;  /* 0x0000000000017941 */ /* 0x000fea0003800000 */
.L_x_807:
[----:B------:R-:W-:Y:S01]  /*22580*/  IMAD.MOV.U32 R13, RZ, RZ, R116 ;  /* 0x000000ffff0d7224 */ /* 0x000fe200078e0074 */
[----:B------:R-:W-:Y:S01]  /*22590*/  MOV R12, 0x1 ;  /* 0x00000001000c7802 */ /* 0x000fe20000000f00 */
[----:B------:R-:W-:Y:S02]  /*225a0*/  IMAD.MOV.U32 R11, RZ, RZ, 0x1c1f ;  /* 0x00001c1fff0b7424 */ /* 0x000fe400078e00ff */
[----:B------:R-:W-:Y:S02]  /*225b0*/  IMAD.MOV.U32 R15, RZ, RZ, -0x1 ;  /* 0xffffffffff0f7424 */ /* 0x000fe400078e00ff */
[----:B------:R-:W-:-:S07]  /*225c0*/  IMAD.MOV.U32 R113, RZ, RZ, R14 ;  /* 0x000000ffff717224 */ /* 0x000fce00078e000e */
[----:B------:R-:W-:Y:S05]  /*225d0*/  WARPSYNC.COLLECTIVE R15, `(.L_x_809) ;  /* 0x000000000f087348 */ /* 0x000fea0003c00000 */
[----:B------:R0:W1:Y:S02]  /*225e0*/  SHFL.IDX P6, R14, R13, R12, R11 ;  /* 0x0000000c0d0e7389 */ /* 0x00006400000c000b */
[----:B01----:R-:W-:Y:S01]  /*225f0*/  ENDCOLLECTIVE ;  /* 0x000000000000791b */ /* 0x003fe20003800000 */
.L_x_809:
[----:B------:R-:W-:Y:S01]  /*22600*/  MOV R116, R14 ;  /* 0x0000000e00747202 */ /* 0x000fe20000000f00 */
[----:B------:R-:W-:Y:S06]  /*22610*/  BRA `(.L_x_810) ;  /* 0xfffffe6400187947 */ /* 0x000fec000383ffff */
.L_x_549:
[----:B0-----:R0:W1:Y:S02]  /*22620*/  SYNCS.PHASECHK.TRANS64.TRYWAIT P3, [R83+URZ+0x30890], R84 ;  /* 0x03089054530075a7 */ /* 0x001064000806017f */
[----:B-1----:R-:W-:Y:S05]  /*22630*/  @!P3 NANOSLEEP.SYNCS 0x989680 ;  /* 0x009896800000b95d */ /* 0x002fea0003900000 */
[----:B------:R-:W1:Y:S02]  /*22640*/  @!P3 SYNCS.PHASECHK.TRANS64 P3, [R83+URZ+0x30890], R84 ;  /* 0x030890545300b5a7 */ /* 0x000e64000806007f */
[----:B-1----:R-:W-:Y:S05]  /*22650*/  @!P3 BRA `(.L_x_549) ;  /* 0xfffffffc00f0b947 */ /* 0x002fea000383ffff */
[----:B------:R-:W-:Y:S05]  /*22660*/  BRA `(.L_x_811) ;  /* 0xfffffe7800c87947 */ /* 0x000fea000383ffff */
.L_x_550:
        /* <DEDUP_REMOVED lines=8> */
.L_x_813:
[----:B------:R-:W-:Y:S05]  /*226f0*/  BSYNC B1 ;  /* 0x0000000000017941 */ /* 0x000fea0003800000 */
.L_x_812:
[----:B------:R-:W-:Y:S01]  /*22700*/  MOV R13, R34 ;  /* 0x00000022000d7202 */ /* 0x000fe20000000f00 */
[----:B------:R-:W-:Y:S01]  /*22710*/  IMAD.MOV.U32 R12, RZ, RZ, RZ ;  /* 0x000000ffff0c7224 */ /* 0x000fe200078e00ff */
[----:B------:R-:W-:Y:S01]  /*22720*/  MOV R15, 0xffffffff ;  /* 0xffffffff000f7802 */ /* 0x000fe20000000f00 */
[----:B------:R-:W-:Y:S02]  /*22730*/  IMAD.MOV.U32 R11, RZ, RZ, 0x1c1f ;  /* 0x00001c1fff0b7424 */ /* 0x000fe400078e00ff */
[----:B------:R-:W-:-:S07]  /*22740*/  IMAD.MOV.U32 R37, RZ, RZ, R14 ;  /* 0x000000ffff257224 */ /* 0x000fce00078e000e */
[----:B------:R-:W-:Y:S05]  /*22750*/  WARPSYNC.COLLECTIVE R15, `(.L_x_814) ;  /* 0x000000000f087348 */ /* 0x000fea0003c00000 */
[----:B------:R0:W1:Y:S02]  /*22760*/  SHFL.IDX P6, R14, R13, R12, R11 ;  /* 0x0000000c0d0e7389 */ /* 0x00006400000c000b */
[----:B01----:R-:W-:Y:S01]  /*22770*/  ENDCOLLECTIVE ;  /* 0x000000000000791b */ /* 0x003fe20003800000 */
.L_x_814:
[----:B------:R-:W-:Y:S01]  /*22780*/  IMAD.MOV.U32 R38, RZ, RZ, R14 ;  /* 0x000000ffff267224 */ /* 0x000fe200078e000e */
[----:B------:R-:W-:Y:S06]  /*22790*/  BRA `(.L_x_815) ;  /* 0xfffffe7800e47947 */ /* 0x000fec000383ffff */
.L_x_553:
[----:B------:R-:W-:Y:S01]  /*227a0*/  BSSY B1, `(.L_x_816) ;  /* 0x0000008000017945 */ /* 0x000fe20003800000 */
[----:B----4-:R-:W-:Y:S01]  /*227b0*/  IMAD.MOV.U32 R13, RZ, RZ, R35 ;  /* 0x000000ffff0d7224 */ /* 0x010fe200078e0023 */
[----:B------:R-:W-:Y:S01]  /*227c0*/  MOV R12, 0x1 ;  /* 0x00000001000c7802 */ /* 0x000fe20000000f00 */
[----:B------:R-:W-:Y:S02]  /*227d0*/  IMAD.MOV.U32 R11, RZ, RZ, 0x1c1f ;  /* 0x00001c1fff0b7424 */ /* 0x000fe400078e00ff */
[----:B------:R-:W-:-:S07]  /*227e0*/  IMAD.MOV.U32 R15, RZ, RZ, -0x1 ;  /* 0xffffffffff0f7424 */ /* 0x000fce00078e00ff */
[----:B0123--:R-:W-:Y:S05]  /*227f0*/  WARPSYNC.COLLECTIVE R15, `(.L_x_817) ;  /* 0x000000000f087348 */ /* 0x00ffea0003c00000 */
[----:B------:R4:W0:Y:S02]  /*22800*/  SHFL.IDX P6, R14, R13, R12, R11 ;  /* 0x0000000c0d0e7389 */ /* 0x00082400000c000b */
[----:B01234-:R-:W-:Y:S01]  /*22810*/  ENDCOLLECTIVE ;  /* 0x000000000000791b */ /* 0x01ffe20003800000 */
.L_x_817:
[----:B------:R-:W-:Y:S05]  /*22820*/  BSYNC B1 ;  /* 0x0000000000017941 */ /* 0x000fea0003800000 */
.L_x_816:
[----:B------:R-:W-:Y:S01]  /*22830*/  IMAD.MOV.U32 R13, RZ, RZ, R34 ;  /* 0x000000ffff0d7224 */ /* 0x000fe200078e0022 */
[----:B------:R-:W-:Y:S01]  /*22840*/  MOV R11, 0x1c1f ;  /* 0x00001c1f000b7802 */ /* 0x000fe20000000f00 */
[----:B------:R-:W-:Y:S01]  /*22850*/  IMAD.MOV.U32 R12, RZ, RZ, 0x1 ;  /* 0x00000001ff0c7424 */ /* 0x000fe200078e00ff */
[----:B------:R-:W-:Y:S01]  /*22860*/  MOV R35, R14 ;  /* 0x0000000e00237202 */ /* 0x000fe20000000f00 */
[----:B------:R-:W-:-:S07]  /*22870*/  IMAD.MOV.U32 R15, RZ, RZ, -0x1 ;  /* 0xffffffffff0f7424 */ /* 0x000fce00078e00ff */
[----:B------:R-:W-:Y:S05]  /*22880*/  WARPSYNC.COLLECTIVE R15, `(.L_x_818) ;  /* 0x000000000f087348 */ /* 0x000fea0003c00000 */
[----:B------:R0:W1:Y:S02]  /*22890*/  SHFL.IDX P6, R14, R13, R12, R11 ;  /* 0x0000000c0d0e7389 */ /* 0x00006400000c000b */
[----:B01----:R-:W-:Y:S01]  /*228a0*/  ENDCOLLECTIVE ;  /* 0x000000000000791b */ /* 0x003fe20003800000 */
.L_x_818:
[----:B------:R-:W-:Y:S01]  /*228b0*/  IMAD.MOV.U32 R34, RZ, RZ, R14 ;  /* 0x000000ffff227224 */ /* 0x000fe200078e000e */
[----:B------:R-:W-:Y:S06]  /*228c0*/  BRA `(.L_x_819) ;  /* 0xfffffe7c00407947 */ /* 0x000fec000383ffff */
.L_x_557:
[----:B---3--:R3:W0:Y:S02]  /*228d0*/  SYNCS.PHASECHK.TRANS64.TRYWAIT P2, [R83+URZ+0x308b0], R84 ;  /* 0x0308b054530075a7 */ /* 0x008624000804017f */
[----:B0-----:R-:W-:Y:S05]  /*228e0*/  @!P2 NANOSLEEP.SYNCS 0x989680 ;  /* 0x009896800000a95d */ /* 0x001fea0003900000 */
[----:B------:R-:W0:Y:S02]  /*228f0*/  @!P2 SYNCS.PHASECHK.TRANS64 P2, [R83+URZ+0x308b0], R84 ;  /* 0x0308b0545300a5a7 */ /* 0x000e24000804007f */
[----:B0-----:R-:W-:Y:S05]  /*22900*/  @!P2 BRA `(.L_x_557) ;  /* 0xfffffffc00f0a947 */ /* 0x001fea000383ffff */
[----:B------:R-:W-:Y:S05]  /*22910*/  BRA `(.L_x_820) ;  /* 0xfffffe80001c7947 */ /* 0x000fea000383ffff */
.L_x_577:
[----:B------:R-:W-:Y:S01]  /*22920*/  BSSY B1, `(.L_x_821) ;  /* 0x0000008000017945 */ /* 0x000fe20003800000 */
[----:B------:R-:W-:Y:S01]  /*22930*/  MOV R13, R24 ;  /* 0x00000018000d7202 */ /* 0x000fe20000000f00 */
[----:B------:R-:W-:Y:S01]  /*22940*/  IMAD.MOV.U32 R12, RZ, RZ, RZ ;  /* 0x000000ffff0c7224 */ /* 0x000fe200078e00ff */
[----:B------:R-:W-:Y:S01]  /*22950*/  MOV R15, 0xffffffff ;  /* 0xffffffff000f7802 */ /* 0x000fe20000000f00 */
[----:B------:R-:W-:-:S07]  /*22960*/  IMAD.MOV.U32 R11, RZ, RZ, 0x1c1f ;  /* 0x00001c1fff0b7424 */ /* 0x000fce00078e00ff */
[----:B------:R-:W-:Y:S05]  /*22970*/  WARPSYNC.COLLECTIVE R15, `(.L_x_822) ;  /* 0x000000000f087348 */ /* 0x000fea0003c00000 */
[----:B------:R0:W1:Y:S02]  /*22980*/  SHFL.IDX P6, R14, R13, R12, R11 ;  /* 0x0000000c0d0e7389 */ /* 0x00006400000c000b */
[----:B01----:R-:W-:Y:S01]  /*22990*/  ENDCOLLECTIVE ;  /* 0x000000000000791b */ /* 0x003fe20003800000 */
.L_x_822:
[----:B------:R-:W-:Y:S05]  /*229a0*/  BSYNC B1 ;  /* 0x0000000000017941 */ /* 0x000fea0003800000 */
.L_x_821:
        /* <DEDUP_REMOVED lines=8> */
.L_x_823:
[----:B------:R-:W-:Y:S01]  /*22a30*/  IMAD.MOV.U32 R13, RZ, RZ, R41 ;  /* 0x000000ffff0d7224 */ /* 0x000fe200078e0029 */
[----:B------:R-:W-:-:S07]  /*22a40*/  MOV R38, R14 ;  /* 0x0000000e00267202 */ /* 0x000fce0000000f00 */
[----:B------:R-:W-:Y:S05]  /*22a50*/  WARPSYNC.COLLECTIVE R15, `(.L_x_824) ;  /* 0x000000000f087348 */ /* 0x000fea0003c00000 */
[----:B------:R0:W1:Y:S02]  /*22a60*/  SHFL.IDX P6, R14, R13, R12, R11 ;  /* 0x0000000c0d0e7389 */ /* 0x00006400000c000b */
[----:B01----:R-:W-:Y:S01]  /*22a70*/  ENDCOLLECTIVE ;  /* 0x000000000000791b */ /* 0x003fe20003800000 */
.L_x_824:
[----:B------:R-:W-:Y:S01]  /*22a80*/  MOV R13, R40 ;  /* 0x00000028000d7202 */ /* 0x000fe20000000f00 */
[----:B------:R-:W-:-:S07]  /*22a90*/  IMAD.MOV.U32 R41, RZ, RZ, R14 ;  /* 0x000000ffff297224 */ /* 0x000fce00078e000e */
[----:B------:R-:W-:Y:S05]  /*22aa0*/  WARPSYNC.COLLECTIVE R15, `(.L_x_825) ;  /* 0x000000000f087348 */ /* 0x000fea0003c00000 */
[----:B------:R0:W1:Y:S02]  /*22ab0*/  SHFL.IDX P6, R14, R13, R12, R11 ;  /* 0x0000000c0d0e7389 */ /* 0x00006400000c000b */
[----:B01----:R-:W-:Y:S01]  /*22ac0*/  ENDCOLLECTIVE ;  /* 0x000000000000791b */ /* 0x003fe20003800000 */
.L_x_825:
[----:B------:R-:W-:Y:S01]  /*22ad0*/  IMAD.MOV.U32 R40, RZ, RZ, R14 ;  /* 0x000000ffff287224 */ /* 0x000fe200078e000e */
[----:B------:R-:W-:Y:S06]  /*22ae0*/  BRA `(.L_x_826) ;  /* 0xfffffe90006c7947 */ /* 0x000fec000383ffff */
.L_x_581:
[----:B0-----:R0:W1:Y:S02]  /*22af0*/  SYNCS.PHASECHK.TRANS64.TRYWAIT P0, [R18+URZ+0x30800], R5 ;  /* 0x03080005120075a7 */ /* 0x001064000800017f */
[----:B-1----:R-:W-:Y:S05]  /*22b00*/  @!P0 NANOSLEEP.SYNCS 0x989680 ;  /* 0x009896800000895d */ /* 0x002fea0003900000 */
[----:B------:R-:W1:Y:S02]  /*22b10*/  @!P0 SYNCS.PHASECHK.TRANS64 P0, [R18+URZ+0x30800], R5 ;  /* 0x03080005120085a7 */ /* 0x000e64000800007f */
[----:B-1----:R-:W-:Y:S05]  /*22b20*/  @!P0 BRA `(.L_x_581) ;  /* 0xfffffffc00f08947 */ /* 0x002fea000383ffff */
[----:B------:R-:W-:Y:S05]  /*22b30*/  BRA `(.L_x_827) ;  /* 0xfffffe9c00247947 */ /* 0x000fea000383ffff */
.L_x_605:
[----:B------:R-:W-:Y:S01]  /*22b40*/  BSSY B1, `(.L_x_828) ;  /* 0x0000008000017945 */ /* 0x000fe20003800000 */
[----:B------:R-:W-:Y:S01]  /*22b50*/  IMAD.MOV.U32 R13, RZ, RZ, R24 ;  /* 0x000000ffff0d7224 */ /* 0x000fe200078e0018 */
[----:B------:R-:W-:Y:S01]  /*22b60*/  MOV R12, RZ ;  /* 0x000000ff000c7202 */ /* 0x000fe20000000f00 */
[----:B------:R-:W-:Y:S02]  /*22b70*/  IMAD.MOV.U32 R11, RZ, RZ, 0x1c1f ;  /* 0x00001c1fff0b7424 */ /* 0x000fe400078e00ff */
[----:B------:R-:W-:-:S07]  /*22b80*/  IMAD.MOV.U32 R15, RZ, RZ, -0x1 ;  /* 0xffffffffff0f7424 */ /* 0x000fce00078e00ff */
[----:B------:R-:W-:Y:S05]  /*22b90*/  WARPSYNC.COLLECTIVE R15, `(.L_x_829) ;  /* 0x000000000f087348 */ /* 0x000fea0003c00000 */
[----:B------:R0:W1:Y:S02]  /*22ba0*/  SHFL.IDX P6, R14, R13, R12, R11 ;  /* 0x0000000c0d0e7389 */ /* 0x00006400000c000b */
[----:B01----:R-:W-:Y:S01]  /*22bb0*/  ENDCOLLECTIVE ;  /* 0x000000000000791b */ /* 0x003fe20003800000 */
.L_x_829:
[----:B------:R-:W-:Y:S05]  /*22bc0*/  BSYNC B1 ;  /* 0x0000000000017941 */ /* 0x000fea0003800000 */
.L_x_828:
        /* <DEDUP_REMOVED lines=8> */
.L_x_830:
[----:B------:R-:W-:Y:S01]  /*22c50*/  MOV R13, R41 ;  /* 0x00000029000d7202 */ /* 0x000fe20000000f00 */
[----:B------:R-:W-:-:S07]  /*22c60*/  IMAD.MOV.U32 R3, RZ, RZ, R14 ;  /* 0x000000ffff037224 */ /* 0x000fce00078e000e */
[----:B------:R-:W-:Y:S05]  /*22c70*/  WARPSYNC.COLLECTIVE R15, `(.L_x_831) ;  /* 0x000000000f087348 */ /* 0x000fea0003c00000 */
[----:B------:R0:W1:Y:S02]  /*22c80*/  SHFL.IDX P6, R14, R13, R12, R11 ;  /* 0x0000000c0d0e7389 */ /* 0x00006400000c000b */
[----:B01----:R-:W-:Y:S01]  /*22c90*/  ENDCOLLECTIVE ;  /* 0x000000000000791b */ /* 0x003fe20003800000 */
.L_x_831:
[----:B------:R-:W-:Y:S02]  /*22ca0*/  IMAD.MOV.U32 R13, RZ, RZ, R40 ;  /* 0x000000ffff0d7224 */ /* 0x000fe400078e0028 */
[----:B------:R-:W-:-:S07]  /*22cb0*/  IMAD.MOV.U32 R37, RZ, RZ, R14 ;  /* 0x000000ffff257224 */ /* 0x000fce00078e000e */
[----:B------:R-:W-:Y:S05]  /*22cc0*/  WARPSYNC.COLLECTIVE R15, `(.L_x_832) ;  /* 0x000000000f087348 */ /* 0x000fea0003c00000 */
[----:B------:R0:W1:Y:S02]  /*22cd0*/  SHFL.IDX P6, R14, R13, R12, R11 ;  /* 0x0000000c0d0e7389 */ /* 0x00006400000c000b */
[----:B01----:R-:W-:Y:S01]  /*22ce0*/  ENDCOLLECTIVE ;  /* 0x000000000000791b */ /* 0x003fe20003800000 */
.L_x_832:
[----:B------:R-:W-:Y:S01]  /*22cf0*/  MOV R40, R14 ;  /* 0x0000000e00287202 */ /* 0x000fe20000000f00 */
[----:B------:R-:W-:Y:S06]  /*22d00*/  BRA `(.L_x_833) ;  /* 0xfffffeb800c47947 */ /* 0x000fec000383ffff */
.L_x_609:
[----:B0-----:R0:W1:Y:S02]  /*22d10*/  SYNCS.PHASECHK.TRANS64.TRYWAIT P0, [R18+URZ+0x30800], R3 ;  /* 0x03080003120075a7 */ /* 0x001064000800017f */
[----:B-1----:R-:W-:Y:S05]  /*22d20*/  @!P0 NANOSLEEP.SYNCS 0x989680 ;  /* 0x009896800000895d */ /* 0x002fea0003900000 */
[----:B------:R-:W1:Y:S02]  /*22d30*/  @!P0 SYNCS.PHASECHK.TRANS64 P0, [R18+URZ+0x30800], R3 ;  /* 0x03080003120085a7 */ /* 0x000e64000800007f */
[----:B-1----:R-:W-:Y:S05]  /*22d40*/  @!P0 BRA `(.L_x_609) ;  /* 0xfffffffc00f08947 */ /* 0x002fea000383ffff */
[----:B------:R-:W-:Y:S05]  /*22d50*/  BRA `(.L_x_834) ;  /* 0xfffffec000d47947 */ /* 0x000fea000383ffff */
.L_x_623:
[----:B-1----:R1:W2:Y:S02]  /*22d60*/  SYNCS.PHASECHK.TRANS64.TRYWAIT P1, [R3+URZ+0x30830], R0 ;  /* 0x03083000030075a7 */ /* 0x0022a4000802017f */
[----:B--2---:R-:W-:Y:S05]  /*22d70*/  @!P1 NANOSLEEP.SYNCS 0x989680 ;  /* 0x009896800000995d */ /* 0x004fea0003900000 */
[----:B------:R-:W2:Y:S02]  /*22d80*/  @!P1 SYNCS.PHASECHK.TRANS64 P1, [R3+URZ+0x30830], R0 ;  /* 0x03083000030095a7 */ /* 0x000ea4000802007f */
[----:B--2---:R-:W-:Y:S05]  /*22d90*/  @!P1 BRA `(.L_x_623) ;  /* 0xfffffffc00f09947 */ /* 0x004fea000383ffff */
[----:B------:R-:W-:Y:S05]  /*22da0*/  BRA `(.L_x_622) ;  /* 0xfffffee800107947 */ /* 0x000fea000383ffff */
.L_x_631:
[----:B-1----:R1:W2:Y:S02]  /*22db0*/  SYNCS.PHASECHK.TRANS64.TRYWAIT P1, [R0+URZ+0x30830], R4 ;  /* 0x03083004000075a7 */ /* 0x0022a4000802017f */
[----:B--2---:R-:W-:Y:S05]  /*22dc0*/  @!P1 NANOSLEEP.SYNCS 0x989680 ;  /* 0x009896800000995d */ /* 0x004fea0003900000 */
[----:B------:R-:W2:Y:S02]  /*22dd0*/  @!P1 SYNCS.PHASECHK.TRANS64 P1, [R0+URZ+0x30830], R4 ;  /* 0x03083004000095a7 */ /* 0x000ea4000802007f */
[----:B--2---:R-:W-:Y:S05]  /*22de0*/  @!P1 BRA `(.L_x_631) ;  /* 0xfffffffc00f09947 */ /* 0x004fea000383ffff */
[----:B------:R-:W-:Y:S05]  /*22df0*/  BRA `(.L_x_630) ;  /* 0xffffff0c00c87947 */ /* 0x000fea000383ffff */
.L_x_636:
[----:B-1----:R1:W2:Y:S02]  /*22e00*/  SYNCS.PHASECHK.TRANS64.TRYWAIT P1, [R9+URZ+0x30850], R2 ;  /* 0x03085002090075a7 */ /* 0x0022a4000802017f */
[----:B--2---:R-:W-:Y:S05]  /*22e10*/  @!P1 NANOSLEEP.SYNCS 0x989680 ;  /* 0x009896800000995d */ /* 0x004fea0003900000 */
[----:B------:R-:W2:Y:S02]  /*22e20*/  @!P1 SYNCS.PHASECHK.TRANS64 P1, [R9+URZ+0x30850], R2 ;  /* 0x03085002090095a7 */ /* 0x000ea4000802007f */
[----:B--2---:R-:W-:Y:S05]  /*22e30*/  @!P1 BRA `(.L_x_636) ;  /* 0xfffffffc00f09947 */ /* 0x004fea000383ffff */
[----:B------:R-:W-:Y:S05]  /*22e40*/  BRA `(.L_x_635) ;  /* 0xffffff1c006c7947 */ /* 0x000fea000383ffff */
.L_x_644:
[----:B-1----:R1:W2:Y:S02]  /*22e50*/  SYNCS.PHASECHK.TRANS64.TRYWAIT P1, [R6+URZ+0x30850], R2 ;  /* 0x03085002060075a7 */ /* 0x0022a4000802017f */
[----:B--2---:R-:W-:Y:S05]  /*22e60*/  @!P1 NANOSLEEP.SYNCS 0x989680 ;  /* 0x009896800000995d */ /* 0x004fea0003900000 */
[----:B------:R-:W2:Y:S02]  /*22e70*/  @!P1 SYNCS.PHASECHK.TRANS64 P1, [R6+URZ+0x30850], R2 ;  /* 0x03085002060095a7 */ /* 0x000ea4000802007f */
[----:B--2---:R-:W-:Y:S05]  /*22e80*/  @!P1 BRA `(.L_x_644) ;  /* 0xfffffffc00f09947 */ /* 0x004fea000383ffff */
[----:B------:R-:W-:Y:S05]  /*22e90*/  BRA `(.L_x_643) ;  /* 0xffffff3400c47947 */ /* 0x000fea000383ffff */
.L_x_684:
[----:B------:R-:W0:Y:S01]  /*22ea0*/  S2R R9, SR_TID.X ;  /* 0x0000000000097919 */ /* 0x000e220000002100 */
[----:B------:R-:W-:Y:S01]  /*22eb0*/  BSSY B1, `(.L_x_835) ;  /* 0x000000a000017945 */ /* 0x000fe20003800000 */
[----:B------:R-:W-:Y:S01]  /*22ec0*/  IMAD.MOV.U32 R12, RZ, RZ, RZ ;  /* 0x000000ffff0c7224 */ /* 0x000fe200078e00ff */
[----:B------:R-:W-:Y:S01]  /*22ed0*/  MOV R11, 0x1f ;  /* 0x0000001f000b7802 */ /* 0x000fe20000000f00 */
[----:B------:R-:W-:Y:S01]  /*22ee0*/  IMAD.MOV.U32 R15, RZ, RZ, -0x1 ;  /* 0xffffffffff0f7424 */ /* 0x000fe200078e00ff */
[----:B0-----:R-:W-:-:S04]  /*22ef0*/  SHF.R.U32.HI R9, RZ, 0x5, R9 ;  /* 0x00000005ff097819 */ /* 0x001fc80000011609 */
[----:B------:R-:W-:-:S05]  /*22f00*/  LOP3.LUT R9, R9, 0x3, RZ, 0xc0, !PT ;  /* 0x0000000309097812 */ /* 0x000fca00078ec0ff */
[----:B------:R-:W-:-:S07]  /*22f10*/  IMAD.MOV.U32 R13, RZ, RZ, R9 ;  /* 0x000000ffff0d7224 */ /* 0x000fce00078e0009 */
[----:B------:R-:W-:Y:S05]  /*22f20*/  WARPSYNC.COLLECTIVE R15, `(.L_x_836) ;  /* 0x000000000f087348 */ /* 0x000fea0003c00000 */
[----:B------:R0:W1:Y:S02]  /*22f30*/  SHFL.IDX P6, R14, R13, R12, R11 ;  /* 0x0000000c0d0e7389 */ /* 0x00006400000c000b */
[----:B01----:R-:W-:Y:S01]  /*22f40*/  ENDCOLLECTIVE ;  /* 0x000000000000791b */ /* 0x003fe20003800000 */
.L_x_836:
[----:B------:R-:W-:Y:S05]  /*22f50*/  BSYNC B1 ;  /* 0x0000000000017941 */ /* 0x000fea0003800000 */
.L_x_835:
[----:B------:R-:W-:Y:S05]  /*22f60*/  BRA `(.L_x_837) ;  /* 0xffffff9400187947 */ /* 0x000fea000383ffff */
.L_x_686:
[----:B------:R-:W-:Y:S01]  /*22f70*/  BSSY B1, `(.L_x_838) ;  /* 0x0000006000017945 */ /* 0x000fe20003800000 */
[----:B------:R-:W-:-:S07]  /*22f80*/  IMAD.MOV.U32 R15, RZ, RZ, -0x1 ;  /* 0xffffffffff0f7424 */ /* 0x000fce00078e00ff */
[----:B0-----:R-:W-:Y:S05]  /*22f90*/  WARPSYNC.COLLECTIVE R15, `(.L_x_839) ;  /* 0x000000000f0c7348 */ /* 0x001fea0003c00000 */
[----:B------:R-:W-:Y:S02]  /*22fa0*/  ELECT P6, UR62, PT ;  /* 0x00000000003e782f */ /* 0x000fe400038c0000 */
[----:B------:R-:W-:Y:S01]  /*22fb0*/  MOV R14, UR62 ;  /* 0x0000003e000e7c02 */ /* 0x000fe20008000f00 */
[----:B0-----:R-:W-:Y:S10]  /*22fc0*/  ENDCOLLECTIVE ;  /* 0x000000000000791b */ /* 0x001ff40003800000 */
.L_x_839:
[----:B------:R-:W-:Y:S05]  /*22fd0*/  BSYNC B1 ;  /* 0x0000000000017941 */ /* 0x000fea0003800000 */
.L_x_838:
[----:B------:R-:W-:Y:S05]  /*22fe0*/  BRA `(.L_x_685) ;  /* 0xffffff9400107947 */ /* 0x000fea000383ffff */
.L_x_688:
[----:B0-----:R0:W1:Y:S02]  /*22ff0*/  SYNCS.PHASECHK.TRANS64.TRYWAIT P0, [R22+URZ+0x30820], R8 ;  /* 0x03082008160075a7 */ /* 0x001064000800017f */
[----:B-1----:R-:W-:Y:S05]  /*23000*/  @!P0 NANOSLEEP.SYNCS 0x989680 ;  /* 0x009896800000895d */ /* 0x002fea0003900000 */
[----:B------:R-:W1:Y:S02]  /*23010*/  @!P0 SYNCS.PHASECHK.TRANS64 P0, [R22+URZ+0x30820], R8 ;  /* 0x03082008160085a7 */ /* 0x000e64000800007f */
[----:B-1----:R-:W-:Y:S05]  /*23020*/  @!P0 BRA `(.L_x_688) ;  /* 0xfffffffc00f08947 */ /* 0x002fea000383ffff */
[----:B------:R-:W-:Y:S05]  /*23030*/  BRA `(.L_x_840) ;  /* 0xffffff9400207947 */ /* 0x000fea000383ffff */
.L_x_692:
[----:B-1----:R1:W2:Y:S02]  /*23040*/  SYNCS.PHASECHK.TRANS64.TRYWAIT P0, [R12+URZ+0x308a0], R11 ;  /* 0x0308a00b0c0075a7 */ /* 0x0022a4000800017f */
[----:B--2---:R-:W-:Y:S05]  /*23050*/  @!P0 NANOSLEEP.SYNCS 0x989680 ;  /* 0x009896800000895d */ /* 0x004fea0003900000 */
[----:B------:R-:W2:Y:S02]  /*23060*/  @!P0 SYNCS.PHASECHK.TRANS64 P0, [R12+URZ+0x308a0], R11 ;  /* 0x0308a00b0c0085a7 */ /* 0x000ea4000800007f */
[----:B--2---:R-:W-:Y:S05]  /*23070*/  @!P0 BRA `(.L_x_692) ;  /* 0xfffffffc00f08947 */ /* 0x004fea000383ffff */
[----:B------:R-:W-:Y:S05]  /*23080*/  BRA `(.L_x_841) ;  /* 0xffffff9400387947 */ /* 0x000fea000383ffff */
.L_x_699:
[----:B0-----:R0:W2:Y:S02]  /*23090*/  SYNCS.PHASECHK.TRANS64.TRYWAIT P0, [R12+URZ+0x308c0], R11 ;  /* 0x0308c00b0c0075a7 */ /* 0x0010a4000800017f */
[----:B--2---:R-:W-:Y:S05]  /*230a0*/  @!P0 NANOSLEEP.SYNCS 0x989680 ;  /* 0x009896800000895d */ /* 0x004fea0003900000 */
[----:B------:R-:W2:Y:S02]  /*230b0*/  @!P0 SYNCS.PHASECHK.TRANS64 P0, [R12+URZ+0x308c0], R11 ;  /* 0x0308c00b0c0085a7 */ /* 0x000ea4000800007f */
[----:B--2---:R-:W-:Y:S05]  /*230c0*/  @!P0 BRA `(.L_x_699) ;  /* 0xfffffffc00f08947 */ /* 0x004fea000383ffff */
[----:B------:R-:W-:Y:S05]  /*230d0*/  BRA `(.L_x_842) ;  /* 0xffffff9800347947 */ /* 0x000fea000383ffff */
.L_x_708:
[----:B-1----:R1:W2:Y:S02]  /*230e0*/  SYNCS.PHASECHK.TRANS64.TRYWAIT P2, [R11+URZ+0x308a0], R10 ;  /* 0x0308a00a0b0075a7 */ /* 0x0022a4000804017f */
[----:B--2---:R-:W-:Y:S05]  /*230f0*/  @!P2 NANOSLEEP.SYNCS 0x989680 ;  /* 0x009896800000a95d */ /* 0x004fea0003900000 */
[----:B------:R-:W2:Y:S02]  /*23100*/  @!P2 SYNCS.PHASECHK.TRANS64 P2, [R11+URZ+0x308a0], R10 ;  /* 0x0308a00a0b00a5a7 */ /* 0x000ea4000804007f */
[----:B--2---:R-:W-:Y:S05]  /*23110*/  @!P2 BRA `(.L_x_708) ;  /* 0xfffffffc00f0a947 */ /* 0x004fea000383ffff */
[----:B------:R-:W-:Y:S05]  /*23120*/  BRA `(.L_x_843) ;  /* 0xffffff9c00687947 */ /* 0x000fea000383ffff */
.L_x_715:
[----:B0-----:R0:W2:Y:S02]  /*23130*/  SYNCS.PHASECHK.TRANS64.TRYWAIT P2, [R11+URZ+0x308c0], R10 ;  /* 0x0308c00a0b0075a7 */ /* 0x0010a4000804017f */
[----:B--2---:R-:W-:Y:S05]  /*23140*/  @!P2 NANOSLEEP.SYNCS 0x989680 ;  /* 0x009896800000a95d */ /* 0x004fea0003900000 */
[----:B------:R-:W2:Y:S02]  /*23150*/  @!P2 SYNCS.PHASECHK.TRANS64 P2, [R11+URZ+0x308c0], R10 ;  /* 0x0308c00a0b00a5a7 */ /* 0x000ea4000804007f */
[----:B--2---:R-:W-:Y:S05]  /*23160*/  @!P2 BRA `(.L_x_715) ;  /* 0xfffffffc00f0a947 */ /* 0x004fea000383ffff */
[----:B------:R-:W-:Y:S05]  /*23170*/  BRA `(.L_x_844) ;  /* 0xffffffa000607947 */ /* 0x000fea000383ffff */
.L_x_732:
[----:B0-----:R-:W0:Y:S01]  /*23180*/  S2R R8, SR_TID.X ;  /* 0x0000000000087919 */ /* 0x001e220000002100 */
[----:B------:R-:W-:Y:S01]  /*23190*/  BSSY B0, `(.L_x_845) ;  /* 0x000000a000007945 */ /* 0x000fe20003800000 */
[----:B------:R-:W-:Y:S01]  /*231a0*/  IMAD.MOV.U32 R12, RZ, RZ, RZ ;  /* 0x000000ffff0c7224 */ /* 0x000fe200078e00ff */
[----:B------:R-:W-:Y:S01]  /*231b0*/  MOV R15, 0xffffffff ;  /* 0xffffffff000f7802 */ /* 0x000fe20000000f00 */
[----:B------:R-:W-:Y:S01]  /*231c0*/  IMAD.MOV.U32 R11, RZ, RZ, 0x1f ;  /* 0x0000001fff0b7424 */ /* 0x000fe200078e00ff */
[----:B0-----:R-:W-:-:S04]  /*231d0*/  SHF.R.U32.HI R8, RZ, 0x5, R8 ;  /* 0x00000005ff087819 */ /* 0x001fc80000011608 */
[----:B------:R-:W-:-:S04]  /*231e0*/  LOP3.LUT R8, R8, 0x3, RZ, 0xc0, !PT ;  /* 0x0000000308087812 */ /* 0x000fc800078ec0ff */
[----:B------:R-:W-:-:S07]  /*231f0*/  MOV R13, R8 ;  /* 0x00000008000d7202 */ /* 0x000fce0000000f00 */
[----:B-----5:R-:W-:Y:S05]  /*23200*/  WARPSYNC.COLLECTIVE R15, `(.L_x_846) ;  /* 0x000000000f087348 */ /* 0x020fea0003c00000 */
[----:B------:R0:W1:Y:S02]  /*23210*/  SHFL.IDX P6, R14, R13, R12, R11 ;  /* 0x0000000c0d0e7389 */ /* 0x00006400000c000b */
[----:B01---5:R-:W-:Y:S01]  /*23220*/  ENDCOLLECTIVE ;  /* 0x000000000000791b */ /* 0x023fe20003800000 */
.L_x_846:
[----:B------:R-:W-:Y:S05]  /*23230*/  BSYNC B0 ;  /* 0x0000000000007941 */ /* 0x000fea0003800000 */
.L_x_845:
[----:B------:R-:W-:Y:S05]  /*23240*/  BRA `(.L_x_847) ;  /* 0xffffffb000147947 */ /* 0x000fea000383ffff */
.L_x_735:
[----:B0-----:R0:W1:Y:S02]  /*23250*/  SYNCS.PHASECHK.TRANS64.TRYWAIT P0, [R7+URZ+0x30840], R2 ;  /* 0x03084002070075a7 */ /* 0x001064000800017f */
[----:B-1----:R-:W-:Y:S05]  /*23260*/  @!P0 NANOSLEEP.SYNCS 0x989680 ;  /* 0x009896800000895d */ /* 0x002fea0003900000 */
[----:B------:R-:W1:Y:S02]  /*23270*/  @!P0 SYNCS.PHASECHK.TRANS64 P0, [R7+URZ+0x30840], R2 ;  /* 0x03084002070085a7 */ /* 0x000e64000800007f */
[----:B-1----:R-:W-:Y:S05]  /*23280*/  @!P0 BRA `(.L_x_735) ;  /* 0xfffffffc00f08947 */ /* 0x002fea000383ffff */
[----:B------:R-:W-:Y:S05]  /*23290*/  BRA `(.L_x_848) ;  /* 0xffffffb000647947 */ /* 0x000fea000383ffff */
.L_x_736:
        /* <DEDUP_REMOVED lines=8> */
.L_x_850:
[----:B------:R-:W-:Y:S05]  /*23320*/  BSYNC B0 ;  /* 0x0000000000007941 */ /* 0x000fea0003800000 */
.L_x_849:
[----:B------:R-:W-:Y:S01]  /*23330*/  MOV R13, R4 ;  /* 0x00000004000d7202 */ /* 0x000fe20000000f00 */
[----:B------:R-:W-:Y:S01]  /*23340*/  IMAD.MOV.U32 R12, RZ, RZ, RZ ;  /* 0x000000ffff0c7224 */ /* 0x000fe200078e00ff */
[----:B------:R-:W-:Y:S01]  /*23350*/  MOV R15, 0xffffffff ;  /* 0xffffffff000f7802 */ /* 0x000fe20000000f00 */
[----:B------:R-:W-:Y:S01]  /*23360*/  IMAD.MOV.U32 R11, RZ, RZ, 0x181f ;  /* 0x0000181fff0b7424 */ /* 0x000fe200078e00ff */
[----:B------:R-:W-:Y:S01]  /*23370*/  @P0 LEA R8, R5, R22, 0x1 ;  /* 0x0000001605080211 */ /* 0x000fe200078e08ff */
[----:B------:R-:W-:-:S07]  /*23380*/  IMAD.MOV.U32 R2, RZ, RZ, R14 ;  /* 0x000000ffff027224 */ /* 0x000fce00078e000e */
[----:B------:R-:W-:Y:S05]  /*23390*/  WARPSYNC.COLLECTIVE R15, `(.L_x_851) ;  /* 0x000000000f087348 */ /* 0x000fea0003c00000 */
[----:B------:R0:W1:Y:S02]  /*233a0*/  SHFL.IDX P6, R14, R13, R12, R11 ;  /* 0x0000000c0d0e7389 */ /* 0x00006400000c000b */
[----:B01----:R-:W-:Y:S01]  /*233b0*/  ENDCOLLECTIVE ;  /* 0x000000000000791b */ /* 0x003fe20003800000 */
.L_x_851:
[----:B------:R-:W-:Y:S02]  /*233c0*/  IMAD.MOV.U32 R13, RZ, RZ, R0 ;  /* 0x000000ffff0d7224 */ /* 0x000fe400078e0000 */
[----:B------:R-:W-:Y:S02]  /*233d0*/  IMAD.MOV.U32 R12, RZ, RZ, 0x1 ;  /* 0x00000001ff0c7424 */ /* 0x000fe400078e00ff */
[----:B------:R-:W-:-:S07]  /*233e0*/  IMAD.MOV.U32 R3, RZ, RZ, R14 ;  /* 0x000000ffff037224 */ /* 0x000fce00078e000e */
[----:B------:R-:W-:Y:S05]  /*233f0*/  WARPSYNC.COLLECTIVE R15, `(.L_x_852) ;  /* 0x000000000f087348 */ /* 0x000fea0003c00000 */
[----:B------:R0:W1:Y:S02]  /*23400*/  SHFL.IDX P6, R14, R13, R12, R11 ;  /* 0x0000000c0d0e7389 */ /* 0x00006400000c000b */
[----:B01----:R-:W-:Y:S01]  /*23410*/  ENDCOLLECTIVE ;  /* 0x000000000000791b */ /* 0x003fe20003800000 */
.L_x_852:
        /* <DEDUP_REMOVED lines=13> */
[----:B0-----:R-:W-:Y:S01]  /*234f0*/  MOV R2, R14 ;  /* 0x0000000e00027202 */ /* 0x001fe20000000f00 */
[----:B------:R-:W-:-:S07]  /*23500*/  @P1 IMAD R8, R5, 0x2, R22 ;  /* 0x0000000205081824 */ /* 0x000fce00078e0216 */
[----:B------:R-:W-:Y:S05]  /*23510*/  WARPSYNC.COLLECTIVE R15, `(.L_x_853) ;  /* 0x000000000f087348 */ /* 0x000fea0003c00000 */
[----:B------:R0:W1:Y:S02]  /*23520*/  SHFL.IDX P6, R14, R13, R12, R11 ;  /* 0x0000000c0d0e7389 */ /* 0x00006400000c000b */
[----:B01----:R-:W-:Y:S01]  /*23530*/  ENDCOLLECTIVE ;  /* 0x000000000000791b */ /* 0x003fe20003800000 */
.L_x_853:
[----:B------:R-:W-:Y:S01]  /*23540*/  IMAD.MOV.U32 R13, RZ, RZ, R0 ;  /* 0x000000ffff0d7224 */ /* 0x000fe200078e0000 */
[----:B------:R-:W-:Y:S01]  /*23550*/  MOV R12, 0x2 ;  /* 0x00000002000c7802 */ /* 0x000fe20000000f00 */
[----:B------:R-:W-:-:S07]  /*23560*/  IMAD.MOV.U32 R3, RZ, RZ, R14 ;  /* 0x000000ffff037224 */ /* 0x000fce00078e000e */
[----:B------:R-:W-:Y:S05]  /*23570*/  WARPSYNC.COLLECTIVE R15, `(.L_x_854) ;  /* 0x000000000f087348 */ /* 0x000fea0003c00000 */
[----:B------:R0:W1:Y:S02]  /*23580*/  SHFL.IDX P6, R14, R13, R12, R11 ;  /* 0x0000000c0d0e7389 */ /* 0x00006400000c000b */
[----:B01----:R-:W-:Y:S01]  /*23590*/  ENDCOLLECTIVE ;  /* 0x000000000000791b */ /* 0x003fe20003800000 */
.L_x_854:
        /* <DEDUP_REMOVED lines=17> */
.L_x_855:
[----:B------:R-:W-:Y:S01]  /*236b0*/  @P1 IMAD R8, R5, 0x2, R22 ;  /* 0x0000000205081824 */ /* 0x000fe200078e0216 */
[----:B------:R-:W-:Y:S01]  /*236c0*/  MOV R13, R0 ;  /* 0x00000000000d7202 */ /* 0x000fe20000000f00 */
[----:B------:R-:W-:Y:S01]  /*236d0*/  IMAD.MOV.U32 R12, RZ, RZ, 0x3 ;  /* 0x00000003ff0c7424 */ /* 0x000fe200078e00ff */
[----:B------:R-:W-:-:S07]  /*236e0*/  MOV R3, R14 ;  /* 0x0000000e00037202 */ /* 0x000fce0000000f00 */
[----:B------:R-:W-:Y:S05]  /*236f0*/  WARPSYNC.COLLECTIVE R15, `(.L_x_856) ;  /* 0x000000000f087348 */ /* 0x000fea0003c00000 */
[----:B------:R0:W1:Y:S02]  /*23700*/  SHFL.IDX P6, R14, R13, R12, R11 ;  /* 0x0000000c0d0e7389 */ /* 0x00006400000c000b */
[----:B01----:R-:W-:Y:S01]  /*23710*/  ENDCOLLECTIVE ;  /* 0x000000000000791b */ /* 0x003fe20003800000 */
.L_x_856:
[----:B------:R-:W-:-:S05]  /*23720*/  @P1 LEA R3, P0, R32, R3, 0x1 ;  /* 0x0000000320031211 */ /* 0x000fca00078008ff */
[----:B------:R-:W-:-:S05]  /*23730*/  @P1 IMAD.X R2, RZ, RZ, R2, P0 ;  /* 0x000000ffff021224 */ /* 0x000fca00000e0602 */
[----:B------:R-:W-:Y:S02]  /*23740*/  @P1 LOP3.LUT R3, R3, R2, RZ, 0x3c, !PT ;  /* 0x0000000203031212 */ /* 0x000fe400078e3cff */
[----:B------:R-:W-:Y:S02]  /*23750*/  MOV R13, R4 ;  /* 0x00000004000d7202 */ /* 0x000fe40000000f00 */
        /* <DEDUP_REMOVED lines=13> */
.L_x_857:
[----:B------:R-:W-:Y:S01]  /*23830*/  @P1 LEA R8, R5, R22, 0x1 ;  /* 0x0000001605081211 */ /* 0x000fe200078e08ff */
[----:B------:R-:W-:Y:S02]  /*23840*/  IMAD.MOV.U32 R13, RZ, RZ, R0 ;  /* 0x000000ffff0d7224 */ /* 0x000fe400078e0000 */
[----:B------:R-:W-:Y:S02]  /*23850*/  IMAD.MOV.U32 R12, RZ, RZ, 0x4 ;  /* 0x00000004ff0c7424 */ /* 0x000fe400078e00ff */
[----:B------:R-:W-:-:S07]  /*23860*/  IMAD.MOV.U32 R3, RZ, RZ, R14 ;  /* 0x000000ffff037224 */ /* 0x000fce00078e000e */
[----:B------:R-:W-:Y:S05]  /*23870*/  WARPSYNC.COLLECTIVE R15, `(.L_x_858) ;  /* 0x000000000f087348 */ /* 0x000fea0003c00000 */
[----:B------:R0:W1:Y:S02]  /*23880*/  SHFL.IDX P6, R14, R13, R12, R11 ;  /* 0x0000000c0d0e7389 */ /* 0x00006400000c000b */
[----:B01----:R-:W-:Y:S01]  /*23890*/  ENDCOLLECTIVE ;  /* 0x000000000000791b */ /* 0x003fe20003800000 */
.L_x_858:
        /* <DEDUP_REMOVED lines=12> */
[----:B------:R-:W-:Y:S02]  /*23960*/  ISETP.GE.AND P1, PT, R6, 0x41, PT ;  /* 0x000000410600780c */ /* 0x000fe40003f26270 */
[----:B0-----:R-:W-:-:S11]  /*23970*/  MOV R2, R14 ;  /* 0x0000000e00027202 */ /* 0x001fd60000000f00 */
[----:B------:R-:W-:Y:S05]  /*23980*/  WARPSYNC.COLLECTIVE R15, `(.L_x_859) ;  /* 0x000000000f087348 */ /* 0x000fea0003c00000 */
[----:B------:R0:W1:Y:S02]  /*23990*/  SHFL.IDX P6, R14, R13, R12, R11 ;  /* 0x0000000c0d0e7389 */ /* 0x00006400000c000b */
[----:B01----:R-:W-:Y:S01]  /*239a0*/  ENDCOLLECTIVE ;  /* 0x000000000000791b */ /* 0x003fe20003800000 */
.L_x_859:
[----:B------:R-:W-:Y:S02]  /*239b0*/  @P1 IMAD R8, R5, 0x2, R22 ;  /* 0x0000000205081824 */ /* 0x000fe400078e0216 */
[----:B------:R-:W-:Y:S01]  /*239c0*/  IMAD.MOV.U32 R13, RZ, RZ, R0 ;  /* 0x000000ffff0d7224 */ /* 0x000fe200078e0000 */
[----:B------:R-:W-:Y:S01]  /*239d0*/  MOV R12, 0x5 ;  /* 0x00000005000c7802 */ /* 0x000fe20000000f00 */
[----:B------:R-:W-:-:S07]  /*239e0*/  IMAD.MOV.U32 R3, RZ, RZ, R14 ;  /* 0x000000ffff037224 */ /* 0x000fce00078e000e */
[----:B------:R-:W-:Y:S05]  /*239f0*/  WARPSYNC.COLLECTIVE R15, `(.L_x_860) ;  /* 0x000000000f087348 */ /* 0x000fea0003c00000 */
[----:B------:R0:W1:Y:S02]  /*23a00*/  SHFL.IDX P6, R14, R13, R12, R11 ;  /* 0x0000000c0d0e7389 */ /* 0x00006400000c000b */
[----:B01----:R-:W-:Y:S01]  /*23a10*/  ENDCOLLECTIVE ;  /* 0x000000000000791b */ /* 0x003fe20003800000 */
.L_x_860:
[----:B------:R-:W-:-:S04]  /*23a20*/  @P1 LEA R3, P0, R32, R3, 0x1 ;  /* 0x0000000320031211 */ /* 0x000fc800078008ff */
[----:B------:R-:W-:-:S04]  /*23a30*/  @P1 IADD3.X R2, RZ, R2, RZ, P0, !PT ;  /* 0x00000002ff021210 */ /* 0x000fc800007fe4ff */
[----:B------:R-:W-:Y:S01]  /*23a40*/  @P1 LOP3.LUT R3, R3, R2, RZ, 0x3c, !PT ;  /* 0x0000000203031212 */ /* 0x000fe200078e3cff */
[----:B------:R-:W-:-:S03]  /*23a50*/  IMAD.MOV.U32 R13, RZ, RZ, R4 ;  /* 0x000000ffff0d7224 */ /* 0x000fc600078e0004 */
[----:B------:R-:W-:-:S04]  /*23a60*/  @P1 LOP3.LUT R2, R3, R2, RZ, 0x3c, !PT ;  /* 0x0000000203021212 */ /* 0x000fc800078e3cff */
[----:B------:R-:W-:Y:S01]  /*23a70*/  @P1 LOP3.LUT R3, R3, R2, RZ, 0x3c, !PT ;  /* 0x0000000203031212 */ /* 0x000fe200078e3cff */
[----:B------:R-:W-:-:S04]  /*23a80*/  IMAD.MOV.U32 R0, RZ, RZ, R14 ;  /* 0x000000ffff007224 */ /* 0x000fc800078e000e */
[----:B------:R-:W-:Y:S01]  /*23a90*/  @!PT LDS RZ, [RZ] ;  /* 0x00000000fffff984 */ /* 0x000fe20000000800 */
[----:B------:R-:W-:Y:S01]  /*23aa0*/  @!PT LDS RZ, [RZ] ;  /* 0x00000000fffff984 */ /* 0x000fe20000000800 */
[----:B------:R-:W-:Y:S01]  /*23ab0*/  @!PT LDS RZ, [RZ] ;  /* 0x00000000fffff984 */ /* 0x000fe20000000800 */
[----:B------:R0:W-:Y:S03]  /*23ac0*/  @P1 LDGSTS.E.BYPASS.LTC128B.128 [R8+0x20400], desc[UR48][R2.64], !P4 ;  /* 0x2040000002081fae */ /* 0x0001e6000e101d70 */
[----:B0-----:R-:W-:Y:S05]  /*23ad0*/  WARPSYNC.COLLECTIVE R15, `(.L_x_861) ;  /* 0x000000000f087348 */ /* 0x001fea0003c00000 */
[----:B------:R1:W2:Y:S02]  /*23ae0*/  SHFL.IDX P6, R14, R13, R12, R11 ;  /* 0x0000000c0d0e7389 */ /* 0x0002a400000c000b */
[----:B012---:R-:W-:Y:S01]  /*23af0*/  ENDCOLLECTIVE ;  /* 0x000000000000791b */ /* 0x007fe20003800000 */
.L_x_861:
[----:B------:R-:W-:Y:S01]  /*23b00*/  @!PT LDS RZ, [RZ] ;  /* 0x00000000fffff984 */ /* 0x000fe20000000800 */
[----:B------:R-:W-:Y:S01]  /*23b10*/  @!PT LDS RZ, [RZ] ;  /* 0x00000000fffff984 */ /* 0x000fe20000000800 */
[----:B------:R-:W-:Y:S01]  /*23b20*/  @!PT LDS RZ, [RZ] ;  /* 0x00000000fffff984 */ /* 0x000fe20000000800 */
[----:B------:R-:W-:Y:S04]  /*23b30*/  @P1 LDGSTS.E.BYPASS.LTC128B.128 [R8+0x23400], desc[UR48][R2.64+0x80], !P3 ;  /* 0x2340008002081fae */ /* 0x000fe8000d901d70 */
[----:B------:R0:W-:Y:S02]  /*23b40*/  @P1 LDGSTS.E.BYPASS.LTC128B.128 [R8+0x26400], desc[UR48][R2.64+0x100], !P2 ;  /* 0x2640010002081fae */ /* 0x0001e4000d101d70 */
[----:B0-----:R-:W-:Y:S01]  /*23b50*/  MOV R2, R14 ;  /* 0x0000000e00027202 */ /* 0x001fe20000000f00 */
[----:B------:R-:W-:Y:S06]  /*23b60*/  BRA `(.L_x_862) ;  /* 0xffffffac00a47947 */ /* 0x000fec000383ffff */
.L_x_741:
[----:B------:R-:W-:Y:S01]  /*23b70*/  IMAD.MOV.U32 R13, RZ, RZ, R5 ;  /* 0x000000ffff0d7224 */ /* 0x000fe200078e0005 */
[----:B------:R-:W-:Y:S01]  /*23b80*/  MOV R11, 0x181f ;  /* 0x0000181f000b7802 */ /* 0x000fe20000000f00 */
[----:B------:R-:W-:Y:S02]  /*23b90*/  IMAD.MOV.U32 R12, RZ, RZ, RZ ;  /* 0x000000ffff0c7224 */ /* 0x000fe400078e00ff */
[----:B------:R-:W-:Y:S02]  /*23ba0*/  IMAD.MOV.U32 R15, RZ, RZ, -0x1 ;  /* 0xffffffffff0f7424 */ /* 0x000fe400078e00ff */
[----:B-----5:R-:W-:Y:S02]  /*23bb0*/  IMAD R6, R10, R8, RZ ;  /* 0x000000080a067224 */ /* 0x020fe400078e02ff */
[----:B------:R-:W-:-:S07]  /*23bc0*/  IMAD.IADD R4, R9, 0x1, R4 ;  /* 0x0000000109047824 */ /* 0x000fce00078e0204 */
[----:B------:R-:W-:Y:S05]  /*23bd0*/  WARPSYNC.COLLECTIVE R15, `(.L_x_863) ;  /* 0x000000000f087348 */ /* 0x000fea0003c00000 */
[----:B------:R0:W1:Y:S02]  /*23be0*/  SHFL.IDX P6, R14, R13, R12, R11 ;  /* 0x0000000c0d0e7389 */ /* 0x00006400000c000b */
[----:B01----:R-:W-:Y:S01]  /*23bf0*/  ENDCOLLECTIVE ;  /* 0x000000000000791b */ /* 0x003fe20003800000 */
.L_x_863:
[C---:B------:R-:W-:Y:S01]  /*23c00*/  VIADD R7, R4.reuse, 0x10 ;  /* 0x0000001004077836 */ /* 0x040fe20000000000 */
[----:B------:R-:W-:Y:S02]  /*23c10*/  ISETP.GE.AND P1, PT, R4, R6, PT ;  /* 0x000000060400720c */ /* 0x000fe40003f26270 */
[----:B------:R-:W-:Y:S01]  /*23c20*/  MOV R13, R0 ;  /* 0x00000000000d7202 */ /* 0x000fe20000000f00 */
[----:B------:R-:W-:-:S10]  /*23c30*/  IMAD.MOV.U32 R2, RZ, RZ, R14 ;  /* 0x000000ffff027224 */ /* 0x000fd400078e000e */
[----:B------:R-:W-:Y:S05]  /*23c40*/  WARPSYNC.COLLECTIVE R15, `(.L_x_864) ;  /* 0x000000000f087348 */ /* 0x000fea0003c00000 */
[----:B------:R0:W1:Y:S02]  /*23c50*/  SHFL.IDX P6, R14, R13, R12, R11 ;  /* 0x0000000c0d0e7389 */ /* 0x00006400000c000b */
[----:B01----:R-:W-:Y:S01]  /*23c60*/  ENDCOLLECTIVE ;  /* 0x000000000000791b */ /* 0x003fe20003800000 */
.L_x_864:
[----:B------:R-:W-:Y:S01]  /*23c70*/  IMAD.MOV.U32 R13, RZ, RZ, R5 ;  /* 0x000000ffff0d7224 */ /* 0x000fe200078e0005 */
[----:B------:R-:W-:Y:S02]  /*23c80*/  MOV R12, 0x1 ;  /* 0x00000001000c7802 */ /* 0x000fe40000000f00 */
[----:B------:R-:W-:-:S05]  /*23c90*/  @!P1 LEA R14, P4, R32, R14, 0x1 ;  /* 0x0000000e200e9211 */ /* 0x000fca00078808ff */
[----:B------:R-:W-:Y:S01]  /*23ca0*/  @!P1 IMAD.X R3, RZ, RZ, R2, P4 ;  /* 0x000000ffff039224 */ /* 0x000fe200020e0602 */
[----:B------:R-:W-:-:S07]  /*23cb0*/  @!P1 MOV R2, R14 ;  /* 0x0000000e00029202 */ /* 0x000fce0000000f00 */
[----:B------:R-:W-:Y:S05]  /*23cc0*/  WARPSYNC.COLLECTIVE R15, `(.L_x_865) ;  /* 0x000000000f087348 */ /* 0x000fea0003c00000 */
[----:B------:R0:W1:Y:S02]  /*23cd0*/  SHFL.IDX P6, R14, R13, R12, R11 ;  /* 0x0000000c0d0e7389 */ /* 0x00006400000c000b */
[----:B01----:R-:W-:Y:S01]  /*23ce0*/  ENDCOLLECTIVE ;  /* 0x000000000000791b */ /* 0x003fe20003800000 */
.L_x_865:
[----:B------:R-:W-:Y:S01]  /*23cf0*/  @!PT LDS RZ, [RZ] ;  /* 0x00000000fffff984 */ /* 0x000fe20000000800 */
[----:B------:R-:W-:Y:S01]  /*23d00*/  @!PT LDS RZ, [RZ] ;  /* 0x00000000fffff984 */ /* 0x000fe20000000800 */
[----:B------:R-:W-:Y:S01]  /*23d10*/  @!PT LDS RZ, [RZ] ;  /* 0x00000000fffff984 */ /* 0x000fe20000000800 */
[----:B------:R-:W-:Y:S04]  /*23d20*/  @!P1 LDGSTS.E.BYPASS.LTC128B.128 [R37+0x12400], desc[UR48][R2.64], !P3 ;  /* 0x1240000002259fae */ /* 0x000fe8000d901d70 */
[----:B------:R-:W-:Y:S04]  /*23d30*/  @!P1 LDGSTS.E.BYPASS.LTC128B.128 [R37+0x16400], desc[UR48][R2.64+0x80], !P2 ;  /* 0x1640008002259fae */ /* 0x000fe8000d101d70 */
[----:B------:R0:W-:Y:S01]  /*23d40*/  @!P1 LDGSTS.E.BYPASS.LTC128B.128 [R37+0x1a400], desc[UR48][R2.64+0x100], !P0 ;  /* 0x1a40010002259fae */ /* 0x0001e2000c101d70 */
[----:B------:R-:W-:Y:S01]  /*23d50*/  ISETP.GE.AND P1, PT, R7, R6, PT ;  /* 0x000000060700720c */ /* 0x000fe20003f26270 */
[----:B------:R-:W-:-:S02]  /*23d60*/  IMAD.MOV.U32 R13, RZ, RZ, R0 ;  /* 0x000000ffff0d7224 */ /* 0x000fc400078e0000 */
[----:B0-----:R-:W-:-:S10]  /*23d70*/  IMAD.MOV.U32 R2, RZ, RZ, R14 ;  /* 0x000000ffff027224 */ /* 0x001fd400078e000e */
[----:B------:R-:W-:Y:S05]  /*23d80*/  WARPSYNC.COLLECTIVE R15, `(.L_x_866) ;  /* 0x000000000f087348 */ /* 0x000fea0003c00000 */
[----:B------:R0:W1:Y:S02]  /*23d90*/  SHFL.IDX P6, R14, R13, R12, R11 ;  /* 0x0000000c0d0e7389 */ /* 0x00006400000c000b */
[----:B01----:R-:W-:Y:S01]  /*23da0*/  ENDCOLLECTIVE ;  /* 0x000000000000791b */ /* 0x003fe20003800000 */
.L_x_866:
        /* <DEDUP_REMOVED lines=8> */
.L_x_867:
[----:B------:R-:W-:Y:S01]  /*23e30*/  @!P1 IMAD.MOV.U32 R3, RZ, RZ, R7 ;  /* 0x000000ffff039224 */ /* 0x000fe200078e0007 */
[----:B------:R-:W-:-:S04]  /*23e40*/  IADD3 R7, R4, 0x20, RZ ;  /* 0x0000002004077810 */ /* 0x000fc80007ffe0ff */
[----:B------:R-:W-:Y:S01]  /*23e50*/  @!PT LDS RZ, [RZ] ;  /* 0x00000000fffff984 */ /* 0x000fe20000000800 */
[----:B------:R-:W-:Y:S01]  /*23e60*/  @!PT LDS RZ, [RZ] ;  /* 0x00000000fffff984 */ /* 0x000fe20000000800 */
[----:B------:R-:W-:Y:S01]  /*23e70*/  @!PT LDS RZ, [RZ] ;  /* 0x00000000fffff984 */ /* 0x000fe20000000800 */
[----:B------:R-:W-:Y:S04]  /*23e80*/  @!P1 LDGSTS.E.BYPASS.LTC128B.128 [R37+0x12c00], desc[UR48][R2.64], !P3 ;  /* 0x12c0000002259fae */ /* 0x000fe8000d901d70 */
[----:B------:R-:W-:Y:S01]  /*23e90*/  @!P1 LDGSTS.E.BYPASS.LTC128B.128 [R37+0x16c00], desc[UR48][R2.64+0x80], !P2 ;  /* 0x16c0008002259fae */ /* 0x000fe2000d101d70 */
[----:B------:R-:W-:-:S03]  /*23ea0*/  IMAD.MOV.U32 R13, RZ, RZ, R0 ;  /* 0x000000ffff0d7224 */ /* 0x000fc600078e0000 */
[----:B------:R0:W-:Y:S01]  /*23eb0*/  @!P1 LDGSTS.E.BYPASS.LTC128B.128 [R37+0x1ac00], desc[UR48][R2.64+0x100], !P0 ;  /* 0x1ac0010002259fae */ /* 0x0001e2000c101d70 */
[----:B------:R-:W-:Y:S02]  /*23ec0*/  ISETP.GE.AND P1, PT, R7, R6, PT ;  /* 0x000000060700720c */ /* 0x000fe40003f26270 */
[----:B0-----:R-:W-:-:S11]  /*23ed0*/  MOV R2, R14 ;  /* 0x0000000e00027202 */ /* 0x001fd60000000f00 */
[----:B------:R-:W-:Y:S05]  /*23ee0*/  WARPSYNC.COLLECTIVE R15, `(.L_x_868) ;  /* 0x000000000f087348 */ /* 0x000fea0003c00000 */
[----:B------:R0:W1:Y:S02]  /*23ef0*/  SHFL.IDX P6, R14, R13, R12, R11 ;  /* 0x0000000c0d0e7389 */ /* 0x00006400000c000b */
[----:B01----:R-:W-:Y:S01]  /*23f00*/  ENDCOLLECTIVE ;  /* 0x000000000000791b */ /* 0x003fe20003800000 */
.L_x_868:
[----:B------:R-:W-:Y:S01]  /*23f10*/  MOV R13, R5 ;  /* 0x00000005000d7202 */ /* 0x000fe20000000f00 */
[----:B------:R-:W-:Y:S01]  /*23f20*/  IMAD.MOV.U32 R12, RZ, RZ, 0x3 ;  /* 0x00000003ff0c7424 */ /* 0x000fe200078e00ff */
[----:B------:R-:W-:-:S05]  /*23f30*/  @!P1 LEA R14, P4, R32, R14, 0x1 ;  /* 0x0000000e200e9211 */ /* 0x000fca00078808ff */
[----:B------:R-:W-:Y:S01]  /*23f40*/  @!P1 IMAD.X R7, RZ, RZ, R2, P4 ;  /* 0x000000ffff079224 */ /* 0x000fe200020e0602 */
[----:B------:R-:W-:-:S07]  /*23f50*/  @!P1 MOV R2, R14 ;  /* 0x0000000e00029202 */ /* 0x000fce0000000f00 */
[----:B------:R-:W-:Y:S05]  /*23f60*/  WARPSYNC.COLLECTIVE R15, `(.L_x_869) ;  /* 0x000000000f087348 */ /* 0x000fea0003c00000 */
[----:B------:R0:W1:Y:S02]  /*23f70*/  SHFL.IDX P6, R14, R13, R12, R11 ;  /* 0x0000000c0d0e7389 */ /* 0x00006400000c000b */
[----:B01----:R-:W-:Y:S01]  /*23f80*/  ENDCOLLECTIVE ;  /* 0x000000000000791b */ /* 0x003fe20003800000 */
.L_x_869:
[----:B------:R-:W-:Y:S02]  /*23f90*/  @!P1 IMAD.MOV.U32 R3, RZ, RZ, R7 ;  /* 0x000000ffff039224 */ /* 0x000fe400078e0007 */
[----:B------:R-:W-:-:S03]  /*23fa0*/  VIADD R7, R4, 0x30 ;  /* 0x0000003004077836 */ /* 0x000fc60000000000 */
[----:B------:R-:W-:Y:S01]  /*23fb0*/  @!PT LDS RZ, [RZ] ;  /* 0x00000000fffff984 */ /* 0x000fe20000000800 */
[----:B------:R-:W-:Y:S01]  /*23fc0*/  @!PT LDS RZ, [RZ] ;  /* 0x00000000fffff984 */ /* 0x000fe20000000800 */
[----:B------:R-:W-:Y:S01]  /*23fd0*/  @!PT LDS RZ, [RZ] ;  /* 0x00000000fffff984 */ /* 0x000fe20000000800 */
[----:B------:R-:W-:Y:S04]  /*23fe0*/  @!P1 LDGSTS.E.BYPASS.LTC128B.128 [R37+0x13400], desc[UR48][R2.64], !P3 ;  /* 0x1340000002259fae */ /* 0x000fe8000d901d70 */
[----:B------:R-:W-:Y:S01]  /*23ff0*/  @!P1 LDGSTS.E.BYPASS.LTC128B.128 [R37+0x17400], desc[UR48][R2.64+0x80], !P2 ;  /* 0x1740008002259fae */ /* 0x000fe2000d101d70 */
[----:B------:R-:W-:-:S03]  /*24000*/  MOV R13, R0 ;  /* 0x00000000000d7202 */ /* 0x000fc60000000f00 */
[----:B------:R0:W-:Y:S01]  /*24010*/  @!P1 LDGSTS.E.BYPASS.LTC128B.128 [R37+0x1b400], desc[UR48][R2.64+0x100], !P0 ;  /* 0x1b40010002259fae */ /* 0x0001e2000c101d70 */
[----:B------:R-:W-:Y:S01]  /*24020*/  ISETP.GE.AND P1, PT, R7, R6, PT ;  /* 0x000000060700720c */ /* 0x000fe20003f26270 */
[----:B0-----:R-:W-:-:S12]  /*24030*/  IMAD.MOV.U32 R2, RZ, RZ, R14 ;  /* 0x000000ffff027224 */ /* 0x001fd800078e000e */
[----:B------:R-:W-:Y:S05]  /*24040*/  WARPSYNC.COLLECTIVE R15, `(.L_x_870) ;  /* 0x000000000f087348 */ /* 0x000fea0003c00000 */
[----:B------:R0:W1:Y:S02]  /*24050*/  SHFL.IDX P6, R14, R13, R12, R11 ;  /* 0x0000000c0d0e7389 */ /* 0x00006400000c000b */
[----:B01----:R-:W-:Y:S01]  /*24060*/  ENDCOLLECTIVE ;  /* 0x000000000000791b */ /* 0x003fe20003800000 */
.L_x_870:
[----:B------:R-:W-:Y:S01]  /*24070*/  IMAD.MOV.U32 R13, RZ, RZ, R5 ;  /* 0x000000ffff0d7224 */ /* 0x000fe200078e0005 */
[----:B------:R-:W-:Y:S02]  /*24080*/  MOV R12, 0x4 ;  /* 0x00000004000c7802 */ /* 0x000fe40000000f00 */
[----:B------:R-:W-:-:S05]  /*24090*/  @!P1 LEA R14, P4, R32, R14, 0x1 ;  /* 0x0000000e200e9211 */ /* 0x000fca00078808ff */
[----:B------:R-:W-:Y:S02]  /*240a0*/  @!P1 IMAD.X R7, RZ, RZ, R2, P4 ;  /* 0x000000ffff079224 */ /* 0x000fe400020e0602 */
[----:B------:R-:W-:-:S07]  /*240b0*/  @!P1 IMAD.MOV.U32 R2, RZ, RZ, R14 ;  /* 0x000000ffff029224 */ /* 0x000fce00078e000e */
[----:B------:R-:W-:Y:S05]  /*240c0*/  WARPSYNC.COLLECTIVE R15, `(.L_x_871) ;  /* 0x000000000f087348 */ /* 0x000fea0003c00000 */
[----:B------:R0:W1:Y:S02]  /*240d0*/  SHFL.IDX P6, R14, R13, R12, R11 ;  /* 0x0000000c0d0e7389 */ /* 0x00006400000c000b */
[----:B01----:R-:W-:Y:S01]  /*240e0*/  ENDCOLLECTIVE ;  /* 0x000000000000791b */ /* 0x003fe20003800000 */
.L_x_871:
[----:B------:R-:W-:Y:S01]  /*240f0*/  @!P1 MOV R3, R7 ;  /* 0x0000000700039202 */ /* 0x000fe20000000f00 */
[----:B------:R-:W-:-:S04]  /*24100*/  VIADD R7, R4, 0x40 ;  /* 0x0000004004077836 */ /* 0x000fc80000000000 */
        /* <DEDUP_REMOVED lines=12> */
.L_x_872:
        /* <DEDUP_REMOVED lines=8> */
.L_x_873:
        /* <DEDUP_REMOVED lines=14> */
.L_x_874:
        /* <DEDUP_REMOVED lines=8> */
.L_x_875:
        /* <DEDUP_REMOVED lines=14> */
.L_x_876:
        /* <DEDUP_REMOVED lines=8> */
.L_x_877:
[----:B------:R-:W-:-:S05]  /*24510*/  @!P1 MOV R3, R7 ;  /* 0x0000000700039202 */ /* 0x000fca0000000f00 */
[----:B------:R-:W-:Y:S01]  /*24520*/  @!PT LDS RZ, [RZ] ;  /* 0x00000000fffff984 */ /* 0x000fe20000000800 */
[----:B------:R-:W-:Y:S01]  /*24530*/  @!PT LDS RZ, [RZ] ;  /* 0x00000000fffff984 */ /* 0x000fe20000000800 */
[----:B------:R-:W-:Y:S01]  /*24540*/  @!PT LDS RZ, [RZ] ;  /* 0x00000000fffff984 */ /* 0x000fe20000000800 */
[----:B------:R0:W-:Y:S04]  /*24550*/  @!P1 LDGSTS.E.BYPASS.LTC128B.128 [R37+0x15400], desc[UR48][R2.64], !P3 ;  /* 0x1540000002259fae */ /* 0x0001e8000d901d70 */
[----:B------:R0:W-:Y:S01]  /*24560*/  @!P1 LDGSTS.E.BYPASS.LTC128B.128 [R37+0x19400], desc[UR48][R2.64+0x80], !P2 ;  /* 0x1940008002259fae */ /* 0x0001e2000d101d70 */
[----:B------:R-:W-:-:S03]  /*24570*/  IMAD.MOV.U32 R13, RZ, RZ, R0 ;  /* 0x000000ffff0d7224 */ /* 0x000fc600078e0000 */
[----:B------:R0:W-:Y:S01]  /*24580*/  @!P1 LDGSTS.E.BYPASS.LTC128B.128 [R37+0x1d400], desc[UR48][R2.64+0x100], !P0 ;  /* 0x1d40010002259fae */ /* 0x0001e2000c101d70 */
[----:B------:R-:W-:-:S07]  /*24590*/  MOV R5, R14 ;  /* 0x0000000e00057202 */ /* 0x000fce0000000f00 */
[----:B0-----:R-:W-:Y:S05]  /*245a0*/  WARPSYNC.COLLECTIVE R15, `(.L_x_878) ;  /* 0x000000000f087348 */ /* 0x001fea0003c00000 */
[----:B------:R1:W2:Y:S02]  /*245b0*/  SHFL.IDX P6, R14, R13, R12, R11 ;  /* 0x0000000c0d0e7389 */ /* 0x0002a400000c000b */
[----:B012---:R-:W-:Y:S01]  /*245c0*/  ENDCOLLECTIVE ;  /* 0x000000000000791b */ /* 0x007fe20003800000 */
.L_x_878:
[----:B------:R-:W-:Y:S05]  /*245d0*/  BRA `(.L_x_879) ;  /* 0xffffffb0000c7947 */ /* 0x000fea000383ffff */
.L_x_746:
[----:B0-----:R0:W1:Y:S02]  /*245e0*/  SYNCS.PHASECHK.TRANS64.TRYWAIT P0, [R22+URZ+0x30820], R3 ;  /* 0x03082003160075a7 */ /* 0x001064000800017f */
[----:B-1----:R-:W-:Y:S05]  /*245f0*/  @!P0 NANOSLEEP.SYNCS 0x989680 ;  /* 0x009896800000895d */ /* 0x002fea0003900000 */
[----:B------:R-:W1:Y:S02]  /*24600*/  @!P0 SYNCS.PHASECHK.TRANS64 P0, [R22+URZ+0x30820], R3 ;  /* 0x03082003160085a7 */ /* 0x000e64000800007f */
[----:B-1----:R-:W-:Y:S05]  /*24610*/  @!P0 BRA `(.L_x_746) ;  /* 0xfffffffc00f08947 */ /* 0x002fea000383ffff */
[----:B------:R-:W-:Y:S05]  /*24620*/  BRA `(.L_x_880) ;  /* 0xffffffb000847947 */ /* 0x000fea000383ffff */
.L_x_751:
[----:B0-----:R0:W1:Y:S02]  /*24630*/  SYNCS.PHASECHK.TRANS64.TRYWAIT P0, [R7+URZ+0x30840], R2 ;  /* 0x03084002070075a7 */ /* 0x001064000800017f */
[----:B-1----:R-:W-:Y:S05]  /*24640*/  @!P0 NANOSLEEP.SYNCS 0x989680 ;  /* 0x009896800000895d */ /* 0x002fea0003900000 */
[----:B------:R-:W1:Y:S02]  /*24650*/  @!P0 SYNCS.PHASECHK.TRANS64 P0, [R7+URZ+0x30840], R2 ;  /* 0x03084002070085a7 */ /* 0x000e64000800007f */
[----:B-1----:R-:W-:Y:S05]  /*24660*/  @!P0 BRA `(.L_x_751) ;  /* 0xfffffffc00f08947 */ /* 0x002fea000383ffff */
[----:B------:R-:W-:Y:S05]  /*24670*/  BRA `(.L_x_881) ;  /* 0xffffffb400607947 */ /* 0x000fea000383ffff */
.L_x_752:
        /* <DEDUP_REMOVED lines=8> */
.L_x_883:
[----:B------:R-:W-:Y:S05]  /*24700*/  BSYNC B1 ;  /* 0x0000000000017941 */ /* 0x000fea0003800000 */
.L_x_882:
[----:B------:R0:W-:Y:S04]  /*24710*/  STL [R1+0x128], R0 ;  /* 0x0001280001007387 */ /* 0x0001e80000100800 */
[----:B0-----:R0:W5:Y:S01]  /*24720*/  LDL.LU R0, [R1] ;  /* 0x0000000001007983 */ /* 0x0011620000300800 */
[----:B------:R-:W-:Y:S01]  /*24730*/  IMAD.MOV.U32 R13, RZ, RZ, R8 ;  /* 0x000000ffff0d7224 */ /* 0x000fe200078e0008 */
[----:B------:R-:W-:Y:S01]  /*24740*/  MOV R11, 0x181f ;  /* 0x0000181f000b7802 */ /* 0x000fe20000000f00 */
[----:B------:R-:W-:Y:S01]  /*24750*/  IMAD.MOV.U32 R12, RZ, RZ, RZ ;  /* 0x000000ffff0c7224 */ /* 0x000fe200078e00ff */
[----:B------:R-:W-:Y:S01]  /*24760*/  MOV R3, R14 ;  /* 0x0000000e00037202 */ /* 0x000fe20000000f00 */
[----:B------:R-:W-:Y:S01]  /*24770*/  IMAD.MOV.U32 R15, RZ, RZ, -0x1 ;  /* 0xffffffffff0f7424 */ /* 0x000fe200078e00ff */
[----:B------:R-:W-:Y:S01]  /*24780*/  SHF.L.U32 R4, R32, 0x1, RZ ;  /* 0x0000000120047819 */ /* 0x000fe200000006ff */
[----:B------:R-:W-:-:S07]  /*24790*/  IMAD R5, R5, 0x2, R22 ;  /* 0x0000000205057824 */ /* 0x000fce00078e0216 */
[----:B0----5:R-:W-:Y:S05]  /*247a0*/  WARPSYNC.COLLECTIVE R15, `(.L_x_884) ;  /* 0x000000000f087348 */ /* 0x021fea0003c00000 */
[----:B------:R1:W2:Y:S02]  /*247b0*/  SHFL.IDX P6, R14, R13, R12, R11 ;  /* 0x0000000c0d0e7389 */ /* 0x0002a400000c000b */
[----:B012--5:R-:W-:Y:S01]  /*247c0*/  ENDCOLLECTIVE ;  /* 0x000000000000791b */ /* 0x027fe20003800000 */
.L_x_884:
[----:B------:R-:W-:Y:S01]  /*247d0*/  MOV R13, R6 ;  /* 0x00000006000d7202 */ /* 0x000fe20000000f00 */
[----:B------:R-:W-:Y:S02]  /*247e0*/  IMAD.MOV.U32 R12, RZ, RZ, 0x1 ;  /* 0x00000001ff0c7424 */ /* 0x000fe400078e00ff */
[----:B------:R-:W-:-:S07]  /*247f0*/  IMAD.MOV.U32 R2, RZ, RZ, R14 ;  /* 0x000000ffff027224 */ /* 0x000fce00078e000e */
[----:B------:R-:W-:Y:S05]  /*24800*/  WARPSYNC.COLLECTIVE R15, `(.L_x_885) ;  /* 0x000000000f087348 */ /* 0x000fea0003c00000 */
[----:B------:R0:W1:Y:S02]  /*24810*/  SHFL.IDX P6, R14, R13, R12, R11 ;  /* 0x0000000c0d0e7389 */ /* 0x00006400000c000b */
[----:B01----:R-:W-:Y:S01]  /*24820*/  ENDCOLLECTIVE ;  /* 0x000000000000791b */ /* 0x003fe20003800000 */
.L_x_885:
[----:B------:R-:W-:-:S05]  /*24830*/  IADD3 R2, P0, R2, R4, RZ ;  /* 0x0000000402027210 */ /* 0x000fca0007f1e0ff */
[----:B------:R-:W-:Y:S01]  /*24840*/  IMAD.X R3, RZ, RZ, R3, P0 ;  /* 0x000000ffff037224 */ /* 0x000fe200000e0603 */
[----:B------:R-:W-:Y:S02]  /*24850*/  MOV R13, R8 ;  /* 0x00000008000d7202 */ /* 0x000fe40000000f00 */
[----:B------:R-:W-:-:S04]  /*24860*/  LOP3.LUT R0, R0, 0xffffffbf, RZ, 0xc0, !PT ;  /* 0xffffffbf00007812 */ /* 0x000fc800078ec0ff */
[----:B------:R-:W-:-:S04]  /*24870*/  @P1 LOP3.LUT R0, R0, 0x40, RZ, 0xfc, !PT ;  /* 0x0000004000001812 */ /* 0x000fc800078efcff */
[----:B------:R-:W-:Y:S01]  /*24880*/  LOP3.LUT P1, RZ, R0, 0x4, RZ, 0xc0, !PT ;  /* 0x0000000400ff7812 */ /* 0x000fe2000782c0ff */
[----:B------:R0:W-:-:S12]  /*24890*/  STL [R1], R0 ;  /* 0x0000000001007387 */ /* 0x0001d80000100800 */
[----:B------:R-:W-:Y:S01]  /*248a0*/  @!PT LDS RZ, [RZ] ;  /* 0x00000000fffff984 */ /* 0x000fe20000000800 */
[----:B------:R-:W-:Y:S01]  /*248b0*/  @!PT LDS RZ, [RZ] ;  /* 0x00000000fffff984 */ /* 0x000fe20000000800 */
[----:B------:R-:W-:Y:S01]  /*248c0*/  @!PT LDS RZ, [RZ] ;  /* 0x00000000fffff984 */ /* 0x000fe20000000800 */
[----:B------:R-:W-:Y:S04]  /*248d0*/  LDGSTS.E.BYPASS.LTC128B.128 [R5+0x1e400], desc[UR48][R2.64], !P1 ;  /* 0x1e40000002057fae */ /* 0x000fe8000c901d70 */
[----:B------:R-:W-:Y:S04]  /*248e0*/  LDGSTS.E.BYPASS.LTC128B.128 [R5+0x21400], desc[UR48][R2.64+0x80], !P5 ;  /* 0x2140008002057fae */ /* 0x000fe8000e901d70 */
[----:B------:R1:W-:Y:S02]  /*248f0*/  LDGSTS.E.BYPASS.LTC128B.128 [R5+0x24400], desc[UR48][R2.64+0x100], !P4 ;  /* 0x2440010002057fae */ /* 0x0003e4000e101d70 */
[----:B01----:R-:W-:-:S07]  /*24900*/  IMAD.MOV.U32 R3, RZ, RZ, R14 ;  /* 0x000000ffff037224 */ /* 0x003fce00078e000e */
[----:B------:R-:W-:Y:S05]  /*24910*/  WARPSYNC.COLLECTIVE R15, `(.L_x_886) ;  /* 0x000000000f087348 */ /* 0x000fea0003c00000 */
[----:B------:R0:W1:Y:S02]  /*24920*/  SHFL.IDX P6, R14, R13, R12, R11 ;  /* 0x0000000c0d0e7389 */ /* 0x00006400000c000b */
[----:B01----:R-:W-:Y:S01]  /*24930*/  ENDCOLLECTIVE ;  /* 0x000000000000791b */ /* 0x003fe20003800000 */
.L_x_886:
[----:B------:R-:W-:Y:S01]  /*24940*/  MOV R13, R6 ;  /* 0x00000006000d7202 */ /* 0x000fe20000000f00 */
[----:B------:R-:W-:Y:S02]  /*24950*/  IMAD.MOV.U32 R12, RZ, RZ, 0x2 ;  /* 0x00000002ff0c7424 */ /* 0x000fe400078e00ff */
[----:B------:R-:W-:-:S07]  /*24960*/  IMAD.MOV.U32 R2, RZ, RZ, R14 ;  /* 0x000000ffff027224 */ /* 0x000fce00078e000e */
[----:B------:R-:W-:Y:S05]  /*24970*/  WARPSYNC.COLLECTIVE R15, `(.L_x_887) ;  /* 0x000000000f087348 */ /* 0x000fea0003c00000 */
[----:B------:R0:W1:Y:S02]  /*24980*/  SHFL.IDX P6, R14, R13, R12, R11 ;  /* 0x0000000c0d0e7389 */ /* 0x00006400000c000b */
[----:B01----:R-:W-:Y:S01]  /*24990*/  ENDCOLLECTIVE ;  /* 0x000000000000791b */ /* 0x003fe20003800000 */
.L_x_887:
[----:B------:R-:W-:-:S05]  /*249a0*/  IADD3 R2, P0, R2, R4, RZ ;  /* 0x0000000402027210 */ /* 0x000fca0007f1e0ff */
[----:B------:R-:W-:-:S05]  /*249b0*/  IMAD.X R3, RZ, RZ, R3, P0 ;  /* 0x000000ffff037224 */ /* 0x000fca00000e0603 */
[----:B------:R-:W-:Y:S01]  /*249c0*/  @!PT LDS RZ, [RZ] ;  /* 0x00000000fffff984 */ /* 0x000fe20000000800 */
[----:B------:R-:W-:Y:S01]  /*249d0*/  @!PT LDS RZ, [RZ] ;  /* 0x00000000fffff984 */ /* 0x000fe20000000800 */
[----:B------:R-:W-:Y:S01]  /*249e0*/  @!PT LDS RZ, [RZ] ;  /* 0x00000000fffff984 */ /* 0x000fe20000000800 */
[----:B------:R0:W-:Y:S01]  /*249f0*/  LDGSTS.E.BYPASS.LTC128B.128 [R5+0x1ec00], desc[UR48][R2.64], !P1 ;  /* 0x1ec0000002057fae */ /* 0x0001e2000c901d70 */
[----:B------:R-:W-:-:S03]  /*24a00*/  MOV R13, R8 ;  /* 0x00000008000d7202 */ /* 0x000fc60000000f00 */
[----:B------:R0:W-:Y:S04]  /*24a10*/  LDGSTS.E.BYPASS.LTC128B.128 [R5+0x21c00], desc[UR48][R2.64+0x80], !P5 ;  /* 0x21c0008002057fae */ /* 0x0001e8000e901d70 */
[----:B------:R0:W-:Y:S01]  /*24a20*/  LDGSTS.E.BYPASS.LTC128B.128 [R5+0x24c00], desc[UR48][R2.64+0x100], !P4 ;  /* 0x24c0010002057fae */ /* 0x0001e2000e101d70 */
[----:B------:R-:W-:-:S07]  /*24a30*/  IMAD.MOV.U32 R34, RZ, RZ, R14 ;  /* 0x000000ffff227224 */ /* 0x000fce00078e000e */
[----:B0-----:R-:W-:Y:S05]  /*24a40*/  WARPSYNC.COLLECTIVE R15, `(.L_x_888) ;  /* 0x000000000f087348 */ /* 0x001fea0003c00000 */
[----:B------:R1:W2:Y:S02]  /*24a50*/  SHFL.IDX P6, R14, R13, R12, R11 ;  /* 0x0000000c0d0e7389 */ /* 0x0002a400000c000b */
[----:B012---:R-:W-:Y:S01]  /*24a60*/  ENDCOLLECTIVE ;  /* 0x000000000000791b */ /* 0x007fe20003800000 */
.L_x_888:
[----:B------:R-:W-:Y:S01]  /*24a70*/  MOV R13, R6 ;  /* 0x00000006000d7202 */ /* 0x000fe20000000f00 */
[----:B------:R-:W-:Y:S02]  /*24a80*/  IMAD.MOV.U32 R12, RZ, RZ, 0x3 ;  /* 0x00000003ff0c7424 */ /* 0x000fe400078e00ff */
[----:B------:R-:W-:-:S07]  /*24a90*/  IMAD.MOV.U32 R2, RZ, RZ, R14 ;  /* 0x000000ffff027224 */ /* 0x000fce00078e000e */
[----:B------:R-:W-:Y:S05]  /*24aa0*/  WARPSYNC.COLLECTIVE R15, `(.L_x_889) ;  /* 0x000000000f087348 */ /* 0x000fea0003c00000 */
[----:B------:R0:W1:Y:S02]  /*24ab0*/  SHFL.IDX P6, R14, R13, R12, R11 ;  /* 0x0000000c0d0e7389 */ /* 0x00006400000c000b */
[----:B01----:R-:W-:Y:S01]  /*24ac0*/  ENDCOLLECTIVE ;  /* 0x000000000000791b */ /* 0x003fe20003800000 */
.L_x_889:
        /* <DEDUP_REMOVED lines=13> */
.L_x_890:
[----:B------:R-:W-:Y:S01]  /*24ba0*/  MOV R13, R6 ;  /* 0x00000006000d7202 */ /* 0x000fe20000000f00 */
[----:B------:R-:W-:Y:S02]  /*24bb0*/  IMAD.MOV.U32 R12, RZ, RZ, 0x4 ;  /* 0x00000004ff0c7424 */ /* 0x000fe400078e00ff */
[----:B------:R-:W-:-:S07]  /*24bc0*/  IMAD.MOV.U32 R2, RZ, RZ, R14 ;  /* 0x000000ffff027224 */ /* 0x000fce00078e000e */
[----:B------:R-:W-:Y:S05]  /*24bd0*/  WARPSYNC.COLLECTIVE R15, `(.L_x_891) ;  /* 0x000000000f087348 */ /* 0x000fea0003c00000 */
[----:B------:R0:W1:Y:S02]  /*24be0*/  SHFL.IDX P6, R14, R13, R12, R11 ;  /* 0x0000000c0d0e7389 */ /* 0x00006400000c000b */
[----:B01----:R-:W-:Y:S01]  /*24bf0*/  ENDCOLLECTIVE ;  /* 0x000000000000791b */ /* 0x003fe20003800000 */
.L_x_891:
        /* <DEDUP_REMOVED lines=13> */
.L_x_892:
[----:B------:R-:W-:-:S05]  /*24cd0*/  IMAD.MOV.U32 R2, RZ, RZ, R14 ;  /* 0x000000ffff027224 */ /* 0x000fca00078e000e */
[----:B------:R-:W-:-:S05]  /*24ce0*/  IADD3 R2, P0, R2, R4, RZ ;  /* 0x0000000402027210 */ /* 0x000fca0007f1e0ff */
[----:B------:R-:W-:-:S05]  /*24cf0*/  IMAD.X R3, RZ, RZ, R34, P0 ;  /* 0x000000ffff037224 */ /* 0x000fca00000e0622 */
[----:B------:R-:W-:Y:S01]  /*24d00*/  @!PT LDS RZ, [RZ] ;  /* 0x00000000fffff984 */ /* 0x000fe20000000800 */
[----:B------:R-:W-:Y:S01]  /*24d10*/  @!PT LDS RZ, [RZ] ;  /* 0x00000000fffff984 */ /* 0x000fe20000000800 */
[----:B------:R-:W-:Y:S01]  /*24d20*/  @!PT LDS RZ, [RZ] ;  /* 0x00000000fffff984 */ /* 0x000fe20000000800 */
[----:B------:R0:W-:Y:S01]  /*24d30*/  LDGSTS.E.BYPASS.LTC128B.128 [R5+0x20400], desc[UR48][R2.64], !P1 ;  /* 0x2040000002057fae */ /* 0x0001e2000c901d70 */
[----:B------:R-:W-:-:S03]  /*24d40*/  LOP3.LUT P1, RZ, R0, 0x40, RZ, 0xc0, !PT ;  /* 0x0000004000ff7812 */ /* 0x000fc6000782c0ff */
[----:B------:R0:W5:Y:S01]  /*24d50*/  LDL.LU R0, [R1+0x128] ;  /* 0x0001280001007983 */ /* 0x0001620000300800 */
[----:B------:R-:W-:Y:S01]  /*24d60*/  MOV R13, R6 ;  /* 0x00000006000d7202 */ /* 0x000fe20000000f00 */
[----:B------:R-:W-:Y:S02]  /*24d70*/  IMAD.MOV.U32 R12, RZ, RZ, 0x5 ;  /* 0x00000005ff0c7424 */ /* 0x000fe400078e00ff */
[----:B------:R0:W-:Y:S06]  /*24d80*/  LDGSTS.E.BYPASS.LTC128B.128 [R5+0x23400], desc[UR48][R2.64+0x80], !P5 ;  /* 0x2340008002057fae */ /* 0x0001ec000e901d70 */
[----:B0----5:R-:W-:Y:S05]  /*24d90*/  WARPSYNC.COLLECTIVE R15, `(.L_x_893) ;  /* 0x000000000f087348 */ /* 0x021fea0003c00000 */
[----:B------:R1:W2:Y:S02]  /*24da0*/  SHFL.IDX P6, R14, R13, R12, R11 ;  /* 0x0000000c0d0e7389 */ /* 0x0002a400000c000b */
[----:B012--5:R-:W-:Y:S01]  /*24db0*/  ENDCOLLECTIVE ;  /* 0x000000000000791b */ /* 0x027fe20003800000 */
.L_x_893:
[----:B------:R-:W-:Y:S01]  /*24dc0*/  @!PT LDS RZ, [RZ] ;  /* 0x00000000fffff984 */ /* 0x000fe20000000800 */
[----:B------:R-:W-:Y:S01]  /*24dd0*/  @!PT LDS RZ, [RZ] ;  /* 0x00000000fffff984 */ /* 0x000fe20000000800 */
[----:B------:R-:W-:Y:S01]  /*24de0*/  @!PT LDS RZ, [RZ] ;  /* 0x00000000fffff984 */ /* 0x000fe20000000800 */
[----:B------:R0:W-:Y:S01]  /*24df0*/  LDGSTS.E.BYPASS.LTC128B.128 [R5+0x26400], desc[UR48][R2.64+0x100], !P4 ;  /* 0x2640010002057fae */ /* 0x0001e2000e101d70 */
[----:B------:R-:W-:Y:S01]  /*24e00*/  MOV R13, R8 ;  /* 0x00000008000d7202 */ /* 0x000fe20000000f00 */
[----:B------:R-:W-:-:S07]  /*24e10*/  IMAD.MOV.U32 R34, RZ, RZ, R14 ;  /* 0x000000ffff227224 */ /* 0x000fce00078e000e */
[----:B0-----:R-:W-:Y:S05]  /*24e20*/  WARPSYNC.COLLECTIVE R15, `(.L_x_894) ;  /* 0x000000000f087348 */ /* 0x001fea0003c00000 */
[----:B------:R1:W2:Y:S02]  /*24e30*/  SHFL.IDX P6, R14, R13, R12, R11 ;  /* 0x0000000c0d0e7389 */ /* 0x0002a400000c000b */
[----:B012---:R-:W-:Y:S01]  /*24e40*/  ENDCOLLECTIVE ;  /* 0x000000000000791b */ /* 0x007fe20003800000 */
.L_x_894:
[----:B------:R-:W-:Y:S01]  /*24e50*/  IMAD.MOV.U32 R2, RZ, RZ, R14 ;  /* 0x000000ffff027224 */ /* 0x000fe200078e000e */
[----:B------:R-:W-:Y:S06]  /*24e60*/  BRA `(.L_x_895) ;  /* 0xffffffb0006c7947 */ /* 0x000fec000383ffff */
.L_x_757:
[----:B0-----:R0:W2:Y:S02]  /*24e70*/  SYNCS.PHASECHK.TRANS64.TRYWAIT P0, [R6+URZ+0x30860], R2 ;  /* 0x03086002060075a7 */ /* 0x0010a4000800017f */
[----:B--2---:R-:W-:Y:S05]  /*24e80*/  @!P0 NANOSLEEP.SYNCS 0x989680 ;  /* 0x009896800000895d */ /* 0x004fea0003900000 */
[----:B------:R-:W2:Y:S02]  /*24e90*/  @!P0 SYNCS.PHASECHK.TRANS64 P0, [R6+URZ+0x30860], R2 ;  /* 0x03086002060085a7 */ /* 0x000ea4000800007f */
[----:B--2---:R-:W-:Y:S05]  /*24ea0*/  @!P0 BRA `(.L_x_757) ;  /* 0xfffffffc00f08947 */ /* 0x004fea000383ffff */
[----:B------:R-:W-:Y:S05]  /*24eb0*/  BRA `(.L_x_896) ;  /* 0xffffffb000d47947 */ /* 0x000fea000383ffff */
.L_x_758:
        /* <DEDUP_REMOVED lines=8> */
.L_x_898:
[----:B------:R-:W-:Y:S05]  /*24f40*/  BSYNC B1 ;  /* 0x0000000000017941 */ /* 0x000fea0003800000 */
.L_x_897:
[----:B------:R-:W-:Y:S01]  /*24f50*/  IMAD.MOV.U32 R13, RZ, RZ, R23 ;  /* 0x000000ffff0d7224 */ /* 0x000fe200078e0017 */
[----:B------:R-:W-:Y:S01]  /*24f60*/  MOV R11, 0x181f ;  /* 0x0000181f000b7802 */ /* 0x000fe20000000f00 */
[----:B------:R-:W-:Y:S01]  /*24f70*/  IMAD.MOV.U32 R12, RZ, RZ, RZ ;  /* 0x000000ffff0c7224 */ /* 0x000fe200078e00ff */
[----:B------:R-:W-:Y:S01]  /*24f80*/  MOV R3, R14 ;  /* 0x0000000e00037202 */ /* 0x000fe20000000f00 */
[----:B------:R-:W-:Y:S02]  /*24f90*/  IMAD.MOV.U32 R15, RZ, RZ, -0x1 ;  /* 0xffffffffff0f7424 */ /* 0x000fe400078e00ff */
[----:B------:R-:W-:-:S07]  /*24fa0*/  IMAD R5, R5, 0x2, R22 ;  /* 0x0000000205057824 */ /* 0x000fce00078e0216 */
[----:B------:R-:W-:Y:S05]  /*24fb0*/  WARPSYNC.COLLECTIVE R15, `(.L_x_899) ;  /* 0x000000000f087348 */ /* 0x000fea0003c00000 */
[----:B------:R0:W1:Y:S02]  /*24fc0*/  SHFL.IDX P6, R14, R13, R12, R11 ;  /* 0x0000000c0d0e7389 */ /* 0x00006400000c000b */
[----:B01----:R-:W-:Y:S01]  /*24fd0*/  ENDCOLLECTIVE ;  /* 0x000000000000791b */ /* 0x003fe20003800000 */
.L_x_899:
[----:B------:R-:W-:Y:S01]  /*24fe0*/  IMAD.MOV.U32 R13, RZ, RZ, R24 ;  /* 0x000000ffff0d7224 */ /* 0x000fe200078e0018 */
[----:B------:R-:W-:Y:S01]  /*24ff0*/  MOV R12, 0x1 ;  /* 0x00000001000c7802 */ /* 0x000fe20000000f00 */
[----:B------:R-:W-:-:S07]  /*25000*/  IMAD.MOV.U32 R2, RZ, RZ, R14 ;  /* 0x000000ffff027224 */ /* 0x000fce00078e000e */
[----:B------:R-:W-:Y:S05]  /*25010*/  WARPSYNC.COLLECTIVE R15, `(.L_x_900) ;  /* 0x000000000f087348 */ /* 0x000fea0003c00000 */
[----:B------:R0:W1:Y:S02]  /*25020*/  SHFL.IDX P6, R14, R13, R12, R11 ;  /* 0x0000000c0d0e7389 */ /* 0x00006400000c000b */
[----:B01----:R-:W-:Y:S01]  /*25030*/  ENDCOLLECTIVE ;  /* 0x000000000000791b */ /* 0x003fe20003800000 */
.L_x_900:
        /* <DEDUP_REMOVED lines=16> */
.L_x_901:
[----:B------:R-:W-:Y:S01]  /*25140*/  IMAD.MOV.U32 R13, RZ, RZ, R24 ;  /* 0x000000ffff0d7224 */ /* 0x000fe200078e0018 */
[----:B------:R-:W-:Y:S02]  /*25150*/  MOV R12, 0x2 ;  /* 0x00000002000c7802 */ /* 0x000fe40000000f00 */
[----:B------:R-:W-:-:S07]  /*25160*/  MOV R2, R14 ;  /* 0x0000000e00027202 */ /* 0x000fce0000000f00 */
[----:B------:R-:W-:Y:S05]  /*25170*/  WARPSYNC.COLLECTIVE R15, `(.L_x_902) ;  /* 0x000000000f087348 */ /* 0x000fea0003c00000 */
[----:B------:R0:W1:Y:S02]  /*25180*/  SHFL.IDX P6, R14, R13, R12, R11 ;  /* 0x0000000c0d0e7389 */ /* 0x00006400000c000b */
[----:B01----:R-:W-:Y:S01]  /*25190*/  ENDCOLLECTIVE ;  /* 0x000000000000791b */ /* 0x003fe20003800000 */
.L_x_902:
        /* <DEDUP_REMOVED lines=16> */
.L_x_903:
[----:B------:R-:W-:Y:S01]  /*252a0*/  IMAD.MOV.U32 R13, RZ, RZ, R24 ;  /* 0x000000ffff0d7224 */ /* 0x000fe200078e0018 */
[----:B------:R-:W-:Y:S02]  /*252b0*/  MOV R12, 0x3 ;  /* 0x00000003000c7802 */ /* 0x000fe40000000f00 */
[----:B------:R-:W-:-:S07]  /*252c0*/  MOV R2, R14 ;  /* 0x0000000e00027202 */ /* 0x000fce0000000f00 */
[----:B------:R-:W-:Y:S05]  /*252d0*/  WARPSYNC.COLLECTIVE R15, `(.L_x_904) ;  /* 0x000000000f087348 */ /* 0x000fea0003c00000 */
[----:B------:R0:W1:Y:S02]  /*252e0*/  SHFL.IDX P6, R14, R13, R12, R11 ;  /* 0x0000000c0d0e7389 */ /* 0x00006400000c000b */
[----:B01----:R-:W-:Y:S01]  /*252f0*/  ENDCOLLECTIVE ;  /* 0x000000000000791b */ /* 0x003fe20003800000 */
.L_x_904:
        /* <DEDUP_REMOVED lines=16> */
.L_x_905:
[----:B------:R-:W-:Y:S01]  /*25400*/  IMAD.MOV.U32 R13, RZ, RZ, R24 ;  /* 0x000000ffff0d7224 */ /* 0x000fe200078e0018 */
[----:B------:R-:W-:Y:S02]  /*25410*/  MOV R12, 0x4 ;  /* 0x00000004000c7802 */ /* 0x000fe40000000f00 */
[----:B------:R-:W-:-:S07]  /*25420*/  MOV R2, R14 ;  /* 0x0000000e00027202 */ /* 0x000fce0000000f00 */
[----:B------:R-:W-:Y:S05]  /*25430*/  WARPSYNC.COLLECTIVE R15, `(.L_x_906) ;  /* 0x000000000f087348 */ /* 0x000fea0003c00000 */
[----:B------:R0:W1:Y:S02]  /*25440*/  SHFL.IDX P6, R14, R13, R12, R11 ;  /* 0x0000000c0d0e7389 */ /* 0x00006400000c000b */
[----:B01----:R-:W-:Y:S01]  /*25450*/  ENDCOLLECTIVE ;  /* 0x000000000000791b */ /* 0x003fe20003800000 */
.L_x_906:
        /* <DEDUP_REMOVED lines=16> */
.L_x_907:
[----:B------:R-:W-:Y:S01]  /*25560*/  IMAD.MOV.U32 R13, RZ, RZ, R24 ;  /* 0x000000ffff0d7224 */ /* 0x000fe200078e0018 */
[----:B------:R-:W-:Y:S02]  /*25570*/  MOV R12, 0x5 ;  /* 0x00000005000c7802 */ /* 0x000fe40000000f00 */
[----:B------:R-:W-:-:S07]  /*25580*/  MOV R2, R14 ;  /* 0x0000000e00027202 */ /* 0x000fce0000000f00 */
[----:B------:R-:W-:Y:S05]  /*25590*/  WARPSYNC.COLLECTIVE R15, `(.L_x_908) ;  /* 0x000000000f087348 */ /* 0x000fea0003c00000 */
[----:B------:R0:W1:Y:S02]  /*255a0*/  SHFL.IDX P6, R14, R13, R12, R11 ;  /* 0x0000000c0d0e7389 */ /* 0x00006400000c000b */
[----:B01----:R-:W-:Y:S01]  /*255b0*/  ENDCOLLECTIVE ;  /* 0x000000000000791b */ /* 0x003fe20003800000 */
.L_x_908:
        /* <DEDUP_REMOVED lines=13> */
.L_x_909:
[----:B------:R-:W-:Y:S01]  /*25690*/  @!PT LDS RZ, [RZ] ;  /* 0x00000000fffff984 */ /* 0x000fe20000000800 */
[----:B------:R-:W-:Y:S01]  /*256a0*/  @!PT LDS RZ, [RZ] ;  /* 0x00000000fffff984 */ /* 0x000fe20000000800 */
[----:B------:R-:W-:Y:S01]  /*256b0*/  @!PT LDS RZ, [RZ] ;  /* 0x00000000fffff984 */ /* 0x000fe20000000800 */
[----:B------:R0:W-:Y:S01]  /*256c0*/  LDGSTS.E.BYPASS.LTC128B.128 [R5+0x5400], desc[UR48][R2.64+0x80], !P0 ;  /* 0x0540008002057fae */ /* 0x0001e2000c101d70 */
[----:B------:R-:W-:-:S13]  /*256d0*/  ISETP.LT.OR P0, PT, R7, 0x41, P1 ;  /* 0x000000410700780c */ /* 0x000fda0000f01670 */
[----:B------:R0:W-:Y:S01]  /*256e0*/  LDGSTS.E.BYPASS.LTC128B.128 [R5+0x8400], desc[UR48][R2.64+0x100], !P0 ;  /* 0x0840010002057fae */ /* 0x0001e2000c101d70 */
[----:B------:R-:W-:Y:S05]  /*256f0*/  BRA `(.L_x_910) ;  /* 0xffffffac00c07947 */ /* 0x000fea000383ffff */
.L_x_766:
[----:B0-----:R0:W1:Y:S02]  /*25700*/  SYNCS.PHASECHK.TRANS64.TRYWAIT P0, [R0+URZ+0x30860], R3 ;  /* 0x03086003000075a7 */ /* 0x001064000800017f */
[----:B-1----:R-:W-:Y:S05]  /*25710*/  @!P0 NANOSLEEP.SYNCS 0x989680 ;  /* 0x009896800000895d */ /* 0x002fea0003900000 */
[----:B------:R-:W1:Y:S02]  /*25720*/  @!P0 SYNCS.PHASECHK.TRANS64 P0, [R0+URZ+0x30860], R3 ;  /* 0x03086003000085a7 */ /* 0x000e64000800007f */
[----:B-1----:R-:W-:Y:S05]  /*25730*/  @!P0 BRA `(.L_x_766) ;  /* 0xfffffffc00f08947 */ /* 0x002fea000383ffff */
[----:B------:R-:W-:Y:S05]  /*25740*/  BRA `(.L_x_911) ;  /* 0xffffffb000e47947 */ /* 0x000fea000383ffff */
.L_x_767:
[----:B------:R-:W-:Y:S01]  /*25750*/  BSSY B0, `(.L_x_912) ;  /* 0x0000008000007945 */ /* 0x000fe20003800000 */
[----:B------:R-:W-:Y:S01]  /*25760*/  MOV R13, R24 ;  /* 0x00000018000d7202 */ /* 0x000fe20000000f00 */
[----:B------:R-:W-:Y:S01]  /*25770*/  IMAD.MOV.U32 R12, RZ, RZ, RZ ;  /* 0x000000ffff0c7224 */ /* 0x000fe200078e00ff */
[----:B------:R-:W-:Y:S01]  /*25780*/  MOV R15, 0xffffffff ;  /* 0xffffffff000f7802 */ /* 0x000fe20000000f00 */
[----:B------:R-:W-:-:S07]  /*25790*/  IMAD.MOV.U32 R11, RZ, RZ, 0x181f ;  /* 0x0000181fff0b7424 */ /* 0x000fce00078e00ff */
[----:B0-2---:R-:W-:Y:S05]  /*257a0*/  WARPSYNC.COLLECTIVE R15, `(.L_x_913) ;  /* 0x000000000f087348 */ /* 0x005fea0003c00000 */
[----:B--2---:R1:W2:Y:S02]  /*257b0*/  SHFL.IDX P6, R14, R13, R12, R11 ;  /* 0x0000000c0d0e7389 */ /* 0x0042a400000c000b */
[----:B012---:R-:W-:Y:S01]  /*257c0*/  ENDCOLLECTIVE ;  /* 0x000000000000791b */ /* 0x007fe20003800000 */
.L_x_913:
[----:B------:R-:W-:Y:S05]  /*257d0*/  BSYNC B0 ;  /* 0x0000000000007941 */ /* 0x000fea0003800000 */
.L_x_912:
[----:B------:R-:W-:Y:S01]  /*257e0*/  IMAD.MOV.U32 R13, RZ, RZ, R23 ;  /* 0x000000ffff0d7224 */ /* 0x000fe200078e0017 */
[----:B------:R-:W-:Y:S01]  /*257f0*/  MOV R12, RZ ;  /* 0x000000ff000c7202 */ /* 0x000fe20000000f00 */
[----:B------:R-:W-:Y:S01]  /*25800*/  IMAD.MOV.U32 R11, RZ, RZ, 0x181f ;  /* 0x0000181fff0b7424 */ /* 0x000fe200078e00ff */
[----:B------:R-:W-:Y:S01]  /*25810*/  SHF.L.U32 R5, R32, 0x1, RZ ;  /* 0x0000000120057819 */ /* 0x000fe200000006ff */
[----:B------:R-:W-:Y:S02]  /*25820*/  IMAD.MOV.U32 R15, RZ, RZ, -0x1 ;  /* 0xffffffffff0f7424 */ /* 0x000fe400078e00ff */
[----:B------:R-:W-:Y:S02]  /*25830*/  IMAD.MOV.U32 R3, RZ, RZ, R14 ;  /* 0x000000ffff037224 */ /* 0x000fe400078e000e */
[----:B------:R-:W-:-:S07]  /*25840*/  IMAD R4, R7, 0x2, R22 ;  /* 0x0000000207047824 */ /* 0x000fce00078e0216 */
[----:B------:R-:W-:Y:S05]  /*25850*/  WARPSYNC.COLLECTIVE R15, `(.L_x_914) ;  /* 0x000000000f087348 */ /* 0x000fea0003c00000 */
[----:B------:R0:W1:Y:S02]  /*25860*/  SHFL.IDX P6, R14, R13, R12, R11 ;  /* 0x0000000c0d0e7389 */ /* 0x00006400000c000b */
[----:B01----:R-:W-:Y:S01]  /*25870*/  ENDCOLLECTIVE ;  /* 0x000000000000791b */ /* 0x003fe20003800000 */
.L_x_914:
[----:B------:R-:W-:Y:S02]  /*25880*/  ULDC UR4, c[0x0][0x2f4] ;  /* 0x0000bd0000047ab9 */ /* 0x000fe40000000800 */
[----:B------:R-:W-:Y:S02]  /*25890*/  ISETP.GE.AND P2, PT, R32, UR4, PT ;  /* 0x0000000420007c0c */ /* 0x000fe4000bf46270 */
[----:B------:R-:W-:Y:S02]  /*258a0*/  ISETP.GE.AND P1, PT, R35, UR4, PT ;  /* 0x0000000423007c0c */ /* 0x000fe4000bf26270 */
[C---:B------:R-:W-:Y:S02]  /*258b0*/  ISETP.LT.OR P3, PT, R6.reuse, 0x1, P2 ;  /* 0x000000010600780c */ /* 0x040fe40001761670 */
[----:B------:R-:W-:Y:S02]  /*258c0*/  ISETP.LT.OR P4, PT, R6, 0x1, P1 ;  /* 0x000000010600780c */ /* 0x000fe40000f81670 */
[----:B------:R-:W-:Y:S01]  /*258d0*/  MOV R13, R24 ;  /* 0x00000018000d7202 */ /* 0x000fe20000000f00 */
[----:B------:R-:W-:Y:S01]  /*258e0*/  IMAD.MOV.U32 R12, RZ, RZ, 0x1 ;  /* 0x00000001ff0c7424 */ /* 0x000fe200078e00ff */
[----:B------:R-:W-:-:S05]  /*258f0*/  IADD3 R2, P0, R14, R5, RZ ;  /* 0x000000050e027210 */ /* 0x000fca0007f1e0ff */
[----:B------:R-:W-:Y:S01]  /*25900*/  IMAD.X R3, RZ, RZ, R3, P0 ;  /* 0x000000ffff037224 */ /* 0x000fe200000e0603 */
[----:B------:R-:W-:-:S13]  /*25910*/  ISETP.GE.AND P0, PT, R33, UR4, PT ;  /* 0x0000000421007c0c */ /* 0x000fda000bf06270 */
[----:B------:R-:W-:Y:S05]  /*25920*/  WARPSYNC.COLLECTIVE R15, `(.L_x_915) ;  /* 0x000000000f087348 */ /* 0x000fea0003c00000 */
[----:B------:R0:W1:Y:S02]  /*25930*/  SHFL.IDX P6, R14, R13, R12, R11 ;  /* 0x0000000c0d0e7389 */ /* 0x00006400000c000b */
[----:B01----:R-:W-:Y:S01]  /*25940*/  ENDCOLLECTIVE ;  /* 0x000000000000791b */ /* 0x003fe20003800000 */
.L_x_915:
[----:B------:R-:W-:Y:S01]  /*25950*/  @!PT LDS RZ, [RZ] ;  /* 0x00000000fffff984 */ /* 0x000fe20000000800 */
[----:B------:R-:W-:Y:S01]  /*25960*/  @!PT LDS RZ, [RZ] ;  /* 0x00000000fffff984 */ /* 0x000fe20000000800 */
[----:B------:R-:W-:Y:S01]  /*25970*/  @!PT LDS RZ, [RZ] ;  /* 0x00000000fffff984 */ /* 0x000fe20000000800 */
[----:B------:R0:W-:Y:S01]  /*25980*/  LDGSTS.E.BYPASS.LTC128B.128 [R4+0x400], desc[UR48][R2.64], !P3 ;  /* 0x0040000002047fae */ /* 0x0001e2000d901d70 */
[----:B------:R-:W-:-:S03]  /*25990*/  ISETP.LT.OR P3, PT, R6, 0x1, P0 ;  /* 0x000000010600780c */ /* 0x000fc60000761670 */
[----:B------:R0:W-:Y:S01]  /*259a0*/  LDGSTS.E.BYPASS.LTC128B.128 [R4+0x3400], desc[UR48][R2.64+0x80], !P4 ;  /* 0x0340008002047fae */ /* 0x0001e2000e101d70 */
[----:B------:R-:W-:-:S09]  /*259b0*/  MOV R13, R23 ;  /* 0x00000017000d7202 */ /* 0x000fd20000000f00 */
[----:B------:R0:W-:Y:S01]  /*259c0*/  LDGSTS.E.BYPASS.LTC128B.128 [R4+0x6400], desc[UR48][R2.64+0x100], !P3 ;  /* 0x0640010002047fae */ /* 0x0001e2000d901d70 */
[----:B------:R-:W-:Y:S01]  /*259d0*/  ISETP.LT.OR P3, PT, R6, 0x11, P2 ;  /* 0x000000110600780c */ /* 0x000fe20001761670 */
[----:B------:R-:W-:-:S12]  /*259e0*/  IMAD.MOV.U32 R7, RZ, RZ, R14 ;  /* 0x000000ffff077224 */ /* 0x000fd800078e000e */
[----:B0-----:R-:W-:Y:S05]  /*259f0*/  WARPSYNC.COLLECTIVE R15, `(.L_x_916) ;  /* 0x000000000f087348 */ /* 0x001fea0003c00000 */
[----:B------:R1:W2:Y:S02]  /*25a00*/  SHFL.IDX P6, R14, R13, R12, R11 ;  /* 0x0000000c0d0e7389 */ /* 0x0002a400000c000b */
[----:B012---:R-:W-:Y:S01]  /*25a10*/  ENDCOLLECTIVE ;  /* 0x000000000000791b */ /* 0x007fe20003800000 */
.L_x_916:
[----:B------:R-:W-:Y:S01]  /*25a20*/  IMAD.MOV.U32 R13, RZ, RZ, R24 ;  /* 0x000000ffff0d7224 */ /* 0x000fe200078e0018 */
[----:B------:R-:W-:Y:S02]  /*25a30*/  MOV R12, 0x2 ;  /* 0x00000002000c7802 */ /* 0x000fe40000000f00 */
[----:B------:R-:W-:-:S13]  /*25a40*/  IADD3 R2, P4, R14, R5, RZ ;  /* 0x000000050e027210 */ /* 0x000fda0007f9e0ff */
[----:B------:R-:W-:Y:S05]  /*25a50*/  WARPSYNC.COLLECTIVE R15, `(.L_x_917) ;  /* 0x000000000f087348 */ /* 0x000fea0003c00000 */
[----:B------:R0:W1:Y:S02]  /*25a60*/  SHFL.IDX P6, R14, R13, R12, R11 ;  /* 0x0000000c0d0e7389 */ /* 0x00006400000c000b */
[----:B01----:R-:W-:Y:S01]  /*25a70*/  ENDCOLLECTIVE ;  /* 0x000000000000791b */ /* 0x003fe20003800000 */
.L_x_917:
        /* <DEDUP_REMOVED lines=15> */
.L_x_918:
[----:B------:R-:W-:Y:S02]  /*25b70*/  IMAD.MOV.U32 R13, RZ, RZ, R24 ;  /* 0x000000ffff0d7224 */ /* 0x000fe400078e0018 */
[----:B------:R-:W-:Y:S01]  /*25b80*/  IMAD.MOV.U32 R12, RZ, RZ, 0x3 ;  /* 0x00000003ff0c7424 */ /* 0x000fe200078e00ff */
[----:B------:R-:W-:-:S13]  /*25b90*/  IADD3 R2, P4, R14, R5, RZ ;  /* 0x000000050e027210 */ /* 0x000fda0007f9e0ff */
[----:B------:R-:W-:Y:S05]  /*25ba0*/  WARPSYNC.COLLECTIVE R15, `(.L_x_919) ;  /* 0x000000000f087348 */ /* 0x000fea0003c00000 */
[----:B------:R0:W1:Y:S02]  /*25bb0*/  SHFL.IDX P6, R14, R13, R12, R11 ;  /* 0x0000000c0d0e7389 */ /* 0x00006400000c000b */
[----:B01----:R-:W-:Y:S01]  /*25bc0*/  ENDCOLLECTIVE ;  /* 0x000000000000791b */ /* 0x003fe20003800000 */
.L_x_919:
[----:B------:R-:W-:Y:S02]  /*25bd0*/  IADD3.X R3, RZ, R7, RZ, P4, !PT ;  /* 0x00000007ff037210 */ /* 0x000fe400027fe4ff */
[----:B------:R-:W-:-:S03]  /*25be0*/  ISETP.LT.OR P4, PT, R6, 0x21, P1 ;  /* 0x000000210600780c */ /* 0x000fc60000f81670 */
[----:B------:R-:W-:Y:S01]  /*25bf0*/  @!PT LDS RZ, [RZ] ;  /* 0x00000000fffff984 */ /* 0x000fe20000000800 */
[----:B------:R-:W-:Y:S01]  /*25c00*/  @!PT LDS RZ, [RZ] ;  /* 0x00000000fffff984 */ /* 0x000fe20000000800 */
[----:B------:R-:W-:Y:S01]  /*25c10*/  @!PT LDS RZ, [RZ] ;  /* 0x00000000fffff984 */ /* 0x000fe20000000800 */
[----:B------:R0:W-:Y:S01]  /*25c20*/  LDGSTS.E.BYPASS.LTC128B.128 [R4+0x1400], desc[UR48][R2.64], !P3 ;  /* 0x0140000002047fae */ /* 0x0001e2000d901d70 */
[----:B------:R-:W-:Y:S01]  /*25c30*/  ISETP.LT.OR P3, PT, R6, 0x21, P0 ;  /* 0x000000210600780c */ /* 0x000fe20000761670 */
[----:B------:R-:W-:-:S08]  /*25c40*/  IMAD.MOV.U32 R13, RZ, RZ, R23 ;  /* 0x000000ffff0d7224 */ /* 0x000fd000078e0017 */
[----:B------:R0:W-:Y:S04]  /*25c50*/  LDGSTS.E.BYPASS.LTC128B.128 [R4+0x4400], desc[UR48][R2.64+0x80], !P4 ;  /* 0x0440008002047fae */ /* 0x0001e8000e101d70 */
[----:B------:R0:W-:Y:S01]  /*25c60*/  LDGSTS.E.BYPASS.LTC128B.128 [R4+0x7400], desc[UR48][R2.64+0x100], !P3 ;  /* 0x0740010002047fae */ /* 0x0001e2000d901d70 */
[----:B------:R-:W-:Y:S02]  /*25c70*/  ISETP.LT.OR P3, PT, R6, 0x31, P2 ;  /* 0x000000310600780c */ /* 0x000fe40001761670 */
[----:B------:R-:W-:-:S11]  /*25c80*/  MOV R7, R14 ;  /* 0x0000000e00077202 */ /* 0x000fd60000000f00 */
[----:B0-----:R-:W-:Y:S05]  /*25c90*/  WARPSYNC.COLLECTIVE R15, `(.L_x_920) ;  /* 0x000000000f087348 */ /* 0x001fea0003c00000 */
[----:B------:R1:W2:Y:S02]  /*25ca0*/  SHFL.IDX P6, R14, R13, R12, R11 ;  /* 0x0000000c0d0e7389 */ /* 0x0002a400000c000b */
[----:B012---:R-:W-:Y:S01]  /*25cb0*/  ENDCOLLECTIVE ;  /* 0x000000000000791b */ /* 0x007fe20003800000 */
.L_x_920:
[----:B------:R-:W-:Y:S01]  /*25cc0*/  MOV R13, R24 ;  /* 0x00000018000d7202 */ /* 0x000fe20000000f00 */
[----:B------:R-:W-:Y:S01]  /*25cd0*/  IMAD.MOV.U32 R12, RZ, RZ, 0x4 ;  /* 0x00000004ff0c7424 */ /* 0x000fe200078e00ff */
[----:B------:R-:W-:-:S13]  /*25ce0*/  IADD3 R2, P4, R14, R5, RZ ;  /* 0x000000050e027210 */ /* 0x000fda0007f9e0ff */
[----:B------:R-:W-:Y:S05]  /*25cf0*/  WARPSYNC.COLLECTIVE R15, `(.L_x_921) ;  /* 0x000000000f087348 */ /* 0x000fea0003c00000 */
[----:B------:R0:W1:Y:S02]  /*25d00*/  SHFL.IDX P6, R14, R13, R12, R11 ;  /* 0x0000000c0d0e7389 */ /* 0x00006400000c000b */
[----:B01----:R-:W-:Y:S01]  /*25d10*/  ENDCOLLECTIVE ;  /* 0x000000000000791b */ /* 0x003fe20003800000 */
.L_x_921:
[----:B------:R-:W-:Y:S01]  /*25d20*/  IMAD.X R3, RZ, RZ, R7, P4 ;  /* 0x000000ffff037224 */ /* 0x000fe200020e0607 */
[----:B------:R-:W-:-:S04]  /*25d30*/  ISETP.LT.OR P4, PT, R6, 0x31, P1 ;  /* 0x000000310600780c */ /* 0x000fc80000f81670 */
[----:B------:R-:W-:Y:S01]  /*25d40*/  @!PT LDS RZ, [RZ] ;  /* 0x00000000fffff984 */ /* 0x000fe20000000800 */
[----:B------:R-:W-:Y:S01]  /*25d50*/  @!PT LDS RZ, [RZ] ;  /* 0x00000000fffff984 */ /* 0x000fe20000000800 */
[----:B------:R-:W-:Y:S01]  /*25d60*/  @!PT LDS RZ, [RZ] ;  /* 0x00000000fffff984 */ /* 0x000fe20000000800 */
[----:B------:R0:W-:Y:S01]  /*25d70*/  LDGSTS.E.BYPASS.LTC128B.128 [R4+0x1c00], desc[UR48][R2.64], !P3 ;  /* 0x01c0000002047fae */ /* 0x0001e2000d901d70 */
[----:B------:R-:W-:Y:S02]  /*25d80*/  ISETP.LT.OR P3, PT, R6, 0x31, P0 ;  /* 0x000000310600780c */ /* 0x000fe40000761670 */
[----:B------:R-:W-:-:S06]  /*25d90*/  MOV R13, R23 ;  /* 0x00000017000d7202 */ /* 0x000fcc0000000f00 */
[----:B------:R0:W-:Y:S05]  /*25da0*/  LDGSTS.E.BYPASS.LTC128B.128 [R4+0x4c00], desc[UR48][R2.64+0x80], !P4 ;  /* 0x04c0008002047fae */ /* 0x0001ea000e101d70 */
[----:B------:R0:W-:Y:S01]  /*25db0*/  LDGSTS.E.BYPASS.LTC128B.128 [R4+0x7c00], desc[UR48][R2.64+0x100], !P3 ;  /* 0x07c0010002047fae */ /* 0x0001e2000d901d70 */
[----:B------:R-:W-:Y:S01]  /*25dc0*/  ISETP.LT.OR P3, PT, R6, 0x41, P2 ;  /* 0x000000410600780c */ /* 0x000fe20001761670 */
[----:B------:R-:W-:-:S12]  /*25dd0*/  IMAD.MOV.U32 R7, RZ, RZ, R14 ;  /* 0x000000ffff077224 */ /* 0x000fd800078e000e */
[----:B0-----:R-:W-:Y:S05]  /*25de0*/  WARPSYNC.COLLECTIVE R15, `(.L_x_922) ;  /* 0x000000000f087348 */ /* 0x001fea0003c00000 */
[----:B------:R1:W2:Y:S02]  /*25df0*/  SHFL.IDX P6, R14, R13, R12, R11 ;  /* 0x0000000c0d0e7389 */ /* 0x0002a400000c000b */
[----:B012---:R-:W-:Y:S01]  /*25e00*/  ENDCOLLECTIVE ;  /* 0x000000000000791b */ /* 0x007fe20003800000 */
.L_x_922:
[----:B------:R-:W-:Y:S01]  /*25e10*/  IMAD.MOV.U32 R13, RZ, RZ, R24 ;  /* 0x000000ffff0d7224 */ /* 0x000fe200078e0018 */
[----:B------:R-:W-:Y:S02]  /*25e20*/  MOV R12, 0x5 ;  /* 0x00000005000c7802 */ /* 0x000fe40000000f00 */
[----:B------:R-:W-:-:S13]  /*25e30*/  IADD3 R2, P4, R14, R5, RZ ;  /* 0x000000050e027210 */ /* 0x000fda0007f9e0ff */
[----:B------:R-:W-:Y:S05]  /*25e40*/  WARPSYNC.COLLECTIVE R15, `(.L_x_923) ;  /* 0x000000000f087348 */ /* 0x000fea0003c00000 */
[----:B------:R0:W1:Y:S02]  /*25e50*/  SHFL.IDX P6, R14, R13, R12, R11 ;  /* 0x0000000c0d0e7389 */ /* 0x00006400000c000b */
[----:B01----:R-:W-:Y:S01]  /*25e60*/  ENDCOLLECTIVE ;  /* 0x000000000000791b */ /* 0x003fe20003800000 */
.L_x_923:
        /* <DEDUP_REMOVED lines=14> */
.L_x_924:
[----:B------:R-:W-:Y:S05]  /*25f50*/  BRA `(.L_x_925) ;  /* 0xffffffac00e87947 */ /* 0x000fea000383ffff */
.L_x_772:
        /* <DEDUP_REMOVED lines=8> */
.L_x_927:
[----:B------:R-:W-:Y:S05]  /*25fe0*/  BSYNC B0 ;  /* 0x0000000000007941 */ /* 0x000fea0003800000 */
.L_x_926:
[----:B------:R-:W-:Y:S01]  /*25ff0*/  IMAD.MOV.U32 R13, RZ, RZ, R16 ;  /* 0x000000ffff0d7224 */ /* 0x000fe200078e0010 */
[----:B------:R-:W-:Y:S01]  /*26000*/  MOV R12, 0x1 ;  /* 0x00000001000c7802 */ /* 0x000fe20000000f00 */
[----:B------:R-:W-:Y:S02]  /*26010*/  IMAD.MOV.U32 R11, RZ, RZ, 0x1f ;  /* 0x0000001fff0b7424 */ /* 0x000fe400078e00ff */
[----:B------:R-:W-:Y:S02]  /*26020*/  IMAD.MOV.U32 R15, RZ, RZ, -0x1 ;  /* 0xffffffffff0f7424 */ /* 0x000fe400078e00ff */
[----:B------:R-:W-:Y:S02]  /*26030*/  IMAD.IADD R7, R19, 0x1, R9 ;  /* 0x0000000113077824 */ /* 0x000fe400078e0209 */
[----:B------:R-:W-:-:S07]  /*26040*/  IMAD.MOV.U32 R0, RZ, RZ, R14 ;  /* 0x000000ffff007224 */ /* 0x000fce00078e000e */
[----:B------:R-:W-:Y:S05]  /*26050*/  WARPSYNC.COLLECTIVE R15, `(.L_x_928) ;  /* 0x000000000f087348 */ /* 0x000fea0003c00000 */
[----:B------:R0:W1:Y:S02]  /*26060*/  SHFL.IDX P6, R14, R13, R12, R11 ;  /* 0x0000000c0d0e7389 */ /* 0x00006400000c000b */
[----:B01----:R-:W-:Y:S01]  /*26070*/  ENDCOLLECTIVE ;  /* 0x000000000000791b */ /* 0x003fe20003800000 */
.L_x_928:
[----:B------:R-:W-:Y:S02]  /*26080*/  ULDC UR4, c[0x0][0xc3c] ;  /* 0x00030f0000047ab9 */ /* 0x000fe40000000800 */
[----:B------:R-:W-:-:S13]  /*26090*/  ISETP.GE.OR P1, PT, R7, UR4, !P0 ;  /* 0x0000000407007c0c */ /* 0x000fda000c726670 */
[----:B------:R-:W0:Y:S08]  /*260a0*/  @!P1 LDC.64 R2, c[0x0][0xc80] ;  /* 0x00032000ff029b82 */ /* 0x000e300000000a00 */
[----:B------:R-:W1:Y:S01]  /*260b0*/  @!P1 LDC.64 R4, c[0x0][0xc78] ;  /* 0x00031e00ff049b82 */ /* 0x000e620000000a00 */
[----:B------:R-:W-:Y:S02]  /*260c0*/  MOV R11, RZ ;  /* 0x000000ff000b7202 */ /* 0x000fe40000000f00 */
[----:B------:R-:W-:Y:S01]  /*260d0*/  MOV R8, R14 ;  /* 0x0000000e00087202 */ /* 0x000fe20000000f00 */
[----:B0-----:R-:W-:-:S05]  /*260e0*/  @!P1 IMAD.WIDE R2, R7, 0x4, R2 ;  /* 0x0000000407029825 */ /* 0x001fca00078e0202 */
[----:B------:R1:W2:Y:S02]  /*260f0*/  @!P1 LDG.E R6, desc[UR48][R2.64] ;  /* 0x0000003002069981 */ /* 0x0002a4000c1e1900 */
[----:B-1----:R-:W-:-:S05]  /*26100*/  @!P1 IMAD.WIDE R2, R7, 0x4, R4 ;  /* 0x0000000407029825 */ /* 0x002fca00078e0204 */
[----:B------:R-:W3:Y:S01]  /*26110*/  @!P1 LDG.E R5, desc[UR48][R2.64] ;  /* 0x0000003002059981 */ /* 0x000ee2000c1e1900 */
[----:B------:R-:W-:Y:S01]  /*26120*/  IMAD.MOV.U32 R7, RZ, RZ, RZ ;  /* 0x000000ffff077224 */ /* 0x000fe200078e00ff */
[C---:B------:R-:W-:Y:S01]  /*26130*/  ISETP.GE.U32.AND P2, PT, R9.reuse, 0x2, PT ;  /* 0x000000020900780c */ /* 0x040fe20003f46070 */
[----:B------:R-:W-:Y:S01]  /*26140*/  IMAD.MOV.U32 R4, RZ, RZ, RZ ;  /* 0x000000ffff047224 */ /* 0x000fe200078e00ff */
[C---:B------:R-:W-:Y:S02]  /*26150*/  ISETP.GE.U32.AND P3, PT, R9.reuse, 0x4, PT ;  /* 0x000000040900780c */ /* 0x040fe40003f66070 */
[C---:B------:R-:W-:Y:S02]  /*26160*/  ISETP.GE.U32.AND P4, PT, R9.reuse, 0x8, PT ;  /* 0x000000080900780c */ /* 0x040fe40003f86070 */
[----:B------:R-:W-:Y:S02]  /*26170*/  ISETP.GE.U32.AND P5, PT, R9, 0x10, PT ;  /* 0x000000100900780c */ /* 0x000fe40003fa6070 */
[----:B--2---:R-:W-:Y:S01]  /*26180*/  @!P1 MOV R7, R6 ;  /* 0x0000000600079202 */ /* 0x004fe20000000f00 */
[----:B------:R-:W-:-:S02]  /*26190*/  IMAD.MOV.U32 R6, RZ, RZ, RZ ;  /* 0x000000ffff067224 */ /* 0x000fc400078e00ff */
[----:B---3--:R-:W-:Y:S01]  /*261a0*/  @!P1 IMAD.MOV.U32 R4, RZ, RZ, R5 ;  /* 0x000000ffff049224 */ /* 0x008fe200078e0005 */
[----:B------:R-:W-:-:S03]  /*261b0*/  ISETP.NE.AND P1, PT, R9, RZ, PT ;  /* 0x000000ff0900720c */ /* 0x000fc60003f25270 */
[----:B------:R-:W-:-:S10]  /*261c0*/  IMAD R13, R4, R7, RZ ;  /* 0x00000007040d7224 */ /* 0x000fd400078e02ff */
[----:B------:R-:W-:Y:S05]  /*261d0*/  WARPSYNC.COLLECTIVE R15, `(.L_x_929) ;  /* 0x000000000f087348 */ /* 0x000fea0003c00000 */
[----:B------:R0:W1:Y:S02]  /*261e0*/  SHFL.UP P6, R14, R13, R12, R11 ;  /* 0x0400000c0d0e7389 */ /* 0x00006400000c000b */
[----:B01----:R-:W-:Y:S01]  /*261f0*/  ENDCOLLECTIVE ;  /* 0x000000000000791b */ /* 0x003fe20003800000 */
.L_x_929:
[----:B------:R-:W-:Y:S02]  /*26200*/  MOV R12, 0x2 ;  /* 0x00000002000c7802 */ /* 0x000fe40000000f00 */
[----:B------:R-:W-:-:S05]  /*26210*/  SEL R14, R14, RZ, P1 ;  /* 0x000000ff0e0e7207 */ /* 0x000fca0000800000 */
[----:B------:R-:W-:-:S04]  /*26220*/  IMAD.IADD R5, R13, 0x1, R14 ;  /* 0x000000010d057824 */ /* 0x000fc800078e020e */
[----:B------:R-:W-:-:S07]  /*26230*/  IMAD.MOV.U32 R13, RZ, RZ, R5 ;  /* 0x000000ffff0d7224 */ /* 0x000fce00078e0005 */
[----:B------:R-:W-:Y:S05]  /*26240*/  WARPSYNC.COLLECTIVE R15, `(.L_x_930) ;  /* 0x000000000f087348 */ /* 0x000fea0003c00000 */
[----:B------:R0:W1:Y:S02]  /*26250*/  SHFL.UP P6, R14, R13, R12, R11 ;  /* 0x0400000c0d0e7389 */ /* 0x00006400000c000b */
[----:B01----:R-:W-:Y:S01]  /*26260*/  ENDCOLLECTIVE ;  /* 0x000000000000791b */ /* 0x003fe20003800000 */
.L_x_930:
[----:B------:R-:W-:Y:S02]  /*26270*/  MOV R12, 0x4 ;  /* 0x00000004000c7802 */ /* 0x000fe40000000f00 */
[----:B------:R-:W-:-:S05]  /*26280*/  SEL R2, R14, RZ, P2 ;  /* 0x000000ff0e027207 */ /* 0x000fca0001000000 */
[----:B------:R-:W-:-:S04]  /*26290*/  IMAD.IADD R2, R5, 0x1, R2 ;  /* 0x0000000105027824 */ /* 0x000fc800078e0202 */
[----:B------:R-:W-:-:S07]  /*262a0*/  IMAD.MOV.U32 R13, RZ, RZ, R2 ;  /* 0x000000ffff0d7224 */ /* 0x000fce00078e0002 */
[----:B------:R-:W-:Y:S05]  /*262b0*/  WARPSYNC.COLLECTIVE R15, `(.L_x_931) ;  /* 0x000000000f087348 */ /* 0x000fea0003c00000 */
[----:B------:R0:W1:Y:S02]  /*262c0*/  SHFL.UP P6, R14, R13, R12, R11 ;  /* 0x0400000c0d0e7389 */ /* 0x00006400000c000b */
[----:B01----:R-:W-:Y:S01]  /*262d0*/  ENDCOLLECTIVE ;  /* 0x000000000000791b */ /* 0x003fe20003800000 */
.L_x_931:
[----:B------:R-:W-:Y:S02]  /*262e0*/  MOV R12, 0x8 ;  /* 0x00000008000c7802 */ /* 0x000fe40000000f00 */
[----:B------:R-:W-:-:S05]  /*262f0*/  SEL R3, R14, RZ, P3 ;  /* 0x000000ff0e037207 */ /* 0x000fca0001800000 */
[----:B------:R-:W-:-:S04]  /*26300*/  IMAD.IADD R3, R2, 0x1, R3 ;  /* 0x0000000102037824 */ /* 0x000fc800078e0203 */
[----:B------:R-:W-:-:S07]  /*26310*/  IMAD.MOV.U32 R13, RZ, RZ, R3 ;  /* 0x000000ffff0d7224 */ /* 0x000fce00078e0003 */
[----:B------:R-:W-:Y:S05]  /*26320*/  WARPSYNC.COLLECTIVE R15, `(.L_x_932) ;  /* 0x000000000f087348 */ /* 0x000fea0003c00000 */
[----:B------:R0:W1:Y:S02]  /*26330*/  SHFL.UP P6, R14, R13, R12, R11 ;  /* 0x0400000c0d0e7389 */ /* 0x00006400000c000b */
[----:B01----:R-:W-:Y:S01]  /*26340*/  ENDCOLLECTIVE ;  /* 0x000000000000791b */ /* 0x003fe20003800000 */
.L_x_932:
[----:B------:R-:W-:Y:S02]  /*26350*/  MOV R12, 0x10 ;  /* 0x00000010000c7802 */ /* 0x000fe40000000f00 */
[----:B------:R-:W-:-:S05]  /*26360*/  SEL R14, R14, RZ, P4 ;  /* 0x000000ff0e0e7207 */ /* 0x000fca0002000000 */
[----:B------:R-:W-:-:S04]  /*26370*/  IMAD.IADD R5, R3, 0x1, R14 ;  /* 0x0000000103057824 */ /* 0x000fc800078e020e */
[----:B------:R-:W-:-:S07]  /*26380*/  IMAD.MOV.U32 R13, RZ, RZ, R5 ;  /* 0x000000ffff0d7224 */ /* 0x000fce00078e0005 */
[----:B------:R-:W-:Y:S05]  /*26390*/  WARPSYNC.COLLECTIVE R15, `(.L_x_933) ;  /* 0x000000000f087348 */ /* 0x000fea0003c00000 */
[----:B------:R0:W1:Y:S02]  /*263a0*/  SHFL.UP P6, R14, R13, R12, R11 ;  /* 0x0400000c0d0e7389 */ /* 0x00006400000c000b */
[----:B01----:R-:W-:Y:S01]  /*263b0*/  ENDCOLLECTIVE ;  /* 0x000000000000791b */ /* 0x003fe20003800000 */
.L_x_933:
[----:B------:R-:W-:Y:S01]  /*263c0*/  MOV R12, 0x1f ;  /* 0x0000001f000c7802 */ /* 0x000fe20000000f00 */
[----:B------:R-:W-:Y:S01]  /*263d0*/  IMAD.MOV.U32 R11, RZ, RZ, 0x1f ;  /* 0x0000001fff0b7424 */ /* 0x000fe200078e00ff */
[----:B------:R-:W-:-:S05]  /*263e0*/  SEL R2, R14, RZ, P5 ;  /* 0x000000ff0e027207 */ /* 0x000fca0002800000 */
[----:B------:R-:W-:-:S04]  /*263f0*/  IMAD.IADD R2, R5, 0x1, R2 ;  /* 0x0000000105027824 */ /* 0x000fc800078e0202 */
[----:B------:R-:W-:-:S07]  /*26400*/  IMAD.MOV.U32 R13, RZ, RZ, R2 ;  /* 0x000000ffff0d7224 */ /* 0x000fce00078e0002 */
[----:B------:R-:W-:Y:S05]  /*26410*/  WARPSYNC.COLLECTIVE R15, `(.L_x_934) ;  /* 0x000000000f087348 */ /* 0x000fea0003c00000 */
[----:B------:R0:W1:Y:S02]  /*26420*/  SHFL.IDX P6, R14, R13, R12, R11 ;  /* 0x0000000c0d0e7389 */ /* 0x00006400000c000b */
[----:B01----:R-:W-:Y:S01]  /*26430*/  ENDCOLLECTIVE ;  /* 0x000000000000791b */ /* 0x003fe20003800000 */
.L_x_934:
[----:B------:R-:W-:Y:S05]  /*26440*/  BRA `(.L_x_935) ;  /* 0xffffffb000047947 */ /* 0x000fea000383ffff */
.L_x_775:
[----:B------:R-:W-:Y:S01]  /*26450*/  BSSY B0, `(.L_x_936) ;  /* 0x0000007000007945 */ /* 0x000fe20003800000 */
[----:B------:R-:W-:Y:S01]  /*26460*/  MOV R12, 0x1 ;  /* 0x00000001000c7802 */ /* 0x000fe20000000f00 */
[----:B------:R-:W-:Y:S02]  /*26470*/  IMAD.MOV.U32 R11, RZ, RZ, RZ ;  /* 0x000000ffff0b7224 */ /* 0x000fe400078e00ff */
[----:B------:R-:W-:-:S07]  /*26480*/  IMAD.MOV.U32 R15, RZ, RZ, -0x1 ;  /* 0xffffffffff0f7424 */ /* 0x000fce00078e00ff */
[----:B------:R-:W-:Y:S05]  /*26490*/  WARPSYNC.COLLECTIVE R15, `(.L_x_937) ;  /* 0x000000000f087348 */ /* 0x000fea0003c00000 */
[----:B------:R0:W1:Y:S02]  /*264a0*/  SHFL.UP P6, R14, R13, R12, R11 ;  /* 0x0400000c0d0e7389 */ /* 0x00006400000c000b */
[----:B01----:R-:W-:Y:S01]  /*264b0*/  ENDCOLLECTIVE ;  /* 0x000000000000791b */ /* 0x003fe20003800000 */
.L_x_937:
[----:B------:R-:W-:Y:S05]  /*264c0*/  BSYNC B0 ;  /* 0x0000000000007941 */ /* 0x000fea0003800000 */
.L_x_936:
[----:B------:R-:W-:Y:S01]  /*264d0*/  SEL R14, R14, RZ, P1 ;  /* 0x000000ff0e0e7207 */ /* 0x000fe20000800000 */
[----:B------:R-:W-:Y:S01]  /*264e0*/  IMAD.MOV.U32 R12, RZ, RZ, 0x2 ;  /* 0x00000002ff0c7424 */ /* 0x000fe200078e00ff */
[----:B------:R-:W-:Y:S01]  /*264f0*/  MOV R15, 0xffffffff ;  /* 0xffffffff000f7802 */ /* 0x000fe20000000f00 */
[----:B------:R-:W-:Y:S01]  /*26500*/  IMAD.MOV.U32 R11, RZ, RZ, RZ ;  /* 0x000000ffff0b7224 */ /* 0x000fe200078e00ff */
[----:B------:R-:W-:-:S07]  /*26510*/  IADD3 R13, R13, R14, RZ ;  /* 0x0000000e0d0d7210 */ /* 0x000fce0007ffe0ff */
[----:B------:R-:W-:Y:S05]  /*26520*/  WARPSYNC.COLLECTIVE R15, `(.L_x_938) ;  /* 0x000000000f087348 */ /* 0x000fea0003c00000 */
[----:B------:R0:W1:Y:S02]  /*26530*/  SHFL.UP P6, R14, R13, R12, R11 ;  /* 0x0400000c0d0e7389 */ /* 0x00006400000c000b */
[----:B01----:R-:W-:Y:S01]  /*26540*/  ENDCOLLECTIVE ;  /* 0x000000000000791b */ /* 0x003fe20003800000 */
.L_x_938:
[----:B------:R-:W-:Y:S02]  /*26550*/  MOV R12, 0x4 ;  /* 0x00000004000c7802 */ /* 0x000fe40000000f00 */
[----:B------:R-:W-:-:S05]  /*26560*/  SEL R2, R14, RZ, P2 ;  /* 0x000000ff0e027207 */ /* 0x000fca0001000000 */
[----:B------:R-:W-:-:S04]  /*26570*/  IMAD.IADD R2, R13, 0x1, R2 ;  /* 0x000000010d027824 */ /* 0x000fc800078e0202 */
[----:B------:R-:W-:-:S07]  /*26580*/  IMAD.MOV.U32 R13, RZ, RZ, R2 ;  /* 0x000000ffff0d7224 */ /* 0x000fce00078e0002 */
[----:B------:R-:W-:Y:S05]  /*26590*/  WARPSYNC.COLLECTIVE R15, `(.L_x_939) ;  /* 0x000000000f087348 */ /* 0x000fea0003c00000 */
[----:B------:R0:W1:Y:S02]  /*265a0*/  SHFL.UP P6, R14, R13, R12, R11 ;  /* 0x0400000c0d0e7389 */ /* 0x00006400000c000b */
[----:B01----:R-:W-:Y:S01]  /*265b0*/  ENDCOLLECTIVE ;  /* 0x000000000000791b */ /* 0x003fe20003800000 */
.L_x_939:
[----:B------:R-:W-:Y:S02]  /*265c0*/  MOV R12, 0x8 ;  /* 0x00000008000c7802 */ /* 0x000fe40000000f00 */
[----:B------:R-:W-:-:S05]  /*265d0*/  SEL R3, R14, RZ, P3 ;  /* 0x000000ff0e037207 */ /* 0x000fca0001800000 */
[----:B------:R-:W-:-:S04]  /*265e0*/  IMAD.IADD R3, R2, 0x1, R3 ;  /* 0x0000000102037824 */ /* 0x000fc800078e0203 */
[----:B------:R-:W-:-:S07]  /*265f0*/  IMAD.MOV.U32 R13, RZ, RZ, R3 ;  /* 0x000000ffff0d7224 */ /* 0x000fce00078e0003 */
[----:B------:R-:W-:Y:S05]  /*26600*/  WARPSYNC.COLLECTIVE R15, `(.L_x_940) ;  /* 0x000000000f087348 */ /* 0x000fea0003c00000 */
[----:B------:R0:W1:Y:S02]  /*26610*/  SHFL.UP P6, R14, R13, R12, R11 ;  /* 0x0400000c0d0e7389 */ /* 0x00006400000c000b */
[----:B01----:R-:W-:Y:S01]  /*26620*/  ENDCOLLECTIVE ;  /* 0x000000000000791b */ /* 0x003fe20003800000 */
.L_x_940:
[----:B------:R-:W-:Y:S02]  /*26630*/  MOV R12, 0x10 ;  /* 0x00000010000c7802 */ /* 0x000fe40000000f00 */
[----:B------:R-:W-:-:S05]  /*26640*/  SEL R14, R14, RZ, P4 ;  /* 0x000000ff0e0e7207 */ /* 0x000fca0002000000 */
[----:B------:R-:W-:-:S04]  /*26650*/  IMAD.IADD R5, R3, 0x1, R14 ;  /* 0x0000000103057824 */ /* 0x000fc800078e020e */
[----:B------:R-:W-:-:S07]  /*26660*/  IMAD.MOV.U32 R13, RZ, RZ, R5 ;  /* 0x000000ffff0d7224 */ /* 0x000fce00078e0005 */
[----:B------:R-:W-:Y:S05]  /*26670*/  WARPSYNC.COLLECTIVE R15, `(.L_x_941) ;  /* 0x000000000f087348 */ /* 0x000fea0003c00000 */
[----:B------:R0:W1:Y:S02]  /*26680*/  SHFL.UP P6, R14, R13, R12, R11 ;  /* 0x0400000c0d0e7389 */ /* 0x00006400000c000b */
[----:B01----:R-:W-:Y:S01]  /*26690*/  ENDCOLLECTIVE ;  /* 0x000000000000791b */ /* 0x003fe20003800000 */
.L_x_941:
        /* <DEDUP_REMOVED lines=8> */
.L_x_942:
[----:B------:R-:W-:Y:S05]  /*26720*/  BRA `(.L_x_943) ;  /* 0xffffffac00f07947 */ /* 0x000fea000383ffff */
.L_x_777:
[----:B------:R-:W-:Y:S01]  /*26730*/  BSSY B0, `(.L_x_944) ;  /* 0x0000006000007945 */ /* 0x000fe20003800000 */
[----:B------:R-:W-:Y:S01]  /*26740*/  PLOP3.LUT P6, PT, P6, PT, PT, 0x8, 0x0 ;  /* 0x000000000000781c */ /* 0x000fe200037ce170 */
[----:B------:R-:W-:-:S12]  /*26750*/  IMAD.MOV.U32 R15, RZ, RZ, -0x1 ;  /* 0xffffffffff0f7424 */ /* 0x000fd800078e00ff */
[----:B0-----:R-:W-:Y:S05]  /*26760*/  WARPSYNC.COLLECTIVE R15, `(.L_x_945) ;  /* 0x000000000f087348 */ /* 0x001fea0003c00000 */
[----:B------:R-:W-:Y:S01]  /*26770*/  VOTE.ANY R14, PT, P6 ;  /* 0x00000000000e7806 */ /* 0x000fe200030e0100 */
[----:B0-----:R-:W-:Y:S06]  /*26780*/  ENDCOLLECTIVE ;  /* 0x000000000000791b */ /* 0x001fec0003800000 */
.L_x_945:
[----:B------:R-:W-:Y:S05]  /*26790*/  BSYNC B0 ;  /* 0x0000000000007941 */ /* 0x000fea0003800000 */
.L_x_944:
[----:B------:R-:W-:Y:S01]  /*267a0*/  MOV R3, R14 ;  /* 0x0000000e00037202 */ /* 0x000fe20000000f00 */
[----:B------:R-:W-:Y:S01]  /*267b0*/  IMAD.MOV.U32 R13, RZ, RZ, R7 ;  /* 0x000000ffff0d7224 */ /* 0x000fe200078e0007 */
[----:B------:R-:W-:Y:S01]  /*267c0*/  MOV R11, 0x1f ;  /* 0x0000001f000b7802 */ /* 0x000fe20000000f00 */
[----:B------:R-:W-:Y:S01]  /*267d0*/  IMAD.MOV.U32 R15, RZ, RZ, -0x1 ;  /* 0xffffffffff0f7424 */ /* 0x000fe200078e00ff */
[----:B------:R-:W0:Y:S02]  /*267e0*/  POPC R8, R3 ;  /* 0x0000000300087309 */ /* 0x000e240000000000 */
[----:B0-----:R-:W-:-:S07]  /*267f0*/  IMAD.MOV.U32 R12, RZ, RZ, R8 ;  /* 0x000000ffff0c7224 */ /* 0x001fce00078e0008 */
[----:B------:R-:W-:Y:S05]  /*26800*/  WARPSYNC.COLLECTIVE R15, `(.L_x_946) ;  /* 0x000000000f087348 */ /* 0x000fea0003c00000 */
[----:B------:R0:W1:Y:S02]  /*26810*/  SHFL.IDX P6, R14, R13, R12, R11 ;  /* 0x0000000c0d0e7389 */ /* 0x00006400000c000b */
[----:B01----:R-:W-:Y:S01]  /*26820*/  ENDCOLLECTIVE ;  /* 0x000000000000791b */ /* 0x003fe20003800000 */
.L_x_946:
[----:B------:R-:W-:Y:S01]  /*26830*/  MOV R13, R4 ;  /* 0x00000004000d7202 */ /* 0x000fe20000000f00 */
[----:B------:R-:W-:-:S07]  /*26840*/  IMAD.MOV.U32 R7, RZ, RZ, R14 ;  /* 0x000000ffff077224 */ /* 0x000fce00078e000e */
[----:B------:R-:W-:Y:S05]  /*26850*/  WARPSYNC.COLLECTIVE R15, `(.L_x_947) ;  /* 0x000000000f087348 */ /* 0x000fea0003c00000 */
[----:B------:R0:W1:Y:S02]  /*26860*/  SHFL.IDX P6, R14, R13, R12, R11 ;  /* 0x0000000c0d0e7389 */ /* 0x00006400000c000b */
[----:B01----:R-:W-:Y:S01]  /*26870*/  ENDCOLLECTIVE ;  /* 0x000000000000791b */ /* 0x003fe20003800000 */
.L_x_947:
[----:B------:R-:W-:Y:S01]  /*26880*/  IMAD.MOV.U32 R4, RZ, RZ, R14 ;  /* 0x000000ffff047224 */ /* 0x000fe200078e000e */
[----:B------:R-:W-:Y:S06]  /*26890*/  BRA `(.L_x_948) ;  /* 0xffffffac00d07947 */ /* 0x000fec000383ffff */
.L_x_779:
[----:B------:R-:W-:Y:S01]  /*268a0*/  BSSY B0, `(.L_x_949) ;  /* 0x0000007000007945 */ /* 0x000fe20003800000 */
[----:B------:R-:W-:Y:S01]  /*268b0*/  IMAD.MOV.U32 R13, RZ, RZ, R2 ;  /* 0x000000ffff0d7224 */ /* 0x000fe200078e0002 */
[----:B------:R-:W-:Y:S01]  /*268c0*/  MOV R11, 0x1f ;  /* 0x0000001f000b7802 */ /* 0x000fe20000000f00 */
[----:B------:R-:W-:-:S07]  /*268d0*/  IMAD.MOV.U32 R15, RZ, RZ, -0x1 ;  /* 0xffffffffff0f7424 */ /* 0x000fce00078e00ff */
[----:B0123--:R-:W-:Y:S05]  /*268e0*/  WARPSYNC.COLLECTIVE R15, `(.L_x_950) ;  /* 0x000000000f087348 */ /* 0x00ffea0003c00000 */
[----:B------:R4:W0:Y:S02]  /*268f0*/  SHFL.IDX P6, R14, R13, R12, R11 ;  /* 0x0000000c0d0e7389 */ /* 0x00082400000c000b */
[----:B01234-:R-:W-:Y:S01]  /*26900*/  ENDCOLLECTIVE ;  /* 0x000000000000791b */ /* 0x01ffe20003800000 */
.L_x_950:
[----:B------:R-:W-:Y:S05]  /*26910*/  BSYNC B0 ;  /* 0x0000000000007941 */ /* 0x000fea0003800000 */
.L_x_949:
[----:B------:R-:W-:Y:S01]  /*26920*/  IMAD.MOV.U32 R6, RZ, RZ, R14 ;  /* 0x000000ffff067224 */ /* 0x000fe200078e000e */
[----:B------:R-:W-:Y:S06]  /*26930*/  BRA `(.L_x_778) ;  /* 0xffffffac00c07947 */ /* 0x000fec000383ffff */
.L_x_783:
[----:B0-----:R0:W1:Y:S02]  /*26940*/  SYNCS.PHASECHK.TRANS64.TRYWAIT P0, [R7+URZ+0x30820], R0 ;  /* 0x03082000070075a7 */ /* 0x001064000800017f */
[----:B-1----:R-:W-:Y:S05]  /*26950*/  @!P0 NANOSLEEP.SYNCS 0x989680 ;  /* 0x009896800000895d */ /* 0x002fea0003900000 */
[----:B------:R-:W1:Y:S02]  /*26960*/  @!P0 SYNCS.PHASECHK.TRANS64 P0, [R7+URZ+0x30820], R0 ;  /* 0x03082000070085a7 */ /* 0x000e64000800007f */
[----:B-1----:R-:W-:Y:S05]  /*26970*/  @!P0 BRA `(.L_x_783) ;  /* 0xfffffffc00f08947 */ /* 0x002fea000383ffff */
[----:B------:R-:W-:Y:S05]  /*26980*/  BRA `(.L_x_951) ;  /* 0xffffffb400187947 */ /* 0x000fea000383ffff */
.L_x_784:
        /* <DEDUP_REMOVED lines=8> */
[----:B0-2---:R-:W-:Y:S05]  /*26a10*/  WARPSYNC.COLLECTIVE R15, `(.L_x_953) ;  /* 0x000000000f087348 */ /* 0x005fea0003c00000 */
[----:B------:R1:W3:Y:S02]  /*26a20*/  SHFL.IDX P6, R14, R13, R12, R11 ;  /* 0x0000000c0d0e7389 */ /* 0x0002e400000c000b */
[----:B0123--:R-:W-:Y:S01]  /*26a30*/  ENDCOLLECTIVE ;  /* 0x000000000000791b */ /* 0x00ffe20003800000 */
.L_x_953:
[----:B------:R-:W-:Y:S05]  /*26a40*/  BSYNC B0 ;  /* 0x0000000000007941 */ /* 0x000fea0003800000 */
.L_x_952:
[----:B------:R-:W-:Y:S05]  /*26a50*/  BRA `(.L_x_954) ;  /* 0xffffffb400007947 */ /* 0x000fea000383ffff */
.L_x_785:
[----:B------:R-:W-:Y:S01]  /*26a60*/  BSSY B0, `(.L_x_955) ;  /* 0x0000006000007945 */ /* 0x000fe20003800000 */
[----:B------:R-:W-:-:S07]  /*26a70*/  IMAD.MOV.U32 R15, RZ, RZ, -0x1 ;  /* 0xffffffffff0f7424 */ /* 0x000fce00078e00ff */
[----:B0-2---:R-:W-:Y:S05]  /*26a80*/  WARPSYNC.COLLECTIVE R15, `(.L_x_956) ;  /* 0x000000000f0c7348 */ /* 0x005fea0003c00000 */
[----:B------:R-:W-:Y:S02]  /*26a90*/  ELECT P6, UR62, PT ;  /* 0x00000000003e782f */ /* 0x000fe400038c0000 */
[----:B------:R-:W-:Y:S01]  /*26aa0*/  MOV R14, UR62 ;  /* 0x0000003e000e7c02 */ /* 0x000fe20008000f00 */
[----:B0-2---:R-:W-:Y:S10]  /*26ab0*/  ENDCOLLECTIVE ;  /* 0x000000000000791b */ /* 0x005ff40003800000 */
.L_x_956:
[----:B------:R-:W-:Y:S05]  /*26ac0*/  BSYNC B0 ;  /* 0x0000000000007941 */ /* 0x000fea0003800000 */
.L_x_955:
[----:B------:R-:W-:Y:S05]  /*26ad0*/  BRA `(.L_x_957) ;  /* 0xffffffb000f47947 */ /* 0x000fea000383ffff */
.L_x_787:
[----:B0-----:R0:W1:Y:S02]  /*26ae0*/  SYNCS.PHASECHK.TRANS64.TRYWAIT P1, [R5+URZ+0x30840], R0 ;  /* 0x03084000050075a7 */ /* 0x001064000802017f */
[----:B-1----:R-:W-:Y:S05]  /*26af0*/  @!P1 NANOSLEEP.SYNCS 0x989680 ;  /* 0x009896800000995d */ /* 0x002fea0003900000 */
[----:B------:R-:W1:Y:S02]  /*26b00*/  @!P1 SYNCS.PHASECHK.TRANS64 P1, [R5+URZ+0x30840], R0 ;  /* 0x03084000050095a7 */ /* 0x000e64000802007f */
[----:B-1----:R-:W-:Y:S05]  /*26b10*/  @!P1 BRA `(.L_x_787) ;  /* 0xfffffffc00f09947 */ /* 0x002fea000383ffff */
[----:B------:R-:W-:Y:S05]  /*26b20*/  BRA `(.L_x_958) ;  /* 0xffffffb400147947 */ /* 0x000fea000383ffff */
.L_x_789:
[----:B-1----:R1:W3:Y:S02]  /*26b30*/  SYNCS.PHASECHK.TRANS64.TRYWAIT P1, [R3+URZ+0x30840], R2 ;  /* 0x03084002030075a7 */ /* 0x0022e4000802017f */
[----:B---3--:R-:W-:Y:S05]  /*26b40*/  @!P1 NANOSLEEP.SYNCS 0x989680 ;  /* 0x009896800000995d */ /* 0x008fea0003900000 */
[----:B------:R-:W3:Y:S02]  /*26b50*/  @!P1 SYNCS.PHASECHK.TRANS64 P1, [R3+URZ+0x30840], R2 ;  /* 0x03084002030095a7 */ /* 0x000ee4000802007f */
[----:B---3--:R-:W-:Y:S05]  /*26b60*/  @!P1 BRA `(.L_x_789) ;  /* 0xfffffffc00f09947 */ /* 0x008fea000383ffff */
[----:B------:R-:W-:Y:S05]  /*26b70*/  BRA `(.L_x_959) ;  /* 0xffffffb400207947 */ /* 0x000fea000383ffff */
.L_x_791:
[----:B---3--:R3:W4:Y:S02]  /*26b80*/  SYNCS.PHASECHK.TRANS64.TRYWAIT P1, [R5+URZ+0x30860], R0 ;  /* 0x03086000050075a7 */ /* 0x008724000802017f */
[----:B----4-:R-:W-:Y:S05]  /*26b90*/  @!P1 NANOSLEEP.SYNCS 0x989680 ;  /* 0x009896800000995d */ /* 0x010fea0003900000 */
[----:B------:R-:W4:Y:S02]  /*26ba0*/  @!P1 SYNCS.PHASECHK.TRANS64 P1, [R5+URZ+0x30860], R0 ;  /* 0x03086000050095a7 */ /* 0x000f24000802007f */
[----:B----4-:R-:W-:Y:S05]  /*26bb0*/  @!P1 BRA `(.L_x_791) ;  /* 0xfffffffc00f09947 */ /* 0x010fea000383ffff */
[----:B------:R-:W-:Y:S05]  /*26bc0*/  BRA `(.L_x_960) ;  /* 0xffffffb4001c7947 */ /* 0x000fea000383ffff */
.L_x_961:
        /* <DEDUP_REMOVED lines=11> */
.L_x_3212:


//--------------------- .text._ZN7cutlass13device_kernelIN5flash11enable_sm90INS1_16FlashAttnFwdSm90INS1_25CollectiveMainloopFwdSm90ILi2EN4cute5tupleIJNS5_1CILi1EEES8_S8_EEENS6_IJNS7_ILi128EEENS7_ILi96EEENS7_ILi192EEEEEELi192ENS_6half_tEfNS_4arch4Sm90ELb0ELb1ELb0ELb0ELb1ELb0ELb0ELb1ELb1ELb1ELb1ELb0EEENS1_21CollectiveEpilogueFwdINS6_IJSA_SC_SB_EEES9_SE_SG_Li256ELb0ELb1ELb1ELb0EEENS1_19SingleTileSchedulerILb0ELb1ELb1ELi128EEEEEEEEEvNT_6ParamsE --------------------------
	.section	.text._ZN7cutlass13device_kernelIN5flash11enable_sm90INS1_16FlashAttnFwdSm90INS1_25CollectiveMainloopFwdSm90ILi2EN4cute5tupleIJNS5_1CILi1EEES8_S8_EEENS6_IJNS7_ILi128EEENS7_ILi96EEENS7_ILi192EEEEEELi192ENS_6half_tEfNS_4arch4Sm90ELb0ELb1ELb0ELb0ELb1ELb0ELb0ELb1ELb1ELb1ELb1ELb0EEENS1_21CollectiveEpilogueFwdINS6_IJSA_SC_SB_EEES9_SE_SG_Li256ELb0ELb1ELb1ELb0EEENS1_19SingleTileSchedulerILb0ELb1ELb1ELi128EEEEEEEEEvNT_6ParamsE,"ax",@progbits
	.align	128
.text._ZN7cutlass13device_kernelIN5flash11enable_sm90INS1_16FlashAttnFwdSm90INS1_25CollectiveMainloopFwdSm90ILi2EN4cute5tupleIJNS5_1CILi1EEES8_S8_EEENS6_IJNS7_ILi128EEENS7_ILi96EEENS7_ILi192EEEEEELi192ENS_6half_tEfNS_4arch4Sm90ELb0ELb1ELb0ELb0ELb1ELb0ELb0ELb1ELb1ELb1ELb1ELb0EEENS1_21CollectiveEpilogueFwdINS6_IJSA_SC_SB_EEES9_SE_SG_Li256ELb0ELb1ELb1ELb0EEENS1_19SingleTileSchedulerILb0ELb1ELb1ELi128EEEEEEEEEvNT_6ParamsE:
        .type           _ZN7cutlass13device_kernelIN5flash11enable_sm90INS1_16FlashAttnFwdSm90INS1_25CollectiveMainloopFwdSm90ILi2EN4cute5tupleIJNS5_1CILi1EEES8_S8_EEENS6_IJNS7_ILi128EEENS7_ILi96EEENS7_ILi192EEEEEELi192ENS_6half_tEfNS_4arch4Sm90ELb0ELb1ELb0ELb0ELb1ELb0ELb0ELb1ELb1ELb1ELb1ELb0EEENS1_21CollectiveEpilogueFwdINS6_IJSA_SC_SB_EEES9_SE_SG_Li256ELb0ELb1ELb1ELb0EEENS1_19SingleTileSchedulerILb0ELb1ELb1ELi128EEEEEEEEEvNT_6ParamsE,@function
        .size           _ZN7cutlass13device_kernelIN5flash11enable_sm90INS1_16FlashAttnFwdSm90INS1_25CollectiveMainloopFwdSm90ILi2EN4cute5tupleIJNS5_1CILi1EEES8_S8_EEENS6_IJNS7_ILi128EEENS7_ILi96EEENS7_ILi192EEEEEELi192ENS_6half_tEfNS_4arch4Sm90ELb0ELb1ELb0ELb0ELb1ELb0ELb0ELb1ELb1ELb1ELb1ELb0EEENS1_21CollectiveEpilogueFwdINS6_IJSA_SC_SB_EEES9_SE_SG_Li256ELb0ELb1ELb1ELb0EEENS1_19SingleTileSchedulerILb0ELb1ELb1ELi128EEEEEEEEEvNT_6ParamsE,(.L_x_3213 - _ZN7cutlass13device_kernelIN5flash11enable_sm90INS1_16FlashAttnFwdSm90INS1_25CollectiveMainloopFwdSm90ILi2EN4cute5tupleIJNS5_1CILi1EEES8_S8_EEENS6_IJNS7_ILi128EEENS7_ILi96EEENS7_ILi192EEEEEELi192ENS_6half_tEfNS_4arch4Sm90ELb0ELb1ELb0ELb0ELb1ELb0ELb0ELb1ELb1ELb1ELb1ELb0EEENS1_21CollectiveEpilogueFwdINS6_IJSA_SC_SB_EEES9_SE_SG_Li256ELb0ELb1ELb1ELb0EEENS1_19SingleTileSchedulerILb0ELb1ELb1ELi128EEEEEEEEEvNT_6ParamsE)
        .other          _ZN7cutlass13device_kernelIN5flash11enable_sm90INS1_16FlashAttnFwdSm90INS1_25CollectiveMainloopFwdSm90ILi2EN4cute5tupleIJNS5_1CILi1EEES8_S8_EEENS6_IJNS7_ILi128EEENS7_ILi96EEENS7_ILi192EEEEEELi192ENS_6half_tEfNS_4arch4Sm90ELb0ELb1ELb0ELb0ELb1ELb0ELb0ELb1ELb1ELb1ELb1ELb0EEENS1_21CollectiveEpilogueFwdINS6_IJSA_SC_SB_EEES9_SE_SG_Li256ELb0ELb1ELb1ELb0EEENS1_19SingleTileSchedulerILb0ELb1ELb1ELi128EEEEEEEEEvNT_6ParamsE,@"STO_CUDA_ENTRY STV_DEFAULT"
_ZN7cutlass13device_kernelIN5flash11enable_sm90INS1_16FlashAttnFwdSm90INS1_25CollectiveMainloopFwdSm90ILi2EN4cute5tupleIJNS5_1CILi1EEES8_S8_EEENS6_IJNS7_ILi128EEENS7_ILi96EEENS7_ILi192EEEEEELi192ENS_6half_tEfNS_4arch4Sm90ELb0ELb1ELb0ELb0ELb1ELb0ELb0ELb1ELb1ELb1ELb1ELb0EEENS1_21CollectiveEpilogueFwdINS6_IJSA_SC_SB_EEES9_SE_SG_Li256ELb0ELb1ELb1ELb0EEENS1_19SingleTileSchedulerILb0ELb1ELb1ELi128EEEEEEEEEvNT_6ParamsE:
        /* <DEDUP_REMOVED lines=45> */
.L_x_962:
        /* <DEDUP_REMOVED lines=22> */
.L_x_963:
        /* <DEDUP_REMOVED lines=18> */
.L_x_964:
        /* <DEDUP_REMOVED lines=22> */
.L_x_965:
        /* <DEDUP_REMOVED lines=23> */
.L_x_966:
        /* <DEDUP_REMOVED lines=11> */
.L_x_969:
        /* <DEDUP_REMOVED lines=14> */
[----:B------:R-:W-:Y:S01]  /*09b0*/  IMAD.U32 R0, RZ, RZ, UR10 ;  /* 0x0000000aff007e24 */ /* 0x000fe2000f8e00ff */
[----:B--2---:R-:W-:Y:S01]  /*09c0*/  ISETP.LE.AND P0, PT, RZ, UR8, PT ;  /* 0x00000008ff007c0c */ /* 0x004fe2000bf03270 */
[----:B------:R-:W-:-:S03]  /*09d0*/  UIADD3 UR4, -UR10, URZ, URZ ;  /* 0x0000003f0a047290 */ /* 0x000fc6000fffe13f */
[----:B------:R4:W-:Y:S01]  /*09e0*/  STL [R1], R0 ;  /* 0x0000000001007387 */ /* 0x0009e20000100800 */
[----:B------:R-:W-:-:S08]  /*09f0*/  UIMAD UR6, UR7, UR4, UR6 ;  /* 0x00000004070672a4 */ /* 0x000fd0000f8e0206 */
[----:B------:R-:W-:Y:S05]  /*0a00*/  @!P0 BRA `(.L_x_970) ;  /* 0x0000013000b48947 */ /* 0x000fea0003800000 */
[----:B0-----:R-:W0:Y:S01]  /*0a10*/  LDC.64 R2, c[0x0][0x418] ;  /* 0x00010600ff027b82 */ /* 0x001e220000000a00 */
[----:B------:R-:W-:Y:S01]  /*0a20*/  ULDC UR4, c[0x0][0x448] ;  /* 0x0001120000047ab9 */ /* 0x000fe20000000800 */
[----:B------:R-:W-:Y:S01]  /*0a30*/  VIADD R121, R25, 0xffffff80 ;  /* 0xffffff8019797836 */ /* 0x000fe20000000000 */
[----:B------:R-:W-:-:S04]  /*0a40*/  UISETP.NE.AND UP0, UPT, UR4, 0x1, UPT ;  /* 0x000000010400788c */ /* 0x000fc8000bf05270 */
[----:B------:R-:W-:Y:S01]  /*0a50*/  UP2UR UR4, UPR, URZ, 0x1 ;  /* 0x000000013f047883 */ /* 0x000fe20008000000 */
[----:B------:R-:W4:Y:S05]  /*0a60*/  LDC R120, c[0x0][0x288] ;  /* 0x0000a200ff787b82 */ /* 0x000f2a0000000800 */
[----:B------:R-:W-:Y:S01]  /*0a70*/  IMAD.U32 R19, RZ, RZ, UR4 ;  /* 0x00000004ff137e24 */ /* 0x000fe2000f8e00ff */
[----:B------:R-:W-:Y:S01]  /*0a80*/  @UP0 ULDC UR9, c[0x0][0x44c] ;  /* 0x0001130000090ab9 */ /* 0x000fe20000000800 */
[----:B------:R-:W-:Y:S01]  /*0a90*/  @UP0 ULDC UR11, c[0x0][0x450] ;  /* 0x00011400000b0ab9 */ /* 0x000fe20000000800 */
[----:B------:R-:W1:Y:S01]  /*0aa0*/  LDC R17, c[0x0][0x424] ;  /* 0x00010900ff117b82 */ /* 0x000e620000000800 */
[----:B------:R-:W-:-:S07]  /*0ab0*/  ULDC.64 UR4, c[0x0][0x9e0] ;  /* 0x0002780000047ab9 */ /* 0x000fce0000000a00 */
[----:B------:R-:W2:Y:S01]  /*0ac0*/  S2UR UR39, SR_CTAID.X ;  /* 0x00000000002779c3 */ /* 0x000ea20000002500 */
[----:B0-----:R-:W-:-:S04]  /*0ad0*/  ISETP.NE.U32.AND P0, PT, R2, RZ, PT ;  /* 0x000000ff0200720c */ /* 0x001fc80003f05070 */
[----:B------:R-:W-:-:S03]  /*0ae0*/  ISETP.NE.AND.EX P0, PT, R3, RZ, PT, P0 ;  /* 0x000000ff0300720c */ /* 0x000fc60003f05300 */
[----:B------:R-:W0:Y:S01]  /*0af0*/  LDC R4, c[0x0][0x2f0] ;  /* 0x0000bc00ff047b82 */ /* 0x000e220000000800 */
[----:B----4-:R-:W-:Y:S02]  /*0b00*/  IADD3 R0, -R120, 0x1, RZ ;  /* 0x0000000178007810 */ /* 0x010fe40007ffe1ff */
[----:B-1----:R-:W-:Y:S01]  /*0b10*/  SEL R17, R17, 0x1, P0 ;  /* 0x0000000111117807 */ /* 0x002fe20000000000 */
[----:B--2---:R-:W-:-:S04]  /*0b20*/  USHF.L.U32 UR39, UR39, 0x7, URZ ;  /* 0x0000000727277899 */ /* 0x004fc8000800063f */
[----:B------:R-:W-:Y:S02]  /*0b30*/  @UP0 UIADD3 UR8, UR39, 0x7f, URZ ;  /* 0x0000007f27080890 */ /* 0x000fe4000fffe03f */
[----:B------:R-:W-:Y:S01]  /*0b40*/  UIADD3 UR7, UR39, 0x7f, URZ ;  /* 0x0000007f27077890 */ /* 0x000fe2000fffe03f */
[CC--:B0-----:R-:W-:Y:S01]  /*0b50*/  IMAD R0, R17.reuse, R4.reuse, R0 ;  /* 0x0000000411007224 */ /* 0x0c1fe200078e0200 */
[----:B------:R-:W-:Y:S01]  /*0b60*/  UIMAD.WIDE.U32 UR8, UR8, UR9, URZ ;  /* 0x00000009080872a5 */ /* 0x000fe2000f8e003f */
[----:B------:R-:W-:-:S03]  /*0b70*/  IMAD R23, R17, R4, RZ ;  /* 0x0000000411177224 */ /* 0x000fc600078e02ff */
[----:B------:R-:W-:Y:S01]  /*0b80*/  R2UR UR10, R0 ;  /* 0x00000000000a72ca */ /* 0x000fe200000e0000 */
[----:B------:R-:W-:Y:S02]  /*0b90*/  @UP0 USHF.R.U32.HI UR7, URZ, UR11, UR9 ;  /* 0x0000000b3f070299 */ /* 0x000fe40008011609 */
[----:B------:R-:W-:-:S04]  /*0ba0*/  UISETP.GE.AND UP0, UPT, UR5, 0x1, UPT ;  /* 0x000000010500788c */ /* 0x000fc8000bf06270 */
[----:B------:R-:W-:Y:S02]  /*0bb0*/  UP2UR UR8, UPR, URZ, 0x1 ;  /* 0x000000013f087883 */ /* 0x000fe40008000000 */
[----:B------:R-:W-:-:S04]  /*0bc0*/  PLOP3.LUT P0, PT, PT, PT, UP0, 0x40, 0x0 ;  /* 0x000000000000781c */ /* 0x000fc80003f0e808 */
[----:B------:R-:W-:Y:S01]  /*0bd0*/  UIADD3 UR7, UR10, UR7, URZ ;  /* 0x000000070a077290 */ /* 0x000fe2000fffe03f */
[----:B------:R-:W-:-:S03]  /*0be0*/  IMAD.U32 R18, RZ, RZ, UR8 ;  /* 0x00000008ff127e24 */ /* 0x000fc6000f8e00ff */
[----:B------:R-:W-:-:S06]  /*0bf0*/  UIADD3 UR4, UR7, UR4, URZ ;  /* 0x0000000407047290 */ /* 0x000fcc000fffe03f */
[----:B------:R-:W-:Y:S01]  /*0c00*/  IMAD.U32 R0, RZ, RZ, UR4 ;  /* 0x00000004ff007e24 */ /* 0x000fe2000f8e00ff */
[----:B------:R-:W-:Y:S06]  /*0c10*/  @P0 BRA `(.L_x_971) ;  /* 0x0000000000400947 */ /* 0x000fec0003800000 */
[----:B------:R-:W-:Y:S01]  /*0c20*/  ISETP.LT.AND P0, PT, RZ, UR7, PT ;  /* 0x00000007ff007c0c */ /* 0x000fe2000bf01270 */
[----:B------:R-:W-:-:S12]  /*0c30*/  UIADD3 UR4, UR7, -0x1, URZ ;  /* 0xffffffff07047890 */ /* 0x000fd8000fffe03f */
[----:B------:R-:W-:Y:S05]  /*0c40*/  @P0 BRA `(.L_x_972) ;  /* 0x00000000001c0947 */ /* 0x000fea0003800000 */
[----:B------:R-:W-:Y:S02]  /*0c50*/  UISETP.NE.AND UP0, UPT, UR5, 0x1, UPT ;  /* 0x000000010500788c */ /* 0x000fe4000bf05270 */
[----:B------:R-:W-:-:S09]  /*0c60*/  UIADD3 UR4, -UR7, URZ, URZ ;  /* 0x0000003f07047290 */ /* 0x000fd2000fffe13f */
[----:B------:R-:W-:Y:S02]  /*0c70*/  @UP0 ULDC.64 UR10, c[0x0][0x9e8] ;  /* 0x00027a00000a0ab9 */ /* 0x000fe40000000a00 */
[----:B------:R-:W-:-:S04]  /*0c80*/  UIMAD.WIDE.U32 UR8, UR4, UR10, URZ ;  /* 0x0000000a040872a5 */ /* 0x000fc8000f8e003f */
[----:B------:R-:W-:-:S04]  /*0c90*/  @UP0 USHF.R.U32.HI UR4, URZ, UR11, UR9 ;  /* 0x0000000b3f040299 */ /* 0x000fc80008011609 */
[----:B------:R-:W-:Y:S01]  /*0ca0*/  ULOP3.LUT UR4, URZ, UR4, URZ, 0x33, !UPT ;  /* 0x000000043f047292 */ /* 0x000fe2000f8e333f */
[----:B------:R-:W-:Y:S11]  /*0cb0*/  BRA `(.L_x_973) ;  /* 0x0000000000107947 */ /* 0x000ff60003800000 */
.L_x_972:
[----:B------:R-:W-:-:S11]  /*0cc0*/  UISETP.NE.AND UP0, UPT, UR5, 0x1, UPT ;  /* 0x000000010500788c */ /* 0x000fd6000bf05270 */
[----:B------:R-:W-:Y:S02]  /*0cd0*/  @UP0 ULDC.64 UR10, c[0x0][0x9e8] ;  /* 0x00027a00000a0ab9 */ /* 0x000fe40000000a00 */
[----:B------:R-:W-:-:S04]  /*0ce0*/  UIMAD.WIDE.U32 UR8, UR4, UR10, URZ ;  /* 0x0000000a040872a5 */ /* 0x000fc8000f8e003f */
[----:B------:R-:W-:-:S12]  /*0cf0*/  @UP0 USHF.R.U32.HI UR4, URZ, UR11, UR9 ;  /* 0x0000000b3f040299 */ /* 0x000fd80008011609 */
.L_x_973:
[----:B------:R-:W-:-:S06]  /*0d00*/  UIMAD UR4, UR4, UR5, UR5 ;  /* 0x00000005040472a4 */ /* 0x000fcc000f8e0205 */
[----:B------:R-:W-:-:S07]  /*0d10*/  VIMNMX R0, R0, UR4, PT ;  /* 0x0000000400007c48 */ /* 0x000fce000bfe0100 */
.L_x_971:
[----:B------:R-:W-:Y:S01]  /*0d20*/  R2UR UR4, R19 ;  /* 0x00000000130472ca */ /* 0x000fe200000e0000 */
[CC--:B------:R-:W-:Y:S02]  /*0d30*/  IMAD R120, R17.reuse, R4.reuse, -R120 ;  /* 0x0000000411787224 */ /* 0x0c0fe400078e0a78 */
[----:B------:R-:W-:Y:S02]  /*0d40*/  VIADD R2, R0, 0x5f ;  /* 0x0000005f00027836 */ /* 0x000fe40000000000 */
[----:B------:R-:W-:Y:S01]  /*0d50*/  IMAD R0, R17, R4, 0x5f ;  /* 0x0000005f11007424 */ /* 0x000fe200078e0204 */
[----:B------:R-:W-:Y:S01]  /*0d60*/  R2UR UR7, R120 ;  /* 0x00000000780772ca */ /* 0x000fe200000e0000 */
[----:B------:R-:W-:-:S04]  /*0d70*/  IMAD.HI R2, R2, 0x2aaaaaab, RZ ;  /* 0x2aaaaaab02027827 */ /* 0x000fc800078e02ff */
[----:B------:R-:W-:Y:S01]  /*0d80*/  IMAD.HI R0, R0, 0x2aaaaaab, RZ ;  /* 0x2aaaaaab00007827 */ /* 0x000fe200078e02ff */
[----:B------:R-:W-:Y:S01]  /*0d90*/  SHF.R.U32.HI R5, RZ, 0x1f, R2 ;  /* 0x0000001fff057819 */ /* 0x000fe20000011602 */
[----:B------:R-:W-:-:S03]  /*0da0*/  UISETP.NE.AND UP0, UPT, UR4, URZ, UPT ;  /* 0x0000003f0400728c */ /* 0x000fc6000bf05270 */
[----:B------:R-:W-:Y:S01]  /*0db0*/  UMOV UR4, UR39 ;  /* 0x0000002700047c82 */ /* 0x000fe20008000000 */
[----:B------:R-:W-:Y:S02]  /*0dc0*/  SHF.R.U32.HI R3, RZ, 0x1f, R0 ;  /* 0x0000001fff037819 */ /* 0x000fe40000011600 */
[----:B------:R-:W-:Y:S02]  /*0dd0*/  LEA.HI.SX32 R2, R2, R5, 0x1c ;  /* 0x0000000502027211 */ /* 0x000fe400078fe2ff */
[----:B------:R-:W-:-:S03]  /*0de0*/  LEA.HI.SX32 R3, R0, R3, 0x1c ;  /* 0x0000000300037211 */ /* 0x000fc600078fe2ff */
[----:B------:R-:W-:Y:S01]  /*0df0*/  @UP0 ULDC UR8, c[0x0][0x44c] ;  /* 0x0001130000080ab9 */ /* 0x000fe20000000800 */
[----:B------:R-:W-:Y:S01]  /*0e00*/  @UP0 ULDC UR10, c[0x0][0x450] ;  /* 0x00011400000a0ab9 */ /* 0x000fe20000000800 */
[----:B------:R-:W-:Y:S01]  /*0e10*/  UIMAD.WIDE.U32 UR8, UR39, UR8, URZ ;  /* 0x00000008270872a5 */ /* 0x000fe2000f8e003f */
[----:B------:R-:W-:-:S03]  /*0e20*/  VIMNMX R16, R3, R2, PT ;  /* 0x0000000203107248 */ /* 0x000fc60003fe0100 */
[----:B------:R-:W-:Y:S02]  /*0e30*/  @UP0 USHF.R.U32.HI UR4, URZ, UR10, UR9 ;  /* 0x0000000a3f040299 */ /* 0x000fe40008011609 */
[----:B------:R-:W-:Y:S02]  /*0e40*/  UISETP.GE.AND UP0, UPT, UR5, 0x1, UPT ;  /* 0x000000010500788c */ /* 0x000fe4000bf06270 */
[----:B------:R-:W-:-:S03]  /*0e50*/  UIADD3 UR4, UR7, UR4, URZ ;  /* 0x0000000407047290 */ /* 0x000fc6000fffe03f */
[----:B------:R-:W-:Y:S01]  /*0e60*/  ULDC UR7, c[0x0][0x9dc] ;  /* 0x0002770000077ab9 */ /* 0x000fe20000000800 */
[----:B------:R-:W-:Y:S01]  /*0e70*/  PLOP3.LUT P0, PT, PT, PT, UP0, 0x40, 0x0 ;  /* 0x000000000000781c */ /* 0x000fe20003f0e808 */
[----:B------:R-:W-:-:S12]  /*0e80*/  UIADD3 UR7, UR4, -UR7, URZ ;  /* 0x8000000704077290 */ /* 0x000fd8000fffe03f */
[----:B------:R-:W-:Y:S05]  /*0e90*/  @P0 BRA `(.L_x_974) ;  /* 0x0000000000440947 */ /* 0x000fea0003800000 */
[----:B------:R-:W-:-:S06]  /*0ea0*/  UISETP.GT.AND UP0, UPT, UR4, -0x1, UPT ;  /* 0xffffffff0400788c */ /* 0x000fcc000bf04270 */
[----:B------:R-:W-:-:S13]  /*0eb0*/  PLOP3.LUT P0, PT, PT, PT, UP0, 0x80, 0x0 ;  /* 0x000000000000781c */ /* 0x000fda0003f0f008 */
[----:B------:R-:W-:Y:S05]  /*0ec0*/  @P0 BRA `(.L_x_975) ;  /* 0x00000000001c0947 */ /* 0x000fea0003800000 */
[----:B------:R-:W-:Y:S02]  /*0ed0*/  UISETP.NE.AND UP0, UPT, UR5, 0x1, UPT ;  /* 0x000000010500788c */ /* 0x000fe4000bf05270 */
[----:B------:R-:W-:-:S09]  /*0ee0*/  ULOP3.LUT UR4, URZ, UR4, URZ, 0x33, !UPT ;  /* 0x000000043f047292 */ /* 0x000fd2000f8e333f */
[----:B------:R-:W-:Y:S02]  /*0ef0*/  @UP0 ULDC.64 UR10, c[0x0][0x9e8] ;  /* 0x00027a00000a0ab9 */ /* 0x000fe40000000a00 */
[----:B------:R-:W-:-:S04]  /*0f00*/  UIMAD.WIDE.U32 UR8, UR4, UR10, URZ ;  /* 0x0000000a040872a5 */ /* 0x000fc8000f8e003f */
[----:B------:R-:W-:-:S04]  /*0f10*/  @UP0 USHF.R.U32.HI UR4, URZ, UR11, UR9 ;  /* 0x0000000b3f040299 */ /* 0x000fc80008011609 */
[----:B------:R-:W-:Y:S01]  /*0f20*/  ULOP3.LUT UR4, URZ, UR4, URZ, 0x33, !UPT ;  /* 0x000000043f047292 */ /* 0x000fe2000f8e333f */
[----:B------:R-:W-:Y:S11]  /*0f30*/  BRA `(.L_x_976) ;  /* 0x0000000000107947 */ /* 0x000ff60003800000 */
.L_x_975:
[----:B------:R-:W-:-:S11]  /*0f40*/  UISETP.NE.AND UP0, UPT, UR5, 0x1, UPT ;  /* 0x000000010500788c */ /* 0x000fd6000bf05270 */
[----:B------:R-:W-:Y:S02]  /*0f50*/  @UP0 ULDC.64 UR10, c[0x0][0x9e8] ;  /* 0x00027a00000a0ab9 */ /* 0x000fe40000000a00 */
[----:B------:R-:W-:-:S04]  /*0f60*/  UIMAD.WIDE.U32 UR8, UR4, UR10, URZ ;  /* 0x0000000a040872a5 */ /* 0x000fc8000f8e003f */
[----:B------:R-:W-:-:S12]  /*0f70*/  @UP0 USHF.R.U32.HI UR4, URZ, UR11, UR9 ;  /* 0x0000000b3f040299 */ /* 0x000fd80008011609 */
.L_x_976:
[----:B------:R-:W-:-:S04]  /*0f80*/  UIMAD UR4, UR4, UR5, URZ ;  /* 0x00000005040472a4 */ /* 0x000fc8000f8e023f */
[----:B------:R-:W-:-:S04]  /*0f90*/  UISETP.LT.AND UP0, UPT, UR7, UR4, UPT ;  /* 0x000000040700728c */ /* 0x000fc8000bf01270 */
[----:B------:R-:W-:-:S12]  /*0fa0*/  USEL UR7, UR7, UR4, !UP0 ;  /* 0x0000000407077287 */ /* 0x000fd8000c000000 */
.L_x_974:
[----:B------:R-:W-:Y:S02]  /*0fb0*/  UIMAD.WIDE UR4, UR7, 0x2aaaaaab, URZ ;  /* 0x2aaaaaab070478a5 */ /* 0x000fe4000f8e023f */
[----:B------:R-:W-:Y:S02]  /*0fc0*/  USHF.R.U32.HI UR11, URZ, 0x10, UR6 ;  /* 0x000000103f0b7899 */ /* 0x000fe40008011606 */
[----:B------:R-:W-:Y:S02]  /*0fd0*/  USHF.R.U32.HI UR4, URZ, 0x1f, UR5 ;  /* 0x0000001f3f047899 */ /* 0x000fe40008011605 */
[----:B------:R-:W-:Y:S02]  /*0fe0*/  ULOP3.LUT UR7, UR6, 0xffff, URZ, 0xc0, !UPT ;  /* 0x0000ffff06077892 */ /* 0x000fe4000f8ec03f */
[----:B------:R-:W-:-:S04]  /*0ff0*/  ULEA.HI.SX32 UR4, UR5, UR4, 0x1c ;  /* 0x0000000405047291 */ /* 0x000fc8000f8fe23f */
[----:B------:R-:W-:-:S04]  /*1000*/  UISETP.LT.AND UP0, UPT, URZ, UR4, UPT ;  /* 0x000000043f00728c */ /* 0x000fc8000bf01270 */
[----:B------:R-:W-:Y:S02]  /*1010*/  USEL UR10, URZ, UR4, !UP0 ;  /* 0x000000043f0a7287 */ /* 0x000fe4000c000000 */
[----:B------:R-:W-:Y:S01]  /*1020*/  UISETP.NE.AND UP0, UPT, UR11, URZ, UPT ;  /* 0x0000003f0b00728c */ /* 0x000fe2000bf05270 */
[----:B------:R-:W-:-:S03]  /*1030*/  UMOV UR4, URZ ;  /* 0x0000003f00047c82 */ /* 0x000fc60008000000 */
[----:B------:R-:W-:-:S07]  /*1040*/  ISETP.GT.AND P0, PT, R16, UR10, PT ;  /* 0x0000000a10007c0c */ /* 0x000fce000bf04270 */
[----:B------:R-:W-:-:S06]  /*1050*/  @!UP0 ULDC UR11, c[0x0][0x9f0] ;  /* 0x00027c00000b8ab9 */ /* 0x000fcc0000000800 */
[----:B------:R-:W-:Y:S05]  /*1060*/  @!P0 BRA `(.L_x_977) ;  /* 0x00000000008c8947 */ /* 0x000fea0003800000 */
[----:B------:R-:W-:Y:S01]  /*1070*/  IMAD.U32 R5, RZ, RZ, UR11 ;  /* 0x0000000bff057e24 */ /* 0x000fe2000f8e00ff */
[----:B------:R-:W-:-:S04]  /*1080*/  UMOV UR4, URZ ;  /* 0x0000003f00047c82 */ /* 0x000fc80008000000 */
[----:B------:R-:W-:-:S04]  /*1090*/  IABS R0, R5 ;  /* 0x0000000500007213 */ /* 0x000fc80000000000 */
[----:B------:R-:W-:Y:S02]  /*10a0*/  R2UR UR12, R0 ;  /* 0x00000000000c72ca */ /* 0x000fe400000e0000 */
[----:B------:R-:W-:Y:S02]  /*10b0*/  IADD3 R0, R5, -0x1, R16 ;  /* 0xffffffff05007810 */ /* 0x000fe40007ffe010 */
[----:B------:R-:W-:Y:S02]  /*10c0*/  IABS R5, R5 ;  /* 0x0000000500057213 */ /* 0x000fe40000000000 */
[----:B------:R-:W-:-:S03]  /*10d0*/  R2UR UR6, R0 ;  /* 0x00000000000672ca */ /* 0x000fc600000e0000 */
[----:B------:R-:W-:-:S04]  /*10e0*/  IMAD.MOV R5, RZ, RZ, -R5 ;  /* 0x000000ffff057224 */ /* 0x000fc800078e0a05 */
[----:B------:R-:W0:Y:S06]  /*10f0*/  I2F.RP R2, UR12 ;  /* 0x0000000c00027d06 */ /* 0x000e2c0008209400 */
[----:B------:R-:W-:-:S06]  /*1100*/  UIADD3 UR6, -UR10, UR6, URZ ;  /* 0x000000060a067290 */ /* 0x000fcc000fffe13f */
[----:B------:R-:W-:Y:S01]  /*1110*/  IMAD.U32 R0, RZ, RZ, UR6 ;  /* 0x00000006ff007e24 */ /* 0x000fe2000f8e00ff */
[----:B------:R-:W-:Y:S01]  /*1120*/  ULOP3.LUT UR6, UR6, UR11, URZ, 0x3c, !UPT ;  /* 0x0000000b06067292 */ /* 0x000fe2000f8e3c3f */
[----:B0-----:R-:W0:Y:S03]  /*1130*/  MUFU.RCP R2, R2 ;  /* 0x0000000200027308 */ /* 0x001e260000001000 */
[----:B------:R-:W-:-:S04]  /*1140*/  IABS R0, R0 ;  /* 0x0000000000007213 */ /* 0x000fc80000000000 */
[----:B------:R-:W-:Y:S01]  /*1150*/  R2UR UR9, R0 ;  /* 0x00000000000972ca */ /* 0x000fe200000e0000 */
[----:B------:R-:W-:Y:S02]  /*1160*/  IMAD.MOV.U32 R0, RZ, RZ, R5 ;  /* 0x000000ffff007224 */ /* 0x000fe400078e0005 */
[----:B0-----:R-:W-:-:S06]  /*1170*/  VIADD R3, R2, 0xffffffe ;  /* 0x0ffffffe02037836 */ /* 0x001fcc0000000000 */
        /* <DEDUP_REMOVED lines=18> */
.L_x_977:
[----:B------:R-:W-:Y:S02]  /*12a0*/  UIMAD UR5, UR7, UR4, UR10 ;  /* 0x00000004070572a4 */ /* 0x000fe4000f8e020a */
[----:B------:R-:W-:Y:S01]  /*12b0*/  IMAD.U32 R3, RZ, RZ, UR4 ;  /* 0x00000004ff037e24 */ /* 0x000fe2000f8e00ff */
[----:B------:R-:W-:Y:S02]  /*12c0*/  PLOP3.LUT P0, PT, PT, PT, PT, 0x80, 0x0 ;  /* 0x000000000000781c */ /* 0x000fe40003f0f070 */
[----:B------:R-:W-:Y:S02]  /*12d0*/  CS2R R118, SRZ ;  /* 0x0000000000767805 */ /* 0x000fe4000001ff00 */
[----:B------:R-:W-:Y:S02]  /*12e0*/  CS2R R116, SRZ ;  /* 0x0000000000747805 */ /* 0x000fe4000001ff00 */
[----:B------:R-:W-:Y:S02]  /*12f0*/  CS2R R114, SRZ ;  /* 0x0000000000727805 */ /* 0x000fe4000001ff00 */
[----:B------:R-:W-:Y:S01]  /*1300*/  VIADDMNMX R16, R3, UR5, R16, PT ;  /* 0x0000000503107c46 */ /* 0x000fe2000b800110 */
[----:B------:R-:W-:Y:S01]  /*1310*/  IMAD.U32 R22, RZ, RZ, UR5 ;  /* 0x00000005ff167e24 */ /* 0x000fe2000f8e00ff */
[----:B------:R-:W-:-:S02]  /*1320*/  CS2R R2, SRZ ;  /* 0x0000000000027805 */ /* 0x000fc4000001ff00 */
[----:B------:R-:W-:Y:S02]  /*1330*/  CS2R R112, SRZ ;  /* 0x0000000000707805 */ /* 0x000fe4000001ff00 */
[----:B------:R-:W-:Y:S02]  /*1340*/  ISETP.GT.AND P1, PT, R16, UR5, PT ;  /* 0x0000000510007c0c */ /* 0x000fe4000bf24270 */
        /* <DEDUP_REMOVED lines=49> */
[----:B------:R-:W-:-:S05]  /*1660*/  SHF.R.S32.HI R74, RZ, 0x7, R73 ;  /* 0x00000007ff4a7819 */ /* 0x000fca0000011449 */
        /* <DEDUP_REMOVED lines=29> */
.L_x_979:
[----:B------:R-:W-:-:S04]  /*1840*/  SHF.L.U32 R0, RZ, 0x1f, RZ ;  /* 0x0000001fff007819 */ /* 0x000fc800000006ff */
[----:B------:R-:W0:Y:S02]  /*1850*/  SYNCS.PHASECHK.TRANS64.TRYWAIT P0, [UR38+0x30800], R0 ;  /* 0x03080000ff0075a7 */ /* 0x000e240008000166 */
[----:B0-----:R-:W-:Y:S05]  /*1860*/  @!P0 BRA `(.L_x_980) ;  /* 0x0000012400248947 */ /* 0x001fea0003800000 */
.L_x_1113:
[----:B------:R-:W2:Y:S02]  /*1870*/  LDL R2, [R1+0x4] ;  /* 0x0000040001027983 */ /* 0x000ea40000100800 */
[----:B--2---:R-:W-:-:S13]  /*1880*/  R2UR UR4, R2 ;  /* 0x00000000020472ca */ /* 0x004fda00000e0000 */
[----:B------:R-:W-:-:S06]  /*1890*/  ULOP3.LUT UR4, UR4, 0x1, URZ, 0xfc, !UPT ;  /* 0x0000000104047892 */ /* 0x000fcc000f8efc3f */
[----:B------:R-:W-:-:S05]  /*18a0*/  IMAD.U32 R2, RZ, RZ, UR4 ;  /* 0x00000004ff027e24 */ /* 0x000fca000f8e00ff */
[----:B------:R-:W-:-:S13]  /*18b0*/  ISETP.NE.AND P0, PT, R2, 0x3, PT ;  /* 0x000000030200780c */ /* 0x000fda0003f05270 */
[----:B------:R-:W-:Y:S05]  /*18c0*/  @!P0 BRA `(.L_x_981) ;  /* 0x0000000000048947 */ /* 0x000fea0003800000 */
[----:B------:R-:W-:Y:S01]  /*18d0*/  BPT.TRAP 0x1 ;  /* 0x000000040000795c */ /* 0x000fe20000300000 */
.L_x_981:
[----:B------:R1:W2:Y:S01]  /*18e0*/  SYNCS.PHASECHK.TRANS64.TRYWAIT P1, [UR38+0x30830], R0 ;  /* 0x03083000ff0075a7 */ /* 0x0002a20008020166 */
[----:B------:R-:W-:Y:S05]  /*18f0*/  @!P0 BRA `(.L_x_982) ;  /* 0x0000000000048947 */ /* 0x000fea0003800000 */
[----:B------:R-:W-:Y:S01]  /*1900*/  BPT.TRAP 0x1 ;  /* 0x000000040000795c */ /* 0x000fe20000300000 */
.L_x_982:
[----:B------:R-:W-:-:S05]  /*1910*/  IMAD.U32 R6, RZ, RZ, UR40 ;  /* 0x00000028ff067e24 */ /* 0x000fca000f8e00ff */
[----:B------:R-:W-:Y:S01]  /*1920*/  LOP3.LUT R6, R6, 0x10000, RZ, 0xfc, !PT ;  /* 0x0001000006067812 */ /* 0x000fe200078efcff */
[----:B--2---:R-:W-:Y:S06]  /*1930*/  @P1 BRA `(.L_x_983) ;  /* 0x0000000000081947 */ /* 0x004fec0003800000 */
[----:B------:R-:W2:Y:S02]  /*1940*/  SYNCS.PHASECHK.TRANS64.TRYWAIT P1, [UR38+0x30830], R0 ;  /* 0x03083000ff0075a7 */ /* 0x000ea40008020166 */
[----:B--2---:R-:W-:Y:S05]  /*1950*/  @!P1 BRA `(.L_x_984) ;  /* 0x0000012400009947 */ /* 0x004fea0003800000 */
.L_x_983:
[----:B------:R-:W-:Y:S05]  /*1960*/  WARPSYNC.ALL ;  /* 0x0000000000007948 */ /* 0x000fea0003800000 */
[----:B------:R-:W-:Y:S01]  /*1970*/  IMAD.MOV.U32 R7, RZ, RZ, 0x40000040 ;  /* 0x40000040ff077424 */ /* 0x000fe200078e00ff */
[----:B------:R-:W-:Y:S01]  /*1980*/  UIADD3 UR4, UR38, 0x1e400, URZ ;  /* 0x0001e40026047890 */ /* 0x000fe2000fffe03f */
[----:B------:R-:W-:Y:S01]  /*1990*/  R2UR UR8, R6 ;  /* 0x00000000060872ca */ /* 0x000fe200000e0000 */
[----:B------:R-:W-:Y:S02]  /*19a0*/  WARPGROUP.ARRIVE ;  /* 0x00000000000079c5 */ /* 0x000fe40000000000 */
        /* <DEDUP_REMOVED lines=24> */
[----:B------:R-:W-:Y:S01]  /*1b30*/  UMOV UR29, 0x40000040 ;  /* 0x40000040001d7882 */ /* 0x000fe20000000000 */
[----:B------:R-:W-:-:S03]  /*1b40*/  UMOV UR33, 0x40000040 ;  /* 0x4000004000217882 */ /* 0x000fc60000000000 */
[----:B------:R-:W-:Y:S02]  /*1b50*/  UIADD3 UR8, UR10, 0x2, URZ ;  /* 0x000000020a087890 */ /* 0x000fe4000fffe03f */
[----:B------:R-:W-:Y:S02]  /*1b60*/  UIADD3 UR12, UR10, 0x4, URZ ;  /* 0x000000040a0c7890 */ /* 0x000fe4000fffe03f */
[----:B------:R-:W-:Y:S02]  /*1b70*/  UIADD3 UR16, UR10, 0x6, URZ ;  /* 0x000000060a107890 */ /* 0x000fe4000fffe03f */
[----:B------:R-:W-:Y:S01]  /*1b80*/  UIADD3 UR20, UR10, 0x400, URZ ;  /* 0x000004000a147890 */ /* 0x000fe2000fffe03f */
[----:B------:R-:W-:Y:S01]  /*1b90*/  UMOV UR4, UR8 ;  /* 0x0000000800047c82 */ /* 0x000fe20008000000 */
[----:B------:R-:W-:Y:S02]  /*1ba0*/  UIADD3 UR24, UR10, 0x402, URZ ;  /* 0x000004020a187890 */ /* 0x000fe4000fffe03f */
[----:B------:R-:W-:-:S02]  /*1bb0*/  UIADD3 UR28, UR10, 0x404, URZ ;  /* 0x000004040a1c7890 */ /* 0x000fc4000fffe03f */
[----:B------:R-:W-:Y:S02]  /*1bc0*/  UIADD3 UR32, UR10, 0x406, URZ ;  /* 0x000004060a207890 */ /* 0x000fe4000fffe03f */
        /* <DEDUP_REMOVED lines=68> */
.L_x_985:
[----:B01----:R-:W-:Y:S01]  /*2010*/  LOP3.LUT R0, R73, 0xffffff80, RZ, 0xc0, !PT ;  /* 0xffffff8049007812 */ /* 0x003fe200078ec0ff */
[----:B------:R-:W0:Y:S01]  /*2020*/  S2UR UR6, SR_CgaCtaId ;  /* 0x00000000000679c3 */ /* 0x000e220000008800 */
[----:B------:R-:W-:Y:S01]  /*2030*/  R2UR UR5, R19 ;  /* 0x00000000130572ca */ /* 0x000fe200000e0000 */
[----:B------:R-:W-:Y:S01]  /*2040*/  ULDC UR10, c[0x0][0x288] ;  /* 0x0000a200000a7ab9 */ /* 0x000fe20000000800 */
[----:B------:R-:W-:Y:S01]  /*2050*/  LEA.HI R72, R72, R121, RZ, 0x2 ;  /* 0x0000007948487211 */ /* 0x000fe200078f10ff */
[----:B------:R-:W-:Y:S01]  /*2060*/  IMAD.IADD R0, R121, 0x1, -R0 ;  /* 0x0000000179007824 */ /* 0x000fe200078e0a00 */
[----:B------:R-:W-:Y:S02]  /*2070*/  LEA.HI R5, R74, R74, RZ, 0x1 ;  /* 0x0000004a4a057211 */ /* 0x000fe400078f08ff */
[----:B------:R-:W-:Y:S02]  /*2080*/  LOP3.LUT R72, R72, 0xfffffffc, RZ, 0xc0, !PT ;  /* 0xfffffffc48487812 */ /* 0x000fe400078ec0ff */
[----:B------:R-:W-:-:S02]  /*2090*/  SHF.R.S32.HI R3, RZ, 0x1f, R0 ;  /* 0x0000001fff037819 */ /* 0x000fc40000011400 */
[----:B------:R-:W-:Y:S01]  /*20a0*/  LOP3.LUT R5, R5, 0x3fffffe, RZ, 0xc0, !PT ;  /* 0x03fffffe05057812 */ /* 0x000fe200078ec0ff */
[----:B------:R-:W-:Y:S01]  /*20b0*/  IMAD.IADD R72, R121, 0x1, -R72 ;  /* 0x0000000179487824 */ /* 0x000fe200078e0a48 */
[CC--:B------:R-:W-:Y:S01]  /*20c0*/  LEA.HI R2, R3.reuse, R0.reuse, RZ, 0x2 ;  /* 0x0000000003027211 */ /* 0x0c0fe200078f10ff */
[----:B------:R-:W-:Y:S01]  /*20d0*/  UISETP.NE.AND UP1, UPT, UR5, URZ, UPT ;  /* 0x0000003f0500728c */ /* 0x000fe2000bf25270 */
[----:B------:R-:W-:Y:S01]  /*20e0*/  LEA.HI R4, R3, R0, RZ, 0x5 ;  /* 0x0000000003047211 */ /* 0x000fe200078f28ff */
[----:B------:R-:W-:Y:S01]  /*20f0*/  IMAD.IADD R5, R74, 0x1, -R5 ;  /* 0x000000014a057824 */ /* 0x000fe200078e0a05 */
[--C-:B------:R-:W-:Y:S02]  /*2100*/  SHF.R.S32.HI R3, RZ, 0x2, R2.reuse ;  /* 0x00000002ff037819 */ /* 0x100fe40000011402 */
[----:B------:R-:W-:Y:S02]  /*2110*/  SHF.R.S32.HI R8, RZ, 0x1f, R2 ;  /* 0x0000001fff087819 */ /* 0x000fe40000011402 */
[----:B------:R-:W-:-:S02]  /*2120*/  SHF.R.S32.HI R4, RZ, 0x5, R4 ;  /* 0x00000005ff047819 */ /* 0x000fc40000011404 */
[----:B------:R-:W-:Y:S02]  /*2130*/  LEA.HI R8, R8, R3, RZ, 0x3 ;  /* 0x0000000308087211 */ /* 0x000fe400078f18ff */
[----:B------:R-:W-:Y:S01]  /*2140*/  LEA.HI R9, R72, R72, RZ, 0x1 ;  /* 0x0000004848097211 */ /* 0x000fe200078f08ff */
[----:B------:R-:W-:Y:S01]  /*2150*/  @UP1 ULDC UR5, c[0x0][0x450] ;  /* 0x0001140000051ab9 */ /* 0x000fe20000000800 */
[----:B------:R-:W-:Y:S02]  /*2160*/  LEA R4, R4, UR39, 0x4 ;  /* 0x0000002704047c11 */ /* 0x000fe4000f8e20ff */
[----:B------:R-:W-:Y:S02]  /*2170*/  LOP3.LUT R8, R8, 0xfffffff8, RZ, 0xc0, !PT ;  /* 0xfffffff808087812 */ /* 0x000fe400078ec0ff */
[----:B------:R-:W-:Y:S02]  /*2180*/  R2UR UR4, R18 ;  /* 0x00000000120472ca */ /* 0x000fe400000e0000 */
[----:B------:R-:W-:-:S02]  /*2190*/  LOP3.LUT R9, R9, 0x1ffffffe, RZ, 0xc0, !PT ;  /* 0x1ffffffe09097812 */ /* 0x000fc400078ec0ff */
[----:B------:R-:W-:Y:S02]  /*21a0*/  IADD3 R4, R4, R3, -R8 ;  /* 0x0000000304047210 */ /* 0x000fe40007ffe808 */
[----:B------:R-:W-:Y:S01]  /*21b0*/  PLOP3.LUT P1, PT, PT, PT, UP1, 0x80, 0x0 ;  /* 0x000000000000781c */ /* 0x000fe20003f2f018 */
[----:B------:R-:W-:Y:S01]  /*21c0*/  IMAD.IADD R9, R72, 0x1, -R9 ;  /* 0x0000000148097824 */ /* 0x000fe200078e0a09 */
[----:B------:R-:W-:Y:S01]  /*21d0*/  PLOP3.LUT P2, PT, PT, PT, UP1, 0x80, 0x0 ;  /* 0x000000000000781c */ /* 0x000fe20003f4f018 */
[----:B------:R-:W-:Y:S01]  /*21e0*/  IMAD R4, R5, 0x40, R4 ;  /* 0x0000004005047824 */ /* 0x000fe200078e0204 */
[----:B------:R-:W-:Y:S01]  /*21f0*/  LOP3.LUT R11, R2, 0x7ffffffc, RZ, 0xc0, !PT ;  /* 0x7ffffffc020b7812 */ /* 0x000fe200078ec0ff */
[----:B------:R-:W-:Y:S02]  /*2200*/  IMAD.MOV.U32 R5, RZ, RZ, -0x60 ;  /* 0xffffffa0ff057424 */ /* 0x000fe400078e00ff */
[----:B------:R-:W-:Y:S01]  /*2210*/  IMAD R10, R9, 0x8, R4 ;  /* 0x00000008090a7824 */ /* 0x000fe200078e0204 */
[----:B------:R-:W-:Y:S01]  /*2220*/  UISETP.NE.AND UP0, UPT, UR4, URZ, UPT ;  /* 0x0000003f0400728c */ /* 0x000fe2000bf05270 */
[----:B------:R-:W-:-:S02]  /*2230*/  IMAD.IADD R11, R0, 0x1, -R11 ;  /* 0x00000001000b7824 */ /* 0x000fc400078e0a0b */
[----:B------:R-:W-:Y:S01]  /*2240*/  @UP1 ULDC UR4, c[0x0][0x44c] ;  /* 0x0001130000041ab9 */ /* 0x000fe20000000800 */
[----:B------:R-:W-:Y:S02]  /*2250*/  IMAD.MOV.U32 R3, RZ, RZ, R10 ;  /* 0x000000ffff037224 */ /* 0x000fe400078e000a */
[----:B------:R-:W-:Y:S01]  /*2260*/  @P1 IMAD.HI.U32 R4, R10, UR4, RZ ;  /* 0x000000040a041c27 */ /* 0x000fe2000f8e00ff */
[----:B------:R-:W-:Y:S01]  /*2270*/  UIADD3 UR4, UR38, 0x30840, URZ ;  /* 0x0003084026047890 */ /* 0x000fe2000fffe03f */
[----:B------:R-:W-:Y:S02]  /*2280*/  PLOP3.LUT P1, PT, PT, PT, UP0, 0x40, 0x0 ;  /* 0x000000000000781c */ /* 0x000fe40003f2e808 */
[C---:B------:R-:W-:Y:S01]  /*2290*/  IMAD R2, R16.reuse, R5, 0x61 ;  /* 0x0000006110027424 */ /* 0x040fe200078e0205 */
[----:B------:R-:W-:Y:S01]  /*22a0*/  @P2 SHF.R.U32.HI R3, RZ, UR5, R4 ;  /* 0x00000005ff032c19 */ /* 0x000fe20008011604 */
[----:B0-----:R-:W-:Y:S01]  /*22b0*/  UPRMT UR4, UR6, 0x654, UR4 ;  /* 0x0000065406047896 */ /* 0x001fe20008000004 */
[----:B------:R-:W-:-:S02]  /*22c0*/  IMAD R0, R16, -0x60, R23 ;  /* 0xffffffa010007824 */ /* 0x000fc400078e0217 */
[C---:B------:R-:W-:Y:S01]  /*22d0*/  IMAD R4, R11.reuse, -0x2, R2 ;  /* 0xfffffffe0b047824 */ /* 0x040fe200078e0202 */
[----:B------:R-:W0:Y:S01]  /*22e0*/  SHFL.IDX PT, R72, R3, RZ, 0x1c1f ;  /* 0x001c1fff03487589 */ /* 0x000e2200000e0000 */
[----:B------:R-:W-:Y:S01]  /*22f0*/  VIADD R0, R0, 0x60 ;  /* 0x0000006000007836 */ /* 0x000fe20000000000 */
[----:B------:R-:W-:Y:S01]  /*2300*/  ULDC UR6, c[0x0][0x9e0] ;  /* 0x0002780000067ab9 */ /* 0x000fe20000000800 */
[----:B------:R-:W-:Y:S01]  /*2310*/  VIADD R14, R2, 0xffffffff ;  /* 0xffffffff020e7836 */ /* 0x000fe20000000000 */
[----:B------:R-:W-:Y:S01]  /*2320*/  IADD3 R5, R4, -UR10, R23 ;  /* 0x8000000a04057c10 */ /* 0x000fe2000fffe017 */
[----:B------:R-:W-:Y:S01]  /*2330*/  SYNCS.ARRIVE.TRANS64.RED.A1T0 RZ, [UR4], RZ ;  /* 0x000000ffffff79a7 */ /* 0x000fe20008100404 */
[----:B------:R-:W-:Y:S01]  /*2340*/  ULDC UR4, c[0x0][0x9dc] ;  /* 0x0002770000047ab9 */ /* 0x000fe20000000800 */
[----:B------:R-:W-:Y:S01]  /*2350*/  IMAD R8, R11, -0x2, R0 ;  /* 0xfffffffe0b087824 */ /* 0x000fe200078e0200 */
[----:B------:R-:W-:Y:S01]  /*2360*/  ULOP3.LUT UR5, URZ, UR4, URZ, 0x33, !UPT ;  /* 0x000000043f057292 */ /* 0x000fe2000f8e333f */
[----:B------:R-:W-:-:S02]  /*2370*/  VIADD R9, R5, UR6 ;  /* 0x0000000605097c36 */ /* 0x000fc40008000000 */
[----:B------:R-:W-:-:S03]  /*2380*/  VIADD R20, R4, 0xffffffff ;  /* 0xffffffff04147836 */ /* 0x000fc60000000000 */
[----:B------:R-:W-:Y:S02]  /*2390*/  VIADD R13, R5, UR5 ;  /* 0x00000005050d7c36 */ /* 0x000fe40008000000 */
[----:B------:R-:W-:Y:S01]  /*23a0*/  IMAD.U32 R12, RZ, RZ, UR5 ;  /* 0x00000005ff0c7e24 */ /* 0x000fe2000f8e00ff */
[----:B0-----:R-:W-:Y:S01]  /*23b0*/  VIADDMNMX R0, R72, R9, R8, PT ;  /* 0x0000000948007246 */ /* 0x001fe20003800108 */
[----:B------:R-:W-:Y:S01]  /*23c0*/  IMAD.IADD R2, R13, 0x1, R72 ;  /* 0x000000010d027824 */ /* 0x000fe200078e0248 */
[----:B------:R-:W-:Y:S06]  /*23d0*/  @P1 BRA `(.L_x_986) ;  /* 0x00000000005c1947 */ /* 0x000fec0003800000 */
[----:B------:R-:W-:Y:S01]  /*23e0*/  IADD3 R5, R23, -UR10, R72 ;  /* 0x8000000a17057c10 */ /* 0x000fe2000fffe048 */
[----:B------:R-:W-:Y:S03]  /*23f0*/  BSSY B0, `(.L_x_987) ;  /* 0x0000012000007945 */ /* 0x000fe60003800000 */
[----:B------:R-:W-:-:S13]  /*2400*/  ISETP.GT.AND P1, PT, R5, -0x1, PT ;  /* 0xffffffff0500780c */ /* 0x000fda0003f24270 */
[----:B------:R-:W-:Y:S05]  /*2410*/  @P1 BRA `(.L_x_988) ;  /* 0x0000000000241947 */ /* 0x000fea0003800000 */
[----:B------:R-:W-:Y:S01]  /*2420*/  ULDC UR4, c[0x0][0x9e4] ;  /* 0x0002790000047ab9 */ /* 0x000fe20000000800 */
[----:B------:R-:W-:Y:S01]  /*2430*/  LOP3.LUT R5, RZ, R5, RZ, 0x33, !PT ;  /* 0x00000005ff057212 */ /* 0x000fe200078e33ff */
[----:B------:R-:W-:-:S05]  /*2440*/  IMAD.U32 R15, RZ, RZ, UR4 ;  /* 0x00000004ff0f7e24 */ /* 0x000fca000f8e00ff */
[----:B------:R-:W-:-:S13]  /*2450*/  ISETP.NE.AND P1, PT, R15, 0x1, PT ;  /* 0x000000010f00780c */ /* 0x000fda0003f25270 */
[----:B------:R-:W0:Y:S02]  /*2460*/  @P1 LDC.64 R72, c[0x0][0x9e8] ;  /* 0x00027a00ff481b82 */ /* 0x000e240000000a00 */
[----:B0-----:R-:W-:-:S05]  /*2470*/  @P1 IMAD.HI.U32 R4, R5, R72, RZ ;  /* 0x0000004805041227 */ /* 0x001fca00078e00ff */
[----:B------:R-:W-:-:S04]  /*2480*/  @P1 SHF.R.U32.HI R5, RZ, R73, R4 ;  /* 0x00000049ff051219 */ /* 0x000fc80000011604 */
[----:B------:R-:W-:Y:S01]  /*2490*/  LOP3.LUT R5, RZ, R5, RZ, 0x33, !PT ;  /* 0x00000005ff057212 */ /* 0x000fe200078e33ff */
[----:B------:R-:W-:Y:S06]  /*24a0*/  BRA `(.L_x_989) ;  /* 0x0000000000187947 */ /* 0x000fec0003800000 */
.L_x_988:
[----:B------:R-:W-:Y:S02]  /*24b0*/  ULDC UR4, c[0x0][0x9e4] ;  /* 0x0002790000047ab9 */ /* 0x000fe40000000800 */
[----:B------:R-:W-:-:S05]  /*24c0*/  IMAD.U32 R15, RZ, RZ, UR4 ;  /* 0x00000004ff0f7e24 */ /* 0x000fca000f8e00ff */
[----:B------:R-:W-:-:S13]  /*24d0*/  ISETP.NE.AND P1, PT, R15, 0x1, PT ;  /* 0x000000010f00780c */ /* 0x000fda0003f25270 */
[----:B------:R-:W0:Y:S02]  /*24e0*/  @P1 LDC.64 R72, c[0x0][0x9e8] ;  /* 0x00027a00ff481b82 */ /* 0x000e240000000a00 */
[----:B0-----:R-:W-:-:S05]  /*24f0*/  @P1 IMAD.HI.U32 R4, R5, R72, RZ ;  /* 0x0000004805041227 */ /* 0x001fca00078e00ff */
[----:B------:R-:W-:-:S07]  /*2500*/  @P1 SHF.R.U32.HI R5, RZ, R73, R4 ;  /* 0x00000049ff051219 */ /* 0x000fce0000011604 */
.L_x_989:
[----:B------:R-:W-:Y:S05]  /*2510*/  BSYNC B0 ;  /* 0x0000000000007941 */ /* 0x000fea0003800000 */
.L_x_987:
[----:B------:R-:W-:-:S05]  /*2520*/  IMAD R5, R5, R15, R20 ;  /* 0x0000000f05057224 */ /* 0x000fca00078e0214 */
[----:B------:R-:W-:Y:S02]  /*2530*/  VIADDMNMX R0, R5, R15, R0, PT ;  /* 0x0000000f05007246 */ /* 0x000fe40003800100 */
[----:B------:R-:W-:-:S07]  /*2540*/  VIMNMX R2, R2, R5, !PT ;  /* 0x0000000502027248 */ /* 0x000fce0007fe0100 */
.L_x_986:
[C---:B------:R-:W-:Y:S02]  /*2550*/  ISETP.GE.AND P2, PT, R14.reuse, 0x9, PT ;  /* 0x000000090e00780c */ /* 0x040fe40003f46270 */
[----:B------:R-:W-:Y:S02]  /*2560*/  ISETP.GE.AND P1, PT, R14, 0x2, PT ;  /* 0x000000020e00780c */ /* 0x000fe40003f26270 */
[C---:B------:R-:W-:Y:S02]  /*2570*/  ISETP.GT.AND P3, PT, R2.reuse, 0x8, !P2 ;  /* 0x000000080200780c */ /* 0x040fe40005764270 */
[----:B------:R-:W-:Y:S02]  /*2580*/  ISETP.GT.AND P4, PT, R2, 0x1, !P1 ;  /* 0x000000010200780c */ /* 0x000fe40004f84270 */
[----:B------:R-:W-:Y:S02]  /*2590*/  ISETP.LT.OR P3, PT, R0, 0x9, P3 ;  /* 0x000000090000780c */ /* 0x000fe40001f61670 */
[----:B------:R-:W-:-:S02]  /*25a0*/  ISETP.GE.AND P5, PT, R14, 0x11, PT ;  /* 0x000000110e00780c */ /* 0x000fc40003fa6270 */
[----:B------:R-:W-:Y:S02]  /*25b0*/  ISETP.LT.OR P4, PT, R0, 0x2, P4 ;  /* 0x000000020000780c */ /* 0x000fe40002781670 */
[----:B------:R-:W-:Y:S02]  /*25c0*/  FSEL R28, R28, -INF , !P3 ;  /* 0xff8000001c1c7808 */ /* 0x000fe40005800000 */
[----:B------:R-:W-:Y:S02]  /*25d0*/  ISETP.GT.AND P3, PT, R2, 0x10, !P5 ;  /* 0x000000100200780c */ /* 0x000fe40006f64270 */
[----:B------:R-:W-:Y:S02]  /*25e0*/  ISETP.GE.AND P6, PT, R14, 0xa, PT ;  /* 0x0000000a0e00780c */ /* 0x000fe40003fc6270 */
[----:B------:R-:W-:Y:S02]  /*25f0*/  FSEL R72, R25, -INF , !P4 ;  /* 0xff80000019487808 */ /* 0x000fe40006000000 */
[----:B------:R-:W-:-:S02]  /*2600*/  P2R R25, PR, RZ, 0x20 ;  /* 0x00000020ff197803 */ /* 0x000fc40000000000 */
[----:B------:R-:W-:Y:S02]  /*2610*/  ISETP.LT.OR P3, PT, R0, 0x11, P3 ;  /* 0x000000110000780c */ /* 0x000fe40001f61670 */
[----:B------:R-:W-:Y:S02]  /*2620*/  ISETP.GT.AND P4, PT, R2, 0x9, !P6 ;  /* 0x000000090200780c */ /* 0x000fe40007784270 */
[----:B------:R-:W-:Y:S02]  /*2630*/  ISETP.GE.AND P5, PT, R14, 0x12, PT ;  /* 0x000000120e00780c */ /* 0x000fe40003fa6270 */
[----:B------:R-:W-:Y:S02]  /*2640*/  FSEL R32, R32, -INF , !P3 ;  /* 0xff80000020207808 */ /* 0x000fe40005800000 */
[----:B------:R-:W-:Y:S02]  /*2650*/  ISETP.LT.OR P4, PT, R0, 0xa, P4 ;  /* 0x0000000a0000780c */ /* 0x000fe40002781670 */
[----:B------:R-:W-:-:S02]  /*2660*/  ISETP.GT.AND P3, PT, R2, 0x11, !P5 ;  /* 0x000000110200780c */ /* 0x000fc40006f64270 */
[----:B------:R-:W-:Y:S02]  /*2670*/  FSEL R74, R29, -INF , !P4 ;  /* 0xff8000001d4a7808 */ /* 0x000fe40006000000 */
[----:B------:R-:W-:Y:S02]  /*2680*/  ISETP.LT.OR P3, PT, R0, 0x12, P3 ;  /* 0x000000120000780c */ /* 0x000fe40001f61670 */
[----:B------:R-:W-:Y:S02]  /*2690*/  ISETP.GE.AND P4, PT, R14, 0x19, PT ;  /* 0x000000190e00780c */ /* 0x000fe40003f86270 */
[----:B------:R-:W-:Y:S02]  /*26a0*/  FSEL R76, R33, -INF , !P3 ;  /* 0xff800000214c7808 */ /* 0x000fe40005800000 */
[----:B------:R-:W-:Y:S02]  /*26b0*/  ISETP.GT.AND P3, PT, R2, 0x18, !P4 ;  /* 0x000000180200780c */ /* 0x000fe40006764270 */
[----:B------:R-:W-:-:S02]  /*26c0*/  P2R R33, PR, RZ, 0x10 ;  /* 0x00000010ff217803 */ /* 0x000fc40000000000 */
[----:B------:R-:W-:Y:S02]  /*26d0*/  ISETP.LT.OR P3, PT, R0, 0x19, P3 ;  /* 0x000000190000780c */ /* 0x000fe40001f61670 */
[----:B------:R-:W-:Y:S02]  /*26e0*/  ISETP.GE.AND P4, PT, R14, 0x1a, PT ;  /* 0x0000001a0e00780c */ /* 0x000fe40003f86270 */
[----:B------:R-:W-:Y:S02]  /*26f0*/  FSEL R36, R36, -INF , !P3 ;  /* 0xff80000024247808 */ /* 0x000fe40005800000 */
[----:B------:R-:W-:Y:S02]  /*2700*/  ISETP.GT.AND P3, PT, R2, 0x19, !P4 ;  /* 0x000000190200780c */ /* 0x000fe40006764270 */
[----:B------:R-:W-:Y:S02]  /*2710*/  P2R R73, PR, RZ, 0x10 ;  /* 0x00000010ff497803 */ /* 0x000fe40000000000 */
[----:B------:R-:W-:-:S02]  /*2720*/  ISETP.LT.OR P3, PT, R0, 0x1a, P3 ;  /* 0x0000001a0000780c */ /* 0x000fc40001f61670 */
[----:B------:R-:W-:Y:S02]  /*2730*/  ISETP.GE.AND P4, PT, R14, 0x21, PT ;  /* 0x000000210e00780c */ /* 0x000fe40003f86270 */
[----:B------:R-:W-:Y:S02]  /*2740*/  FSEL R78, R37, -INF , !P3 ;  /* 0xff800000254e7808 */ /* 0x000fe40005800000 */
[----:B------:R-:W-:Y:S02]  /*2750*/  ISETP.GT.AND P3, PT, R2, 0x20, !P4 ;  /* 0x000000200200780c */ /* 0x000fe40006764270 */
[----:B------:R-:W-:Y:S02]  /*2760*/  P2R R37, PR, RZ, 0x10 ;  /* 0x00000010ff257803 */ /* 0x000fe40000000000 */
[----:B------:R-:W-:Y:S02]  /*2770*/  ISETP.LT.OR P3, PT, R0, 0x21, P3 ;  /* 0x000000210000780c */ /* 0x000fe40001f61670 */
[----:B------:R-:W-:-:S02]  /*2780*/  ISETP.GE.AND P4, PT, R14, 0x22, PT ;  /* 0x000000220e00780c */ /* 0x000fc40003f86270 */
[----:B------:R-:W-:Y:S02]  /*2790*/  FSEL R40, R40, -INF , !P3 ;  /* 0xff80000028287808 */ /* 0x000fe40005800000 */
[----:B------:R-:W-:Y:S02]  /*27a0*/  ISETP.GT.AND P3, PT, R2, 0x21, !P4 ;  /* 0x000000210200780c */ /* 0x000fe40006764270 */
[----:B------:R-:W-:Y:S02]  /*27b0*/  P2R R75, PR, RZ, 0x10 ;  /* 0x00000010ff4b7803 */ /* 0x000fe40000000000 */
[----:B------:R-:W-:Y:S02]  /*27c0*/  ISETP.LT.OR P3, PT, R0, 0x22, P3 ;  /* 0x000000220000780c */ /* 0x000fe40001f61670 */
[----:B------:R-:W-:Y:S02]  /*27d0*/  ISETP.GE.AND P4, PT, R14, 0x29, PT ;  /* 0x000000290e00780c */ /* 0x000fe40003f86270 */
[----:B------:R-:W-:-:S02]  /*27e0*/  FSEL R80, R41, -INF , !P3 ;  /* 0xff80000029507808 */ /* 0x000fc40005800000 */
[----:B------:R-:W-:Y:S02]  /*27f0*/  ISETP.GT.AND P3, PT, R2, 0x28, !P4 ;  /* 0x000000280200780c */ /* 0x000fe40006764270 */
[----:B------:R-:W-:Y:S02]  /*2800*/  P2R R41, PR, RZ, 0x10 ;  /* 0x00000010ff297803 */ /* 0x000fe40000000000 */
[----:B------:R-:W-:Y:S02]  /*2810*/  ISETP.LT.OR P3, PT, R0, 0x29, P3 ;  /* 0x000000290000780c */ /* 0x000fe40001f61670 */
[----:B------:R-:W-:Y:S02]  /*2820*/  ISETP.GE.AND P4, PT, R14, 0x2a, PT ;  /* 0x0000002a0e00780c */ /* 0x000fe40003f86270 */
[----:B------:R-:W-:Y:S02]  /*2830*/  FSEL R44, R44, -INF , !P3 ;  /* 0xff8000002c2c7808 */ /* 0x000fe40005800000 */
[----:B------:R-:W-:-:S02]  /*2840*/  ISETP.GT.AND P3, PT, R2, 0x29, !P4 ;  /* 0x000000290200780c */ /* 0x000fc40006764270 */
[----:B------:R-:W-:Y:S02]  /*2850*/  P2R R77, PR, RZ, 0x10 ;  /* 0x00000010ff4d7803 */ /* 0x000fe40000000000 */
        /* <DEDUP_REMOVED lines=41> */
[----:B------:R-:W-:Y:S02]  /*2af0*/  P2R R29, PR, RZ, 0x20 ;  /* 0x00000020ff1d7803 */ /* 0x000fe40000000000 */
[----:B------:R-:W-:Y:S02]  /*2b00*/  FSEL R90, R61, -INF , !P3 ;  /* 0xff8000003d5a7808 */ /* 0x000fe40005800000 */
[----:B------:R-:W-:Y:S02]  /*2b10*/  ISETP.GE.AND P3, PT, R14, 0x51, PT ;  /* 0x000000510e00780c */ /* 0x000fe40003f66270 */
[----:B------:R-:W-:Y:S02]  /*2b20*/  P2R R21, PR, RZ, 0x40 ;  /* 0x00000040ff157803 */ /* 0x000fe40000000000 */
[----:B------:R-:W-:Y:S02]  /*2b30*/  ISETP.GT.AND P4, PT, R2, 0x50, !P3 ;  /* 0x000000500200780c */ /* 0x000fe40005f84270 */
[----:B------:R-:W-:-:S02]  /*2b40*/  R2UR UR4, R18 ;  /* 0x00000000120472ca */ /* 0x000fc400000e0000 */
[----:B------:R-:W-:-:S04]  /*2b50*/  ISETP.LT.OR P4, PT, R0, 0x51, P4 ;  /* 0x000000510000780c */ /* 0x000fc80002781670 */
[----:B------:R-:W-:Y:S02]  /*2b60*/  FSEL R64, R64, -INF , !P4 ;  /* 0xff80000040407808 */ /* 0x000fe40006000000 */
[----:B------:R-:W-:-:S04]  /*2b70*/  ISETP.GE.AND P4, PT, R14, 0x52, PT ;  /* 0x000000520e00780c */ /* 0x000fc80003f86270 */
[----:B------:R-:W-:Y:S01]  /*2b80*/  ISETP.GT.AND P5, PT, R2, 0x51, !P4 ;  /* 0x000000510200780c */ /* 0x000fe200067a4270 */
[----:B------:R-:W-:-:S03]  /*2b90*/  UISETP.NE.AND UP0, UPT, UR4, URZ, UPT ;  /* 0x0000003f0400728c */ /* 0x000fc6000bf05270 */
[----:B------:R-:W-:-:S04]  /*2ba0*/  ISETP.LT.OR P5, PT, R0, 0x52, P5 ;  /* 0x000000520000780c */ /* 0x000fc80002fa1670 */
[----:B------:R-:W-:Y:S02]  /*2bb0*/  FSEL R92, R65, -INF , !P5 ;  /* 0xff800000415c7808 */ /* 0x000fe40006800000 */
[----:B------:R-:W-:-:S04]  /*2bc0*/  ISETP.GE.AND P5, PT, R14, 0x59, PT ;  /* 0x000000590e00780c */ /* 0x000fc80003fa6270 */
[----:B------:R-:W-:-:S04]  /*2bd0*/  ISETP.GT.AND P6, PT, R2, 0x58, !P5 ;  /* 0x000000580200780c */ /* 0x000fc80006fc4270 */
[----:B------:R-:W-:-:S04]  /*2be0*/  ISETP.LT.OR P6, PT, R0, 0x59, P6 ;  /* 0x000000590000780c */ /* 0x000fc800037c1670 */
[----:B------:R-:W-:Y:S02]  /*2bf0*/  FSEL R68, R68, -INF , !P6 ;  /* 0xff80000044447808 */ /* 0x000fe40007000000 */
[----:B------:R-:W-:-:S04]  /*2c00*/  ISETP.GE.AND P6, PT, R14, 0x1, PT ;  /* 0x000000010e00780c */ /* 0x000fc80003fc6270 */
[----:B------:R-:W-:Y:S02]  /*2c10*/  P2R R15, PR, RZ, 0x40 ;  /* 0x00000040ff0f7803 */ /* 0x000fe40000000000 */
[----:B------:R-:W-:-:S04]  /*2c20*/  ISETP.GT.AND P6, PT, R2, RZ, !P6 ;  /* 0x000000ff0200720c */ /* 0x000fc800077c4270 */
[----:B------:R-:W-:-:S04]  /*2c30*/  ISETP.LT.OR P6, PT, R0, 0x1, P6 ;  /* 0x000000010000780c */ /* 0x000fc800037c1670 */
[----:B------:R-:W-:Y:S02]  /*2c40*/  FSEL R24, R24, -INF , !P6 ;  /* 0xff80000018187808 */ /* 0x000fe40007000000 */
[----:B------:R-:W-:-:S04]  /*2c50*/  ISETP.GE.AND P6, PT, R14, 0x5a, PT ;  /* 0x0000005a0e00780c */ /* 0x000fc80003fc6270 */
[----:B------:R-:W-:Y:S02]  /*2c60*/  P2R R61, PR, RZ, 0x40 ;  /* 0x00000040ff3d7803 */ /* 0x000fe40000000000 */
[----:B------:R-:W-:-:S04]  /*2c70*/  ISETP.GT.AND P6, PT, R2, 0x59, !P6 ;  /* 0x000000590200780c */ /* 0x000fc800077c4270 */
[----:B------:R-:W-:Y:S02]  /*2c80*/  ISETP.LT.OR P6, PT, R0, 0x5a, P6 ;  /* 0x0000005a0000780c */ /* 0x000fe400037c1670 */
[----:B------:R-:W0:Y:S02]  /*2c90*/  SHFL.IDX PT, R0, R3, 0x1, 0x1c1f ;  /* 0x003c1f0003007f89 */ /* 0x000e2400000e0000 */
[----:B------:R-:W-:Y:S02]  /*2ca0*/  FSEL R94, R69, -INF , !P6 ;  /* 0xff800000455e7808 */ /* 0x000fe40007000000 */
[----:B------:R-:W-:Y:S02]  /*2cb0*/  PLOP3.LUT P6, PT, PT, PT, UP0, 0x40, 0x0 ;  /* 0x000000000000781c */ /* 0x000fe40003fce808 */
[----:B0-----:R-:W-:Y:S01]  /*2cc0*/  VIADDMNMX R2, R0, R9, R8, PT ;  /* 0x0000000900027246 */ /* 0x001fe20003800108 */
[----:B------:R-:W-:-:S10]  /*2cd0*/  IMAD.IADD R4, R13, 0x1, R0 ;  /* 0x000000010d047824 */ /* 0x000fd400078e0200 */
[----:B------:R-:W-:Y:S05]  /*2ce0*/  @P6 BRA `(.L_x_990) ;  /* 0x00000000005c6947 */ /* 0x000fea0003800000 */
        /* <DEDUP_REMOVED lines=13> */
.L_x_992:
[----:B------:R-:W-:Y:S02]  /*2dc0*/  ULDC UR4, c[0x0][0x9e4] ;  /* 0x0002790000047ab9 */ /* 0x000fe40000000800 */
[----:B------:R-:W-:-:S05]  /*2dd0*/  IMAD.U32 R5, RZ, RZ, UR4 ;  /* 0x00000004ff057e24 */ /* 0x000fca000f8e00ff */
[----:B------:R-:W-:-:S13]  /*2de0*/  ISETP.NE.AND P6, PT, R5, 0x1, PT ;  /* 0x000000010500780c */ /* 0x000fda0003fc5270 */
[----:B------:R-:W0:Y:S02]  /*2df0*/  @P6 LDC.64 R8, c[0x0][0x9e8] ;  /* 0x00027a00ff086b82 */ /* 0x000e240000000a00 */
[----:B0-----:R-:W-:-:S05]  /*2e00*/  @P6 IMAD.HI.U32 R0, R3, R8, RZ ;  /* 0x0000000803006227 */ /* 0x001fca00078e00ff */
[----:B------:R-:W-:-:S07]  /*2e10*/  @P6 SHF.R.U32.HI R3, RZ, R9, R0 ;  /* 0x00000009ff036219 */ /* 0x000fce0000011600 */
.L_x_993:
[----:B------:R-:W-:Y:S05]  /*2e20*/  BSYNC B0 ;  /* 0x0000000000007941 */ /* 0x000fea0003800000 */
.L_x_991:
[----:B------:R-:W-:-:S05]  /*2e30*/  IMAD R3, R3, R5, R20 ;  /* 0x0000000503037224 */ /* 0x000fca00078e0214 */
[----:B------:R-:W-:Y:S02]  /*2e40*/  VIADDMNMX R2, R3, R5, R2, PT ;  /* 0x0000000503027246 */ /* 0x000fe40003800102 */
[----:B------:R-:W-:-:S07]  /*2e50*/  VIMNMX R4, R4, R3, !PT ;  /* 0x0000000304047248 */ /* 0x000fce0007fe0100 */
.L_x_990:
[C---:B------:R-:W-:Y:S02]  /*2e60*/  ISETP.GT.AND P1, PT, R4.reuse, 0x1, !P1 ;  /* 0x000000010400780c */ /* 0x040fe40004f24270 */
[----:B------:R-:W-:Y:S02]  /*2e70*/  ISETP.GT.AND P2, PT, R4, 0x8, !P2 ;  /* 0x000000080400780c */ /* 0x000fe40005744270 */
[C---:B------:R-:W-:Y:S02]  /*2e80*/  ISETP.LT.OR P1, PT, R2.reuse, 0x2, P1 ;  /* 0x000000020200780c */ /* 0x040fe40000f21670 */
[----:B------:R-:W-:Y:S02]  /*2e90*/  ISETP.LT.OR P2, PT, R2, 0x9, P2 ;  /* 0x000000090200780c */ /* 0x000fe40001741670 */
[----:B------:R-:W-:Y:S02]  /*2ea0*/  FSEL R27, R27, -INF , !P1 ;  /* 0xff8000001b1b7808 */ /* 0x000fe40004800000 */
[----:B------:R-:W-:-:S02]  /*2eb0*/  ISETP.NE.AND P1, PT, R21, RZ, PT ;  /* 0x000000ff1500720c */ /* 0x000fc40003f25270 */
[----:B------:R-:W-:Y:S02]  /*2ec0*/  FSEL R9, R30, -INF , !P2 ;  /* 0xff8000001e097808 */ /* 0x000fe40005000000 */
[----:B------:R-:W-:Y:S02]  /*2ed0*/  ISETP.GT.AND P1, PT, R4, 0x9, !P1 ;  /* 0x000000090400780c */ /* 0x000fe40004f24270 */
[----:B------:R-:W-:Y:S02]  /*2ee0*/  ISETP.NE.AND P2, PT, R29, RZ, PT ;  /* 0x000000ff1d00720c */ /* 0x000fe40003f45270 */
[----:B------:R-:W-:Y:S02]  /*2ef0*/  ISETP.LT.OR P1, PT, R2, 0xa, P1 ;  /* 0x0000000a0200780c */ /* 0x000fe40000f21670 */
[----:B------:R-:W-:Y:S02]  /*2f00*/  ISETP.NE.AND P6, PT, R33, RZ, PT ;  /* 0x000000ff2100720c */ /* 0x000fe40003fc5270 */
[----:B------:R-:W-:-:S02]  /*2f10*/  FSEL R31, R31, -INF , !P1 ;  /* 0xff8000001f1f7808 */ /* 0x000fc40004800000 */
[----:B------:R-:W-:Y:S02]  /*2f20*/  ISETP.NE.AND P1, PT, R25, RZ, PT ;  /* 0x000000ff1900720c */ /* 0x000fe40003f25270 */
[----:B------:R-:W-:Y:S02]  /*2f30*/  FMNMX.FTZ R0, R24, R72, !PT ;  /* 0x0000004818007209 */ /* 0x000fe40007810000 */
[----:B------:R-:W-:Y:S02]  /*2f40*/  ISETP.GT.AND P1, PT, R4, 0x10, !P1 ;  /* 0x000000100400780c */ /* 0x000fe40004f24270 */
[----:B------:R-:W-:Y:S02]  /*2f50*/  FMNMX.FTZ R0, R28, R0, !PT ;  /* 0x000000001c007209 */ /* 0x000fe40007810000 */
[----:B------:R-:W-:Y:S02]  /*2f60*/  ISETP.LT.OR P1, PT, R2, 0x11, P1 ;  /* 0x000000110200780c */ /* 0x000fe40000f21670 */
[----:B------:R-:W-:-:S02]  /*2f70*/  FMNMX.FTZ R0, R74, R0, !PT ;  /* 0x000000004a007209 */ /* 0x000fc40007810000 */
[----:B------:R-:W-:Y:S02]  /*2f80*/  FSEL R13, R34, -INF , !P1 ;  /* 0xff800000220d7808 */ /* 0x000fe40004800000 */
[----:B------:R-:W-:Y:S02]  /*2f90*/  ISETP.GT.AND P1, PT, R4, 0x11, !P2 ;  /* 0x000000110400780c */ /* 0x000fe40005724270 */
[----:B------:R-:W-:Y:S02]  /*2fa0*/  FMNMX.FTZ R0, R32, R0, !PT ;  /* 0x0000000020007209 */ /* 0x000fe40007810000 */
[----:B------:R-:W-:Y:S02]  /*2fb0*/  ISETP.LT.OR P1, PT, R2, 0x12, P1 ;  /* 0x000000120200780c */ /* 0x000fe40000f21670 */
[----:B------:R-:W-:Y:S02]  /*2fc0*/  FMNMX.FTZ R0, R76, R0, !PT ;  /* 0x000000004c007209 */ /* 0x000fe40007810000 */
[----:B------:R-:W-:-:S02]  /*2fd0*/  FSEL R35, R35, -INF , !P1 ;  /* 0xff80000023237808 */ /* 0x000fc40004800000 */
[----:B------:R-:W-:Y:S02]  /*2fe0*/  ISETP.GT.AND P1, PT, R4, 0x18, !P6 ;  /* 0x000000180400780c */ /* 0x000fe40007724270 */
[----:B------:R-:W-:Y:S02]  /*2ff0*/  ISETP.NE.AND P6, PT, R15, RZ, PT ;  /* 0x000000ff0f00720c */ /* 0x000fe40003fc5270 */
[----:B------:R-:W-:Y:S02]  /*3000*/  ISETP.LT.OR P1, PT, R2, 0x19, P1 ;  /* 0x000000190200780c */ /* 0x000fe40000f21670 */
[----:B------:R-:W-:Y:S02]  /*3010*/  FMNMX.FTZ R0, R36, R0, !PT ;  /* 0x0000000024007209 */ /* 0x000fe40007810000 */
[----:B------:R-:W-:Y:S02]  /*3020*/  FSEL R15, R38, -INF , !P1 ;  /* 0xff800000260f7808 */ /* 0x000fe40004800000 */
[----:B------:R-:W-:-:S02]  /*3030*/  ISETP.NE.AND P1, PT, R73, RZ, PT ;  /* 0x000000ff4900720c */ /* 0x000fc40003f25270 */
[----:B------:R-:W-:Y:S02]  /*3040*/  FMNMX.FTZ R0, R78, R0, !PT ;  /* 0x000000004e007209 */ /* 0x000fe40007810000 */
[----:B------:R-:W-:Y:S02]  /*3050*/  ISETP.GT.AND P1, PT, R4, 0x19, !P1 ;  /* 0x000000190400780c */ /* 0x000fe40004f24270 */
[----:B------:R-:W-:Y:S02]  /*3060*/  FMNMX.FTZ R0, R40, R0, !PT ;  /* 0x0000000028007209 */ /* 0x000fe40007810000 */
[----:B------:R-:W-:Y:S02]  /*3070*/  ISETP.LT.OR P1, PT, R2, 0x1a, P1 ;  /* 0x0000001a0200780c */ /* 0x000fe40000f21670 */
[----:B------:R-:W-:Y:S02]  /*3080*/  FMNMX.FTZ R0, R80, R0, !PT ;  /* 0x0000000050007209 */ /* 0x000fe40007810000 */
        /* <DEDUP_REMOVED lines=8> */
[----:B------:R-:W-:Y:S02]  /*3110*/  ISETP.NE.AND P1, PT, R75, RZ, PT ;  /* 0x000000ff4b00720c */ /* 0x000fe40003f25270 */
[----:B------:R-:W-:Y:S02]  /*3120*/  FMNMX.FTZ R0, R84, R0, !PT ;  /* 0x0000000054007209 */ /* 0x000fe40007810000 */
[----:B------:R-:W-:Y:S02]  /*3130*/  ISETP.GT.AND P1, PT, R4, 0x21, !P1 ;  /* 0x000000210400780c */ /* 0x000fe40004f24270 */
[----:B------:R-:W-:Y:S02]  /*3140*/  FMNMX.FTZ R0, R52, R0, !PT ;  /* 0x0000000034007209 */ /* 0x000fe40007810000 */
[----:B------:R-:W-:-:S02]  /*3150*/  ISETP.LT.OR P1, PT, R2, 0x22, P1 ;  /* 0x000000220200780c */ /* 0x000fc40000f21670 */
[----:B------:R-:W-:Y:S02]  /*3160*/  FMNMX.FTZ R0, R86, R0, !PT ;  /* 0x0000000056007209 */ /* 0x000fe40007810000 */
[----:B------:R-:W-:Y:S02]  /*3170*/  FSEL R43, R43, -INF , !P1 ;  /* 0xff8000002b2b7808 */ /* 0x000fe40004800000 */
[----:B------:R-:W-:Y:S02]  /*3180*/  ISETP.NE.AND P1, PT, R41, RZ, PT ;  /* 0x000000ff2900720c */ /* 0x000fe40003f25270 */
[----:B------:R-:W-:Y:S02]  /*3190*/  FMNMX.FTZ R0, R56, R0, !PT ;  /* 0x0000000038007209 */ /* 0x000fe40007810000 */
[----:B------:R-:W-:Y:S02]  /*31a0*/  ISETP.GT.AND P1, PT, R4, 0x28, !P1 ;  /* 0x000000280400780c */ /* 0x000fe40004f24270 */
[----:B------:R-:W-:-:S02]  /*31b0*/  FMNMX.FTZ R0, R88, R0, !PT ;  /* 0x0000000058007209 */ /* 0x000fc40007810000 */
[----:B------:R-:W-:Y:S02]  /*31c0*/  ISETP.LT.OR P1, PT, R2, 0x29, P1 ;  /* 0x000000290200780c */ /* 0x000fe40000f21670 */
[----:B------:R-:W-:Y:S02]  /*31d0*/  FMNMX.FTZ R0, R60, R0, !PT ;  /* 0x000000003c007209 */ /* 0x000fe40007810000 */
[----:B------:R-:W-:Y:S02]  /*31e0*/  FSEL R25, R46, -INF , !P1 ;  /* 0xff8000002e197808 */ /* 0x000fe40004800000 */
[----:B------:R-:W-:Y:S02]  /*31f0*/  ISETP.NE.AND P1, PT, R77, RZ, PT ;  /* 0x000000ff4d00720c */ /* 0x000fe40003f25270 */
[----:B------:R-:W-:Y:S02]  /*3200*/  FMNMX.FTZ R0, R90, R0, !PT ;  /* 0x000000005a007209 */ /* 0x000fe40007810000 */
[----:B------:R-:W-:-:S02]  /*3210*/  ISETP.GT.AND P1, PT, R4, 0x29, !P1 ;  /* 0x000000290400780c */ /* 0x000fc40004f24270 */
[----:B------:R-:W-:Y:S02]  /*3220*/  FMNMX.FTZ R0, R64, R0, !PT ;  /* 0x0000000040007209 */ /* 0x000fe40007810000 */
[----:B------:R-:W-:Y:S02]  /*3230*/  ISETP.LT.OR P1, PT, R2, 0x2a, P1 ;  /* 0x0000002a0200780c */ /* 0x000fe40000f21670 */
[----:B------:R-:W-:Y:S02]  /*3240*/  FMNMX.FTZ R0, R92, R0, !PT ;  /* 0x000000005c007209 */ /* 0x000fe40007810000 */
[----:B------:R-:W-:Y:S02]  /*3250*/  FSEL R47, R47, -INF , !P1 ;  /* 0xff8000002f2f7808 */ /* 0x000fe40004800000 */
[----:B------:R-:W-:Y:S02]  /*3260*/  ISETP.NE.AND P1, PT, R45, RZ, PT ;  /* 0x000000ff2d00720c */ /* 0x000fe40003f25270 */
[----:B------:R-:W-:-:S02]  /*3270*/  FMNMX.FTZ R0, R68, R0, !PT ;  /* 0x0000000044007209 */ /* 0x000fc40007810000 */
[----:B------:R-:W-:Y:S02]  /*3280*/  ISETP.GT.AND P1, PT, R4, 0x30, !P1 ;  /* 0x000000300400780c */ /* 0x000fe40004f24270 */
[----:B------:R-:W-:Y:S02]  /*3290*/  FMNMX.FTZ R8, R94, R0, !PT ;  /* 0x000000005e087209 */ /* 0x000fe40007810000 */
[----:B------:R-:W-:Y:S02]  /*32a0*/  ISETP.LT.OR P1, PT, R2, 0x31, P1 ;  /* 0x000000310200780c */ /* 0x000fe40000f21670 */
[----:B------:R-:W-:Y:S01]  /*32b0*/  ISETP.NE.AND P2, PT, R53, RZ, PT ;  /* 0x000000ff3500720c */ /* 0x000fe20003f45270 */
[----:B------:R-:W0:Y:S01]  /*32c0*/  SHFL.BFLY PT, R5, R8, 0x2, 0x1f ;  /* 0x0c401f0008057f89 */ /* 0x000e2200000e0000 */
[----:B------:R-:W-:Y:S02]  /*32d0*/  FSEL R29, R50, -INF , !P1 ;  /* 0xff800000321d7808 */ /* 0x000fe40004800000 */
[----:B------:R-:W-:-:S02]  /*32e0*/  ISETP.NE.AND P1, PT, R79, RZ, PT ;  /* 0x000000ff4f00720c */ /* 0x000fc40003f25270 */
[----:B------:R-:W-:Y:S02]  /*32f0*/  R2UR UR4, R18 ;  /* 0x00000000120472ca */ /* 0x000fe400000e0000 */
[C---:B------:R-:W-:Y:S02]  /*3300*/  ISETP.GT.AND P1, PT, R4.reuse, 0x31, !P1 ;  /* 0x000000310400780c */ /* 0x040fe40004f24270 */
[----:B------:R-:W-:Y:S02]  /*3310*/  ISETP.GT.AND P3, PT, R4, 0x50, !P3 ;  /* 0x000000500400780c */ /* 0x000fe40005f64270 */
[----:B------:R-:W-:Y:S02]  /*3320*/  ISETP.LT.OR P1, PT, R2, 0x32, P1 ;  /* 0x000000320200780c */ /* 0x000fe40000f21670 */
[----:B------:R-:W-:Y:S02]  /*3330*/  ISETP.GT.AND P4, PT, R4, 0x51, !P4 ;  /* 0x000000510400780c */ /* 0x000fe40006784270 */
[----:B------:R-:W-:-:S02]  /*3340*/  FSEL R51, R51, -INF , !P1 ;  /* 0xff80000033337808 */ /* 0x000fc40004800000 */
[----:B------:R-:W-:Y:S01]  /*3350*/  ISETP.NE.AND P1, PT, R49, RZ, PT ;  /* 0x000000ff3100720c */ /* 0x000fe20003f25270 */
[----:B------:R-:W-:Y:S01]  /*3360*/  UISETP.NE.AND UP0, UPT, UR4, URZ, UPT ;  /* 0x0000003f0400728c */ /* 0x000fe2000bf05270 */
[----:B------:R-:W-:Y:S02]  /*3370*/  ISETP.LT.OR P3, PT, R2, 0x51, P3 ;  /* 0x000000510200780c */ /* 0x000fe40001f61670 */
[C---:B------:R-:W-:Y:S01]  /*3380*/  ISETP.GT.AND P1, PT, R4.reuse, 0x38, !P1 ;  /* 0x000000380400780c */ /* 0x040fe20004f24270 */
[----:B------:R-:W-:Y:S01]  /*3390*/  ULDC UR4, c[0x0][0x988] ;  /* 0x0002620000047ab9 */ /* 0x000fe20000000800 */
[----:B------:R-:W-:Y:S01]  /*33a0*/  ISETP.GT.AND P5, PT, R4, 0x58, !P5 ;  /* 0x000000580400780c */ /* 0x000fe20006fa4270 */
[----:B------:R-:W-:Y:S01]  /*33b0*/  IMAD.U32 R0, RZ, RZ, UR4 ;  /* 0x00000004ff007e24 */ /* 0x000fe2000f8e00ff */
[----:B------:R-:W-:Y:S02]  /*33c0*/  ISETP.LT.OR P1, PT, R2, 0x39, P1 ;  /* 0x000000390200780c */ /* 0x000fe40000f21670 */
[----:B0-----:R-:W-:-:S02]  /*33d0*/  FMNMX.FTZ R14, R8, R5, !PT ;  /* 0x00000005080e7209 */ /* 0x001fc40007810000 */
[----:B------:R-:W-:Y:S02]  /*33e0*/  FSEL R33, R54, -INF , !P1 ;  /* 0xff80000036217808 */ /* 0x000fe40004800000 */
[----:B------:R-:W-:Y:S01]  /*33f0*/  ISETP.NE.AND P1, PT, R81, RZ, PT ;  /* 0x000000ff5100720c */ /* 0x000fe20003f25270 */
[----:B------:R-:W0:Y:S01]  /*3400*/  SHFL.BFLY PT, R5, R14, 0x1, 0x1f ;  /* 0x0c201f000e057f89 */ /* 0x000e2200000e0000 */
[----:B------:R-:W-:Y:S02]  /*3410*/  ISETP.LT.OR P4, PT, R2, 0x52, P4 ;  /* 0x000000520200780c */ /* 0x000fe40002781670 */
[----:B------:R-:W-:Y:S02]  /*3420*/  ISETP.GT.AND P1, PT, R4, 0x39, !P1 ;  /* 0x000000390400780c */ /* 0x000fe40004f24270 */
[----:B------:R-:W-:Y:S02]  /*3430*/  FSEL R45, R66, -INF , !P3 ;  /* 0xff800000422d7808 */ /* 0x000fe40005800000 */
[----:B------:R-:W-:-:S02]  /*3440*/  ISETP.LT.OR P1, PT, R2, 0x3a, P1 ;  /* 0x0000003a0200780c */ /* 0x000fc40000f21670 */
[----:B------:R-:W-:Y:S02]  /*3450*/  ISETP.LT.OR P5, PT, R2, 0x59, P5 ;  /* 0x000000590200780c */ /* 0x000fe40002fa1670 */
[----:B------:R-:W-:Y:S02]  /*3460*/  FSEL R55, R55, -INF , !P1 ;  /* 0xff80000037377808 */ /* 0x000fe40004800000 */
[----:B------:R-:W-:Y:S02]  /*3470*/  ISETP.GT.AND P1, PT, R4, 0x40, !P2 ;  /* 0x000000400400780c */ /* 0x000fe40005724270 */
[----:B------:R-:W-:Y:S02]  /*3480*/  ISETP.NE.AND P2, PT, R57, RZ, PT ;  /* 0x000000ff3900720c */ /* 0x000fe40003f45270 */
[----:B------:R-:W-:Y:S02]  /*3490*/  ISETP.LT.OR P1, PT, R2, 0x41, P1 ;  /* 0x000000410200780c */ /* 0x000fe40000f21670 */
[----:B------:R-:W-:-:S02]  /*34a0*/  ISETP.GT.AND P2, PT, R4, 0x49, !P2 ;  /* 0x000000490400780c */ /* 0x000fc40005744270 */
[----:B------:R-:W-:Y:S02]  /*34b0*/  FSEL R37, R58, -INF , !P1 ;  /* 0xff8000003a257808 */ /* 0x000fe40004800000 */
[----:B------:R-:W-:Y:S02]  /*34c0*/  ISETP.GT.AND P1, PT, R4, RZ, !P6 ;  /* 0x000000ff0400720c */ /* 0x000fe40007724270 */
[----:B0-----:R-:W-:Y:S02]  /*34d0*/  FMNMX.FTZ R5, R14, R5, !PT ;  /* 0x000000050e057209 */ /* 0x001fe40007810000 */
[----:B------:R-:W-:Y:S02]  /*34e0*/  ISETP.LT.OR P1, PT, R2, 0x1, P1 ;  /* 0x000000010200780c */ /* 0x000fe40000f21670 */
[----:B------:R-:W-:Y:S01]  /*34f0*/  ISETP.NE.AND P6, PT, R83, RZ, PT ;  /* 0x000000ff5300720c */ /* 0x000fe20003fc5270 */
[----:B------:R-:W-:Y:S01]  /*3500*/  FMUL.FTZ R20, R5, R0 ;  /* 0x0000000005147220 */ /* 0x000fe20000410000 */
[----:B------:R-:W-:-:S02]  /*3510*/  FSEL R3, R26, -INF , !P1 ;  /* 0xff8000001a037808 */ /* 0x000fc40004800000 */
[----:B------:R-:W-:Y:S02]  /*3520*/  FSETP.NEU.FTZ.AND P1, PT, R5, -INF , PT ;  /* 0xff8000000500780b */ /* 0x000fe40003f3d000 */
[----:B------:R-:W-:Y:S02]  /*3530*/  FMNMX.FTZ R8, R3, R27, !PT ;  /* 0x0000001b03087209 */ /* 0x000fe40007810000 */
[----:B------:R-:W-:Y:S02]  /*3540*/  FSEL R57, R20, RZ, P1 ;  /* 0x000000ff14397208 */ /* 0x000fe40000800000 */
[----:B------:R-:W-:Y:S02]  /*3550*/  FMNMX.FTZ R8, R9, R8, !PT ;  /* 0x0000000809087209 */ /* 0x000fe40007810000 */
[----:B------:R-:W-:Y:S01]  /*3560*/  ISETP.GT.AND P1, PT, R4, 0x41, !P6 ;  /* 0x000000410400780c */ /* 0x000fe20007724270 */
[--C-:B------:R-:W-:Y:S01]  /*3570*/  FFMA.FTZ R14, R24, R0, -R57.reuse ;  /* 0x00000000180e7223 */ /* 0x100fe20000010839 */
[----:B------:R-:W-:Y:S01]  /*3580*/  FMNMX.FTZ R8, R31, R8, !PT ;  /* 0x000000081f087209 */ /* 0x000fe20007810000 */
[-CC-:B------:R-:W-:Y:S01]  /*3590*/  FFMA.FTZ R20, R72, R0.reuse, -R57.reuse ;  /* 0x0000000048147223 */ /* 0x180fe20000010839 */
[----:B------:R-:W-:Y:S01]  /*35a0*/  ISETP.LT.OR P1, PT, R2, 0x42, P1 ;  /* 0x000000420200780c */ /* 0x000fe20000f21670 */
[--C-:B------:R-:W-:Y:S01]  /*35b0*/  FFMA.FTZ R24, R28, R0, -R57.reuse ;  /* 0x000000001c187223 */ /* 0x100fe20000010839 */
[----:B------:R-:W-:Y:S01]  /*35c0*/  FMNMX.FTZ R8, R13, R8, !PT ;  /* 0x000000080d087209 */ /* 0x000fe20007810000 */
[----:B------:R-:W-:Y:S01]  /*35d0*/  MUFU.EX2 R14, R14 ;  /* 0x0000000e000e7308 */ /* 0x000fe20000000800 */
[----:B------:R-:W-:Y:S01]  /*35e0*/  FSEL R59, R59, -INF , !P1 ;  /* 0xff8000003b3b7808 */ /* 0x000fe20004800000 */
[--C-:B------:R-:W-:Y:S01]  /*35f0*/  FFMA.FTZ R26, R74, R0, -R57.reuse ;  /* 0x000000004a1a7223 */ /* 0x100fe20000010839 */
[----:B------:R-:W-:Y:S01]  /*3600*/  FMNMX.FTZ R8, R35, R8, !PT ;  /* 0x0000000823087209 */ /* 0x000fe20007810000 */
[-CC-:B------:R-:W-:Y:S01]  /*3610*/  FFMA.FTZ R28, R32, R0.reuse, -R57.reuse ;  /* 0x00000000201c7223 */ /* 0x180fe20000010839 */
[----:B------:R-:W-:Y:S01]  /*3620*/  ISETP.NE.AND P1, PT, R85, RZ, PT ;  /* 0x000000ff5500720c */ /* 0x000fe20003f25270 */
[--C-:B------:R-:W-:Y:S01]  /*3630*/  FFMA.FTZ R34, R84, R0, -R57.reuse ;  /* 0x0000000054227223 */ /* 0x100fe20000010839 */
[----:B------:R-:W-:Y:S01]  /*3640*/  FMNMX.FTZ R8, R15, R8, !PT ;  /* 0x000000080f087209 */ /* 0x000fe20007810000 */
[----:B------:R-:W-:Y:S01]  /*3650*/  MUFU.EX2 R24, R24 ;  /* 0x0000001800187308 */ /* 0x000fe20000000800 */
[----:B------:R-:W-:Y:S01]  /*3660*/  ISETP.GT.AND P1, PT, R4, 0x48, !P1 ;  /* 0x000000480400780c */ /* 0x000fe20004f24270 */
[--C-:B------:R-:W-:Y:S01]  /*3670*/  FFMA.FTZ R42, R92, R0, -R57.reuse ;  /* 0x000000005c2a7223 */ /* 0x100fe20000010839 */
[----:B------:R-:W-:Y:S01]  /*3680*/  FMNMX.FTZ R8, R39, R8, !PT ;  /* 0x0000000827087209 */ /* 0x000fe20007810000 */
[-CC-:B------:R-:W-:Y:S01]  /*3690*/  FFMA.FTZ R30, R82, R0.reuse, -R57.reuse ;  /* 0x00000000521e7223 */ /* 0x180fe20000010839 */
[----:B------:R-:W-:Y:S01]  /*36a0*/  ISETP.LT.OR P1, PT, R2, 0x49, P1 ;  /* 0x000000490200780c */ /* 0x000fe20000f21670 */
[--C-:B------:R-:W-:Y:S01]  /*36b0*/  FFMA.FTZ R32, R48, R0, -R57.reuse ;  /* 0x0000000030207223 */ /* 0x100fe20000010839 */
[----:B------:R-:W-:Y:S01]  /*36c0*/  FMNMX.FTZ R8, R21, R8, !PT ;  /* 0x0000000815087209 */ /* 0x000fe20007810000 */
[----:B------:R0:W-:Y:S01]  /*36d0*/  MUFU.EX2 R65, R26 ;  /* 0x0000001a00417308 */ /* 0x0001e20000000800 */
[----:B------:R-:W-:Y:S01]  /*36e0*/  ISETP.LT.OR P2, PT, R2, 0x4a, P2 ;  /* 0x0000004a0200780c */ /* 0x000fe20001741670 */
[----:B------:R-:W-:Y:S01]  /*36f0*/  FFMA.FTZ R38, R86, R0, -R57 ;  /* 0x0000000056267223 */ /* 0x000fe20000010839 */
[----:B------:R-:W-:-:S02]  /*3700*/  FMNMX.FTZ R8, R43, R8, !PT ;  /* 0x000000082b087209 */ /* 0x000fc40007810000 */
[----:B------:R-:W-:Y:S02]  /*3710*/  FSEL R41, R62, -INF , !P1 ;  /* 0xff8000003e297808 */ /* 0x000fe40004800000 */
[----:B------:R-:W-:Y:S01]  /*3720*/  FMNMX.FTZ R8, R25, R8, !PT ;  /* 0x0000000819087209 */ /* 0x000fe20007810000 */
[----:B------:R-:W-:Y:S01]  /*3730*/  MUFU.EX2 R28, R28 ;  /* 0x0000001c001c7308 */ /* 0x000fe20000000800 */
[----:B------:R-:W-:Y:S01]  /*3740*/  FSEL R63, R63, -INF , !P2 ;  /* 0xff8000003f3f7808 */ /* 0x000fe20005000000 */
[--C-:B0-----:R-:W-:Y:S01]  /*3750*/  FFMA.FTZ R26, R36, R0, -R57.reuse ;  /* 0x00000000241a7223 */ /* 0x101fe20000010839 */
[----:B------:R-:W-:Y:S01]  /*3760*/  FMNMX.FTZ R8, R47, R8, !PT ;  /* 0x000000082f087209 */ /* 0x000fe20007810000 */
[--C-:B------:R-:W-:Y:S01]  /*3770*/  FFMA.FTZ R36, R52, R0, -R57.reuse ;  /* 0x0000000034247223 */ /* 0x100fe20000010839 */
[----:B------:R-:W-:Y:S02]  /*3780*/  ISETP.NE.AND P6, PT, R61, RZ, PT ;  /* 0x000000ff3d00720c */ /* 0x000fe40003fc5270 */
[----:B------:R-:W-:Y:S01]  /*3790*/  FMNMX.FTZ R8, R29, R8, !PT ;  /* 0x000000081d087209 */ /* 0x000fe20007810000 */
[----:B------:R0:W1:Y:S01]  /*37a0*/  MUFU.EX2 R61, R20 ;  /* 0x00000014003d7308 */ /* 0x0000620000000800 */
[----:B------:R-:W-:Y:S01]  /*37b0*/  ISETP.GT.AND P6, PT, R4, 0x59, !P6 ;  /* 0x000000590400780c */ /* 0x000fe200077c4270 */
[----:B------:R-:W-:Y:S01]  /*37c0*/  FFMA.FTZ R4, R78, R0, -R57 ;  /* 0x000000004e047223 */ /* 0x000fe20000010839 */
[----:B------:R-:W-:-:S02]  /*37d0*/  FMNMX.FTZ R8, R51, R8, !PT ;  /* 0x0000000833087209 */ /* 0x000fc40007810000 */
[----:B------:R-:W-:Y:S02]  /*37e0*/  FSEL R67, R67, -INF , !P4 ;  /* 0xff80000043437808 */ /* 0x000fe40006000000 */
[----:B------:R-:W-:Y:S01]  /*37f0*/  FMNMX.FTZ R8, R33, R8, !PT ;  /* 0x0000000821087209 */ /* 0x000fe20007810000 */
[----:B------:R2:W-:Y:S01]  /*3800*/  MUFU.EX2 R73, R4 ;  /* 0x0000000400497308 */ /* 0x0005e20000000800 */
[----:B------:R-:W-:Y:S01]  /*3810*/  ISETP.LT.OR P6, PT, R2, 0x5a, P6 ;  /* 0x0000005a0200780c */ /* 0x000fe200037c1670 */
[--C-:B0-----:R-:W-:Y:S01]  /*3820*/  FFMA.FTZ R20, R76, R0, -R57.reuse ;  /* 0x000000004c147223 */ /* 0x101fe20000010839 */
[----:B------:R-:W-:Y:S01]  /*3830*/  FMNMX.FTZ R8, R55, R8, !PT ;  /* 0x0000000837087209 */ /* 0x000fe20007810000 */
[-CC-:B------:R-:W-:Y:S01]  /*3840*/  FFMA.FTZ R2, R44, R0.reuse, -R57.reuse ;  /* 0x000000002c027223 */ /* 0x180fe20000010839 */
[----:B------:R-:W-:Y:S01]  /*3850*/  FSEL R49, R70, -INF , !P5 ;  /* 0xff80000046317808 */ /* 0x000fe20006800000 */
[--C-:B------:R-:W-:Y:S01]  /*3860*/  FFMA.FTZ R44, R68, R0, -R57.reuse ;  /* 0x00000000442c7223 */ /* 0x100fe20000010839 */
[----:B------:R-:W-:Y:S01]  /*3870*/  FMNMX.FTZ R8, R37, R8, !PT ;  /* 0x0000000825087209 */ /* 0x000fe20007810000 */
[----:B------:R0:W3:Y:S01]  /*3880*/  MUFU.EX2 R69, R20 ;  /* 0x0000001400457308 */ /* 0x0000e20000000800 */
[----:B------:R-:W-:Y:S01]  /*3890*/  FSEL R71, R71, -INF , !P6 ;  /* 0xff80000047477808 */ /* 0x000fe20007000000 */
[----:B--2---:R-:W-:Y:S01]  /*38a0*/  FFMA.FTZ R4, R80, R0, -R57 ;  /* 0x0000000050047223 */ /* 0x004fe20000010839 */
[----:B------:R-:W-:-:S02]  /*38b0*/  FMNMX.FTZ R8, R59, R8, !PT ;  /* 0x000000083b087209 */ /* 0x000fc40007810000 */
[----:B-1----:R-:W-:Y:S02]  /*38c0*/  F2FP.F16.F32.PACK_AB R188, R61, R14 ;  /* 0x0000000e3dbc723e */ /* 0x002fe400000000ff */
[----:B------:R-:W-:Y:S01]  /*38d0*/  FMNMX.FTZ R8, R41, R8, !PT ;  /* 0x0000000829087209 */ /* 0x000fe20007810000 */
[----:B------:R-:W-:Y:S01]  /*38e0*/  MUFU.EX2 R75, R4 ;  /* 0x00000004004b7308 */ /* 0x000fe20000000800 */
[-CC-:B0-----:R-:W-:Y:S01]  /*38f0*/  FFMA.FTZ R20, R40, R0.reuse, -R57.reuse ;  /* 0x0000000028147223 */ /* 0x181fe20000010839 */
[----:B------:R-:W-:Y:S01]  /*3900*/  FFMA.FTZ R40, R56, R0, -R57 ;  /* 0x0000000038287223 */ /* 0x000fe20000010839 */
[----:B------:R-:W-:Y:S02]  /*3910*/  FMNMX.FTZ R8, R63, R8, !PT ;  /* 0x000000083f087209 */ /* 0x000fe40007810000 */
[----:B------:R-:W-:Y:S02]  /*3920*/  F2FP.F16.F32.PACK_AB R190, R65, R24 ;  /* 0x0000001841be723e */ /* 0x000fe400000000ff */
[----:B------:R-:W-:Y:S01]  /*3930*/  FMNMX.FTZ R8, R45, R8, !PT ;  /* 0x000000082d087209 */ /* 0x000fe20007810000 */
[----:B------:R0:W-:Y:S01]  /*3940*/  MUFU.EX2 R79, R34 ;  /* 0x00000022004f7308 */ /* 0x0001e20000000800 */
[----:B------:R-:W-:-:S02]  /*3950*/  R2UR UR5, R19 ;  /* 0x00000000130572ca */ /* 0x000fc400000e0000 */
[----:B------:R-:W-:Y:S02]  /*3960*/  FMNMX.FTZ R8, R67, R8, !PT ;  /* 0x0000000843087209 */ /* 0x000fe40007810000 */
[----:B------:R-:W-:Y:S02]  /*3970*/  R2UR UR7, R120 ;  /* 0x00000000780772ca */ /* 0x000fe400000e0000 */
[----:B------:R-:W-:Y:S01]  /*3980*/  FMNMX.FTZ R8, R49, R8, !PT ;  /* 0x0000000831087209 */ /* 0x000fe20007810000 */
[----:B------:R-:W1:Y:S01]  /*3990*/  MUFU.EX2 R26, R26 ;  /* 0x0000001a001a7308 */ /* 0x000e620000000800 */
[----:B0-----:R-:W-:Y:S01]  /*39a0*/  FFMA.FTZ R34, R90, R0, -R57 ;  /* 0x000000005a227223 */ /* 0x001fe20000010839 */
[----:B---3--:R-:W-:Y:S02]  /*39b0*/  F2FP.F16.F32.PACK_AB R184, R69, R28 ;  /* 0x0000001c45b8723e */ /* 0x008fe400000000ff */
[----:B------:R-:W-:Y:S02]  /*39c0*/  FMNMX.FTZ R8, R71, R8, !PT ;  /* 0x0000000847087209 */ /* 0x000fe40007810000 */
[----:B------:R-:W-:-:S02]  /*39d0*/  UISETP.NE.AND UP1, UPT, UR5, URZ, UPT ;  /* 0x0000003f0500728c */ /* 0x000fc4000bf25270 */
[----:B------:R-:W-:Y:S01]  /*39e0*/  MUFU.EX2 R85, R34 ;  /* 0x0000002200557308 */ /* 0x000fe20000000800 */
[----:B------:R-:W0:Y:S07]  /*39f0*/  SHFL.BFLY PT, R53, R8, 0x2, 0x1f ;  /* 0x0c401f0008357f89 */ /* 0x000e2e00000e0000 */
[----:B------:R-:W2:Y:S01]  /*3a00*/  MUFU.EX2 R20, R20 ;  /* 0x0000001400147308 */ /* 0x000ea20000000800 */
[----:B------:R-:W-:Y:S01]  /*3a10*/  @UP1 ULDC UR4, c[0x0][0x44c] ;  /* 0x0001130000041ab9 */ /* 0x000fe20000000800 */
[----:B------:R-:W-:Y:S01]  /*3a20*/  @UP1 ULDC UR11, c[0x0][0x450] ;  /* 0x00011400000b1ab9 */ /* 0x000fe20000000800 */
[----:B------:R-:W-:Y:S01]  /*3a30*/  UIMAD.WIDE.U32 UR4, UR39, UR4, URZ ;  /* 0x00000004270472a5 */ /* 0x000fe2000f8e003f */
[----:B-1----:R-:W-:-:S03]  /*3a40*/  F2FP.F16.F32.PACK_AB R186, R73, R26 ;  /* 0x0000001a49ba723e */ /* 0x002fc600000000ff */
[----:B------:R-:W-:Y:S01]  /*3a50*/  @UP1 USHF.R.U32.HI UR39, URZ, UR11, UR5 ;  /* 0x0000000b3f271299 */ /* 0x000fe20008011605 */
[----:B------:R-:W-:Y:S03]  /*3a60*/  MUFU.EX2 R87, R42 ;  /* 0x0000002a00577308 */ /* 0x000fe60000000800 */
[----:B------:R-:W-:-:S04]  /*3a70*/  UIADD3 UR39, UR7, UR39, URZ ;  /* 0x0000002707277290 */ /* 0x000fc8000fffe03f */
[----:B------:R-:W-:Y:S01]  /*3a80*/  UIADD3 UR6, UR39, UR6, URZ ;  /* 0x0000000627067290 */ /* 0x000fe2000fffe03f */
[----:B------:R-:W-:Y:S01]  /*3a90*/  MUFU.EX2 R2, R2 ;  /* 0x0000000200027308 */ /* 0x000fe20000000800 */
[----:B0-----:R-:W-:Y:S01]  /*3aa0*/  FMNMX.FTZ R53, R8, R53, !PT ;  /* 0x0000003508357209 */ /* 0x001fe20007810000 */
[----:B------:R-:W-:Y:S01]  /*3ab0*/  FFMA.FTZ R8, R88, R0, -R57 ;  /* 0x0000000058087223 */ /* 0x000fe20000010839 */
[----:B--2---:R-:W-:-:S03]  /*3ac0*/  F2FP.F16.F32.PACK_AB R180, R75, R20 ;  /* 0x000000144bb4723e */ /* 0x004fc600000000ff */
[----:B------:R-:W0:Y:S02]  /*3ad0*/  SHFL.BFLY PT, R4, R53, 0x1, 0x1f ;  /* 0x0c201f0035047f89 */ /* 0x000e2400000e0000 */
[----:B------:R-:W-:Y:S08]  /*3ae0*/  MUFU.EX2 R83, R8 ;  /* 0x0000000800537308 */ /* 0x000ff00000000800 */
[----:B------:R1:W2:Y:S08]  /*3af0*/  MUFU.EX2 R77, R30 ;  /* 0x0000001e004d7308 */ /* 0x0002b00000000800 */
[----:B------:R-:W3:Y:S01]  /*3b00*/  MUFU.EX2 R32, R32 ;  /* 0x0000002000207308 */ /* 0x000ee20000000800 */
[----:B-1----:R-:W-:Y:S01]  /*3b10*/  FFMA.FTZ R30, R60, R0, -R57 ;  /* 0x000000003c1e7223 */ /* 0x002fe20000010839 */
[----:B0-----:R-:W-:-:S06]  /*3b20*/  FMNMX.FTZ R4, R53, R4, !PT ;  /* 0x0000000435047209 */ /* 0x001fcc0007810000 */
[----:B------:R-:W-:Y:S01]  /*3b30*/  MUFU.EX2 R36, R36 ;  /* 0x0000002400247308 */ /* 0x000fe20000000800 */
[----:B--2---:R-:W-:Y:S01]  /*3b40*/  F2FP.F16.F32.PACK_AB R182, R77, R2 ;  /* 0x000000024db6723e */ /* 0x004fe200000000ff */
[C---:B------:R-:W-:Y:S01]  /*3b50*/  FMUL.FTZ R8, R4.reuse, R0 ;  /* 0x0000000004087220 */ /* 0x040fe20000410000 */
[----:B------:R-:W-:-:S04]  /*3b60*/  FSETP.NEU.FTZ.AND P1, PT, R4, -INF , PT ;  /* 0xff8000000400780b */ /* 0x000fc80003f3d000 */
[----:B------:R-:W-:Y:S01]  /*3b70*/  FSEL R8, R8, RZ, P1 ;  /* 0x000000ff08087208 */ /* 0x000fe20000800000 */
[----:B------:R-:W-:Y:S01]  /*3b80*/  MUFU.EX2 R81, R38 ;  /* 0x0000002600517308 */ /* 0x000fe20000000800 */
[----:B------:R-:W-:Y:S02]  /*3b90*/  PLOP3.LUT P1, PT, PT, PT, UP0, 0x40, 0x0 ;  /* 0x000000000000781c */ /* 0x000fe40003f2e808 */
[----:B---3--:R-:W-:Y:S01]  /*3ba0*/  F2FP.F16.F32.PACK_AB R176, R79, R32 ;  /* 0x000000204fb0723e */ /* 0x008fe200000000ff */
[-CC-:B------:R-:W-:Y:S01]  /*3bb0*/  FFMA.FTZ R9, R9, R0.reuse, -R8.reuse ;  /* 0x0000000009097223 */ /* 0x180fe20000010808 */
[-CC-:B------:R-:W-:Y:S01]  /*3bc0*/  FFMA.FTZ R3, R3, R0.reuse, -R8.reuse ;  /* 0x0000000003037223 */ /* 0x180fe20000010808 */
[-CC-:B------:R-:W-:Y:S01]  /*3bd0*/  FFMA.FTZ R27, R27, R0.reuse, -R8.reuse ;  /* 0x000000001b1b7223 */ /* 0x180fe20000010808 */
[-CC-:B------:R-:W-:Y:S01]  /*3be0*/  FFMA.FTZ R31, R31, R0.reuse, -R8.reuse ;  /* 0x000000001f1f7223 */ /* 0x180fe20000010808 */
[----:B------:R0:W-:Y:S01]  /*3bf0*/  MUFU.EX2 R191, R9 ;  /* 0x0000000900bf7308 */ /* 0x0001e20000000800 */
        /* <DEDUP_REMOVED lines=8> */
[----:B0-----:R-:W-:Y:S01]  /*3c80*/  FADD.FTZ R9, R14, R61 ;  /* 0x0000003d0e097221 */ /* 0x001fe20000010000 */
[-CC-:B------:R-:W-:Y:S01]  /*3c90*/  FFMA.FTZ R47, R47, R0.reuse, -R8.reuse ;  /* 0x000000002f2f7223 */ /* 0x180fe20000010808 */
[-CC-:B------:R-:W-:Y:S01]  /*3ca0*/  FFMA.FTZ R29, R29, R0.reuse, -R8.reuse ;  /* 0x000000001d1d7223 */ /* 0x180fe20000010808 */
[-CC-:B------:R-:W-:Y:S01]  /*3cb0*/  FFMA.FTZ R51, R51, R0.reuse, -R8.reuse ;  /* 0x0000000033337223 */ /* 0x180fe20000010808 */
[----:B------:R-:W-:Y:S01]  /*3cc0*/  FADD.FTZ R54, R24, R9 ;  /* 0x0000000918367221 */ /* 0x000fe20000010000 */
[-C--:B------:R-:W-:Y:S01]  /*3cd0*/  FFMA.FTZ R38, R64, R0.reuse, -R57 ;  /* 0x0000000040267223 */ /* 0x080fe20000010839 */
[-C--:B------:R-:W-:Y:S01]  /*3ce0*/  FFMA.FTZ R33, R33, R0.reuse, -R8 ;  /* 0x0000000021217223 */ /* 0x080fe20000010808 */
[----:B------:R-:W0:Y:S01]  /*3cf0*/  MUFU.EX2 R34, R27 ;  /* 0x0000001b00227308 */ /* 0x000e220000000800 */
[----:B------:R-:W-:Y:S01]  /*3d00*/  FADD.FTZ R9, R65, R54 ;  /* 0x0000003641097221 */ /* 0x000fe20000010000 */
[-CC-:B------:R-:W-:Y:S01]  /*3d10*/  FFMA.FTZ R55, R55, R0.reuse, -R8.reuse ;  /* 0x0000000037377223 */ /* 0x180fe20000010808 */
[-CC-:B------:R-:W-:Y:S01]  /*3d20*/  FFMA.FTZ R37, R37, R0.reuse, -R8.reuse ;  /* 0x0000000025257223 */ /* 0x180fe20000010808 */
[-CC-:B------:R-:W-:Y:S01]  /*3d30*/  FFMA.FTZ R59, R59, R0.reuse, -R8.reuse ;  /* 0x000000003b3b7223 */ /* 0x180fe20000010808 */
[----:B------:R-:W-:Y:S01]  /*3d40*/  FADD.FTZ R54, R28, R9 ;  /* 0x000000091c367221 */ /* 0x000fe20000010000 */
[-CC-:B------:R-:W-:Y:S01]  /*3d50*/  FFMA.FTZ R41, R41, R0.reuse, -R8.reuse ;  /* 0x0000000029297223 */ /* 0x180fe20000010808 */
[-C--:B------:R-:W-:Y:S01]  /*3d60*/  FFMA.FTZ R63, R63, R0.reuse, -R8 ;  /* 0x000000003f3f7223 */ /* 0x080fe20000010808 */
[----:B------:R-:W1:Y:S01]  /*3d70*/  MUFU.EX2 R42, R31 ;  /* 0x0000001f002a7308 */ /* 0x000e620000000800 */
[----:B------:R-:W-:Y:S01]  /*3d80*/  FADD.FTZ R9, R69, R54 ;  /* 0x0000003645097221 */ /* 0x000fe20000010000 */
[-CC-:B------:R-:W-:Y:S01]  /*3d90*/  FFMA.FTZ R45, R45, R0.reuse, -R8.reuse ;  /* 0x000000002d2d7223 */ /* 0x180fe20000010808 */
[-CC-:B------:R-:W-:Y:S01]  /*3da0*/  FFMA.FTZ R67, R67, R0.reuse, -R8.reuse ;  /* 0x0000000043437223 */ /* 0x180fe20000010808 */
[-CC-:B------:R-:W-:Y:S01]  /*3db0*/  FFMA.FTZ R49, R49, R0.reuse, -R8.reuse ;  /* 0x0000000031317223 */ /* 0x180fe20000010808 */
[----:B------:R-:W-:Y:S01]  /*3dc0*/  FADD.FTZ R56, R26, R9 ;  /* 0x000000091a387221 */ /* 0x000fe20000010000 */
[-C--:B------:R-:W-:Y:S01]  /*3dd0*/  FFMA.FTZ R71, R71, R0.reuse, -R8 ;  /* 0x0000000047477223 */ /* 0x080fe20000010808 */
[----:B------:R-:W-:Y:S01]  /*3de0*/  FFMA.FTZ R57, R94, R0, -R57 ;  /* 0x000000005e397223 */ /* 0x000fe20000010839 */
[----:B------:R-:W2:Y:S01]  /*3df0*/  MUFU.EX2 R13, R13 ;  /* 0x0000000d000d7308 */ /* 0x000ea20000000800 */
[----:B------:R-:W-:Y:S01]  /*3e00*/  FADD.FTZ R9, R73, R56 ;  /* 0x0000003849097221 */ /* 0x000fe20000010000 */
[----:B0-----:R-:W-:Y:S01]  /*3e10*/  FADD.FTZ R56, R3, R34 ;  /* 0x0000002203387221 */ /* 0x001fe20000010000 */
[----:B------:R-:W-:-:S02]  /*3e20*/  F2FP.F16.F32.PACK_AB R189, R34, R3 ;  /* 0x0000000322bd723e */ /* 0x000fc400000000ff */
[----:B------:R-:W-:Y:S01]  /*3e30*/  FADD.FTZ R58, R20, R9 ;  /* 0x00000009143a7221 */ /* 0x000fe20000010000 */
[----:B------:R-:W-:Y:S01]  /*3e40*/  FADD.FTZ R9, R191, R56 ;  /* 0x00000038bf097221 */ /* 0x000fe20000010000 */
[----:B------:R-:W-:Y:S01]  /*3e50*/  F2FP.F16.F32.PACK_AB R178, R81, R36 ;  /* 0x0000002451b2723e */ /* 0x000fe200000000ff */
[----:B------:R-:W0:Y:S01]  /*3e60*/  MUFU.EX2 R46, R35 ;  /* 0x00000023002e7308 */ /* 0x000e220000000800 */
[----:B------:R-:W-:Y:S01]  /*3e70*/  FADD.FTZ R27, R75, R58 ;  /* 0x0000003a4b1b7221 */ /* 0x000fe20000010000 */
[C---:B-1----:R-:W-:Y:S01]  /*3e80*/  FADD.FTZ R58, R42.reuse, R9 ;  /* 0x000000092a3a7221 */ /* 0x042fe20000010000 */
[----:B------:R-:W-:Y:S02]  /*3e90*/  F2FP.F16.F32.PACK_AB R191, R42, R191 ;  /* 0x000000bf2abf723e */ /* 0x000fe400000000ff */
[----:B------:R-:W-:-:S03]  /*3ea0*/  FADD.FTZ R60, R2, R27 ;  /* 0x0000001b023c7221 */ /* 0x000fc60000010000 */
[----:B------:R-:W1:Y:S01]  /*3eb0*/  MUFU.EX2 R15, R15 ;  /* 0x0000000f000f7308 */ /* 0x000e620000000800 */
[----:B--2---:R-:W-:Y:S01]  /*3ec0*/  FADD.FTZ R9, R13, R58 ;  /* 0x0000003a0d097221 */ /* 0x004fe20000010000 */
[----:B------:R-:W-:-:S04]  /*3ed0*/  FADD.FTZ R27, R77, R60 ;  /* 0x0000003c4d1b7221 */ /* 0x000fc80000010000 */
[----:B------:R-:W-:Y:S02]  /*3ee0*/  FADD.FTZ R60, R32, R27 ;  /* 0x0000001b203c7221 */ /* 0x000fe40000010000 */
[----:B------:R-:W2:Y:S01]  /*3ef0*/  MUFU.EX2 R48, R39 ;  /* 0x0000002700307308 */ /* 0x000ea20000000800 */
[C---:B0-----:R-:W-:Y:S01]  /*3f00*/  FADD.FTZ R58, R46.reuse, R9 ;  /* 0x000000092e3a7221 */ /* 0x041fe20000010000 */
[----:B------:R-:W-:Y:S01]  /*3f10*/  FADD.FTZ R27, R79, R60 ;  /* 0x0000003c4f1b7221 */ /* 0x000fe20000010000 */
[----:B------:R-:W-:-:S03]  /*3f20*/  F2FP.F16.F32.PACK_AB R185, R46, R13 ;  /* 0x0000000d2eb9723e */ /* 0x000fc600000000ff */
[----:B------:R-:W-:Y:S02]  /*3f30*/  FADD.FTZ R62, R36, R27 ;  /* 0x0000001b243e7221 */ /* 0x000fe40000010000 */
[----:B------:R-:W0:Y:S01]  /*3f40*/  MUFU.EX2 R21, R21 ;  /* 0x0000001500157308 */ /* 0x000e220000000800 */
[----:B-1----:R-:W-:Y:S01]  /*3f50*/  FADD.FTZ R9, R15, R58 ;  /* 0x0000003a0f097221 */ /* 0x002fe20000010000 */
[----:B------:R-:W-:-:S06]  /*3f60*/  FADD.FTZ R27, R81, R62 ;  /* 0x0000003e511b7221 */ /* 0x000fcc0000010000 */
[----:B------:R-:W1:Y:S01]  /*3f70*/  MUFU.EX2 R50, R43 ;  /* 0x0000002b00327308 */ /* 0x000e620000000800 */
[C---:B--2---:R-:W-:Y:S01]  /*3f80*/  FADD.FTZ R60, R48.reuse, R9 ;  /* 0x00000009303c7221 */ /* 0x044fe20000010000 */
[----:B------:R-:W-:Y:S01]  /*3f90*/  F2FP.F16.F32.PACK_AB R187, R48, R15 ;  /* 0x0000000f30bb723e */ /* 0x000fe200000000ff */
[----:B------:R-:W-:-:S05]  /*3fa0*/  VIADD R15, R16, 0xfffffffe ;  /* 0xfffffffe100f7836 */ /* 0x000fca0000000000 */
[----:B------:R-:W2:Y:S01]  /*3fb0*/  MUFU.EX2 R40, R40 ;  /* 0x0000002800287308 */ /* 0x000ea20000000800 */
[----:B0-----:R-:W-:-:S07]  /*3fc0*/  FADD.FTZ R9, R21, R60 ;  /* 0x0000003c15097221 */ /* 0x001fce0000010000 */
[----:B------:R-:W0:Y:S01]  /*3fd0*/  MUFU.EX2 R25, R25 ;  /* 0x0000001900197308 */ /* 0x000e220000000800 */
[C---:B-1----:R-:W-:Y:S01]  /*3fe0*/  FADD.FTZ R8, R50.reuse, R9 ;  /* 0x0000000932087221 */ /* 0x042fe20000010000 */
[----:B------:R-:W-:-:S06]  /*3ff0*/  F2FP.F16.F32.PACK_AB R181, R50, R21 ;  /* 0x0000001532b5723e */ /* 0x000fcc00000000ff */
[----:B------:R-:W1:Y:S01]  /*4000*/  MUFU.EX2 R52, R47 ;  /* 0x0000002f00347308 */ /* 0x000e620000000800 */
[----:B--2---:R-:W-:Y:S01]  /*4010*/  FADD.FTZ R14, R40, R27 ;  /* 0x0000001b280e7221 */ /* 0x004fe20000010000 */
[----:B------:R-:W-:-:S03]  /*4020*/  F2FP.F16.F32.PACK_AB R172, R83, R40 ;  /* 0x0000002853ac723e */ /* 0x000fc600000000ff */
[----:B------:R-:W-:-:S03]  /*4030*/  FADD.FTZ R27, R83, R14 ;  /* 0x0000000e531b7221 */ /* 0x000fc60000010000 */
        /* <DEDUP_REMOVED lines=24> */
[----:B--2---:R-:W-:-:S07]  /*41c0*/  FADD.FTZ R20, R44, R27 ;  /* 0x0000001b2c147221 */ /* 0x004fce0000010000 */
        /* <DEDUP_REMOVED lines=8> */
[C---:B0-----:R-:W-:Y:S01]  /*4250*/  FADD.FTZ R9, R57.reuse, R20 ;  /* 0x0000001439097221 */ /* 0x041fe20000010000 */
[----:B------:R-:W-:-:S06]  /*4260*/  F2FP.F16.F32.PACK_AB R170, R57, R44 ;  /* 0x0000002c39aa723e */ /* 0x000fcc00000000ff */
[----:B------:R-:W0:Y:S01]  /*4270*/  MUFU.EX2 R2, R67 ;  /* 0x0000004300027308 */ /* 0x000e220000000800 */
[C---:B-1----:R-:W-:Y:S01]  /*4280*/  FADD.FTZ R20, R8.reuse, R3 ;  /* 0x0000000308147221 */ /* 0x042fe20000010000 */
[----:B------:R-:W-:-:S06]  /*4290*/  F2FP.F16.F32.PACK_AB R175, R8, R41 ;  /* 0x0000002908af723e */ /* 0x000fcc00000000ff */
[----:B------:R-:W1:Y:S01]  /*42a0*/  MUFU.EX2 R49, R49 ;  /* 0x0000003100317308 */ /* 0x000e620000000800 */
[----:B--2---:R-:W-:-:S07]  /*42b0*/  FADD.FTZ R3, R45, R20 ;  /* 0x000000142d037221 */ /* 0x004fce0000010000 */
[----:B------:R-:W2:Y:S01]  /*42c0*/  MUFU.EX2 R14, R71 ;  /* 0x00000047000e7308 */ /* 0x000ea20000000800 */
[C---:B0-----:R-:W-:Y:S01]  /*42d0*/  FADD.FTZ R20, R2.reuse, R3 ;  /* 0x0000000302147221 */ /* 0x041fe20000010000 */
[----:B------:R-:W-:-:S03]  /*42e0*/  F2FP.F16.F32.PACK_AB R169, R2, R45 ;  /* 0x0000002d02a9723e */ /* 0x000fc600000000ff */
[----:B-1----:R-:W-:-:S04]  /*42f0*/  FADD.FTZ R3, R49, R20 ;  /* 0x0000001431037221 */ /* 0x002fc80000010000 */
[C---:B--2---:R-:W-:Y:S01]  /*4300*/  FADD.FTZ R8, R14.reuse, R3 ;  /* 0x000000030e087221 */ /* 0x044fe20000010000 */
[----:B------:R-:W-:Y:S01]  /*4310*/  F2FP.F16.F32.PACK_AB R171, R14, R49 ;  /* 0x000000310eab723e */ /* 0x000fe200000000ff */
[----:B------:R-:W-:Y:S06]  /*4320*/  @P1 BRA `(.L_x_994) ;  /* 0x00000000004c1947 */ /* 0x000fec0003800000 */
[----:B------:R-:W-:Y:S01]  /*4330*/  ISETP.LT.AND P1, PT, RZ, UR39, PT ;  /* 0x00000027ff007c0c */ /* 0x000fe2000bf21270 */
[----:B------:R-:W-:-:S12]  /*4340*/  UIADD3 UR7, UR39, -0x1, URZ ;  /* 0xffffffff27077890 */ /* 0x000fd8000fffe03f */
[----:B------:R-:W-:Y:S05]  /*4350*/  @P1 BRA `(.L_x_995) ;  /* 0x0000000000201947 */ /* 0x000fea0003800000 */
[----:B------:R-:W-:Y:S01]  /*4360*/  ULDC UR11, c[0x0][0x9e4] ;  /* 0x00027900000b7ab9 */ /* 0x000fe20000000800 */
[----:B------:R-:W-:Y:S02]  /*4370*/  UIADD3 UR7, -UR39, URZ, URZ ;  /* 0x0000003f27077290 */ /* 0x000fe4000fffe13f */
[----:B------:R-:W-:-:S11]  /*4380*/  UISETP.NE.AND UP0, UPT, UR11, 0x1, UPT ;  /* 0x000000010b00788c */ /* 0x000fd6000bf05270 */
[----:B------:R-:W-:Y:S02]  /*4390*/  @UP0 ULDC.64 UR14, c[0x0][0x9e8] ;  /* 0x00027a00000e0ab9 */ /* 0x000fe40000000a00 */
[----:B------:R-:W-:-:S04]  /*43a0*/  UIMAD.WIDE.U32 UR4, UR7, UR14, URZ ;  /* 0x0000000e070472a5 */ /* 0x000fc8000f8e003f */
[----:B------:R-:W-:-:S04]  /*43b0*/  @UP0 USHF.R.U32.HI UR7, URZ, UR15, UR5 ;  /* 0x0000000f3f070299 */ /* 0x000fc80008011605 */
[----:B------:R-:W-:Y:S01]  /*43c0*/  ULOP3.LUT UR7, URZ, UR7, URZ, 0x33, !UPT ;  /* 0x000000073f077292 */ /* 0x000fe2000f8e333f */
[----:B------:R-:W-:Y:S11]  /*43d0*/  BRA `(.L_x_996) ;  /* 0x0000000000147947 */ /* 0x000ff60003800000 */
.L_x_995:
[----:B------:R-:W-:Y:S02]  /*43e0*/  ULDC UR11, c[0x0][0x9e4] ;  /* 0x00027900000b7ab9 */ /* 0x000fe40000000800 */
[----:B------:R-:W-:-:S11]  /*43f0*/  UISETP.NE.AND UP0, UPT, UR11, 0x1, UPT ;  /* 0x000000010b00788c */ /* 0x000fd6000bf05270 */
[----:B------:R-:W-:Y:S02]  /*4400*/  @UP0 ULDC.64 UR14, c[0x0][0x9e8] ;  /* 0x00027a00000e0ab9 */ /* 0x000fe40000000a00 */
[----:B------:R-:W-:-:S04]  /*4410*/  UIMAD.WIDE.U32 UR4, UR7, UR14, URZ ;  /* 0x0000000e070472a5 */ /* 0x000fc8000f8e003f */
[----:B------:R-:W-:-:S12]  /*4420*/  @UP0 USHF.R.U32.HI UR7, URZ, UR15, UR5 ;  /* 0x0000000f3f070299 */ /* 0x000fd80008011605 */
.L_x_996:
[----:B------:R-:W-:-:S04]  /*4430*/  UIMAD UR7, UR7, UR11, UR11 ;  /* 0x0000000b070772a4 */ /* 0x000fc8000f8e020b */
[----:B------:R-:W-:-:S04]  /*4440*/  UISETP.LT.AND UP0, UPT, UR6, UR7, UPT ;  /* 0x000000070600728c */ /* 0x000fc8000bf01270 */
[----:B------:R-:W-:-:S12]  /*4450*/  USEL UR6, UR6, UR7, UP0 ;  /* 0x0000000706067287 */ /* 0x000fd80008000000 */
.L_x_994:
[----:B------:R-:W-:Y:S01]  /*4460*/  R2UR UR7, R22 ;  /* 0x00000000160772ca */ /* 0x000fe200000e0000 */
[----:B------:R-:W-:Y:S01]  /*4470*/  UIMAD.WIDE UR4, UR6, 0x2aaaaaab, URZ ;  /* 0x2aaaaaab060478a5 */ /* 0x000fe2000f8e023f */
[----:B------:R-:W-:Y:S01]  /*4480*/  IMAD.MOV.U32 R3, RZ, RZ, 0x3f800000 ;  /* 0x3f800000ff037424 */ /* 0x000fe200078e00ff */
[----:B------:R-:W-:Y:S01]  /*4490*/  CS2R R118, SRZ ;  /* 0x0000000000767805 */ /* 0x000fe2000001ff00 */
[----:B------:R-:W-:Y:S01]  /*44a0*/  UMOV UR6, URZ ;  /* 0x0000003f00067c82 */ /* 0x000fe20008000000 */
[----:B------:R-:W-:Y:S01]  /*44b0*/  USHF.R.U32.HI UR4, URZ, 0x1f, UR5 ;  /* 0x0000001f3f047899 */ /* 0x000fe20008011605 */
[----:B------:R-:W-:Y:S01]  /*44c0*/  IMAD.MOV.U32 R2, RZ, RZ, 0x3f800000 ;  /* 0x3f800000ff027424 */ /* 0x000fe200078e00ff */
[----:B------:R-:W-:Y:S02]  /*44d0*/  CS2R R116, SRZ ;  /* 0x0000000000747805 */ /* 0x000fe4000001ff00 */
[----:B------:R-:W-:Y:S01]  /*44e0*/  CS2R R114, SRZ ;  /* 0x0000000000727805 */ /* 0x000fe2000001ff00 */
[----:B------:R-:W-:Y:S01]  /*44f0*/  ULEA.HI.SX32 UR4, UR5, UR4, 0x1c ;  /* 0x0000000405047291 */ /* 0x000fe2000f8fe23f */
[----:B------:R-:W-:-:S02]  /*4500*/  CS2R R112, SRZ ;  /* 0x0000000000707805 */ /* 0x000fc4000001ff00 */
[----:B------:R-:W-:Y:S02]  /*4510*/  CS2R R110, SRZ ;  /* 0x00000000006e7805 */ /* 0x000fe4000001ff00 */
[----:B------:R-:W-:Y:S01]  /*4520*/  CS2R R108, SRZ ;  /* 0x00000000006c7805 */ /* 0x000fe2000001ff00 */
[----:B------:R-:W-:Y:S01]  /*4530*/  UISETP.LT.AND UP0, UPT, UR7, UR4, UPT ;  /* 0x000000040700728c */ /* 0x000fe2000bf01270 */
[----:B------:R-:W-:Y:S02]  /*4540*/  CS2R R106, SRZ ;  /* 0x00000000006a7805 */ /* 0x000fe4000001ff00 */
[----:B------:R-:W-:Y:S02]  /*4550*/  CS2R R104, SRZ ;  /* 0x0000000000687805 */ /* 0x000fe4000001ff00 */
[----:B------:R-:W-:Y:S01]  /*4560*/  CS2R R102, SRZ ;  /* 0x0000000000667805 */ /* 0x000fe2000001ff00 */
[----:B------:R-:W-:Y:S01]  /*4570*/  USEL UR60, UR7, UR4, !UP0 ;  /* 0x00000004073c7287 */ /* 0x000fe2000c000000 */
[----:B------:R-:W-:-:S02]  /*4580*/  CS2R R100, SRZ ;  /* 0x0000000000647805 */ /* 0x000fc4000001ff00 */
[----:B------:R-:W-:Y:S01]  /*4590*/  CS2R R98, SRZ ;  /* 0x0000000000627805 */ /* 0x000fe2000001ff00 */
[----:B------:R-:W-:Y:S01]  /*45a0*/  UMOV UR4, URZ ;  /* 0x0000003f00047c82 */ /* 0x000fe20008000000 */
[----:B------:R-:W-:Y:S02]  /*45b0*/  CS2R R96, SRZ ;  /* 0x0000000000607805 */ /* 0x000fe4000001ff00 */
[----:B------:R-:W-:Y:S02]  /*45c0*/  CS2R R94, SRZ ;  /* 0x00000000005e7805 */ /* 0x000fe4000001ff00 */
[----:B------:R-:W-:Y:S02]  /*45d0*/  ISETP.GE.AND P1, PT, R15, UR60, PT ;  /* 0x0000003c0f007c0c */ /* 0x000fe4000bf26270 */
        /* <DEDUP_REMOVED lines=35> */
[----:B------:R-:W-:Y:S06]  /*4810*/  @!P1 BRA `(.L_x_997) ;  /* 0x0000003000709947 */ /* 0x000fec0003800000 */
[----:B------:R-:W-:Y:S01]  /*4820*/  IMAD.MOV.U32 R14, RZ, RZ, R4 ;  /* 0x000000ffff0e7224 */ /* 0x000fe200078e0004 */
[----:B------:R-:W-:Y:S01]  /*4830*/  UMOV UR5, URZ ;  /* 0x0000003f00057c82 */ /* 0x000fe20008000000 */
[----:B------:R-:W-:Y:S01]  /*4840*/  IMAD.MOV.U32 R13, RZ, RZ, R5 ;  /* 0x000000ffff0d7224 */ /* 0x000fe200078e0005 */
[----:B------:R-:W-:Y:S01]  /*4850*/  UMOV UR7, URZ ;  /* 0x0000003f00077c82 */ /* 0x000fe20008000000 */
[----:B------:R-:W-:Y:S02]  /*4860*/  IMAD.MOV.U32 R3, RZ, RZ, 0x3f800000 ;  /* 0x3f800000ff037424 */ /* 0x000fe400078e00ff */
[----:B------:R-:W-:-:S07]  /*4870*/  IMAD.MOV.U32 R119, RZ, RZ, RZ ;  /* 0x000000ffff777224 */ /* 0x000fce00078e00ff */
.L_x_1016:
[----:B------:R-:W-:-:S04]  /*4880*/  UISETP.NE.AND UP0, UPT, UR7, 0x1, UPT ;  /* 0x000000010700788c */ /* 0x000fc8000bf05270 */
[----:B------:R-:W-:-:S04]  /*4890*/  USEL UR6, URZ, 0x1, UP0 ;  /* 0x000000013f067887 */ /* 0x000fc80008000000 */
[----:B------:R-:W-:Y:S01]  /*48a0*/  ULOP3.LUT UR6, UR5, UR6, URZ, 0x3c, !UPT ;  /* 0x0000000605067292 */ /* 0x000fe2000f8e3c3f */
[----:B------:R-:W-:Y:S11]  /*48b0*/  @!P0 BRA `(.L_x_998) ;  /* 0x0000000000048947 */ /* 0x000ff60003800000 */
[----:B------:R-:W-:Y:S01]  /*48c0*/  BPT.TRAP 0x1 ;  /* 0x000000040000795c */ /* 0x000fe20000300000 */
.L_x_998:
[----:B------:R-:W-:Y:S01]  /*48d0*/  UIADD3 UR4, UR7, 0x1, URZ ;  /* 0x0000000107047890 */ /* 0x000fe2000fffe03f */
[----:B------:R-:W-:-:S03]  /*48e0*/  IMAD.U32 R0, RZ, RZ, UR6 ;  /* 0x00000006ff007e24 */ /* 0x000fc6000f8e00ff */
[----:B------:R-:W-:Y:S02]  /*48f0*/  UISETP.NE.AND UP0, UPT, UR4, 0x2, UPT ;  /* 0x000000020400788c */ /* 0x000fe4000bf05270 */
[----:B------:R-:W-:Y:S02]  /*4900*/  SHF.L.U32 R0, R0, 0x1f, RZ ;  /* 0x0000001f00007819 */ /* 0x000fe400000006ff */
[----:B------:R-:W-:-:S04]  /*4910*/  USEL UR4, UR4, URZ, UP0 ;  /* 0x0000003f04047287 */ /* 0x000fc80008000000 */
[----:B------:R-:W-:-:S09]  /*4920*/  ULEA UR39, UR4, UR38, 0x3 ;  /* 0x0000002604277291 */ /* 0x000fd2000f8e183f */
[----:B------:R0:W1:Y:S01]  /*4930*/  SYNCS.PHASECHK.TRANS64.TRYWAIT P1, [UR39+0x30830], R0 ;  /* 0x03083000ff0075a7 */ /* 0x0000620008020167 */
[----:B------:R-:W-:Y:S05]  /*4940*/  @!P0 BRA `(.L_x_999) ;  /* 0x0000000000048947 */ /* 0x000fea0003800000 */
[----:B------:R-:W-:Y:S01]  /*4950*/  BPT.TRAP 0x1 ;  /* 0x000000040000795c */ /* 0x000fe20000300000 */
.L_x_999:
[----:B-1----:R-:W-:Y:S05]  /*4960*/  @P1 BRA `(.L_x_1000) ;  /* 0x0000000000081947 */ /* 0x002fea0003800000 */
[----:B------:R-:W1:Y:S02]  /*4970*/  SYNCS.PHASECHK.TRANS64.TRYWAIT P1, [UR39+0x30830], R0 ;  /* 0x03083000ff0075a7 */ /* 0x000e640008020167 */
[----:B-1----:R-:W-:Y:S05]  /*4980*/  @!P1 BRA `(.L_x_1001) ;  /* 0x000000f4000c9947 */ /* 0x002fea0003800000 */
.L_x_1000:
        /* <DEDUP_REMOVED lines=120> */
[-C--:B------:R-:W-:Y:S01]  /*5110*/  FMUL.FTZ R107, R107, R3.reuse ;  /* 0x000000036b6b7220 */ /* 0x080fe20000410000 */
[-C--:B------:R-:W-:Y:S01]  /*5120*/  FMUL.FTZ R110, R110, R3.reuse ;  /* 0x000000036e6e7220 */ /* 0x080fe20000410000 */
[-C--:B------:R-:W-:Y:S01]  /*5130*/  FMUL.FTZ R111, R111, R3.reuse ;  /* 0x000000036f6f7220 */ /* 0x080fe20000410000 */
[-C--:B------:R-:W-:Y:S01]  /*5140*/  FMUL.FTZ R114, R114, R3.reuse ;  /* 0x0000000372727220 */ /* 0x080fe20000410000 */
[----:B------:R-:W-:Y:S01]  /*5150*/  HGMMA.64x96x16.F32 R120, gdesc[UR8], R120, gsb0 ;  /* 0x01600000087879f0 */ /* 0x000fe20008000878 */
[-C--:B------:R-:W-:Y:S01]  /*5160*/  FMUL.FTZ R115, R115, R3.reuse ;  /* 0x0000000373737220 */ /* 0x080fe20000410000 */
[-C--:B------:R-:W-:Y:S01]  /*5170*/  FMUL.FTZ R118, R118, R3.reuse ;  /* 0x0000000376767220 */ /* 0x080fe20000410000 */
[----:B------:R-:W-:Y:S01]  /*5180*/  FMUL.FTZ R119, R119, R3 ;  /* 0x0000000377777220 */ /* 0x000fe20000410000 */
        /* <DEDUP_REMOVED lines=33> */
.L_x_1002:
[----:B------:R-:W-:Y:S01]  /*53a0*/  ULEA UR14, UR7, UR38, 0x3 ;  /* 0x00000026070e7291 */ /* 0x000fe2000f8e183f */
[----:B01----:R-:W-:-:S05]  /*53b0*/  IMAD.U32 R0, RZ, RZ, UR5 ;  /* 0x00000005ff007e24 */ /* 0x003fca000f8e00ff */
[----:B------:R-:W-:-:S04]  /*53c0*/  SHF.L.U32 R0, R0, 0x1f, RZ ;  /* 0x0000001f00007819 */ /* 0x000fc800000006ff */
[----:B------:R0:W1:Y:S01]  /*53d0*/  SYNCS.PHASECHK.TRANS64.TRYWAIT P1, [UR14+0x30850], R0 ;  /* 0x03085000ff0075a7 */ /* 0x000062000802014e */
[----:B------:R-:W-:Y:S05]  /*53e0*/  @!P0 BRA `(.L_x_1003) ;  /* 0x0000000000048947 */ /* 0x000fea0003800000 */
[----:B------:R-:W-:Y:S01]  /*53f0*/  BPT.TRAP 0x1 ;  /* 0x000000040000795c */ /* 0x000fe20000300000 */
.L_x_1003:
[----:B-1----:R-:W-:Y:S05]  /*5400*/  @P1 BRA `(.L_x_1004) ;  /* 0x0000000000081947 */ /* 0x002fea0003800000 */
[----:B------:R-:W1:Y:S02]  /*5410*/  SYNCS.PHASECHK.TRANS64.TRYWAIT P1, [UR14+0x30850], R0 ;  /* 0x03085000ff0075a7 */ /* 0x000e64000802014e */
[----:B-1----:R-:W-:Y:S05]  /*5420*/  @!P1 BRA `(.L_x_1005) ;  /* 0x000000e8007c9947 */ /* 0x002fea0003800000 */
.L_x_1004:
[----:B------:R-:W-:Y:S01]  /*5430*/  UIADD3 UR5, UR38, 0x400, URZ ;  /* 0x0000040026057890 */ /* 0x000fe2000fffe03f */
[----:B------:R-:W-:Y:S01]  /*5440*/  WARPGROUP.ARRIVE ;  /* 0x00000000000079c5 */ /* 0x000fe20000000000 */
[----:B------:R-:W-:Y:S02]  /*5450*/  UMOV UR11, 0x40000040 ;  /* 0x40000040000b7882 */ /* 0x000fe40000000000 */
[----:B------:R-:W-:-:S04]  /*5460*/  USHF.R.U32.HI UR5, URZ, 0x4, UR5 ;  /* 0x000000043f057899 */ /* 0x000fc80008011605 */
[----:B------:R-:W-:-:S04]  /*5470*/  ULOP3.LUT UR5, UR5, 0x3fff, URZ, 0xc0, !UPT ;  /* 0x00003fff05057892 */ /* 0x000fc8000f8ec03f */
[----:B------:R-:W-:-:S04]  /*5480*/  ULOP3.LUT UR5, UR5, 0x3000000, URZ, 0xfc, !UPT ;  /* 0x0300000005057892 */ /* 0x000fc8000f8efc3f */
[----:B------:R-:W-:-:S07]  /*5490*/  UIMAD UR5, UR7, 0x900, UR5 ;  /* 0x00000900070578a4 */ /* 0x000fce000f8e0205 */
        /* <DEDUP_REMOVED lines=30> */
.L_x_1006:
[----:B------:R-:W-:Y:S01]  /*5680*/  R2UR UR10, R19 ;  /* 0x00000000130a72ca */ /* 0x000fe200000e0000 */
[----:B01----:R-:W-:Y:S01]  /*5690*/  IMAD.MOV.U32 R0, RZ, RZ, R10 ;  /* 0x000000ffff007224 */ /* 0x003fe200078e000a */
[----:B------:R-:W-:Y:S01]  /*56a0*/  R2UR UR5, R18 ;  /* 0x00000000120572ca */ /* 0x000fe200000e0000 */
[----:B------:R-:W-:Y:S01]  /*56b0*/  IMAD R174, R15, -0x60, RZ ;  /* 0xffffffa00fae7824 */ /* 0x000fe200078e02ff */
[----:B------:R-:W-:Y:S01]  /*56c0*/  R2UR UR7, R12 ;  /* 0x000000000c0772ca */ /* 0x000fe200000e0000 */
[----:B------:R-:W-:Y:S01]  /*56d0*/  UIADD3 UR39, UR39, 0x30840, URZ ;  /* 0x0003084027277890 */ /* 0x000fe2000fffe03f */
[----:B------:R-:W-:-:S07]  /*56e0*/  ULDC UR11, c[0x0][0x2f0] ;  /* 0x0000bc00000b7ab9 */ /* 0x000fce0000000800 */
[----:B------:R-:W-:Y:S01]  /*56f0*/  UISETP.NE.AND UP1, UPT, UR10, URZ, UPT ;  /* 0x0000003f0a00728c */ /* 0x000fe2000bf25270 */
[----:B------:R-:W0:Y:S01]  /*5700*/  S2UR UR10, SR_CgaCtaId ;  /* 0x00000000000a79c3 */ /* 0x000e220000008800 */
[----:B------:R-:W-:-:S04]  /*5710*/  UISETP.NE.AND UP0, UPT, UR5, URZ, UPT ;  /* 0x0000003f0500728c */ /* 0x000fc8000bf05270 */
[----:B------:R-:W-:Y:S02]  /*5720*/  PLOP3.LUT P1, PT, PT, PT, UP1, 0x80, 0x0 ;  /* 0x000000000000781c */ /* 0x000fe40003f2f018 */
[----:B------:R-:W-:-:S03]  /*5730*/  PLOP3.LUT P2, PT, PT, PT, UP1, 0x80, 0x0 ;  /* 0x000000000000781c */ /* 0x000fc60003f4f018 */
[----:B------:R-:W-:-:S08]  /*5740*/  @UP1 ULDC UR5, c[0x0][0x44c] ;  /* 0x0001130000051ab9 */ /* 0x000fd00000000800 */
[----:B------:R-:W-:Y:S01]  /*5750*/  @P1 IMAD.HI.U32 R2, R10, UR5, RZ ;  /* 0x000000050a021c27 */ /* 0x000fe2000f8e00ff */
[----:B------:R-:W-:Y:S01]  /*5760*/  @UP1 ULDC UR5, c[0x0][0x450] ;  /* 0x0001140000051ab9 */ /* 0x000fe20000000800 */
[----:B------:R-:W-:-:S03]  /*5770*/  PLOP3.LUT P1, PT, PT, PT, UP0, 0x40, 0x0 ;  /* 0x000000000000781c */ /* 0x000fc60003f2e808 */
[----:B------:R-:W-:Y:S01]  /*5780*/  @P2 SHF.R.U32.HI R0, RZ, UR5, R2 ;  /* 0x00000005ff002c19 */ /* 0x000fe20008011602 */
[----:B------:R-:W-:Y:S01]  /*5790*/  VIADD R2, R174, 0x1 ;  /* 0x00000001ae027836 */ /* 0x000fe20000000000 */
[----:B0-----:R-:W-:-:S03]  /*57a0*/  UPRMT UR39, UR10, 0x654, UR39 ;  /* 0x000006540a277896 */ /* 0x001fc60008000027 */
[----:B------:R-:W0:Y:S01]  /*57b0*/  SHFL.IDX PT, R20, R0, RZ, 0x1c1f ;  /* 0x001c1fff00147589 */ /* 0x000e2200000e0000 */
[----:B------:R-:W-:Y:S01]  /*57c0*/  IMAD R2, R11, -0x2, R2 ;  /* 0xfffffffe0b027824 */ /* 0x000fe200078e0202 */
[----:B------:R-:W-:-:S03]  /*57d0*/  ULDC UR10, c[0x0][0x288] ;  /* 0x0000a200000a7ab9 */ /* 0x000fc60000000800 */
[----:B------:R-:W-:Y:S01]  /*57e0*/  IMAD R3, R17, UR11, R2 ;  /* 0x0000000b11037c24 */ /* 0x000fe2000f8e0202 */
[----:B------:R-:W-:Y:S01]  /*57f0*/  ULDC UR11, c[0x0][0x9e0] ;  /* 0x00027800000b7ab9 */ /* 0x000fe20000000800 */
[----:B------:R-:W-:Y:S01]  /*5800*/  SYNCS.ARRIVE.TRANS64.RED.A1T0 RZ, [UR39], RZ ;  /* 0x000000ffffff79a7 */ /* 0x000fe20008100427 */
[----:B------:R-:W-:Y:S02]  /*5810*/  VIADD R170, R2, 0xffffffff ;  /* 0xffffffff02aa7836 */ /* 0x000fe40000000000 */
[----:B------:R-:W-:-:S04]  /*5820*/  VIADD R3, R3, -UR10 ;  /* 0x8000000a03037c36 */ /* 0x000fc80008000000 */
[C---:B------:R-:W-:Y:S02]  /*5830*/  VIADD R5, R3.reuse, UR11 ;  /* 0x0000000b03057c36 */ /* 0x040fe40008000000 */
[----:B------:R-:W-:Y:S02]  /*5840*/  VIADD R168, R3, UR7 ;  /* 0x0000000703a87c36 */ /* 0x000fe40008000000 */
[--C-:B0-----:R-:W-:Y:S02]  /*5850*/  IMAD.IADD R2, R5, 0x1, R20.reuse ;  /* 0x0000000105027824 */ /* 0x101fe400078e0214 */
[----:B------:R-:W-:Y:S01]  /*5860*/  IMAD.IADD R4, R168, 0x1, R20 ;  /* 0x00000001a8047824 */ /* 0x000fe200078e0214 */
[----:B------:R-:W-:Y:S06]  /*5870*/  @P1 BRA `(.L_x_1007) ;  /* 0x0000000000641947 */ /* 0x000fec0003800000 */
[----:B------:R-:W-:Y:S01]  /*5880*/  ULDC UR5, c[0x0][0x2f0] ;  /* 0x0000bc0000057ab9 */ /* 0x000fe20000000800 */
[----:B------:R-:W-:Y:S01]  /*5890*/  BSSY B0, `(.L_x_1008) ;  /* 0x0000014000007945 */ /* 0x000fe20003800000 */
[----:B------:R-:W-:-:S04]  /*58a0*/  IMAD R3, R17, UR5, R20 ;  /* 0x0000000511037c24 */ /* 0x000fc8000f8e0214 */
[----:B------:R-:W-:-:S05]  /*58b0*/  VIADD R3, R3, -UR10 ;  /* 0x8000000a03037c36 */ /* 0x000fca0008000000 */
        /* <DEDUP_REMOVED lines=11> */
.L_x_1009:
[----:B------:R-:W-:Y:S02]  /*5970*/  ULDC UR5, c[0x0][0x9e4] ;  /* 0x0002790000057ab9 */ /* 0x000fe40000000800 */
[----:B------:R-:W-:-:S05]  /*5980*/  IMAD.U32 R21, RZ, RZ, UR5 ;  /* 0x00000005ff157e24 */ /* 0x000fca000f8e00ff */
[----:B------:R-:W-:-:S13]  /*5990*/  ISETP.NE.AND P1, PT, R21, 0x1, PT ;  /* 0x000000011500780c */ /* 0x000fda0003f25270 */
[----:B------:R-:W0:Y:S02]  /*59a0*/  @P1 LDC.64 R172, c[0x0][0x9e8] ;  /* 0x00027a00ffac1b82 */ /* 0x000e240000000a00 */
[----:B0-----:R-:W-:-:S05]  /*59b0*/  @P1 IMAD.HI.U32 R20, R3, R172, RZ ;  /* 0x000000ac03141227 */ /* 0x001fca00078e00ff */
[----:B------:R-:W-:-:S07]  /*59c0*/  @P1 SHF.R.U32.HI R3, RZ, R173, R20 ;  /* 0x000000adff031219 */ /* 0x000fce0000011614 */
.L_x_1010:
[----:B------:R-:W-:Y:S05]  /*59d0*/  BSYNC B0 ;  /* 0x0000000000007941 */ /* 0x000fea0003800000 */
.L_x_1008:
[----:B------:R-:W-:-:S05]  /*59e0*/  IMAD R3, R3, R21, R170 ;  /* 0x0000001503037224 */ /* 0x000fca00078e02aa */
[----:B------:R-:W-:Y:S02]  /*59f0*/  VIADDMNMX R2, R3, R21, R2, PT ;  /* 0x0000001503027246 */ /* 0x000fe40003800102 */
[----:B------:R-:W-:-:S07]  /*5a00*/  VIMNMX R4, R4, R3, !PT ;  /* 0x0000000304047248 */ /* 0x000fce0007fe0100 */
.L_x_1007:
[C---:B------:R-:W-:Y:S01]  /*5a10*/  ISETP.GE.AND P6, PT, R174.reuse, 0xa, PT ;  /* 0x0000000aae00780c */ /* 0x040fe20003fc6270 */
[----:B------:R-:W0:Y:S01]  /*5a20*/  SHFL.IDX PT, R0, R0, 0x1, 0x1c1f ;  /* 0x003c1f0000007f89 */ /* 0x000e2200000e0000 */
[C---:B------:R-:W-:Y:S02]  /*5a30*/  ISETP.GE.AND P1, PT, R174.reuse, 0x2, PT ;  /* 0x00000002ae00780c */ /* 0x040fe40003f26270 */
[C---:B------:R-:W-:Y:S02]  /*5a40*/  ISETP.GE.AND P2, PT, R174.reuse, 0x9, PT ;  /* 0x00000009ae00780c */ /* 0x040fe40003f46270 */
[----:B------:R-:W-:Y:S02]  /*5a50*/  ISETP.GE.AND P5, PT, R174, 0x11, PT ;  /* 0x00000011ae00780c */ /* 0x000fe40003fa6270 */
[----:B------:R-:W-:Y:S02]  /*5a60*/  LOP3.LUT R16, R16, 0xfffffffb, RZ, 0xc0, !PT ;  /* 0xfffffffb10107812 */ /* 0x000fe400078ec0ff */
[----:B------:R-:W-:-:S02]  /*5a70*/  ISETP.GT.AND P4, PT, R4, 0x1, !P1 ;  /* 0x000000010400780c */ /* 0x000fc40004f84270 */
[----:B------:R-:W-:Y:S02]  /*5a80*/  ISETP.GT.AND P3, PT, R4, 0x8, !P2 ;  /* 0x000000080400780c */ /* 0x000fe40005764270 */
[----:B------:R-:W-:Y:S02]  /*5a90*/  @P6 LOP3.LUT R16, R16, 0x4, RZ, 0xfc, !PT ;  /* 0x0000000410106812 */ /* 0x000fe400078efcff */
[C---:B------:R-:W-:Y:S02]  /*5aa0*/  ISETP.LT.OR P4, PT, R2.reuse, 0x2, P4 ;  /* 0x000000020200780c */ /* 0x040fe40002781670 */
[----:B------:R-:W-:Y:S02]  /*5ab0*/  ISETP.LT.OR P3, PT, R2, 0x9, P3 ;  /* 0x000000090200780c */ /* 0x000fe40001f61670 */
[----:B------:R-:W-:Y:S02]  /*5ac0*/  LOP3.LUT R16, R16, 0xfffffff7, RZ, 0xc0, !PT ;  /* 0xfffffff710107812 */ /* 0x000fe400078ec0ff */
[----:B------:R-:W-:-:S02]  /*5ad0*/  FSEL R203, R121, -INF , !P4 ;  /* 0xff80000079cb7808 */ /* 0x000fc40006000000 */
[----:B------:R-:W-:Y:S02]  /*5ae0*/  FSEL R171, R124, -INF , !P3 ;  /* 0xff8000007cab7808 */ /* 0x000fe40005800000 */
[----:B------:R-:W-:Y:S02]  /*5af0*/  ISETP.GT.AND P4, PT, R4, 0x9, !P6 ;  /* 0x000000090400780c */ /* 0x000fe40007784270 */
[----:B------:R-:W-:Y:S02]  /*5b00*/  @P5 LOP3.LUT R16, R16, 0x8, RZ, 0xfc, !PT ;  /* 0x0000000810105812 */ /* 0x000fe400078efcff */
[----:B------:R-:W-:Y:S02]  /*5b10*/  ISETP.GT.AND P3, PT, R4, 0x10, !P5 ;  /* 0x000000100400780c */ /* 0x000fe40006f64270 */
[----:B------:R-:W-:Y:S02]  /*5b20*/  ISETP.GE.AND P5, PT, R174, 0x12, PT ;  /* 0x00000012ae00780c */ /* 0x000fe40003fa6270 */
[----:B------:R-:W-:-:S02]  /*5b30*/  ISETP.LT.OR P4, PT, R2, 0xa, P4 ;  /* 0x0000000a0200780c */ /* 0x000fc40002781670 */
[----:B------:R-:W-:Y:S02]  /*5b40*/  ISETP.LT.OR P3, PT, R2, 0x11, P3 ;  /* 0x000000110200780c */ /* 0x000fe40001f61670 */
[----:B------:R-:W-:Y:S02]  /*5b50*/  FSEL R173, R125, -INF , !P4 ;  /* 0xff8000007dad7808 */ /* 0x000fe40006000000 */
[----:B------:R-:W-:Y:S02]  /*5b60*/  ISETP.GE.AND P4, PT, R174, 0x19, PT ;  /* 0x00000019ae00780c */ /* 0x000fe40003f86270 */
[----:B------:R-:W-:Y:S02]  /*5b70*/  LOP3.LUT R16, R16, 0xffffffef, RZ, 0xc0, !PT ;  /* 0xffffffef10107812 */ /* 0x000fe400078ec0ff */
[----:B------:R-:W-:Y:S02]  /*5b80*/  FSEL R175, R128, -INF , !P3 ;  /* 0xff80000080af7808 */ /* 0x000fe40005800000 */
[----:B------:R-:W-:-:S02]  /*5b90*/  ISETP.GT.AND P3, PT, R4, 0x11, !P5 ;  /* 0x000000110400780c */ /* 0x000fc40006f64270 */
[----:B------:R-:W-:Y:S02]  /*5ba0*/  @P5 LOP3.LUT R16, R16, 0x10, RZ, 0xfc, !PT ;  /* 0x0000001010105812 */ /* 0x000fe400078efcff */
[----:B------:R-:W-:Y:S02]  /*5bb0*/  ISETP.LT.OR P3, PT, R2, 0x12, P3 ;  /* 0x000000120200780c */ /* 0x000fe40001f61670 */
[----:B------:R-:W-:Y:S02]  /*5bc0*/  LOP3.LUT R16, R16, 0xfffbffff, RZ, 0xc0, !PT ;  /* 0xfffbffff10107812 */ /* 0x000fe400078ec0ff */
[----:B------:R-:W-:Y:S02]  /*5bd0*/  FSEL R177, R129, -INF , !P3 ;  /* 0xff80000081b17808 */ /* 0x000fe40005800000 */
[----:B------:R-:W-:Y:S02]  /*5be0*/  @P4 LOP3.LUT R16, R16, 0x40000, RZ, 0xfc, !PT ;  /* 0x0004000010104812 */ /* 0x000fe400078efcff */
[----:B------:R-:W-:-:S02]  /*5bf0*/  ISETP.GT.AND P3, PT, R4, 0x18, !P4 ;  /* 0x000000180400780c */ /* 0x000fc40006764270 */
[----:B------:R-:W-:Y:S02]  /*5c00*/  ISETP.GE.AND P4, PT, R174, 0x1a, PT ;  /* 0x0000001aae00780c */ /* 0x000fe40003f86270 */
[----:B------:R-:W-:Y:S02]  /*5c10*/  ISETP.LT.OR P3, PT, R2, 0x19, P3 ;  /* 0x000000190200780c */ /* 0x000fe40001f61670 */
[----:B------:R-:W-:Y:S02]  /*5c20*/  LOP3.LUT R16, R16, 0xfffdffff, RZ, 0xc0, !PT ;  /* 0xfffdffff10107812 */ /* 0x000fe400078ec0ff */
[----:B------:R-:W-:Y:S02]  /*5c30*/  FSEL R179, R132, -INF , !P3 ;  /* 0xff80000084b37808 */ /* 0x000fe40005800000 */
[----:B------:R-:W-:Y:S02]  /*5c40*/  ISETP.GT.AND P3, PT, R4, 0x19, !P4 ;  /* 0x000000190400780c */ /* 0x000fe40006764270 */
[----:B------:R-:W-:-:S02]  /*5c50*/  R2UR UR5, R18 ;  /* 0x00000000120572ca */ /* 0x000fc400000e0000 */
[----:B------:R-:W-:Y:S02]  /*5c60*/  ISETP.LT.OR P3, PT, R2, 0x1a, P3 ;  /* 0x0000001a0200780c */ /* 0x000fe40001f61670 */
[----:B------:R-:W-:Y:S02]  /*5c70*/  @P4 LOP3.LUT R16, R16, 0x20000, RZ, 0xfc, !PT ;  /* 0x0002000010104812 */ /* 0x000fe400078efcff */
[----:B------:R-:W-:Y:S02]  /*5c80*/  ISETP.GE.AND P4, PT, R174, 0x21, PT ;  /* 0x00000021ae00780c */ /* 0x000fe40003f86270 */
[----:B------:R-:W-:Y:S02]  /*5c90*/  LOP3.LUT R16, R16, 0xfffeffff, RZ, 0xc0, !PT ;  /* 0xfffeffff10107812 */ /* 0x000fe400078ec0ff */
[----:B------:R-:W-:Y:S02]  /*5ca0*/  FSEL R181, R133, -INF , !P3 ;  /* 0xff80000085b57808 */ /* 0x000fe40005800000 */
[----:B------:R-:W-:Y:S01]  /*5cb0*/  ISETP.GT.AND P3, PT, R4, 0x20, !P4 ;  /* 0x000000200400780c */ /* 0x000fe20006764270 */
[----:B------:R-:W-:-:S03]  /*5cc0*/  UISETP.NE.AND UP0, UPT, UR5, URZ, UPT ;  /* 0x0000003f0500728c */ /* 0x000fc6000bf05270 */
[----:B------:R-:W-:-:S03]  /*5cd0*/  ISETP.LT.OR P3, PT, R2, 0x21, P3 ;  /* 0x000000210200780c */ /* 0x000fc60001f61670 */
[----:B------:R-:W-:Y:S02]  /*5ce0*/  @P4 LOP3.LUT R16, R16, 0x10000, RZ, 0xfc, !PT ;  /* 0x0001000010104812 */ /* 0x000fe400078efcff */
[----:B------:R-:W-:Y:S02]  /*5cf0*/  ISETP.GE.AND P4, PT, R174, 0x22, PT ;  /* 0x00000022ae00780c */ /* 0x000fe40003f86270 */
[----:B------:R-:W-:Y:S02]  /*5d00*/  LOP3.LUT R16, R16, 0xffff7fff, RZ, 0xc0, !PT ;  /* 0xffff7fff10107812 */ /* 0x000fe400078ec0ff */
[----:B------:R-:W-:Y:S02]  /*5d10*/  FSEL R183, R136, -INF , !P3 ;  /* 0xff80000088b77808 */ /* 0x000fe40005800000 */
[----:B------:R-:W-:-:S04]  /*5d20*/  ISETP.GT.AND P3, PT, R4, 0x21, !P4 ;  /* 0x000000210400780c */ /* 0x000fc80006764270 */
        /* <DEDUP_REMOVED lines=51> */
[----:B------:R-:W-:Y:S02]  /*6060*/  FSEL R153, R153, -INF , !P3 ;  /* 0xff80000099997808 */ /* 0x000fe40005800000 */
[----:B------:R-:W-:Y:S02]  /*6070*/  LOP3.LUT R16, R16, 0xffffffbf, RZ, 0xc0, !PT ;  /* 0xffffffbf10107812 */ /* 0x000fe400078ec0ff */
[----:B------:R-:W-:-:S04]  /*6080*/  ISETP.GT.AND P3, PT, R4, 0x48, !P4 ;  /* 0x000000480400780c */ /* 0x000fc80006764270 */
[----:B------:R-:W-:-:S03]  /*6090*/  ISETP.LT.OR P3, PT, R2, 0x49, P3 ;  /* 0x000000490200780c */ /* 0x000fc60001f61670 */
[----:B------:R-:W-:Y:S02]  /*60a0*/  @P4 LOP3.LUT R16, R16, 0x40, RZ, 0xfc, !PT ;  /* 0x0000004010104812 */ /* 0x000fe400078efcff */
[----:B------:R-:W-:Y:S02]  /*60b0*/  ISETP.GE.AND P4, PT, R174, 0x4a, PT ;  /* 0x0000004aae00780c */ /* 0x000fe40003f86270 */
[----:B------:R-:W-:Y:S02]  /*60c0*/  FSEL R3, R156, -INF , !P3 ;  /* 0xff8000009c037808 */ /* 0x000fe40005800000 */
[----:B------:R-:W-:Y:S02]  /*60d0*/  ISETP.GT.AND P3, PT, R4, 0x49, !P4 ;  /* 0x000000490400780c */ /* 0x000fe40006764270 */
[----:B------:R-:W-:Y:S02]  /*60e0*/  LOP3.LUT R16, R16, 0xffffffdf, RZ, 0xc0, !PT ;  /* 0xffffffdf10107812 */ /* 0x000fe400078ec0ff */
[----:B------:R-:W-:-:S04]  /*60f0*/  ISETP.LT.OR P3, PT, R2, 0x4a, P3 ;  /* 0x0000004a0200780c */ /* 0x000fc80001f61670 */
[----:B------:R-:W-:Y:S02]  /*6100*/  FSEL R157, R157, -INF , !P3 ;  /* 0xff8000009d9d7808 */ /* 0x000fe40005800000 */
[----:B------:R-:W-:Y:S02]  /*6110*/  ISETP.GE.AND P3, PT, R174, 0x51, PT ;  /* 0x00000051ae00780c */ /* 0x000fe40003f66270 */
[----:B------:R-:W-:Y:S02]  /*6120*/  @P4 LOP3.LUT R16, R16, 0x20, RZ, 0xfc, !PT ;  /* 0x0000002010104812 */ /* 0x000fe400078efcff */
[----:B------:R-:W-:Y:S02]  /*6130*/  ISETP.GT.AND P4, PT, R4, 0x50, !P3 ;  /* 0x000000500400780c */ /* 0x000fe40005f84270 */
[----:B------:R-:W-:Y:S02]  /*6140*/  LOP3.LUT R16, R16, 0xfffffffd, RZ, 0xc0, !PT ;  /* 0xfffffffd10107812 */ /* 0x000fe400078ec0ff */
[----:B------:R-:W-:-:S04]  /*6150*/  ISETP.LT.OR P4, PT, R2, 0x51, P4 ;  /* 0x000000510200780c */ /* 0x000fc80002781670 */
[----:B------:R-:W-:Y:S02]  /*6160*/  FSEL R133, R160, -INF , !P4 ;  /* 0xff800000a0857808 */ /* 0x000fe40006000000 */
[----:B------:R-:W-:-:S04]  /*6170*/  ISETP.GE.AND P4, PT, R174, 0x52, PT ;  /* 0x00000052ae00780c */ /* 0x000fc80003f86270 */
[----:B------:R-:W-:-:S04]  /*6180*/  ISETP.GT.AND P5, PT, R4, 0x51, !P4 ;  /* 0x000000510400780c */ /* 0x000fc800067a4270 */
[----:B------:R-:W-:-:S04]  /*6190*/  ISETP.LT.OR P5, PT, R2, 0x52, P5 ;  /* 0x000000520200780c */ /* 0x000fc80002fa1670 */
[----:B------:R-:W-:Y:S02]  /*61a0*/  FSEL R161, R161, -INF , !P5 ;  /* 0xff800000a1a17808 */ /* 0x000fe40006800000 */
[----:B------:R-:W-:-:S04]  /*61b0*/  ISETP.GE.AND P5, PT, R174, 0x59, PT ;  /* 0x00000059ae00780c */ /* 0x000fc80003fa6270 */
[----:B------:R-:W-:-:S04]  /*61c0*/  ISETP.GT.AND P6, PT, R4, 0x58, !P5 ;  /* 0x000000580400780c */ /* 0x000fc80006fc4270 */
[----:B------:R-:W-:-:S04]  /*61d0*/  ISETP.LT.OR P6, PT, R2, 0x59, P6 ;  /* 0x000000590200780c */ /* 0x000fc800037c1670 */
[----:B------:R-:W-:Y:S02]  /*61e0*/  FSEL R129, R164, -INF , !P6 ;  /* 0xff800000a4817808 */ /* 0x000fe40007000000 */
[----:B------:R-:W-:-:S13]  /*61f0*/  ISETP.GE.AND P6, PT, R174, 0x1, PT ;  /* 0x00000001ae00780c */ /* 0x000fda0003fc6270 */
[----:B------:R-:W-:Y:S02]  /*6200*/  @P6 LOP3.LUT R16, R16, 0x2, RZ, 0xfc, !PT ;  /* 0x0000000210106812 */ /* 0x000fe400078efcff */
[----:B------:R-:W-:Y:S02]  /*6210*/  ISETP.GT.AND P6, PT, R4, RZ, !P6 ;  /* 0x000000ff0400720c */ /* 0x000fe400077c4270 */
[----:B------:R-:W-:Y:S02]  /*6220*/  LOP3.LUT R16, R16, 0xfffffffe, RZ, 0xc0, !PT ;  /* 0xfffffffe10107812 */ /* 0x000fe400078ec0ff */
[----:B------:R-:W-:-:S04]  /*6230*/  ISETP.LT.OR P6, PT, R2, 0x1, P6 ;  /* 0x000000010200780c */ /* 0x000fc800037c1670 */
[----:B------:R-:W-:Y:S02]  /*6240*/  FSEL R205, R120, -INF , !P6 ;  /* 0xff80000078cd7808 */ /* 0x000fe40007000000 */
[----:B------:R-:W-:-:S13]  /*6250*/  ISETP.GE.AND P6, PT, R174, 0x5a, PT ;  /* 0x0000005aae00780c */ /* 0x000fda0003fc6270 */
[----:B------:R-:W-:Y:S02]  /*6260*/  @P6 LOP3.LUT R16, R16, 0x1, RZ, 0xfc, !PT ;  /* 0x0000000110106812 */ /* 0x000fe400078efcff */
[----:B------:R-:W-:Y:S01]  /*6270*/  ISETP.GT.AND P6, PT, R4, 0x59, !P6 ;  /* 0x000000590400780c */ /* 0x000fe200077c4270 */
[----:B0-----:R-:W-:-:S03]  /*6280*/  IMAD.IADD R4, R168, 0x1, R0 ;  /* 0x00000001a8047824 */ /* 0x001fc600078e0200 */
[----:B------:R-:W-:Y:S01]  /*6290*/  ISETP.LT.OR P6, PT, R2, 0x5a, P6 ;  /* 0x0000005a0200780c */ /* 0x000fe200037c1670 */
[----:B------:R-:W-:-:S03]  /*62a0*/  IMAD.IADD R2, R5, 0x1, R0 ;  /* 0x0000000105027824 */ /* 0x000fc600078e0200 */
[----:B------:R-:W-:Y:S02]  /*62b0*/  FSEL R165, R165, -INF , !P6 ;  /* 0xff800000a5a57808 */ /* 0x000fe40007000000 */
[----:B------:R-:W-:-:S13]  /*62c0*/  PLOP3.LUT P6, PT, PT, PT, UP0, 0x40, 0x0 ;  /* 0x000000000000781c */ /* 0x000fda0003fce808 */
[----:B------:R-:W-:Y:S05]  /*62d0*/  @P6 BRA `(.L_x_1011) ;  /* 0x0000000000646947 */ /* 0x000fea0003800000 */
        /* <DEDUP_REMOVED lines=15> */
.L_x_1013:
[----:B------:R-:W-:Y:S02]  /*63d0*/  ULDC UR5, c[0x0][0x9e4] ;  /* 0x0002790000057ab9 */ /* 0x000fe40000000800 */
[----:B------:R-:W-:-:S05]  /*63e0*/  IMAD.U32 R20, RZ, RZ, UR5 ;  /* 0x00000005ff147e24 */ /* 0x000fca000f8e00ff */
[----:B------:R-:W-:-:S13]  /*63f0*/  ISETP.NE.AND P6, PT, R20, 0x1, PT ;  /* 0x000000011400780c */ /* 0x000fda0003fc5270 */
[----:B------:R-:W0:Y:S02]  /*6400*/  @P6 LDC.64 R184, c[0x0][0x9e8] ;  /* 0x00027a00ffb86b82 */ /* 0x000e240000000a00 */
[----:B0-----:R-:W-:-:S05]  /*6410*/  @P6 IMAD.HI.U32 R0, R5, R184, RZ ;  /* 0x000000b805006227 */ /* 0x001fca00078e00ff */
[----:B------:R-:W-:-:S07]  /*6420*/  @P6 SHF.R.U32.HI R5, RZ, R185, R0 ;  /* 0x000000b9ff056219 */ /* 0x000fce0000011600 */
.L_x_1014:
[----:B------:R-:W-:Y:S05]  /*6430*/  BSYNC B0 ;  /* 0x0000000000007941 */ /* 0x000fea0003800000 */
.L_x_1012:
[----:B------:R-:W-:-:S05]  /*6440*/  IMAD R5, R5, R20, R170 ;  /* 0x0000001405057224 */ /* 0x000fca00078e02aa */
[----:B------:R-:W-:Y:S02]  /*6450*/  VIADDMNMX R2, R5, R20, R2, PT ;  /* 0x0000001405027246 */ /* 0x000fe40003800102 */
[----:B------:R-:W-:-:S07]  /*6460*/  VIMNMX R4, R4, R5, !PT ;  /* 0x0000000504047248 */ /* 0x000fce0007fe0100 */
.L_x_1011:
[C---:B------:R-:W-:Y:S02]  /*6470*/  ISETP.GT.AND P1, PT, R4.reuse, 0x1, !P1 ;  /* 0x000000010400780c */ /* 0x040fe40004f24270 */
[----:B------:R-:W-:Y:S02]  /*6480*/  ISETP.GT.AND P2, PT, R4, 0x8, !P2 ;  /* 0x000000080400780c */ /* 0x000fe40005744270 */
[C---:B------:R-:W-:Y:S02]  /*6490*/  ISETP.LT.OR P1, PT, R2.reuse, 0x2, P1 ;  /* 0x000000020200780c */ /* 0x040fe40000f21670 */
[----:B------:R-:W-:Y:S02]  /*64a0*/  ISETP.LT.OR P2, PT, R2, 0x9, P2 ;  /* 0x000000090200780c */ /* 0x000fe40001741670 */
[----:B------:R-:W-:Y:S02]  /*64b0*/  FSEL R185, R123, -INF , !P1 ;  /* 0xff8000007bb97808 */ /* 0x000fe40004800000 */
[----:B------:R-:W-:-:S02]  /*64c0*/  LOP3.LUT P1, RZ, R16, 0x4, RZ, 0xc0, !PT ;  /* 0x0000000410ff7812 */ /* 0x000fc4000782c0ff */
[----:B------:R-:W-:Y:S02]  /*64d0*/  FSEL R187, R126, -INF , !P2 ;  /* 0xff8000007ebb7808 */ /* 0x000fe40005000000 */
[----:B------:R-:W-:Y:S02]  /*64e0*/  ISETP.GT.AND P1, PT, R4, 0x9, !P1 ;  /* 0x000000090400780c */ /* 0x000fe40004f24270 */
[----:B------:R-:W-:Y:S02]  /*64f0*/  LOP3.LUT P2, RZ, R16, 0x40000, RZ, 0xc0, !PT ;  /* 0x0004000010ff7812 */ /* 0x000fe4000784c0ff */
[----:B------:R-:W-:Y:S02]  /*6500*/  ISETP.LT.OR P1, PT, R2, 0xa, P1 ;  /* 0x0000000a0200780c */ /* 0x000fe40000f21670 */
[----:B------:R-:W-:Y:S02]  /*6510*/  LOP3.LUT P6, RZ, R16, 0x20000, RZ, 0xc0, !PT ;  /* 0x0002000010ff7812 */ /* 0x000fe400078cc0ff */
[----:B------:R-:W-:-:S02]  /*6520*/  FSEL R189, R127, -INF , !P1 ;  /* 0xff8000007fbd7808 */ /* 0x000fc40004800000 */
[----:B------:R-:W-:Y:S02]  /*6530*/  LOP3.LUT P1, RZ, R16, 0x8, RZ, 0xc0, !PT ;  /* 0x0000000810ff7812 */ /* 0x000fe4000782c0ff */
[----:B------:R-:W-:Y:S02]  /*6540*/  FMNMX.FTZ R0, R205, R13, !PT ;  /* 0x0000000dcd007209 */ /* 0x000fe40007810000 */
[----:B------:R-:W-:Y:S02]  /*6550*/  ISETP.GT.AND P1, PT, R4, 0x10, !P1 ;  /* 0x000000100400780c */ /* 0x000fe40004f24270 */
[----:B------:R-:W-:Y:S02]  /*6560*/  FMNMX.FTZ R0, R203, R0, !PT ;  /* 0x00000000cb007209 */ /* 0x000fe40007810000 */
[----:B------:R-:W-:Y:S02]  /*6570*/  ISETP.LT.OR P1, PT, R2, 0x11, P1 ;  /* 0x000000110200780c */ /* 0x000fe40000f21670 */
[----:B------:R-:W-:-:S02]  /*6580*/  FMNMX.FTZ R0, R171, R0, !PT ;  /* 0x00000000ab007209 */ /* 0x000fc40007810000 */
[----:B------:R-:W-:Y:S02]  /*6590*/  FSEL R191, R130, -INF , !P1 ;  /* 0xff80000082bf7808 */ /* 0x000fe40004800000 */
[----:B------:R-:W-:Y:S02]  /*65a0*/  LOP3.LUT P1, RZ, R16, 0x10, RZ, 0xc0, !PT ;  /* 0x0000001010ff7812 */ /* 0x000fe4000782c0ff */
[----:B------:R-:W-:Y:S02]  /*65b0*/  FMNMX.FTZ R0, R173, R0, !PT ;  /* 0x00000000ad007209 */ /* 0x000fe40007810000 */
[----:B------:R-:W-:Y:S02]  /*65c0*/  ISETP.GT.AND P1, PT, R4, 0x11, !P1 ;  /* 0x000000110400780c */ /* 0x000fe40004f24270 */
[----:B------:R-:W-:Y:S02]  /*65d0*/  FMNMX.FTZ R0, R175, R0, !PT ;  /* 0x00000000af007209 */ /* 0x000fe40007810000 */
[----:B------:R-:W-:-:S02]  /*65e0*/  ISETP.LT.OR P1, PT, R2, 0x12, P1 ;  /* 0x000000120200780c */ /* 0x000fc40000f21670 */
[----:B------:R-:W-:Y:S02]  /*65f0*/  FMNMX.FTZ R0, R177, R0, !PT ;  /* 0x00000000b1007209 */ /* 0x000fe40007810000 */
[----:B------:R-:W-:Y:S02]  /*6600*/  FSEL R193, R131, -INF , !P1 ;  /* 0xff80000083c17808 */ /* 0x000fe40004800000 */
        /* <DEDUP_REMOVED lines=24> */
[----:B------:R-:W-:Y:S02]  /*6790*/  LOP3.LUT P1, RZ, R16, 0x4000, RZ, 0xc0, !PT ;  /* 0x0000400010ff7812 */ /* 0x000fe4000782c0ff */
[----:B------:R-:W-:Y:S02]  /*67a0*/  FMNMX.FTZ R0, R125, R0, !PT ;  /* 0x000000007d007209 */ /* 0x000fe40007810000 */
[----:B------:R-:W-:Y:S02]  /*67b0*/  ISETP.GT.AND P1, PT, R4, 0x28, !P1 ;  /* 0x000000280400780c */ /* 0x000fe40004f24270 */
[----:B------:R-:W-:-:S02]  /*67c0*/  FMNMX.FTZ R0, R153, R0, !PT ;  /* 0x0000000099007209 */ /* 0x000fc40007810000 */
[----:B------:R-:W-:Y:S02]  /*67d0*/  ISETP.LT.OR P1, PT, R2, 0x29, P1 ;  /* 0x000000290200780c */ /* 0x000fe40000f21670 */
[----:B------:R-:W-:Y:S02]  /*67e0*/  FMNMX.FTZ R0, R3, R0, !PT ;  /* 0x0000000003007209 */ /* 0x000fe40007810000 */
[----:B------:R-:W-:Y:S02]  /*67f0*/  FSEL R199, R142, -INF , !P1 ;  /* 0xff8000008ec77808 */ /* 0x000fe40004800000 */
[----:B------:R-:W-:Y:S02]  /*6800*/  LOP3.LUT P1, RZ, R16, 0x2000, RZ, 0xc0, !PT ;  /* 0x0000200010ff7812 */ /* 0x000fe4000782c0ff */
[----:B------:R-:W-:Y:S02]  /*6810*/  FMNMX.FTZ R0, R157, R0, !PT ;  /* 0x000000009d007209 */ /* 0x000fe40007810000 */
[----:B------:R-:W-:-:S02]  /*6820*/  ISETP.GT.AND P1, PT, R4, 0x29, !P1 ;  /* 0x000000290400780c */ /* 0x000fc40004f24270 */
[----:B------:R-:W-:Y:S02]  /*6830*/  FMNMX.FTZ R0, R133, R0, !PT ;  /* 0x0000000085007209 */ /* 0x000fe40007810000 */
[----:B------:R-:W-:Y:S02]  /*6840*/  ISETP.LT.OR P1, PT, R2, 0x2a, P1 ;  /* 0x0000002a0200780c */ /* 0x000fe40000f21670 */
[----:B------:R-:W-:Y:S02]  /*6850*/  FMNMX.FTZ R0, R161, R0, !PT ;  /* 0x00000000a1007209 */ /* 0x000fe40007810000 */
[----:B------:R-:W-:Y:S02]  /*6860*/  FSEL R143, R143, -INF , !P1 ;  /* 0xff8000008f8f7808 */ /* 0x000fe40004800000 */
[C---:B------:R-:W-:Y:S02]  /*6870*/  LOP3.LUT P1, RZ, R16.reuse, 0x1000, RZ, 0xc0, !PT ;  /* 0x0000100010ff7812 */ /* 0x040fe4000782c0ff */
[----:B------:R-:W-:-:S02]  /*6880*/  LOP3.LUT P2, RZ, R16, 0x80, RZ, 0xc0, !PT ;  /* 0x0000008010ff7812 */ /* 0x000fc4000784c0ff */
[----:B------:R-:W-:Y:S02]  /*6890*/  ISETP.GT.AND P1, PT, R4, 0x30, !P1 ;  /* 0x000000300400780c */ /* 0x000fe40004f24270 */
[----:B------:R-:W-:Y:S02]  /*68a0*/  FMNMX.FTZ R0, R129, R0, !PT ;  /* 0x0000000081007209 */ /* 0x000fe40007810000 */
[----:B------:R-:W-:Y:S02]  /*68b0*/  ISETP.LT.OR P1, PT, R2, 0x31, P1 ;  /* 0x000000310200780c */ /* 0x000fe40000f21670 */
[----:B------:R-:W-:Y:S02]  /*68c0*/  FMNMX.FTZ R120, R165, R0, !PT ;  /* 0x00000000a5787209 */ /* 0x000fe40007810000 */
[----:B------:R-:W-:Y:S01]  /*68d0*/  FSEL R123, R146, -INF , !P1 ;  /* 0xff800000927b7808 */ /* 0x000fe20004800000 */
[----:B------:R-:W0:Y:S01]  /*68e0*/  LDC R0, c[0x0][0x988] ;  /* 0x00026200ff007b82 */ /* 0x000e220000000800 */
[C---:B------:R-:W-:Y:S01]  /*68f0*/  LOP3.LUT P1, RZ, R16.reuse, 0x800, RZ, 0xc0, !PT ;  /* 0x0000080010ff7812 */ /* 0x040fe2000782c0ff */
[----:B------:R-:W1:Y:S01]  /*6900*/  SHFL.BFLY PT, R5, R120, 0x2, 0x1f ;  /* 0x0c401f0078057f89 */ /* 0x000e6200000e0000 */
[----:B------:R-:W-:-:S02]  /*6910*/  LOP3.LUT P6, RZ, R16, 0x40, RZ, 0xc0, !PT ;  /* 0x0000004010ff7812 */ /* 0x000fc400078cc0ff */
[C---:B------:R-:W-:Y:S02]  /*6920*/  ISETP.GT.AND P1, PT, R4.reuse, 0x31, !P1 ;  /* 0x000000310400780c */ /* 0x040fe40004f24270 */
[----:B------:R-:W-:Y:S02]  /*6930*/  ISETP.GT.AND P3, PT, R4, 0x50, !P3 ;  /* 0x000000500400780c */ /* 0x000fe40005f64270 */
[----:B------:R-:W-:Y:S02]  /*6940*/  ISETP.LT.OR P1, PT, R2, 0x32, P1 ;  /* 0x000000320200780c */ /* 0x000fe40000f21670 */
[----:B------:R-:W-:Y:S02]  /*6950*/  ISETP.GT.AND P4, PT, R4, 0x51, !P4 ;  /* 0x000000510400780c */ /* 0x000fe40006784270 */
[----:B------:R-:W-:Y:S02]  /*6960*/  FSEL R147, R147, -INF , !P1 ;  /* 0xff80000093937808 */ /* 0x000fe40004800000 */
[----:B------:R-:W-:-:S02]  /*6970*/  LOP3.LUT P1, RZ, R16, 0x400, RZ, 0xc0, !PT ;  /* 0x0000040010ff7812 */ /* 0x000fc4000782c0ff */
[----:B------:R-:W-:Y:S02]  /*6980*/  ISETP.LT.OR P3, PT, R2, 0x51, P3 ;  /* 0x000000510200780c */ /* 0x000fe40001f61670 */
[C---:B------:R-:W-:Y:S02]  /*6990*/  ISETP.GT.AND P1, PT, R4.reuse, 0x38, !P1 ;  /* 0x000000380400780c */ /* 0x040fe40004f24270 */
[----:B------:R-:W-:Y:S02]  /*69a0*/  ISETP.GT.AND P5, PT, R4, 0x58, !P5 ;  /* 0x000000580400780c */ /* 0x000fe40006fa4270 */
[C---:B------:R-:W-:Y:S02]  /*69b0*/  ISETP.LT.OR P1, PT, R2.reuse, 0x39, P1 ;  /* 0x000000390200780c */ /* 0x040fe40000f21670 */
[----:B------:R-:W-:Y:S02]  /*69c0*/  ISETP.LT.OR P4, PT, R2, 0x52, P4 ;  /* 0x000000520200780c */ /* 0x000fe40002781670 */
[----:B------:R-:W-:-:S02]  /*69d0*/  FSEL R127, R150, -INF , !P1 ;  /* 0xff800000967f7808 */ /* 0x000fc40004800000 */
[----:B------:R-:W-:Y:S02]  /*69e0*/  LOP3.LUT P1, RZ, R16, 0x200, RZ, 0xc0, !PT ;  /* 0x0000020010ff7812 */ /* 0x000fe4000782c0ff */
[----:B-1----:R-:W-:Y:S02]  /*69f0*/  FMNMX.FTZ R124, R120, R5, !PT ;  /* 0x00000005787c7209 */ /* 0x002fe40007810000 */
[----:B------:R-:W-:Y:S02]  /*6a00*/  ISETP.GT.AND P1, PT, R4, 0x39, !P1 ;  /* 0x000000390400780c */ /* 0x000fe40004f24270 */
[C---:B------:R-:W-:Y:S01]  /*6a10*/  ISETP.LT.OR P5, PT, R2.reuse, 0x59, P5 ;  /* 0x000000590200780c */ /* 0x040fe20002fa1670 */
[----:B------:R-:W1:Y:S01]  /*6a20*/  SHFL.BFLY PT, R5, R124, 0x1, 0x1f ;  /* 0x0c201f007c057f89 */ /* 0x000e6200000e0000 */
[----:B------:R-:W-:Y:S02]  /*6a30*/  ISETP.LT.OR P1, PT, R2, 0x3a, P1 ;  /* 0x0000003a0200780c */ /* 0x000fe40000f21670 */
[----:B------:R-:W-:-:S02]  /*6a40*/  FSEL R163, R163, -INF , !P4 ;  /* 0xff800000a3a37808 */ /* 0x000fc40006000000 */
[----:B------:R-:W-:Y:S02]  /*6a50*/  FSEL R151, R151, -INF , !P1 ;  /* 0xff80000097977808 */ /* 0x000fe40004800000 */
[----:B------:R-:W-:-:S04]  /*6a60*/  LOP3.LUT P1, RZ, R16, 0x100, RZ, 0xc0, !PT ;  /* 0x0000010010ff7812 */ /* 0x000fc8000782c0ff */
[----:B------:R-:W-:-:S04]  /*6a70*/  ISETP.GT.AND P1, PT, R4, 0x40, !P1 ;  /* 0x000000400400780c */ /* 0x000fc80004f24270 */
[----:B------:R-:W-:-:S04]  /*6a80*/  ISETP.LT.OR P1, PT, R2, 0x41, P1 ;  /* 0x000000410200780c */ /* 0x000fc80000f21670 */
[----:B------:R-:W-:Y:S02]  /*6a90*/  FSEL R131, R154, -INF , !P1 ;  /* 0xff8000009a837808 */ /* 0x000fe40004800000 */
[----:B------:R-:W-:Y:S02]  /*6aa0*/  ISETP.GT.AND P1, PT, R4, 0x41, !P2 ;  /* 0x000000410400780c */ /* 0x000fe40005724270 */
[----:B------:R-:W-:Y:S02]  /*6ab0*/  LOP3.LUT P2, RZ, R16, 0x20, RZ, 0xc0, !PT ;  /* 0x0000002010ff7812 */ /* 0x000fe4000784c0ff */
[----:B------:R-:W-:Y:S02]  /*6ac0*/  ISETP.LT.OR P1, PT, R2, 0x42, P1 ;  /* 0x000000420200780c */ /* 0x000fe40000f21670 */
[----:B-1----:R-:W-:Y:S02]  /*6ad0*/  FMNMX.FTZ R5, R124, R5, !PT ;  /* 0x000000057c057209 */ /* 0x002fe40007810000 */
[----:B------:R-:W-:-:S02]  /*6ae0*/  FSEL R155, R155, -INF , !P1 ;  /* 0xff8000009b9b7808 */ /* 0x000fc40004800000 */
[----:B------:R-:W-:Y:S01]  /*6af0*/  ISETP.GT.AND P1, PT, R4, 0x48, !P6 ;  /* 0x000000480400780c */ /* 0x000fe20007724270 */
[----:B0-----:R-:W-:Y:S01]  /*6b00*/  FMUL.FTZ R20, R5, R0 ;  /* 0x0000000005147220 */ /* 0x001fe20000410000 */
[----:B------:R-:W-:Y:S02]  /*6b10*/  LOP3.LUT P6, RZ, R16, 0x2, RZ, 0xc0, !PT ;  /* 0x0000000210ff7812 */ /* 0x000fe400078cc0ff */
[----:B------:R-:W-:Y:S02]  /*6b20*/  ISETP.LT.OR P1, PT, R2, 0x49, P1 ;  /* 0x000000490200780c */ /* 0x000fe40000f21670 */
[----:B------:R-:W-:Y:S02]  /*6b30*/  ISETP.GT.AND P2, PT, R4, 0x49, !P2 ;  /* 0x000000490400780c */ /* 0x000fe40005744270 */
[----:B------:R-:W-:Y:S02]  /*6b40*/  FSEL R201, R158, -INF , !P1 ;  /* 0xff8000009ec97808 */ /* 0x000fe40004800000 */
[----:B------:R-:W-:-:S02]  /*6b50*/  ISETP.GT.AND P1, PT, R4, RZ, !P6 ;  /* 0x000000ff0400720c */ /* 0x000fc40007724270 */
[C---:B------:R-:W-:Y:S02]  /*6b60*/  ISETP.LT.OR P2, PT, R2.reuse, 0x4a, P2 ;  /* 0x0000004a0200780c */ /* 0x040fe40001741670 */
[----:B------:R-:W-:Y:S02]  /*6b70*/  ISETP.LT.OR P1, PT, R2, 0x1, P1 ;  /* 0x000000010200780c */ /* 0x000fe40000f21670 */
[----:B------:R-:W-:Y:S02]  /*6b80*/  LOP3.LUT P6, RZ, R16, 0x1, RZ, 0xc0, !PT ;  /* 0x0000000110ff7812 */ /* 0x000fe400078cc0ff */
[----:B------:R-:W-:Y:S02]  /*6b90*/  FSEL R207, R122, -INF , !P1 ;  /* 0xff8000007acf7808 */ /* 0x000fe40004800000 */
[----:B------:R-:W-:Y:S02]  /*6ba0*/  FSETP.NEU.FTZ.AND P1, PT, R5, -INF , PT ;  /* 0xff8000000500780b */ /* 0x000fe40003f3d000 */
[----:B------:R-:W-:-:S02]  /*6bb0*/  FMNMX.FTZ R120, R207, R14, !PT ;  /* 0x0000000ecf787209 */ /* 0x000fc40007810000 */
[----:B------:R-:W-:Y:S02]  /*6bc0*/  FSEL R20, R20, RZ, P1 ;  /* 0x000000ff14147208 */ /* 0x000fe40000800000 */
[----:B------:R-:W-:Y:S02]  /*6bd0*/  FMNMX.FTZ R120, R185, R120, !PT ;  /* 0x00000078b9787209 */ /* 0x000fe40007810000 */
[----:B------:R-:W-:Y:S01]  /*6be0*/  ISETP.GT.AND P6, PT, R4, 0x59, !P6 ;  /* 0x000000590400780c */ /* 0x000fe200077c4270 */
[--C-:B------:R-:W-:Y:S01]  /*6bf0*/  FFMA.FTZ R190, R171, R0, -R20.reuse ;  /* 0x00000000abbe7223 */ /* 0x100fe20000010814 */
[----:B------:R-:W-:Y:S01]  /*6c00*/  FMNMX.FTZ R120, R187, R120, !PT ;  /* 0x00000078bb787209 */ /* 0x000fe20007810000 */
[-CC-:B------:R-:W-:Y:S01]  /*6c10*/  FFMA.FTZ R171, R173, R0.reuse, -R20.reuse ;  /* 0x00000000adab7223 */ /* 0x180fe20000010814 */
[-CC-:B------:R-:W-:Y:S01]  /*6c20*/  FFMA.FTZ R173, R177, R0.reuse, -R20.reuse ;  /* 0x00000000b1ad7223 */ /* 0x180fe20000010814 */
[----:B------:R-:W-:Y:S01]  /*6c30*/  FSEL R177, R159, -INF , !P2 ;  /* 0xff8000009fb17808 */ /* 0x000fe20005000000 */
[--C-:B------:R-:W-:Y:S01]  /*6c40*/  FFMA.FTZ R186, R179, R0, -R20.reuse ;  /* 0x00000000b3ba7223 */ /* 0x100fe20000010814 */
[----:B------:R-:W-:Y:S01]  /*6c50*/  FMNMX.FTZ R120, R189, R120, !PT ;  /* 0x00000078bd787209 */ /* 0x000fe20007810000 */
[-CC-:B------:R-:W-:Y:S01]  /*6c60*/  FFMA.FTZ R159, R169, R0.reuse, -R20.reuse ;  /* 0x00000000a99f7223 */ /* 0x180fe20000010814 */
[----:B------:R-:W-:Y:S01]  /*6c70*/  FSEL R179, R162, -INF , !P3 ;  /* 0xff800000a2b37808 */ /* 0x000fe20005800000 */
[--C-:B------:R-:W-:Y:S01]  /*6c80*/  FFMA.FTZ R182, R137, R0, -R20.reuse ;  /* 0x0000000089b67223 */ /* 0x100fe20000010814 */
[----:B------:R-:W-:Y:S01]  /*6c90*/  FMNMX.FTZ R120, R191, R120, !PT ;  /* 0x00000078bf787209 */ /* 0x000fe20007810000 */
[-CC-:B------:R-:W-:Y:S01]  /*6ca0*/  FFMA.FTZ R137, R141, R0.reuse, -R20.reuse ;  /* 0x000000008d897223 */ /* 0x180fe20000010814 */
[----:B------:R-:W-:Y:S01]  /*6cb0*/  ISETP.LT.OR P6, PT, R2, 0x5a, P6 ;  /* 0x0000005a0200780c */ /* 0x000fe200037c1670 */
[--C-:B------:R-:W-:Y:S01]  /*6cc0*/  FFMA.FTZ R176, R21, R0, -R20.reuse ;  /* 0x0000000015b07223 */ /* 0x100fe20000010814 */
[----:B------:R-:W-:Y:S01]  /*6cd0*/  FMNMX.FTZ R120, R193, R120, !PT ;  /* 0x00000078c1787209 */ /* 0x000fe20007810000 */
        /* <DEDUP_REMOVED lines=9> */
[----:B------:R-:W-:Y:S01]  /*6d70*/  FSEL R2, R5, RZ, P1 ;  /* 0x000000ff05027208 */ /* 0x000fe20000800000 */
[--C-:B------:R-:W-:Y:S01]  /*6d80*/  FFMA.FTZ R168, R133, R0, -R20.reuse ;  /* 0x0000000085a87223 */ /* 0x100fe20000010814 */
[----:B------:R-:W-:Y:S01]  /*6d90*/  FMNMX.FTZ R120, R197, R120, !PT ;  /* 0x00000078c5787209 */ /* 0x000fe20007810000 */
[-CC-:B------:R-:W-:Y:S01]  /*6da0*/  FFMA.FTZ R205, R205, R0.reuse, -R20.reuse ;  /* 0x00000000cdcd7223 */ /* 0x180fe20000010814 */
[--C-:B------:R-:W-:Y:S01]  /*6db0*/  FFMA.FTZ R188, R203, R0, -R20.reuse ;  /* 0x00000000cbbc7223 */ /* 0x100fe20000010814 */
[----:B------:R-:W-:Y:S01]  /*6dc0*/  FADD.FTZ R3, -R2, R13 ;  /* 0x0000000d02037221 */ /* 0x000fe20000010100 */
[----:B------:R-:W-:Y:S01]  /*6dd0*/  FMNMX.FTZ R120, R139, R120, !PT ;  /* 0x000000788b787209 */ /* 0x000fe20007810000 */
[-CC-:B------:R-:W-:Y:S01]  /*6de0*/  FFMA.FTZ R175, R181, R0.reuse, -R20.reuse ;  /* 0x00000000b5af7223 */ /* 0x180fe20000010814 */
[-CC-:B------:R-:W-:Y:S01]  /*6df0*/  FFMA.FTZ R180, R183, R0.reuse, -R20.reuse ;  /* 0x00000000b7b47223 */ /* 0x180fe20000010814 */
[----:B------:R-:W-:Y:S01]  /*6e00*/  FMUL.FTZ R3, R3, R0 ;  /* 0x0000000003037220 */ /* 0x000fe20000410000 */
[----:B------:R-:W-:Y:S01]  /*6e10*/  FMNMX.FTZ R120, R199, R120, !PT ;  /* 0x00000078c7787209 */ /* 0x000fe20007810000 */
[-CC-:B------:R-:W-:Y:S01]  /*6e20*/  FFMA.FTZ R121, R149, R0.reuse, -R20.reuse ;  /* 0x0000000095797223 */ /* 0x180fe20000010814 */
[-CC-:B------:R-:W-:Y:S01]  /*6e30*/  FFMA.FTZ R125, R153, R0.reuse, -R20.reuse ;  /* 0x00000000997d7223 */ /* 0x180fe20000010814 */
[--C-:B------:R-:W-:Y:S01]  /*6e40*/  FFMA.FTZ R133, R161, R0, -R20.reuse ;  /* 0x00000000a1857223 */ /* 0x100fe20000010814 */
[----:B------:R-:W-:Y:S01]  /*6e50*/  FMNMX.FTZ R120, R143, R120, !PT ;  /* 0x000000788f787209 */ /* 0x000fe20007810000 */
[-CC-:B------:R-:W-:Y:S01]  /*6e60*/  FFMA.FTZ R170, R129, R0.reuse, -R20.reuse ;  /* 0x0000000081aa7223 */ /* 0x180fe20000010814 */
[----:B------:R-:W-:Y:S01]  /*6e70*/  FFMA.FTZ R13, R165, R0, -R20 ;  /* 0x00000000a50d7223 */ /* 0x000fe20000010814 */
[----:B------:R-:W-:Y:S01]  /*6e80*/  MUFU.EX2 R2, R3 ;  /* 0x0000000300027308 */ /* 0x000fe20000000800 */
[----:B------:R-:W-:-:S04]  /*6e90*/  FMNMX.FTZ R120, R123, R120, !PT ;  /* 0x000000787b787209 */ /* 0x000fc80007810000 */
[----:B------:R-:W-:-:S03]  /*6ea0*/  FMNMX.FTZ R120, R147, R120, !PT ;  /* 0x0000007893787209 */ /* 0x000fc60007810000 */
[----:B------:R-:W0:Y:S01]  /*6eb0*/  MUFU.EX2 R205, R205 ;  /* 0x000000cd00cd7308 */ /* 0x000e220000000800 */
[----:B------:R-:W-:-:S04]  /*6ec0*/  FMNMX.FTZ R120, R127, R120, !PT ;  /* 0x000000787f787209 */ /* 0x000fc80007810000 */
[----:B------:R-:W-:-:S03]  /*6ed0*/  FMNMX.FTZ R120, R151, R120, !PT ;  /* 0x0000007897787209 */ /* 0x000fc60007810000 */
[----:B------:R-:W1:Y:S01]  /*6ee0*/  MUFU.EX2 R188, R188 ;  /* 0x000000bc00bc7308 */ /* 0x000e620000000800 */
[----:B------:R-:W-:-:S04]  /*6ef0*/  FMNMX.FTZ R120, R131, R120, !PT ;  /* 0x0000007883787209 */ /* 0x000fc80007810000 */
[----:B------:R-:W-:-:S03]  /*6f00*/  FMNMX.FTZ R120, R155, R120, !PT ;  /* 0x000000789b787209 */ /* 0x000fc60007810000 */
[----:B------:R-:W-:Y:S01]  /*6f10*/  MUFU.EX2 R190, R190 ;  /* 0x000000be00be7308 */ /* 0x000fe20000000800 */
[----:B------:R-:W-:Y:S01]  /*6f20*/  FMNMX.FTZ R120, R201, R120, !PT ;  /* 0x00000078c9787209 */ /* 0x000fe20007810000 */
[----:B0-----:R-:W-:-:S03]  /*6f30*/  FFMA.FTZ R9, R2, R9, R205 ;  /* 0x0000000902097223 */ /* 0x001fc600000100cd */
[----:B------:R-:W-:-:S03]  /*6f40*/  FMNMX.FTZ R120, R177, R120, !PT ;  /* 0x00000078b1787209 */ /* 0x000fc60007810000 */
[----:B------:R-:W-:Y:S01]  /*6f50*/  MUFU.EX2 R171, R171 ;  /* 0x000000ab00ab7308 */ /* 0x000fe20000000800 */
[----:B------:R-:W-:Y:S01]  /*6f60*/  FMNMX.FTZ R120, R179, R120, !PT ;  /* 0x00000078b3787209 */ /* 0x000fe20007810000 */
[----:B-1----:R-:W-:-:S03]  /*6f70*/  FADD.FTZ R9, R188, R9 ;  /* 0x00000009bc097221 */ /* 0x002fc60000010000 */
[----:B------:R-:W-:-:S03]  /*6f80*/  FMNMX.FTZ R120, R163, R120, !PT ;  /* 0x00000078a3787209 */ /* 0x000fc60007810000 */
[----:B------:R-:W-:Y:S01]  /*6f90*/  MUFU.EX2 R184, R184 ;  /* 0x000000b800b87308 */ /* 0x000fe20000000800 */
[----:B------:R-:W-:-:S04]  /*6fa0*/  FMNMX.FTZ R120, R169, R120, !PT ;  /* 0x00000078a9787209 */ /* 0x000fc80007810000 */
[----:B------:R-:W-:-:S03]  /*6fb0*/  FMNMX.FTZ R120, R167, R120, !PT ;  /* 0x00000078a7787209 */ /* 0x000fc60007810000 */
[----:B------:R-:W-:Y:S02]  /*6fc0*/  MUFU.EX2 R173, R173 ;  /* 0x000000ad00ad7308 */ /* 0x000fe40000000800 */
[----:B------:R-:W0:Y:S06]  /*6fd0*/  SHFL.BFLY PT, R141, R120, 0x2, 0x1f ;  /* 0x0c401f00788d7f89 */ /* 0x000e2c00000e0000 */
[----:B------:R-:W-:Y:S08]  /*6fe0*/  MUFU.EX2 R186, R186 ;  /* 0x000000ba00ba7308 */ /* 0x000ff00000000800 */
[----:B------:R-:W-:Y:S08]  /*6ff0*/  MUFU.EX2 R175, R175 ;  /* 0x000000af00af7308 */ /* 0x000ff00000000800 */
[----:B------:R-:W-:Y:S01]  /*7000*/  MUFU.EX2 R180, R180 ;  /* 0x000000b400b47308 */ /* 0x000fe20000000800 */
[----:B0-----:R-:W-:Y:S01]  /*7010*/  FMNMX.FTZ R4, R120, R141, !PT ;  /* 0x0000008d78047209 */ /* 0x001fe20007810000 */
[----:B------:R-:W-:-:S04]  /*7020*/  FFMA.FTZ R141, R157, R0, -R20 ;  /* 0x000000009d8d7223 */ /* 0x000fc80000010814 */
[----:B------:R-:W0:Y:S02]  /*7030*/  SHFL.BFLY PT, R145, R4, 0x1, 0x1f ;  /* 0x0c201f0004917f89 */ /* 0x000e2400000e0000 */
[----:B------:R-:W-:Y:S08]  /*7040*/  MUFU.EX2 R159, R159 ;  /* 0x0000009f009f7308 */ /* 0x000ff00000000800 */
[----:B------:R-:W-:Y:S08]  /*7050*/  MUFU.EX2 R182, R182 ;  /* 0x000000b600b67308 */ /* 0x000ff00000000800 */
[----:B------:R-:W-:Y:S01]  /*7060*/  MUFU.EX2 R137, R137 ;  /* 0x0000008900897308 */ /* 0x000fe20000000800 */
[----:B0-----:R-:W-:-:S07]  /*7070*/  FMNMX.FTZ R4, R4, R145, !PT ;  /* 0x0000009104047209 */ /* 0x001fce0007810000 */
[----:B------:R-:W-:Y:S01]  /*7080*/  MUFU.EX2 R176, R176 ;  /* 0x000000b000b07308 */ /* 0x000fe20000000800 */
[C---:B------:R-:W-:Y:S01]  /*7090*/  FSETP.NEU.FTZ.AND P1, PT, R4.reuse, -INF , PT ;  /* 0xff8000000400780b */ /* 0x040fe20003f3d000 */
[----:B------:R-:W-:-:S03]  /*70a0*/  FMUL.FTZ R20, R4, R0 ;  /* 0x0000000004147220 */ /* 0x000fc60000410000 */
[----:B------:R-:W-:-:S03]  /*70b0*/  FSEL R3, R4, RZ, P1 ;  /* 0x000000ff04037208 */ /* 0x000fc60000800000 */
[----:B------:R-:W-:Y:S01]  /*70c0*/  MUFU.EX2 R21, R21 ;  /* 0x0000001500157308 */ /* 0x000fe20000000800 */
[----:B------:R-:W-:Y:S01]  /*70d0*/  FSEL R20, R20, RZ, P1 ;  /* 0x000000ff14147208 */ /* 0x000fe20000800000 */
[----:B------:R-:W-:-:S04]  /*70e0*/  FADD.FTZ R3, -R3, R14 ;  /* 0x0000000e03037221 */ /* 0x000fc80000010100 */
[-CC-:B------:R-:W-:Y:S01]  /*70f0*/  FFMA.FTZ R120, R207, R0.reuse, -R20.reuse ;  /* 0x00000000cf787223 */ /* 0x180fe20000010814 */
[-CC-:B------:R-:W-:Y:S01]  /*7100*/  FFMA.FTZ R129, R185, R0.reuse, -R20.reuse ;  /* 0x00000000b9817223 */ /* 0x180fe20000010814 */
[-C--:B------:R-:W-:Y:S01]  /*7110*/  FMUL.FTZ R3, R3, R0.reuse ;  /* 0x0000000003037220 */ /* 0x080fe20000410000 */
        /* <DEDUP_REMOVED lines=11> */
[----:B------:R-:W0:Y:S01]  /*71d0*/  MUFU.EX2 R3, R3 ;  /* 0x0000000300037308 */ /* 0x000e220000000800 */
        /* <DEDUP_REMOVED lines=12> */
[----:B------:R-:W-:-:S03]  /*72a0*/  FFMA.FTZ R20, R167, R0, -R20 ;  /* 0x00000000a7147223 */ /* 0x000fc60000010814 */
[----:B------:R-:W2:Y:S01]  /*72b0*/  MUFU.EX2 R122, R122 ;  /* 0x0000007a007a7308 */ /* 0x000ea20000000800 */
[----:B0-----:R-:W-:-:S07]  /*72c0*/  FFMA.FTZ R8, R3, R8, R120 ;  /* 0x0000000803087223 */ /* 0x001fce0000010078 */
[----:B------:R-:W0:Y:S01]  /*72d0*/  MUFU.EX2 R145, R145 ;  /* 0x0000009100917308 */ /* 0x000e220000000800 */
[----:B-1----:R-:W-:Y:S01]  /*72e0*/  FADD.FTZ R135, R129, R8 ;  /* 0x0000000881877221 */ /* 0x002fe20000010000 */
[----:B------:R-:W-:-:S04]  /*72f0*/  FADD.FTZ R8, R190, R9 ;  /* 0x00000009be087221 */ /* 0x000fc80000010000 */
[----:B------:R-:W-:Y:S02]  /*7300*/  FADD.FTZ R9, R171, R8 ;  /* 0x00000008ab097221 */ /* 0x000fe40000010000 */
[----:B------:R-:W1:Y:S01]  /*7310*/  MUFU.EX2 R185, R185 ;  /* 0x000000b900b97308 */ /* 0x000e620000000800 */
[----:B--2---:R-:W-:Y:S01]  /*7320*/  FADD.FTZ R134, R122, R135 ;  /* 0x000000877a867221 */ /* 0x004fe20000010000 */
[----:B------:R-:W-:-:S04]  /*7330*/  FADD.FTZ R8, R184, R9 ;  /* 0x00000009b8087221 */ /* 0x000fc80000010000 */
[----:B------:R-:W-:Y:S02]  /*7340*/  FADD.FTZ R135, R173, R8 ;  /* 0x00000008ad877221 */ /* 0x000fe40000010000 */
[----:B------:R-:W2:Y:S01]  /*7350*/  MUFU.EX2 R124, R124 ;  /* 0x0000007c007c7308 */ /* 0x000ea20000000800 */
[----:B0-----:R-:W-:-:S07]  /*7360*/  FADD.FTZ R134, R145, R134 ;  /* 0x0000008691867221 */ /* 0x001fce0000010000 */
        /* <DEDUP_REMOVED lines=9> */
[----:B0-----:R-:W-:Y:S01]  /*7400*/  FADD.FTZ R9, R187, R8 ;  /* 0x00000008bb097221 */ /* 0x001fe20000010000 */
[----:B------:R-:W-:-:S04]  /*7410*/  FADD.FTZ R134, R182, R135 ;  /* 0x00000087b6867221 */ /* 0x000fc80000010000 */
[----:B------:R-:W-:Y:S02]  /*7420*/  FADD.FTZ R135, R137, R134 ;  /* 0x0000008689877221 */ /* 0x000fe40000010000 */
[----:B------:R-:W0:Y:S01]  /*7430*/  MUFU.EX2 R128, R128 ;  /* 0x0000008000807308 */ /* 0x000e220000000800 */
[----:B-1----:R-:W-:Y:S01]  /*7440*/  FADD.FTZ R8, R126, R9 ;  /* 0x000000097e087221 */ /* 0x002fe20000010000 */
[----:B------:R-:W-:-:S04]  /*7450*/  FADD.FTZ R134, R176, R135 ;  /* 0x00000087b0867221 */ /* 0x000fc80000010000 */
[----:B------:R-:W-:Y:S02]  /*7460*/  FADD.FTZ R135, R21, R134 ;  /* 0x0000008615877221 */ /* 0x000fe40000010000 */
        /* <DEDUP_REMOVED lines=52> */
.L_x_1015:
[----:B------:R-:W0:Y:S01]  /*77b0*/  S2UR UR5, SR_CgaCtaId ;  /* 0x00000000000579c3 */ /* 0x000e220000008800 */
[----:B------:R-:W-:Y:S01]  /*77c0*/  UIADD3 UR14, UR14, 0x30860, URZ ;  /* 0x000308600e0e7890 */ /* 0x000fe2000fffe03f */
[----:B------:R-:W-:Y:S01]  /*77d0*/  ISETP.GT.AND P1, PT, R15, UR60, PT ;  /* 0x0000003c0f007c0c */ /* 0x000fe2000bf24270 */
[----:B------:R-:W-:Y:S01]  /*77e0*/  UMOV UR7, UR4 ;  /* 0x0000000400077c82 */ /* 0x000fe20008000000 */
[----:B------:R-:W-:Y:S01]  /*77f0*/  F2FP.F16.F32.PACK_AB R190, R171, R190 ;  /* 0x000000beabbe723e */ /* 0x000fe200000000ff */
[----:B------:R-:W-:Y:S01]  /*7800*/  VIADD R15, R15, 0xffffffff ;  /* 0xffffffff0f0f7836 */ /* 0x000fe20000000000 */
[----:B------:R-:W-:Y:S02]  /*7810*/  F2FP.F16.F32.PACK_AB R184, R173, R184 ;  /* 0x000000b8adb8723e */ /* 0x000fe400000000ff */
[----:B------:R-:W-:Y:S02]  /*7820*/  F2FP.F16.F32.PACK_AB R186, R175, R186 ;  /* 0x000000baafba723e */ /* 0x000fe400000000ff */
[----:B------:R-:W-:Y:S01]  /*7830*/  F2FP.F16.F32.PACK_AB R183, R14, R183 ;  /* 0x000000b70eb7723e */ /* 0x000fe200000000ff */
[----:B------:R-:W-:Y:S01]  /*7840*/  IMAD.MOV.U32 R14, RZ, RZ, R4 ;  /* 0x000000ffff0e7224 */ /* 0x000fe200078e0004 */
[----:B------:R-:W-:Y:S01]  /*7850*/  F2FP.F16.F32.PACK_AB R170, R13, R170 ;  /* 0x000000aa0daa723e */ /* 0x000fe200000000ff */
[----:B------:R-:W-:Y:S01]  /*7860*/  IMAD.MOV.U32 R13, RZ, RZ, R5 ;  /* 0x000000ffff0d7224 */ /* 0x000fe200078e0005 */
[----:B------:R-:W-:-:S02]  /*7870*/  F2FP.F16.F32.PACK_AB R188, R188, R205 ;  /* 0x000000cdbcbc723e */ /* 0x000fc400000000ff */
[----:B------:R-:W-:Y:S02]  /*7880*/  F2FP.F16.F32.PACK_AB R189, R129, R120 ;  /* 0x0000007881bd723e */ /* 0x000fe400000000ff */
[----:B------:R-:W-:Y:S02]  /*7890*/  F2FP.F16.F32.PACK_AB R191, R145, R122 ;  /* 0x0000007a91bf723e */ /* 0x000fe400000000ff */
[----:B------:R-:W-:Y:S02]  /*78a0*/  F2FP.F16.F32.PACK_AB R185, R124, R185 ;  /* 0x000000b97cb9723e */ /* 0x000fe400000000ff */
[----:B------:R-:W-:Y:S01]  /*78b0*/  F2FP.F16.F32.PACK_AB R187, R126, R187 ;  /* 0x000000bb7ebb723e */ /* 0x000fe200000000ff */
[----:B0-----:R-:W-:Y:S01]  /*78c0*/  UPRMT UR14, UR5, 0x654, UR14 ;  /* 0x00000654050e7896 */ /* 0x001fe2000800000e */
[----:B------:R-:W-:Y:S02]  /*78d0*/  F2FP.F16.F32.PACK_AB R180, R159, R180 ;  /* 0x000000b49fb4723e */ /* 0x000fe400000000ff */
[----:B------:R-:W-:Y:S01]  /*78e0*/  UMOV UR5, UR6 ;  /* 0x0000000600057c82 */ /* 0x000fe20008000000 */
[----:B------:R-:W-:-:S02]  /*78f0*/  F2FP.F16.F32.PACK_AB R181, R128, R181 ;  /* 0x000000b580b5723e */ /* 0x000fc400000000ff */
[----:B------:R-:W-:Y:S02]  /*7900*/  F2FP.F16.F32.PACK_AB R182, R137, R182 ;  /* 0x000000b689b6723e */ /* 0x000fe400000000ff */
[----:B------:R-:W-:Y:S01]  /*7910*/  F2FP.F16.F32.PACK_AB R176, R21, R176 ;  /* 0x000000b015b0723e */ /* 0x000fe200000000ff */
[----:B------:R-:W-:Y:S01]  /*7920*/  SYNCS.ARRIVE.TRANS64.RED.A1T0 RZ, [UR14], RZ ;  /* 0x000000ffffff79a7 */ /* 0x000fe2000810040e */
        /* <DEDUP_REMOVED lines=11> */
.L_x_997:
[----:B------:R-:W-:Y:S01]  /*79e0*/  R2UR UR5, R18 ;  /* 0x00000000120572ca */ /* 0x000fe200000e0000 */
[----:B------:R-:W0:Y:S01]  /*79f0*/  LDC R14, c[0x0][0x2f0] ;  /* 0x0000bc00ff0e7b82 */ /* 0x000e220000000800 */
[----:B------:R-:W-:Y:S01]  /*7a00*/  R2UR UR7, R19 ;  /* 0x00000000130772ca */ /* 0x000fe200000e0000 */
[----:B------:R-:W-:-:S10]  /*7a10*/  UIADD3 UR10, -UR10, 0x1, URZ ;  /* 0x000000010a0a7890 */ /* 0x000fd4000fffe13f */
[----:B------:R-:W-:Y:S01]  /*7a20*/  UISETP.NE.AND UP0, UPT, UR5, URZ, UPT ;  /* 0x0000003f0500728c */ /* 0x000fe2000bf05270 */
[----:B------:R-:W1:Y:S01]  /*7a30*/  S2UR UR5, SR_CTAID.X ;  /* 0x00000000000579c3 */ /* 0x000e620000002500 */
[----:B------:R-:W-:-:S04]  /*7a40*/  UISETP.NE.AND UP1, UPT, UR7, URZ, UPT ;  /* 0x0000003f0700728c */ /* 0x000fc8000bf25270 */
[----:B------:R-:W-:Y:S01]  /*7a50*/  PLOP3.LUT P1, PT, PT, PT, UP0, 0x40, 0x0 ;  /* 0x000000000000781c */ /* 0x000fe20003f2e808 */
[----:B0-----:R-:W-:-:S06]  /*7a60*/  IMAD R14, R17, R14, UR10 ;  /* 0x0000000a110e7e24 */ /* 0x001fcc000f8e020e */
[----:B------:R-:W-:Y:S01]  /*7a70*/  @UP1 ULDC UR10, c[0x0][0x44c] ;  /* 0x00011300000a1ab9 */ /* 0x000fe20000000800 */
[----:B------:R-:W-:Y:S01]  /*7a80*/  @UP1 ULDC UR14, c[0x0][0x450] ;  /* 0x00011400000e1ab9 */ /* 0x000fe20000000800 */
[----:B------:R-:W-:Y:S01]  /*7a90*/  R2UR UR7, R14 ;  /* 0x000000000e0772ca */ /* 0x000fe200000e0000 */
[----:B-1----:R-:W-:-:S04]  /*7aa0*/  ULEA UR5, UR5, 0x7f, 0x7 ;  /* 0x0000007f05057891 */ /* 0x002fc8000f8e383f */
[----:B------:R-:W-:-:S04]  /*7ab0*/  UIMAD.WIDE.U32 UR10, UR5, UR10, URZ ;  /* 0x0000000a050a72a5 */ /* 0x000fc8000f8e003f */
[----:B------:R-:W-:-:S04]  /*7ac0*/  @UP1 USHF.R.U32.HI UR5, URZ, UR14, UR11 ;  /* 0x0000000e3f051299 */ /* 0x000fc8000801160b */
[----:B------:R-:W-:-:S03]  /*7ad0*/  UIADD3 UR5, UR7, UR5, URZ ;  /* 0x0000000507057290 */ /* 0x000fc6000fffe03f */
[----:B------:R-:W-:Y:S02]  /*7ae0*/  ULDC UR7, c[0x0][0x9dc] ;  /* 0x0002770000077ab9 */ /* 0x000fe40000000800 */
[----:B------:R-:W-:Y:S01]  /*7af0*/  UIADD3 UR7, UR5, -UR7, URZ ;  /* 0x8000000705077290 */ /* 0x000fe2000fffe03f */
[----:B------:R-:W-:Y:S11]  /*7b00*/  @P1 BRA `(.L_x_1017) ;  /* 0x00000000004c1947 */ /* 0x000ff60003800000 */
[----:B------:R-:W-:-:S06]  /*7b10*/  UISETP.GT.AND UP0, UPT, UR5, -0x1, UPT ;  /* 0xffffffff0500788c */ /* 0x000fcc000bf04270 */
[----:B------:R-:W-:-:S13]  /*7b20*/  PLOP3.LUT P1, PT, PT, PT, UP0, 0x80, 0x0 ;  /* 0x000000000000781c */ /* 0x000fda0003f2f008 */
[----:B------:R-:W-:Y:S05]  /*7b30*/  @P1 BRA `(.L_x_1018) ;  /* 0x0000000000201947 */ /* 0x000fea0003800000 */
[----:B------:R-:W-:Y:S01]  /*7b40*/  ULDC UR14, c[0x0][0x9e4] ;  /* 0x00027900000e7ab9 */ /* 0x000fe20000000800 */
[----:B------:R-:W-:Y:S02]  /*7b50*/  ULOP3.LUT UR5, URZ, UR5, URZ, 0x33, !UPT ;  /* 0x000000053f057292 */ /* 0x000fe4000f8e333f */
[----:B------:R-:W-:-:S11]  /*7b60*/  UISETP.NE.AND UP0, UPT, UR14, 0x1, UPT ;  /* 0x000000010e00788c */ /* 0x000fd6000bf05270 */
[----:B------:R-:W-:Y:S02]  /*7b70*/  @UP0 ULDC.64 UR18, c[0x0][0x9e8] ;  /* 0x00027a0000120ab9 */ /* 0x000fe40000000a00 */
[----:B------:R-:W-:-:S04]  /*7b80*/  UIMAD.WIDE.U32 UR10, UR5, UR18, URZ ;  /* 0x00000012050a72a5 */ /* 0x000fc8000f8e003f */
[----:B------:R-:W-:-:S04]  /*7b90*/  @UP0 USHF.R.U32.HI UR5, URZ, UR19, UR11 ;  /* 0x000000133f050299 */ /* 0x000fc8000801160b */
[----:B------:R-:W-:Y:S01]  /*7ba0*/  ULOP3.LUT UR5, URZ, UR5, URZ, 0x33, !UPT ;  /* 0x000000053f057292 */ /* 0x000fe2000f8e333f */
[----:B------:R-:W-:Y:S11]  /*7bb0*/  BRA `(.L_x_1019) ;  /* 0x0000000000147947 */ /* 0x000ff60003800000 */
.L_x_1018:
[----:B------:R-:W-:Y:S02]  /*7bc0*/  ULDC UR14, c[0x0][0x9e4] ;  /* 0x00027900000e7ab9 */ /* 0x000fe40000000800 */
[----:B------:R-:W-:-:S11]  /*7bd0*/  UISETP.NE.AND UP0, UPT, UR14, 0x1, UPT ;  /* 0x000000010e00788c */ /* 0x000fd6000bf05270 */
[----:B------:R-:W-:Y:S02]  /*7be0*/  @UP0 ULDC.64 UR18, c[0x0][0x9e8] ;  /* 0x00027a0000120ab9 */ /* 0x000fe40000000a00 */
[----:B------:R-:W-:-:S04]  /*7bf0*/  UIMAD.WIDE.U32 UR10, UR5, UR18, URZ ;  /* 0x00000012050a72a5 */ /* 0x000fc8000f8e003f */
[----:B------:R-:W-:-:S12]  /*7c00*/  @UP0 USHF.R.U32.HI UR5, URZ, UR19, UR11 ;  /* 0x000000133f050299 */ /* 0x000fd8000801160b */
.L_x_1019:
[----:B------:R-:W-:-:S04]  /*7c10*/  UIMAD UR5, UR5, UR14, URZ ;  /* 0x0000000e050572a4 */ /* 0x000fc8000f8e023f */
[----:B------:R-:W-:-:S04]  /*7c20*/  UISETP.LT.AND UP0, UPT, UR7, UR5, UPT ;  /* 0x000000050700728c */ /* 0x000fc8000bf01270 */
[----:B------:R-:W-:-:S12]  /*7c30*/  USEL UR7, UR7, UR5, !UP0 ;  /* 0x0000000507077287 */ /* 0x000fd8000c000000 */
.L_x_1017:
[----:B------:R-:W-:Y:S01]  /*7c40*/  UIADD3 UR10, UR7, 0x5f, URZ ;  /* 0x0000005f070a7890 */ /* 0x000fe2000fffe03f */
[----:B------:R-:W-:-:S03]  /*7c50*/  R2UR UR14, R22 ;  /* 0x00000000160e72ca */ /* 0x000fc600000e0000 */
[----:B------:R-:W-:-:S04]  /*7c60*/  UIMAD.WIDE UR10, UR10, 0x2aaaaaab, URZ ;  /* 0x2aaaaaab0a0a78a5 */ /* 0x000fc8000f8e023f */
[----:B------:R-:W-:-:S04]  /*7c70*/  USHF.R.U32.HI UR5, URZ, 0x1f, UR11 ;  /* 0x0000001f3f057899 */ /* 0x000fc8000801160b */
[----:B------:R-:W-:-:S04]  /*7c80*/  ULEA.HI.SX32 UR5, UR11, UR5, 0x1c ;  /* 0x000000050b057291 */ /* 0x000fc8000f8fe23f */
[----:B------:R-:W-:-:S04]  /*7c90*/  UISETP.LT.AND UP0, UPT, UR14, UR5, UPT ;  /* 0x000000050e00728c */ /* 0x000fc8000bf01270 */
[----:B------:R-:W-:-:S06]  /*7ca0*/  USEL UR60, UR14, UR5, !UP0 ;  /* 0x000000050e3c7287 */ /* 0x000fcc000c000000 */
[----:B------:R-:W-:-:S13]  /*7cb0*/  ISETP.GE.AND P1, PT, R15, UR60, PT ;  /* 0x0000003c0f007c0c */ /* 0x000fda000bf26270 */
[----:B------:R-:W-:Y:S05]  /*7cc0*/  @!P1 BRA `(.L_x_1020) ;  /* 0x0000001c00809947 */ /* 0x000fea0003800000 */
[----:B------:R-:W-:Y:S01]  /*7cd0*/  IMAD.MOV.U32 R21, RZ, RZ, R4 ;  /* 0x000000ffff157224 */ /* 0x000fe200078e0004 */
[----:B------:R-:W-:Y:S01]  /*7ce0*/  UMOV UR39, UR6 ;  /* 0x0000000600277c82 */ /* 0x000fe20008000000 */
[----:B------:R-:W-:Y:S01]  /*7cf0*/  IMAD.MOV.U32 R14, RZ, RZ, R5 ;  /* 0x000000ffff0e7224 */ /* 0x000fe200078e0005 */
[----:B------:R-:W-:Y:S01]  /*7d00*/  UMOV UR7, UR4 ;  /* 0x0000000400077c82 */ /* 0x000fe20008000000 */
[----:B------:R-:W-:-:S07]  /*7d10*/  IMAD.MOV.U32 R13, RZ, RZ, R15 ;  /* 0x000000ffff0d7224 */ /* 0x000fce00078e000f */
.L_x_1031:
[----:B------:R-:W-:-:S04]  /*7d20*/  UIADD3 UR4, UR7, 0x1, URZ ;  /* 0x0000000107047890 */ /* 0x000fc8000fffe03f */
[----:B------:R-:W-:-:S04]  /*7d30*/  UISETP.NE.AND UP0, UPT, UR4, 0x2, UPT ;  /* 0x000000020400788c */ /* 0x000fc8000bf05270 */
[----:B------:R-:W-:Y:S02]  /*7d40*/  USEL UR6, URZ, 0x1, UP0 ;  /* 0x000000013f067887 */ /* 0x000fe40008000000 */
[----:B------:R-:W-:Y:S02]  /*7d50*/  USEL UR4, UR4, URZ, UP0 ;  /* 0x0000003f04047287 */ /* 0x000fe40008000000 */
[----:B------:R-:W-:Y:S01]  /*7d60*/  ULOP3.LUT UR6, UR39, UR6, URZ, 0x3c, !UPT ;  /* 0x0000000627067292 */ /* 0x000fe2000f8e3c3f */
[----:B------:R-:W-:Y:S11]  /*7d70*/  @!P0 BRA `(.L_x_1021) ;  /* 0x0000000000048947 */ /* 0x000ff60003800000 */
[----:B------:R-:W-:Y:S01]  /*7d80*/  BPT.TRAP 0x1 ;  /* 0x000000040000795c */ /* 0x000fe20000300000 */
.L_x_1021:
[----:B------:R-:W-:Y:S01]  /*7d90*/  ULEA UR5, UR4, UR38, 0x3 ;  /* 0x0000002604057291 */ /* 0x000fe2000f8e183f */
[----:B------:R-:W-:-:S05]  /*7da0*/  IMAD.U32 R0, RZ, RZ, UR6 ;  /* 0x00000006ff007e24 */ /* 0x000fca000f8e00ff */
[----:B------:R-:W-:-:S04]  /*7db0*/  SHF.L.U32 R0, R0, 0x1f, RZ ;  /* 0x0000001f00007819 */ /* 0x000fc800000006ff */
[----:B------:R0:W1:Y:S01]  /*7dc0*/  SYNCS.PHASECHK.TRANS64.TRYWAIT P1, [UR5+0x30830], R0 ;  /* 0x03083000ff0075a7 */ /* 0x0000620008020145 */
[----:B------:R-:W-:Y:S05]  /*7dd0*/  @!P0 BRA `(.L_x_1022) ;  /* 0x0000000000048947 */ /* 0x000fea0003800000 */
[----:B------:R-:W-:Y:S01]  /*7de0*/  BPT.TRAP 0x1 ;  /* 0x000000040000795c */ /* 0x000fe20000300000 */
.L_x_1022:
[----:B-1----:R-:W-:Y:S05]  /*7df0*/  @P1 BRA `(.L_x_1023) ;  /* 0x0000000000081947 */ /* 0x002fea0003800000 */
[----:B------:R-:W1:Y:S02]  /*7e00*/  SYNCS.PHASECHK.TRANS64.TRYWAIT P1, [UR5+0x30830], R0 ;  /* 0x03083000ff0075a7 */ /* 0x000e640008020145 */
[----:B-1----:R-:W-:Y:S05]  /*7e10*/  @!P1 BRA `(.L_x_1024) ;  /* 0x000000c000189947 */ /* 0x002fea0003800000 */
.L_x_1023:
        /* <DEDUP_REMOVED lines=161> */
.L_x_1025:
[----:B------:R-:W-:Y:S01]  /*8830*/  ULEA UR5, UR7, UR38, 0x3 ;  /* 0x0000002607057291 */ /* 0x000fe2000f8e183f */
[----:B01----:R-:W-:-:S05]  /*8840*/  IMAD.U32 R0, RZ, RZ, UR39 ;  /* 0x00000027ff007e24 */ /* 0x003fca000f8e00ff */
[----:B------:R-:W-:-:S04]  /*8850*/  SHF.L.U32 R0, R0, 0x1f, RZ ;  /* 0x0000001f00007819 */ /* 0x000fc800000006ff */
[----:B------:R0:W1:Y:S01]  /*8860*/  SYNCS.PHASECHK.TRANS64.TRYWAIT P1, [UR5+0x30850], R0 ;  /* 0x03085000ff0075a7 */ /* 0x0000620008020145 */
[----:B------:R-:W-:Y:S05]  /*8870*/  @!P0 BRA `(.L_x_1026) ;  /* 0x0000000000048947 */ /* 0x000fea0003800000 */
[----:B------:R-:W-:Y:S01]  /*8880*/  BPT.TRAP 0x1 ;  /* 0x000000040000795c */ /* 0x000fe20000300000 */
.L_x_1026:
[----:B-1----:R-:W-:Y:S05]  /*8890*/  @P1 BRA `(.L_x_1027) ;  /* 0x0000000000081947 */ /* 0x002fea0003800000 */
[----:B------:R-:W1:Y:S02]  /*88a0*/  SYNCS.PHASECHK.TRANS64.TRYWAIT P1, [UR5+0x30850], R0 ;  /* 0x03085000ff0075a7 */ /* 0x000e640008020145 */
[----:B-1----:R-:W-:Y:S05]  /*88b0*/  @!P1 BRA `(.L_x_1028) ;  /* 0x000000b400889947 */ /* 0x002fea0003800000 */
.L_x_1027:
        /* <DEDUP_REMOVED lines=37> */
.L_x_1029:
[----:B01----:R-:W-:Y:S01]  /*8b10*/  FMNMX.FTZ R0, R120, R14, !PT ;  /* 0x0000000e78007209 */ /* 0x003fe20007810000 */
[----:B------:R-:W0:Y:S01]  /*8b20*/  S2UR UR10, SR_CgaCtaId ;  /* 0x00000000000a79c3 */ /* 0x000e220000008800 */
[----:B------:R-:W-:Y:S01]  /*8b30*/  FMNMX.FTZ R2, R122, R21, !PT ;  /* 0x000000157a027209 */ /* 0x000fe20007810000 */
[----:B------:R-:W-:Y:S01]  /*8b40*/  ULEA UR7, UR4, UR38, 0x3 ;  /* 0x0000002604077291 */ /* 0x000fe2000f8e183f */
[----:B------:R-:W-:Y:S02]  /*8b50*/  FMNMX.FTZ R3, R121, R0, !PT ;  /* 0x0000000079037209 */ /* 0x000fe40007810000 */
[----:B------:R-:W-:Y:S01]  /*8b60*/  FMNMX.FTZ R5, R123, R2, !PT ;  /* 0x000000027b057209 */ /* 0x000fe20007810000 */
[----:B------:R-:W-:Y:S01]  /*8b70*/  UIADD3 UR7, UR7, 0x30840, URZ ;  /* 0x0003084007077890 */ /* 0x000fe2000fffe03f */
        /* <DEDUP_REMOVED lines=45> */
[----:B------:R-:W-:-:S03]  /*8e50*/  FMNMX.FTZ R2, R167, R2, !PT ;  /* 0x00000002a7027209 */ /* 0x000fc60007810000 */
[----:B------:R-:W0:Y:S04]  /*8e60*/  SHFL.BFLY PT, R0, R3, 0x2, 0x1f ;  /* 0x0c401f0003007f89 */ /* 0x000e2800000e0000 */
[----:B------:R-:W1:Y:S01]  /*8e70*/  SHFL.BFLY PT, R5, R2, 0x2, 0x1f ;  /* 0x0c401f0002057f89 */ /* 0x000e6200000e0000 */
[----:B0-----:R-:W-:Y:S02]  /*8e80*/  FMNMX.FTZ R15, R3, R0, !PT ;  /* 0x00000000030f7209 */ /* 0x001fe40007810000 */
[----:B------:R-:W0:Y:S01]  /*8e90*/  LDC R0, c[0x0][0x988] ;  /* 0x00026200ff007b82 */ /* 0x000e220000000800 */
[----:B-1----:R-:W-:Y:S02]  /*8ea0*/  FMNMX.FTZ R20, R2, R5, !PT ;  /* 0x0000000502147209 */ /* 0x002fe40007810000 */
[----:B------:R-:W1:Y:S04]  /*8eb0*/  SHFL.BFLY PT, R4, R15, 0x1, 0x1f ;  /* 0x0c201f000f047f89 */ /* 0x000e6800000e0000 */
[----:B------:R-:W2:Y:S01]  /*8ec0*/  SHFL.BFLY PT, R169, R20, 0x1, 0x1f ;  /* 0x0c201f0014a97f89 */ /* 0x000ea200000e0000 */
[----:B-1----:R-:W-:-:S02]  /*8ed0*/  FMNMX.FTZ R5, R15, R4, !PT ;  /* 0x000000040f057209 */ /* 0x002fc40007810000 */
[----:B--2---:R-:W-:-:S03]  /*8ee0*/  FMNMX.FTZ R4, R20, R169, !PT ;  /* 0x000000a914047209 */ /* 0x004fc60007810000 */
[C---:B0-----:R-:W-:Y:S01]  /*8ef0*/  FMUL.FTZ R171, R5.reuse, R0 ;  /* 0x0000000005ab7220 */ /* 0x041fe20000410000 */
[----:B------:R-:W-:-:S03]  /*8f00*/  FADD.FTZ R169, -R5, R14 ;  /* 0x0000000e05a97221 */ /* 0x000fc60000010100 */
[-CC-:B------:R-:W-:Y:S01]  /*8f10*/  FFMA.FTZ R188, R121, R0.reuse, -R171.reuse ;  /* 0x0000000079bc7223 */ /* 0x180fe200000108ab */
[-CC-:B------:R-:W-:Y:S01]  /*8f20*/  FFMA.FTZ R121, R129, R0.reuse, -R171.reuse ;  /* 0x0000000081797223 */ /* 0x180fe200000108ab */
[-CC-:B------:R-:W-:Y:S01]  /*8f30*/  FFMA.FTZ R129, R137, R0.reuse, -R171.reuse ;  /* 0x0000000089817223 */ /* 0x180fe200000108ab */
[-CC-:B------:R-:W-:Y:S01]  /*8f40*/  FFMA.FTZ R137, R145, R0.reuse, -R171.reuse ;  /* 0x0000000091897223 */ /* 0x180fe200000108ab */
[-CC-:B------:R-:W-:Y:S01]  /*8f50*/  FFMA.FTZ R145, R153, R0.reuse, -R171.reuse ;  /* 0x0000000099917223 */ /* 0x180fe200000108ab */
[-C--:B------:R-:W-:Y:S01]  /*8f60*/  FFMA.FTZ R153, R161, R0.reuse, -R171 ;  /* 0x00000000a1997223 */ /* 0x080fe200000108ab */
[C---:B------:R-:W-:Y:S01]  /*8f70*/  FADD.FTZ R3, -R4.reuse, R21 ;  /* 0x0000001504037221 */ /* 0x040fe20000010100 */
[-C--:B------:R-:W-:Y:S01]  /*8f80*/  FMUL.FTZ R161, R4, R0.reuse ;  /* 0x0000000004a17220 */ /* 0x080fe20000410000 */
[-C--:B------:R-:W-:Y:S01]  /*8f90*/  FFMA.FTZ R15, R120, R0.reuse, -R171 ;  /* 0x00000000780f7223 */ /* 0x080fe200000108ab */
[-C--:B------:R-:W-:Y:S01]  /*8fa0*/  FMUL.FTZ R169, R169, R0.reuse ;  /* 0x00000000a9a97220 */ /* 0x080fe20000410000 */
[-C--:B------:R-:W-:Y:S01]  /*8fb0*/  FMUL.FTZ R3, R3, R0.reuse ;  /* 0x0000000003037220 */ /* 0x080fe20000410000 */
[-CC-:B------:R-:W-:Y:S01]  /*8fc0*/  FFMA.FTZ R14, R122, R0.reuse, -R161.reuse ;  /* 0x000000007a0e7223 */ /* 0x180fe200000108a1 */
[-C--:B------:R-:W-:Y:S01]  /*8fd0*/  FFMA.FTZ R189, R123, R0.reuse, -R161 ;  /* 0x000000007bbd7223 */ /* 0x080fe200000108a1 */
[----:B------:R-:W-:Y:S01]  /*8fe0*/  MUFU.EX2 R2, R169 ;  /* 0x000000a900027308 */ /* 0x000fe20000000800 */
[-C--:B------:R-:W-:Y:S01]  /*8ff0*/  FFMA.FTZ R190, R124, R0.reuse, -R171 ;  /* 0x000000007cbe7223 */ /* 0x080fe200000108ab */
[-C--:B------:R-:W-:Y:S01]  /*9000*/  FFMA.FTZ R191, R126, R0.reuse, -R161 ;  /* 0x000000007ebf7223 */ /* 0x080fe200000108a1 */
[-C--:B------:R-:W-:Y:S01]  /*9010*/  FFMA.FTZ R21, R125, R0.reuse, -R171 ;  /* 0x000000007d157223 */ /* 0x080fe200000108ab */
[-C--:B------:R-:W-:Y:S01]  /*9020*/  FFMA.FTZ R20, R127, R0.reuse, -R161 ;  /* 0x000000007f147223 */ /* 0x080fe200000108a1 */
[-C--:B------:R-:W-:Y:S01]  /*9030*/  FFMA.FTZ R184, R128, R0.reuse, -R171 ;  /* 0x0000000080b87223 */ /* 0x080fe200000108ab */
[-CC-:B------:R-:W-:Y:S01]  /*9040*/  FFMA.FTZ R185, R130, R0.reuse, -R161.reuse ;  /* 0x0000000082b97223 */ /* 0x180fe200000108a1 */
[-C--:B------:R-:W-:Y:S01]  /*9050*/  FFMA.FTZ R120, R131, R0.reuse, -R161 ;  /* 0x0000000083787223 */ /* 0x080fe200000108a1 */
[----:B------:R-:W0:Y:S01]  /*9060*/  MUFU.EX2 R15, R15 ;  /* 0x0000000f000f7308 */ /* 0x000e220000000800 */
[-C--:B------:R-:W-:Y:S01]  /*9070*/  FFMA.FTZ R186, R132, R0.reuse, -R171 ;  /* 0x0000000084ba7223 */ /* 0x080fe200000108ab */
[-C--:B------:R-:W-:Y:S01]  /*9080*/  FFMA.FTZ R187, R134, R0.reuse, -R161 ;  /* 0x0000000086bb7223 */ /* 0x080fe200000108a1 */
[-C--:B------:R-:W-:Y:S01]  /*9090*/  FFMA.FTZ R125, R133, R0.reuse, -R171 ;  /* 0x00000000857d7223 */ /* 0x080fe200000108ab */
[-C--:B------:R-:W-:Y:S01]  /*90a0*/  FFMA.FTZ R122, R135, R0.reuse, -R161 ;  /* 0x00000000877a7223 */ /* 0x080fe200000108a1 */
[-C--:B------:R-:W-:Y:S01]  /*90b0*/  FFMA.FTZ R180, R136, R0.reuse, -R171 ;  /* 0x0000000088b47223 */ /* 0x080fe200000108ab */
        /* <DEDUP_REMOVED lines=10> */
[----:B------:R-:W1:Y:S01]  /*9160*/  MUFU.EX2 R14, R14 ;  /* 0x0000000e000e7308 */ /* 0x000e620000000800 */
[----:B0-----:R-:W-:Y:S01]  /*9170*/  FFMA.FTZ R9, R2, R9, R15 ;  /* 0x0000000902097223 */ /* 0x001fe2000001000f */
[-C--:B------:R-:W-:Y:S01]  /*9180*/  FFMA.FTZ R178, R148, R0.reuse, -R171 ;  /* 0x0000000094b27223 */ /* 0x080fe200000108ab */
[-C--:B------:R-:W-:Y:S01]  /*9190*/  FFMA.FTZ R179, R150, R0.reuse, -R161 ;  /* 0x0000000096b37223 */ /* 0x080fe200000108a1 */
[-C--:B------:R-:W-:Y:S01]  /*91a0*/  FFMA.FTZ R141, R149, R0.reuse, -R171 ;  /* 0x00000000958d7223 */ /* 0x080fe200000108ab */
[-C--:B------:R-:W-:Y:S01]  /*91b0*/  FFMA.FTZ R130, R151, R0.reuse, -R161 ;  /* 0x0000000097827223 */ /* 0x080fe200000108a1 */
[-C--:B------:R-:W-:Y:S01]  /*91c0*/  FFMA.FTZ R172, R152, R0.reuse, -R171 ;  /* 0x0000000098ac7223 */ /* 0x080fe200000108ab */
[-CC-:B------:R-:W-:Y:S01]  /*91d0*/  FFMA.FTZ R173, R154, R0.reuse, -R161.reuse ;  /* 0x000000009aad7223 */ /* 0x180fe200000108a1 */
[----:B------:R-:W0:Y:S01]  /*91e0*/  MUFU.EX2 R188, R188 ;  /* 0x000000bc00bc7308 */ /* 0x000e220000000800 */
[-C--:B------:R-:W-:Y:S01]  /*91f0*/  FFMA.FTZ R155, R155, R0.reuse, -R161 ;  /* 0x000000009b9b7223 */ /* 0x080fe200000108a1 */
[-C--:B------:R-:W-:Y:S01]  /*9200*/  FFMA.FTZ R174, R156, R0.reuse, -R171 ;  /* 0x000000009cae7223 */ /* 0x080fe200000108ab */
[-C--:B------:R-:W-:Y:S01]  /*9210*/  FFMA.FTZ R158, R158, R0.reuse, -R161 ;  /* 0x000000009e9e7223 */ /* 0x080fe200000108a1 */
[-C--:B------:R-:W-:Y:S01]  /*9220*/  FFMA.FTZ R149, R157, R0.reuse, -R171 ;  /* 0x000000009d957223 */ /* 0x080fe200000108ab */
[-C--:B------:R-:W-:Y:S01]  /*9230*/  FFMA.FTZ R159, R159, R0.reuse, -R161 ;  /* 0x000000009f9f7223 */ /* 0x080fe200000108a1 */
[-C--:B------:R-:W-:Y:S01]  /*9240*/  FFMA.FTZ R168, R160, R0.reuse, -R171 ;  /* 0x00000000a0a87223 */ /* 0x080fe200000108ab */
[--C-:B------:R-:W-:Y:S01]  /*9250*/  FFMA.FTZ R162, R162, R0, -R161.reuse ;  /* 0x00000000a2a27223 */ /* 0x100fe200000108a1 */
[----:B------:R-:W2:Y:S01]  /*9260*/  MUFU.EX2 R189, R189 ;  /* 0x000000bd00bd7308 */ /* 0x000ea20000000800 */
[----:B-1----:R-:W-:Y:S01]  /*9270*/  FFMA.FTZ R8, R3, R8, R14 ;  /* 0x0000000803087223 */ /* 0x002fe2000001000e */
[-C--:B------:R-:W-:Y:S01]  /*9280*/  FFMA.FTZ R163, R163, R0.reuse, -R161 ;  /* 0x00000000a3a37223 */ /* 0x080fe200000108a1 */
[-C--:B------:R-:W-:Y:S01]  /*9290*/  FFMA.FTZ R170, R164, R0.reuse, -R171 ;  /* 0x00000000a4aa7223 */ /* 0x080fe200000108ab */
[-C--:B------:R-:W-:Y:S01]  /*92a0*/  FFMA.FTZ R166, R166, R0.reuse, -R161 ;  /* 0x00000000a6a67223 */ /* 0x080fe200000108a1 */
[-C--:B------:R-:W-:Y:S01]  /*92b0*/  FFMA.FTZ R157, R165, R0.reuse, -R171 ;  /* 0x00000000a59d7223 */ /* 0x080fe200000108ab */
[----:B------:R-:W-:-:S02]  /*92c0*/  FFMA.FTZ R161, R167, R0, -R161 ;  /* 0x00000000a7a17223 */ /* 0x000fc400000108a1 */
        /* <DEDUP_REMOVED lines=92> */
.L_x_1030:
[----:B------:R-:W0:Y:S01]  /*9890*/  S2UR UR7, SR_CgaCtaId ;  /* 0x00000000000779c3 */ /* 0x000e220000008800 */
[----:B------:R-:W-:Y:S01]  /*98a0*/  UIADD3 UR5, UR5, 0x30860, URZ ;  /* 0x0003086005057890 */ /* 0x000fe2000fffe03f */
[----:B------:R-:W-:Y:S01]  /*98b0*/  ISETP.GT.AND P1, PT, R13, UR60, PT ;  /* 0x0000003c0d007c0c */ /* 0x000fe2000bf24270 */
[----:B------:R-:W-:Y:S01]  /*98c0*/  UMOV UR39, UR6 ;  /* 0x0000000600277c82 */ /* 0x000fe20008000000 */
[----:B------:R-:W-:Y:S01]  /*98d0*/  F2FP.F16.F32.PACK_AB R189, R189, R14 ;  /* 0x0000000ebdbd723e */ /* 0x000fe200000000ff */
[----:B------:R-:W-:Y:S01]  /*98e0*/  VIADD R13, R13, 0xffffffff ;  /* 0xffffffff0d0d7836 */ /* 0x000fe20000000000 */
        /* <DEDUP_REMOVED lines=27> */
[----:B------:R-:W-:Y:S01]  /*9aa0*/  F2FP.F16.F32.PACK_AB R171, R161, R171 ;  /* 0x000000aba1ab723e */ /* 0x000fe200000000ff */
[----:B------:R-:W-:Y:S06]  /*9ab0*/  @P1 BRA `(.L_x_1031) ;  /* 0xffffffe000981947 */ /* 0x000fec000383ffff */
[----:B------:R-:W-:-:S07]  /*9ac0*/  IMAD.MOV.U32 R15, RZ, RZ, R13 ;  /* 0x000000ffff0f7224 */ /* 0x000fce00078e000d */
.L_x_1020:
[----:B------:R-:W-:-:S13]  /*9ad0*/  R2UR UR5, R22 ;  /* 0x00000000160572ca */ /* 0x000fda00000e0000 */
[----:B------:R-:W-:-:S13]  /*9ae0*/  ISETP.GE.AND P1, PT, R15, UR5, PT ;  /* 0x000000050f007c0c */ /* 0x000fda000bf26270 */
[----:B------:R-:W-:Y:S05]  /*9af0*/  @!P1 BRA `(.L_x_1032) ;  /* 0x0000003000689947 */ /* 0x000fea0003800000 */
[----:B------:R-:W-:Y:S01]  /*9b00*/  IMAD.MOV.U32 R14, RZ, RZ, R4 ;  /* 0x000000ffff0e7224 */ /* 0x000fe200078e0004 */
[----:B------:R-:W-:Y:S01]  /*9b10*/  UMOV UR60, UR6 ;  /* 0x00000006003c7c82 */ /* 0x000fe20008000000 */
[----:B------:R-:W-:Y:S01]  /*9b20*/  IMAD.MOV.U32 R13, RZ, RZ, R5 ;  /* 0x000000ffff0d7224 */ /* 0x000fe200078e0005 */
[----:B------:R-:W-:-:S06]  /*9b30*/  UMOV UR7, UR4 ;  /* 0x0000000400077c82 */ /* 0x000fcc0008000000 */
.L_x_1051:
[----:B------:R-:W-:-:S04]  /*9b40*/  UIADD3 UR4, UR7, 0x1, URZ ;  /* 0x0000000107047890 */ /* 0x000fc8000fffe03f */
[----:B------:R-:W-:-:S04]  /*9b50*/  UISETP.NE.AND UP0, UPT, UR4, 0x2, UPT ;  /* 0x000000020400788c */ /* 0x000fc8000bf05270 */
[----:B------:R-:W-:Y:S02]  /*9b60*/  USEL UR6, URZ, 0x1, UP0 ;  /* 0x000000013f067887 */ /* 0x000fe40008000000 */
[----:B------:R-:W-:Y:S02]  /*9b70*/  USEL UR4, UR4, URZ, UP0 ;  /* 0x0000003f04047287 */ /* 0x000fe40008000000 */
[----:B------:R-:W-:Y:S01]  /*9b80*/  ULOP3.LUT UR6, UR60, UR6, URZ, 0x3c, !UPT ;  /* 0x000000063c067292 */ /* 0x000fe2000f8e3c3f */
[----:B------:R-:W-:Y:S11]  /*9b90*/  @!P0 BRA `(.L_x_1033) ;  /* 0x0000000000048947 */ /* 0x000ff60003800000 */
[----:B------:R-:W-:Y:S01]  /*9ba0*/  BPT.TRAP 0x1 ;  /* 0x000000040000795c */ /* 0x000fe20000300000 */
.L_x_1033:
[----:B------:R-:W-:Y:S01]  /*9bb0*/  ULEA UR39, UR4, UR38, 0x3 ;  /* 0x0000002604277291 */ /* 0x000fe2000f8e183f */
[----:B------:R-:W-:-:S05]  /*9bc0*/  IMAD.U32 R0, RZ, RZ, UR6 ;  /* 0x00000006ff007e24 */ /* 0x000fca000f8e00ff */
[----:B------:R-:W-:-:S04]  /*9bd0*/  SHF.L.U32 R0, R0, 0x1f, RZ ;  /* 0x0000001f00007819 */ /* 0x000fc800000006ff */
[----:B------:R0:W1:Y:S01]  /*9be0*/  SYNCS.PHASECHK.TRANS64.TRYWAIT P1, [UR39+0x30830], R0 ;  /* 0x03083000ff0075a7 */ /* 0x0000620008020167 */
[----:B------:R-:W-:Y:S05]  /*9bf0*/  @!P0 BRA `(.L_x_1034) ;  /* 0x0000000000048947 */ /* 0x000fea0003800000 */
[----:B------:R-:W-:Y:S01]  /*9c00*/  BPT.TRAP 0x1 ;  /* 0x000000040000795c */ /* 0x000fe20000300000 */
.L_x_1034:
[----:B-1----:R-:W-:Y:S05]  /*9c10*/  @P1 BRA `(.L_x_1035) ;  /* 0x0000000000081947 */ /* 0x002fea0003800000 */
[----:B------:R-:W1:Y:S02]  /*9c20*/  SYNCS.PHASECHK.TRANS64.TRYWAIT P1, [UR39+0x30830], R0 ;  /* 0x03083000ff0075a7 */ /* 0x000e640008020167 */
[----:B-1----:R-:W-:Y:S05]  /*9c30*/  @!P1 BRA `(.L_x_1036) ;  /* 0x000000a000c09947 */ /* 0x002fea0003800000 */
.L_x_1035:
        /* <DEDUP_REMOVED lines=161> */
.L_x_1037:
[----:B------:R-:W-:Y:S01]  /*a650*/  ULEA UR5, UR7, UR38, 0x3 ;  /* 0x0000002607057291 */ /* 0x000fe2000f8e183f */
[----:B01----:R-:W-:-:S05]  /*a660*/  IMAD.U32 R0, RZ, RZ, UR60 ;  /* 0x0000003cff007e24 */ /* 0x003fca000f8e00ff */
[----:B------:R-:W-:-:S04]  /*a670*/  SHF.L.U32 R0, R0, 0x1f, RZ ;  /* 0x0000001f00007819 */ /* 0x000fc800000006ff */
[----:B------:R0:W1:Y:S01]  /*a680*/  SYNCS.PHASECHK.TRANS64.TRYWAIT P1, [UR5+0x30850], R0 ;  /* 0x03085000ff0075a7 */ /* 0x0000620008020145 */
[----:B------:R-:W-:Y:S05]  /*a690*/  @!P0 BRA `(.L_x_1038) ;  /* 0x0000000000048947 */ /* 0x000fea0003800000 */
[----:B------:R-:W-:Y:S01]  /*a6a0*/  BPT.TRAP 0x1 ;  /* 0x000000040000795c */ /* 0x000fe20000300000 */
.L_x_1038:
[----:B-1----:R-:W-:Y:S05]  /*a6b0*/  @P1 BRA `(.L_x_1039) ;  /* 0x0000000000081947 */ /* 0x002fea0003800000 */
[----:B------:R-:W1:Y:S02]  /*a6c0*/  SYNCS.PHASECHK.TRANS64.TRYWAIT P1, [UR5+0x30850], R0 ;  /* 0x03085000ff0075a7 */ /* 0x000e640008020145 */
[----:B-1----:R-:W-:Y:S05]  /*a6d0*/  @!P1 BRA `(.L_x_1040) ;  /* 0x0000009800309947 */ /* 0x002fea0003800000 */
.L_x_1039:
        /* <DEDUP_REMOVED lines=37> */
.L_x_1041:
        /* <DEDUP_REMOVED lines=22> */
[C---:B------:R-:W-:Y:S01]  /*aa90*/  VIADD R172, R2.reuse, 0xffffffff ;  /* 0xffffffff02ac7836 */ /* 0x040fe20000000000 */
[----:B------:R-:W-:Y:S01]  /*aaa0*/  IADD3 R3, R2, -UR14, R23 ;  /* 0x8000000e02037c10 */ /* 0x000fe2000fffe017 */
[----:B------:R-:W-:Y:S04]  /*aab0*/  SYNCS.ARRIVE.TRANS64.RED.A1T0 RZ, [UR39], RZ ;  /* 0x000000ffffff79a7 */ /* 0x000fe80008100427 */
[C---:B------:R-:W-:Y:S02]  /*aac0*/  VIADD R168, R3.reuse, UR11 ;  /* 0x0000000b03a87c36 */ /* 0x040fe40008000000 */
[----:B------:R-:W-:Y:S02]  /*aad0*/  VIADD R170, R3, UR10 ;  /* 0x0000000a03aa7c36 */ /* 0x000fe40008000000 */
[----:B0-----:R-:W-:-:S02]  /*aae0*/  IMAD.IADD R2, R168, 0x1, R21 ;  /* 0x00000001a8027824 */ /* 0x001fc400078e0215 */
[----:B------:R-:W-:Y:S01]  /*aaf0*/  IMAD.IADD R4, R170, 0x1, R21 ;  /* 0x00000001aa047824 */ /* 0x000fe200078e0215 */
[----:B------:R-:W-:Y:S06]  /*ab00*/  @P1 BRA `(.L_x_1042) ;  /* 0x0000000000681947 */ /* 0x000fec0003800000 */
[----:B------:R-:W-:Y:S01]  /*ab10*/  ULDC UR10, c[0x0][0x2f0] ;  /* 0x0000bc00000a7ab9 */ /* 0x000fe20000000800 */
[----:B------:R-:W-:Y:S01]  /*ab20*/  ULDC UR7, c[0x0][0x288] ;  /* 0x0000a20000077ab9 */ /* 0x000fe20000000800 */
[----:B------:R-:W-:Y:S01]  /*ab30*/  IMAD R3, R17, UR10, R21 ;  /* 0x0000000a11037c24 */ /* 0x000fe2000f8e0215 */
[----:B------:R-:W-:Y:S03]  /*ab40*/  BSSY B0, `(.L_x_1043) ;  /* 0x0000013000007945 */ /* 0x000fe60003800000 */
        /* <DEDUP_REMOVED lines=12> */
.L_x_1044:
[----:B------:R-:W-:Y:S02]  /*ac10*/  ULDC UR7, c[0x0][0x9e4] ;  /* 0x0002790000077ab9 */ /* 0x000fe40000000800 */
[----:B------:R-:W-:-:S05]  /*ac20*/  IMAD.U32 R21, RZ, RZ, UR7 ;  /* 0x00000007ff157e24 */ /* 0x000fca000f8e00ff */
[----:B------:R-:W-:-:S13]  /*ac30*/  ISETP.NE.AND P1, PT, R21, 0x1, PT ;  /* 0x000000011500780c */ /* 0x000fda0003f25270 */
[----:B------:R-:W0:Y:S02]  /*ac40*/  @P1 LDC.64 R174, c[0x0][0x9e8] ;  /* 0x00027a00ffae1b82 */ /* 0x000e240000000a00 */
[----:B0-----:R-:W-:-:S05]  /*ac50*/  @P1 IMAD.HI.U32 R20, R3, R174, RZ ;  /* 0x000000ae03141227 */ /* 0x001fca00078e00ff */
[----:B------:R-:W-:-:S07]  /*ac60*/  @P1 SHF.R.U32.HI R3, RZ, R175, R20 ;  /* 0x000000afff031219 */ /* 0x000fce0000011614 */
.L_x_1045:
[----:B------:R-:W-:Y:S05]  /*ac70*/  BSYNC B0 ;  /* 0x0000000000007941 */ /* 0x000fea0003800000 */
.L_x_1043:
[----:B------:R-:W-:-:S05]  /*ac80*/  IMAD R3, R3, R21, R172 ;  /* 0x0000001503037224 */ /* 0x000fca00078e02ac */
[----:B------:R-:W-:Y:S02]  /*ac90*/  VIADDMNMX R2, R3, R21, R2, PT ;  /* 0x0000001503027246 */ /* 0x000fe40003800102 */
[----:B------:R-:W-:-:S07]  /*aca0*/  VIMNMX R4, R4, R3, !PT ;  /* 0x0000000304047248 */ /* 0x000fce0007fe0100 */
.L_x_1042:
[C---:B------:R-:W-:Y:S02]  /*acb0*/  ISETP.GE.AND P6, PT, R5.reuse, 0xa, PT ;  /* 0x0000000a0500780c */ /* 0x040fe40003fc6270 */
        /* <DEDUP_REMOVED lines=130> */
[----:B------:R-:W-:Y:S02]  /*b4e0*/  ISETP.GE.AND P6, PT, R5, 0x5a, PT ;  /* 0x0000005a0500780c */ /* 0x000fe40003fc6270 */
[----:B------:R-:W0:Y:S11]  /*b4f0*/  SHFL.IDX PT, R5, R0, 0x1, 0x1c1f ;  /* 0x003c1f0000057f89 */ /* 0x000e3600000e0000 */
[----:B------:R-:W-:-:S02]  /*b500*/  @P6 LOP3.LUT R16, R16, 0x1, RZ, 0xfc, !PT ;  /* 0x0000000110106812 */ /* 0x000fc400078efcff */
[----:B------:R-:W-:-:S04]  /*b510*/  ISETP.GT.AND P6, PT, R4, 0x59, !P6 ;  /* 0x000000590400780c */ /* 0x000fc800077c4270 */
[----:B------:R-:W-:-:S04]  /*b520*/  ISETP.LT.OR P6, PT, R2, 0x5a, P6 ;  /* 0x0000005a0200780c */ /* 0x000fc800037c1670 */
[----:B------:R-:W-:Y:S02]  /*b530*/  FSEL R165, R165, -INF , !P6 ;  /* 0xff800000a5a57808 */ /* 0x000fe40007000000 */
[----:B------:R-:W-:Y:S01]  /*b540*/  PLOP3.LUT P6, PT, PT, PT, UP0, 0x40, 0x0 ;  /* 0x000000000000781c */ /* 0x000fe20003fce808 */
[--C-:B0-----:R-:W-:Y:S02]  /*b550*/  IMAD.IADD R2, R168, 0x1, R5.reuse ;  /* 0x00000001a8027824 */ /* 0x101fe400078e0205 */
[----:B------:R-:W-:-:S10]  /*b560*/  IMAD.IADD R4, R170, 0x1, R5 ;  /* 0x00000001aa047824 */ /* 0x000fd400078e0205 */
[----:B------:R-:W-:Y:S05]  /*b570*/  @P6 BRA `(.L_x_1046) ;  /* 0x0000000000686947 */ /* 0x000fea0003800000 */
        /* <DEDUP_REMOVED lines=16> */
.L_x_1048:
[----:B------:R-:W-:Y:S02]  /*b680*/  ULDC UR7, c[0x0][0x9e4] ;  /* 0x0002790000077ab9 */ /* 0x000fe40000000800 */
[----:B------:R-:W-:-:S05]  /*b690*/  IMAD.U32 R20, RZ, RZ, UR7 ;  /* 0x00000007ff147e24 */ /* 0x000fca000f8e00ff */
[----:B------:R-:W-:-:S13]  /*b6a0*/  ISETP.NE.AND P6, PT, R20, 0x1, PT ;  /* 0x000000011400780c */ /* 0x000fda0003fc5270 */
[----:B------:R-:W0:Y:S02]  /*b6b0*/  @P6 LDC.64 R184, c[0x0][0x9e8] ;  /* 0x00027a00ffb86b82 */ /* 0x000e240000000a00 */
[----:B0-----:R-:W-:-:S05]  /*b6c0*/  @P6 IMAD.HI.U32 R0, R5, R184, RZ ;  /* 0x000000b805006227 */ /* 0x001fca00078e00ff */
[----:B------:R-:W-:-:S07]  /*b6d0*/  @P6 SHF.R.U32.HI R5, RZ, R185, R0 ;  /* 0x000000b9ff056219 */ /* 0x000fce0000011600 */
.L_x_1049:
[----:B------:R-:W-:Y:S05]  /*b6e0*/  BSYNC B0 ;  /* 0x0000000000007941 */ /* 0x000fea0003800000 */
.L_x_1047:
[----:B------:R-:W-:-:S05]  /*b6f0*/  IMAD R5, R5, R20, R172 ;  /* 0x0000001405057224 */ /* 0x000fca00078e02ac */
[----:B------:R-:W-:Y:S02]  /*b700*/  VIADDMNMX R2, R5, R20, R2, PT ;  /* 0x0000001405027246 */ /* 0x000fe40003800102 */
[----:B------:R-:W-:-:S07]  /*b710*/  VIMNMX R4, R4, R5, !PT ;  /* 0x0000000504047248 */ /* 0x000fce0007fe0100 */
.L_x_1046:
        /* <DEDUP_REMOVED lines=308> */
.L_x_1050:
[----:B------:R-:W0:Y:S01]  /*ca60*/  S2UR UR10, SR_CgaCtaId ;  /* 0x00000000000a79c3 */ /* 0x000e220000008800 */
[----:B------:R-:W-:Y:S01]  /*ca70*/  R2UR UR7, R22 ;  /* 0x00000000160772ca */ /* 0x000fe200000e0000 */
[----:B------:R-:W-:Y:S01]  /*ca80*/  UIADD3 UR5, UR5, 0x30860, URZ ;  /* 0x0003086005057890 */ /* 0x000fe2000fffe03f */
[----:B------:R-:W-:Y:S01]  /*ca90*/  F2FP.F16.F32.PACK_AB R190, R171, R190 ;  /* 0x000000beabbe723e */ /* 0x000fe200000000ff */
[----:B------:R-:W-:Y:S01]  /*caa0*/  UMOV UR60, UR6 ;  /* 0x00000006003c7c82 */ /* 0x000fe20008000000 */
[----:B------:R-:W-:Y:S02]  /*cab0*/  F2FP.F16.F32.PACK_AB R184, R173, R184 ;  /* 0x000000b8adb8723e */ /* 0x000fe400000000ff */
[----:B------:R-:W-:Y:S02]  /*cac0*/  F2FP.F16.F32.PACK_AB R186, R175, R186 ;  /* 0x000000baafba723e */ /* 0x000fe400000000ff */
[----:B------:R-:W-:Y:S01]  /*cad0*/  F2FP.F16.F32.PACK_AB R183, R14, R183 ;  /* 0x000000b70eb7723e */ /* 0x000fe200000000ff */
[----:B------:R-:W-:Y:S01]  /*cae0*/  IMAD.MOV.U32 R14, RZ, RZ, R4 ;  /* 0x000000ffff0e7224 */ /* 0x000fe200078e0004 */
[----:B------:R-:W-:Y:S01]  /*caf0*/  F2FP.F16.F32.PACK_AB R170, R13, R170 ;  /* 0x000000aa0daa723e */ /* 0x000fe200000000ff */
[----:B------:R-:W-:Y:S01]  /*cb00*/  IMAD.MOV.U32 R13, RZ, RZ, R5 ;  /* 0x000000ffff0d7224 */ /* 0x000fe200078e0005 */
[----:B------:R-:W-:-:S02]  /*cb10*/  F2FP.F16.F32.PACK_AB R188, R188, R205 ;  /* 0x000000cdbcbc723e */ /* 0x000fc400000000ff */
[----:B------:R-:W-:Y:S01]  /*cb20*/  ISETP.GT.AND P1, PT, R15, UR7, PT ;  /* 0x000000070f007c0c */ /* 0x000fe2000bf24270 */
[----:B------:R-:W-:Y:S01]  /*cb30*/  UMOV UR7, UR4 ;  /* 0x0000000400077c82 */ /* 0x000fe20008000000 */
[----:B------:R-:W-:Y:S01]  /*cb40*/  F2FP.F16.F32.PACK_AB R189, R129, R120 ;  /* 0x0000007881bd723e */ /* 0x000fe200000000ff */
[----:B------:R-:W-:Y:S01]  /*cb50*/  VIADD R15, R15, 0xffffffff ;  /* 0xffffffff0f0f7836 */ /* 0x000fe20000000000 */
        /* <DEDUP_REMOVED lines=20> */
.L_x_1032:
        /* <DEDUP_REMOVED lines=99> */
.L_x_1052:
[----:B------:R-:W-:Y:S01]  /*d2d0*/  ULEA UR5, UR4, UR38, 0x3 ;  /* 0x0000002604057291 */ /* 0x000fe2000f8e183f */
[----:B------:R-:W-:-:S05]  /*d2e0*/  IMAD.U32 R2, RZ, RZ, UR6 ;  /* 0x00000006ff027e24 */ /* 0x000fca000f8e00ff */
[----:B------:R-:W-:-:S04]  /*d2f0*/  SHF.L.U32 R2, R2, 0x1f, RZ ;  /* 0x0000001f02027819 */ /* 0x000fc800000006ff */
[----:B------:R0:W1:Y:S01]  /*d300*/  SYNCS.PHASECHK.TRANS64.TRYWAIT P1, [UR5+0x30850], R2 ;  /* 0x03085002ff0075a7 */ /* 0x0000620008020145 */
[----:B------:R-:W-:Y:S05]  /*d310*/  @!P0 BRA `(.L_x_1053) ;  /* 0x0000000000048947 */ /* 0x000fea0003800000 */
[----:B------:R-:W-:Y:S01]  /*d320*/  BPT.TRAP 0x1 ;  /* 0x000000040000795c */ /* 0x000fe20000300000 */
.L_x_1053:
[----:B-1----:R-:W-:Y:S05]  /*d330*/  @P1 BRA `(.L_x_1054) ;  /* 0x0000000000081947 */ /* 0x002fea0003800000 */
[----:B------:R-:W1:Y:S02]  /*d340*/  SYNCS.PHASECHK.TRANS64.TRYWAIT P1, [UR5+0x30850], R2 ;  /* 0x03085002ff0075a7 */ /* 0x000e640008020145 */
[----:B-1----:R-:W-:Y:S05]  /*d350*/  @!P1 BRA `(.L_x_1055) ;  /* 0x0000006c00289947 */ /* 0x002fea0003800000 */
.L_x_1054:
[----:B------:R-:W-:Y:S01]  /*d360*/  UIADD3 UR38, UR38, 0x400, URZ ;  /* 0x0000040026267890 */ /* 0x000fe2000fffe03f */
[----:B------:R-:W-:Y:S01]  /*d370*/  WARPGROUP.ARRIVE ;  /* 0x00000000000079c5 */ /* 0x000fe20000000000 */
[----:B------:R-:W-:Y:S01]  /*d380*/  UMOV UR7, 0x40000040 ;  /* 0x4000004000077882 */ /* 0x000fe20000000000 */
[----:B01----:R-:W0:Y:S01]  /*d390*/  SHFL.BFLY PT, R2, R9, 0x2, 0x1f ;  /* 0x0c401f0009027f89 */ /* 0x003e2200000e0000 */
[----:B------:R-:W-:-:S03]  /*d3a0*/  USHF.R.U32.HI UR38, URZ, 0x4, UR38 ;  /* 0x000000043f267899 */ /* 0x000fc60008011626 */
[----:B------:R-:W1:Y:S01]  /*d3b0*/  SHFL.BFLY PT, R3, R8, 0x2, 0x1f ;  /* 0x0c401f0008037f89 */ /* 0x000e6200000e0000 */
[----:B------:R-:W-:-:S04]  /*d3c0*/  ULOP3.LUT UR38, UR38, 0x3fff, URZ, 0xc0, !UPT ;  /* 0x00003fff26267892 */ /* 0x000fc8000f8ec03f */
[----:B------:R-:W-:-:S04]  /*d3d0*/  ULOP3.LUT UR38, UR38, 0x3000000, URZ, 0xfc, !UPT ;  /* 0x0300000026267892 */ /* 0x000fc8000f8efc3f */
[----:B------:R-:W-:-:S07]  /*d3e0*/  UIMAD UR4, UR4, 0x900, UR38 ;  /* 0x00000900040478a4 */ /* 0x000fce000f8e0226 */
[----:B------:R-:W-:Y:S02]  /*d3f0*/  UMOV UR6, UR4 ;  /* 0x0000000400067c82 */ /* 0x000fe40008000000 */
[----:B------:R-:W-:Y:S01]  /*d400*/  HGMMA.64x192x16.F32 R24, R188, gdesc[UR4].tnspB, R24, gsb0 ;  /* 0x42e00004bc187df0 */ /* 0x000fe20008000818 */
[----:B------:R-:W-:Y:S01]  /*d410*/  UIADD3 UR6, UR4, 0x80, URZ ;  /* 0x0000008004067890 */ /* 0x000fe2000fffe03f */
[----:B0-----:R-:W-:Y:S01]  /*d420*/  FADD.FTZ R2, R2, R9 ;  /* 0x0000000902027221 */ /* 0x001fe20000010000 */
[----:B------:R-:W-:Y:S01]  /*d430*/  UMOV UR7, 0x40000040 ;  /* 0x4000004000077882 */ /* 0x000fe20000000000 */
[----:B-1----:R-:W-:Y:S01]  /*d440*/  FADD.FTZ R6, R3, R8 ;  /* 0x0000000803067221 */ /* 0x002fe20000010000 */
[----:B------:R-:W-:Y:S02]  /*d450*/  IMAD.MOV.U32 R8, RZ, RZ, RZ ;  /* 0x000000ffff087224 */ /* 0x000fe400078e00ff */
[----:B------:R-:W0:Y:S04]  /*d460*/  SHFL.BFLY PT, R3, R2, 0x1, 0x1f ;  /* 0x0c201f0002037f89 */ /* 0x000e2800000e0000 */
[----:B------:R-:W1:Y:S01]  /*d470*/  SHFL.BFLY PT, R7, R6, 0x1, 0x1f ;  /* 0x0c201f0006077f89 */ /* 0x000e6200000e0000 */
[----:B0-----:R-:W-:Y:S01]  /*d480*/  FADD.FTZ R12, R2, R3 ;  /* 0x00000003020c7221 */ /* 0x001fe20000010000 */
[----:B------:R-:W-:-:S02]  /*d490*/  IMAD.MOV.U32 R3, RZ, RZ, -0x800000 ;  /* 0xff800000ff037424 */ /* 0x000fc400078e00ff */
[----:B------:R-:W-:Y:S02]  /*d4a0*/  IMAD.MOV.U32 R2, RZ, RZ, -0x800000 ;  /* 0xff800000ff027424 */ /* 0x000fe400078e00ff */
[----:B-1----:R-:W-:Y:S01]  /*d4b0*/  FADD.FTZ R13, R6, R7 ;  /* 0x00000007060d7221 */ /* 0x002fe20000010000 */
[----:B------:R-:W-:Y:S01]  /*d4c0*/  FSETP.NE.FTZ.AND P1, PT, R12, RZ, PT ;  /* 0x000000ff0c00720b */ /* 0x000fe20003f35000 */
[----:B------:R-:W-:-:S03]  /*d4d0*/  IMAD.MOV.U32 R7, RZ, RZ, RZ ;  /* 0x000000ffff077224 */ /* 0x000fc600078e00ff */
        /* <DEDUP_REMOVED lines=38> */
.L_x_1056:
        /* <DEDUP_REMOVED lines=101> */
.L_x_978:
[----:B------:R-:W-:Y:S05]  /*dd90*/  @P0 BRA `(.L_x_1057) ;  /* 0x0000001800d40947 */ /* 0x000fea0003800000 */
[----:B------:R-:W2:Y:S01]  /*dda0*/  LDL R0, [R1] ;  /* 0x0000000001007983 */ /* 0x000ea20000100800 */
[----:B------:R-:W0:Y:S01]  /*ddb0*/  LDC R17, c[0x0][0xbe8] ;  /* 0x0002fa00ff117b82 */ /* 0x000e220000000800 */
[----:B------:R-:W-:Y:S01]  /*ddc0*/  ULDC.64 UR8, c[0x0][0xbd0] ;  /* 0x0002f40000087ab9 */ /* 0x000fe20000000a00 */
[----:B------:R-:W-:Y:S01]  /*ddd0*/  BSSY B0, `(.L_x_1058) ;  /* 0x000011d000007945 */ /* 0x000fe20003800000 */
[----:B------:R-:W1:Y:S05]  /*dde0*/  S2R R19, SR_CTAID.X ;  /* 0x0000000000137919 */ /* 0x000e6a0000002500 */
[----:B------:R-:W3:Y:S08]  /*ddf0*/  S2UR UR12, SR_CTAID.Z ;  /* 0x00000000000c79c3 */ /* 0x000ef00000002700 */
[----:B------:R-:W4:Y:S08]  /*de00*/  S2UR UR11, SR_CTAID.Y ;  /* 0x00000000000b79c3 */ /* 0x000f300000002600 */
[----:B------:R-:W-:Y:S01]  /*de10*/  BAR.SYNC.DEFER_BLOCKING 0x1, 0x100 ;  /* 0x0044000000007b1d */ /* 0x000fe20000010000 */
[----:B0-----:R-:W-:-:S07]  /*de20*/  ISETP.NE.AND P0, PT, R17, 0x1, PT ;  /* 0x000000011100780c */ /* 0x001fce0003f05270 */
[----:B------:R-:W4:Y:S01]  /*de30*/  LDC R21, c[0x0][0xc50] ;  /* 0x00031400ff157b82 */ /* 0x000f220000000800 */
[----:B---3--:R-:W-:-:S07]  /*de40*/  USHF.R.S32.HI UR10, URZ, 0x1f, UR12 ;  /* 0x0000001f3f0a7899 */ /* 0x008fce000801140c */
[----:B------:R-:W0:Y:S08]  /*de50*/  LDC.64 R14, c[0x0][0xb40] ;  /* 0x0002d000ff0e7b82 */ /* 0x000e300000000a00 */
[----:B------:R-:W3:Y:S08]  /*de60*/  @P0 LDC R13, c[0x0][0xbf0] ;  /* 0x0002fc00ff0d0b82 */ /* 0x000ef00000000800 */
[----:B------:R-:W5:Y:S08]  /*de70*/  @P0 LDC R121, c[0x0][0xbec] ;  /* 0x0002fb00ff790b82 */ /* 0x000f700000000800 */
[----:B------:R-:W5:Y:S01]  /*de80*/  @P0 LDC R22, c[0x0][0xbf0] ;  /* 0x0002fc00ff160b82 */ /* 0x000f620000000800 */
[----:B0-----:R-:W-:Y:S01]  /*de90*/  IMAD R12, R14, UR10, RZ ;  /* 0x0000000a0e0c7c24 */ /* 0x001fe2000f8e02ff */
[----:B--2---:R-:W-:-:S02]  /*dea0*/  R2UR UR13, R0 ;  /* 0x00000000000d72ca */ /* 0x004fc400000e0000 */
[----:B------:R-:W0:Y:S11]  /*deb0*/  S2R R0, SR_TID.X ;  /* 0x0000000000007919 */ /* 0x000e360000002100 */
[----:B------:R-:W-:-:S02]  /*dec0*/  USHF.R.S32.HI UR7, URZ, 0x1f, UR13 ;  /* 0x0000001f3f077899 */ /* 0x000fc4000801140d */
[----:B------:R-:W-:Y:S01]  /*ded0*/  IMAD R16, RZ, RZ, -UR13 ;  /* 0x8000000dff107e24 */ /* 0x000fe2000f8e02ff */
[----:B------:R-:W-:Y:S02]  /*dee0*/  UIMAD.WIDE.U32 UR4, UR13, UR8, URZ ;  /* 0x000000080d0472a5 */ /* 0x000fe4000f8e003f */
[----:B------:R-:W-:Y:S01]  /*def0*/  UIMAD UR6, UR7, UR8, URZ ;  /* 0x00000008070672a4 */ /* 0x000fe2000f8e023f */
[----:B----4-:R-:W-:-:S03]  /*df00*/  IMAD R21, R21, R16, UR11 ;  /* 0x0000000b15157e24 */ /* 0x010fc6000f8e0210 */
[----:B------:R-:W-:-:S03]  /*df10*/  UIMAD UR6, UR13, UR9, UR6 ;  /* 0x000000090d0672a4 */ /* 0x000fc6000f8e0206 */
[----:B------:R-:W-:Y:S01]  /*df20*/  ULDC.64 UR8, c[0x0][0xb38] ;  /* 0x0002ce0000087ab9 */ /* 0x000fe20000000a00 */
[----:B------:R-:W-:Y:S02]  /*df30*/  UIADD3 UR6, UR5, UR6, URZ ;  /* 0x0000000605067290 */ /* 0x000fe4000fffe03f */
[----:B------:R-:W-:Y:S01]  /*df40*/  UIMAD UR7, UR7, UR8, URZ ;  /* 0x00000008070772a4 */ /* 0x000fe2000f8e023f */
[----:B0-----:R-:W-:-:S05]  /*df50*/  VIADD R4, R0, 0xffffff80 ;  /* 0xffffff8000047836 */ /* 0x001fca0000000000 */
[----:B------:R-:W-:-:S04]  /*df60*/  SHF.R.S32.HI R5, RZ, 0x1f, R4 ;  /* 0x0000001fff057819 */ /* 0x000fc80000011404 */
[CC--:B------:R-:W-:Y:S02]  /*df70*/  LEA.HI R0, R5.reuse, R4.reuse, RZ, 0x7 ;  /* 0x0000000405007211 */ /* 0x0c0fe400078f38ff */
[----:B------:R-:W-:Y:S02]  /*df80*/  LEA.HI R5, R5, R4, RZ, 0x2 ;  /* 0x0000000405057211 */ /* 0x000fe400078f10ff */
[----:B------:R-:W-:Y:S02]  /*df90*/  LOP3.LUT R7, R0, 0xffffff80, RZ, 0xc0, !PT ;  /* 0xffffff8000077812 */ /* 0x000fe400078ec0ff */
[----:B------:R-:W-:-:S03]  /*dfa0*/  LOP3.LUT R5, R5, 0xfffffffc, RZ, 0xc0, !PT ;  /* 0xfffffffc05057812 */ /* 0x000fc600078ec0ff */
[C---:B------:R-:W-:Y:S01]  /*dfb0*/  IMAD.IADD R18, R4.reuse, 0x1, -R7 ;  /* 0x0000000104127824 */ /* 0x040fe200078e0a07 */
[----:B------:R-:W-:Y:S01]  /*dfc0*/  SHF.R.S32.HI R7, RZ, 0x7, R0 ;  /* 0x00000007ff077819 */ /* 0x000fe20000011400 */
[----:B------:R-:W-:-:S03]  /*dfd0*/  IMAD.IADD R5, R4, 0x1, -R5 ;  /* 0x0000000104057824 */ /* 0x000fc600078e0a05 */
[----:B------:R-:W-:Y:S02]  /*dfe0*/  SHF.R.S32.HI R9, RZ, 0x1f, R18 ;  /* 0x0000001fff097819 */ /* 0x000fe40000011412 */
[----:B------:R-:W-:Y:S02]  /*dff0*/  LEA.HI R0, R0, R7, RZ, 0x1 ;  /* 0x0000000700007211 */ /* 0x000fe400078f08ff */
[-C--:B------:R-:W-:Y:S02]  /*e000*/  LEA.HI R20, R9, R18.reuse, RZ, 0x2 ;  /* 0x0000001209147211 */ /* 0x080fe400078f10ff */
[----:B------:R-:W-:Y:S02]  /*e010*/  LOP3.LUT R0, R0, 0x3fffffe, RZ, 0xc0, !PT ;  /* 0x03fffffe00007812 */ /* 0x000fe400078ec0ff */
[--C-:B------:R-:W-:Y:S02]  /*e020*/  SHF.R.S32.HI R6, RZ, 0x2, R20.reuse ;  /* 0x00000002ff067819 */ /* 0x100fe40000011414 */
[----:B------:R-:W-:Y:S01]  /*e030*/  SHF.R.S32.HI R11, RZ, 0x1f, R20 ;  /* 0x0000001fff0b7819 */ /* 0x000fe20000011414 */
[----:B------:R-:W-:Y:S01]  /*e040*/  IMAD.IADD R0, R7, 0x1, -R0 ;  /* 0x0000000107007824 */ /* 0x000fe200078e0a00 */
[----:B------:R-:W-:-:S02]  /*e050*/  LEA.HI R9, R9, R18, RZ, 0x5 ;  /* 0x0000001209097211 */ /* 0x000fc400078f28ff */
[----:B------:R-:W-:Y:S02]  /*e060*/  LEA.HI R11, R11, R6, RZ, 0x3 ;  /* 0x000000060b0b7211 */ /* 0x000fe400078f18ff */
[----:B------:R-:W-:Y:S02]  /*e070*/  SHF.R.S32.HI R7, RZ, 0x5, R9 ;  /* 0x00000005ff077819 */ /* 0x000fe40000011409 */
[----:B------:R-:W-:Y:S01]  /*e080*/  LOP3.LUT R11, R11, 0xfffffff8, RZ, 0xc0, !PT ;  /* 0xfffffff80b0b7812 */ /* 0x000fe200078ec0ff */
[----:B------:R-:W0:Y:S04]  /*e090*/  @P0 LDC R9, c[0x0][0xbec] ;  /* 0x0002fb00ff090b82 */ /* 0x000e280000000800 */
[----:B------:R-:W-:Y:S01]  /*e0a0*/  IMAD.IADD R4, R6, 0x1, -R11 ;  /* 0x0000000106047824 */ /* 0x000fe200078e0a0b */
[----:B------:R-:W-:-:S03]  /*e0b0*/  LEA.HI R6, R5, R5, RZ, 0x1 ;  /* 0x0000000505067211 */ /* 0x000fc600078f08ff */
[----:B------:R-:W2:Y:S01]  /*e0c0*/  LDC.64 R10, c[0x0][0xbd8] ;  /* 0x0002f600ff0a7b82 */ /* 0x000ea20000000a00 */
[----:B------:R-:W-:Y:S01]  /*e0d0*/  LOP3.LUT R6, R6, 0x1ffffffe, RZ, 0xc0, !PT ;  /* 0x1ffffffe06067812 */ /* 0x000fe200078ec0ff */
[----:B------:R-:W-:Y:S02]  /*e0e0*/  IMAD R7, R7, 0x10, R4 ;  /* 0x0000001007077824 */ /* 0x000fe400078e0204 */
[----:B------:R-:W-:Y:S02]  /*e0f0*/  IMAD.U32 R4, RZ, RZ, UR4 ;  /* 0x00000004ff047e24 */ /* 0x000fe4000f8e00ff */
[----:B------:R-:W-:Y:S02]  /*e100*/  IMAD.IADD R23, R5, 0x1, -R6 ;  /* 0x0000000105177824 */ /* 0x000fe400078e0a06 */
[----:B------:R-:W-:Y:S02]  /*e110*/  IMAD R0, R0, 0x40, R7 ;  /* 0x0000004000007824 */ /* 0x000fe400078e0207 */
[----:B------:R-:W-:Y:S01]  /*e120*/  IMAD.U32 R5, RZ, RZ, UR5 ;  /* 0x00000005ff057e24 */ /* 0x000fe2000f8e00ff */
[----:B------:R-:W-:Y:S01]  /*e130*/  UIMAD.WIDE.U32 UR4, UR13, UR8, URZ ;  /* 0x000000080d0472a5 */ /* 0x000fe2000f8e003f */
[----:B------:R-:W-:Y:S01]  /*e140*/  IMAD.U32 R5, RZ, RZ, UR6 ;  /* 0x00000006ff057e24 */ /* 0x000fe2000f8e00ff */
[----:B------:R-:W-:Y:S01]  /*e150*/  UIMAD UR6, UR13, UR9, UR7 ;  /* 0x000000090d0672a4 */ /* 0x000fe2000f8e0207 */
[----:B------:R-:W-:-:S02]  /*e160*/  IMAD R6, R23, 0x8, R0 ;  /* 0x0000000817067824 */ /* 0x000fc400078e0200 */
[----:B------:R-:W-:Y:S01]  /*e170*/  ULDC.64 UR8, c[0x0][0xb28] ;  /* 0x0002ca0000087ab9 */ /* 0x000fe20000000a00 */
[----:B------:R-:W-:Y:S02]  /*e180*/  UIADD3 UR6, UR5, UR6, URZ ;  /* 0x0000000605067290 */ /* 0x000fe4000fffe03f */
[----:B------:R-:W-:Y:S02]  /*e190*/  IMAD.U32 R7, RZ, RZ, UR5 ;  /* 0x00000005ff077e24 */ /* 0x000fe4000f8e00ff */
[----:B-1----:R-:W-:Y:S02]  /*e1a0*/  IMAD R0, R19, 0x80, R0 ;  /* 0x0000008013007824 */ /* 0x002fe400078e0200 */
[----:B------:R-:W-:Y:S01]  /*e1b0*/  IMAD.U32 R7, RZ, RZ, UR6 ;  /* 0x00000006ff077e24 */ /* 0x000fe2000f8e00ff */
[----:B------:R-:W-:Y:S01]  /*e1c0*/  ULDC.64 UR6, c[0x0][0xb48] ;  /* 0x0002d20000067ab9 */ /* 0x000fe20000000a00 */
[C---:B--2---:R-:W-:Y:S02]  /*e1d0*/  IMAD R8, R10.reuse, UR10, RZ ;  /* 0x0000000a0a087c24 */ /* 0x044fe4000f8e02ff */
[----:B------:R-:W-:-:S04]  /*e1e0*/  IMAD.WIDE.U32 R4, R10, UR12, R4 ;  /* 0x0000000c0a047c25 */ /* 0x000fc8000f8e0004 */
[----:B------:R-:W-:Y:S02]  /*e1f0*/  IMAD R11, R11, UR12, R8 ;  /* 0x0000000c0b0b7c24 */ /* 0x000fe4000f8e0208 */
[----:B------:R-:W-:Y:S02]  /*e200*/  IMAD R8, R19, 0x80, R6 ;  /* 0x0000008013087824 */ /* 0x000fe400078e0206 */
[----:B------:R-:W-:Y:S01]  /*e210*/  IMAD.U32 R6, RZ, RZ, UR4 ;  /* 0x00000004ff067e24 */ /* 0x000fe2000f8e00ff */
[----:B------:R-:W-:Y:S01]  /*e220*/  ULDC.64 UR4, c[0x0][0xbe0] ;  /* 0x0002f80000047ab9 */ /* 0x000fe20000000a00 */
[----:B0-----:R-:W-:-:S04]  /*e230*/  @P0 IMAD.HI.U32 R10, R8, R9, RZ ;  /* 0x00000009080a0227 */ /* 0x001fc800078e00ff */
[----:B------:R-:W-:Y:S01]  /*e240*/  IMAD.MOV.U32 R9, RZ, RZ, R8 ;  /* 0x000000ffff097224 */ /* 0x000fe200078e0008 */
[----:B---3--:R-:W-:Y:S01]  /*e250*/  @P0 SHF.R.U32.HI R9, RZ, R13, R10 ;  /* 0x0000000dff090219 */ /* 0x008fe2000001160a */
[----:B------:R-:W-:Y:S01]  /*e260*/  IMAD R13, R15, UR12, R12 ;  /* 0x0000000c0f0d7c24 */ /* 0x000fe2000f8e020c */
[----:B------:R-:W-:Y:S01]  /*e270*/  SHF.R.S32.HI R12, RZ, 0x1f, R21 ;  /* 0x0000001fff0c7819 */ /* 0x000fe20000011415 */
[----:B------:R-:W-:-:S04]  /*e280*/  IMAD.WIDE.U32 R6, R14, UR12, R6 ;  /* 0x0000000c0e067c25 */ /* 0x000fc8000f8e0006 */
[----:B------:R-:W-:Y:S02]  /*e290*/  IMAD.IADD R5, R5, 0x1, R11 ;  /* 0x0000000105057824 */ /* 0x000fe400078e020b */
[----:B-----5:R-:W-:-:S04]  /*e2a0*/  @P0 IMAD.HI.U32 R121, R8, R121, RZ ;  /* 0x0000007908790227 */ /* 0x020fc800078e00ff */
[----:B------:R-:W-:Y:S02]  /*e2b0*/  IMAD.IADD R7, R7, 0x1, R13 ;  /* 0x0000000107077824 */ /* 0x000fe400078e020d */
[----:B------:R-:W-:Y:S02]  /*e2c0*/  IMAD R13, R12, UR6, RZ ;  /* 0x000000060c0d7c24 */ /* 0x000fe4000f8e02ff */
[----:B------:R-:W-:-:S04]  /*e2d0*/  IMAD.WIDE.U32 R4, R21, UR4, R4 ;  /* 0x0000000415047c25 */ /* 0x000fc8000f8e0004 */
[----:B------:R-:W-:Y:S01]  /*e2e0*/  IMAD.MOV.U32 R11, RZ, RZ, R8 ;  /* 0x000000ffff0b7224 */ /* 0x000fe200078e0008 */
[----:B------:R-:W-:Y:S01]  /*e2f0*/  @P0 SHF.R.U32.HI R11, RZ, R22, R121 ;  /* 0x00000016ff0b0219 */ /* 0x000fe20000011679 */
[----:B------:R-:W-:Y:S01]  /*e300*/  IMAD R10, R12, UR4, RZ ;  /* 0x000000040c0a7c24 */ /* 0x000fe2000f8e02ff */
[----:B------:R-:W-:Y:S01]  /*e310*/  IADD3 R4, P0, R9, R4, RZ ;  /* 0x0000000409047210 */ /* 0x000fe20007f1e0ff */
[C---:B------:R-:W-:Y:S01]  /*e320*/  IMAD R15, R21.reuse, UR7, R13 ;  /* 0x00000007150f7c24 */ /* 0x040fe2000f8e020d */
[--C-:B------:R-:W-:Y:S01]  /*e330*/  SHF.R.S32.HI R13, RZ, 0x1f, R9.reuse ;  /* 0x0000001fff0d7819 */ /* 0x100fe20000011409 */
[----:B------:R-:W-:Y:S02]  /*e340*/  IMAD.MOV R9, RZ, RZ, -R9 ;  /* 0x000000ffff097224 */ /* 0x000fe400078e0a09 */
[----:B------:R-:W-:Y:S01]  /*e350*/  IMAD R12, R21, UR5, R10 ;  /* 0x00000005150c7c24 */ /* 0x000fe2000f8e020a */
[--C-:B------:R-:W-:Y:S01]  /*e360*/  SHF.R.S32.HI R10, RZ, 0x1f, R11.reuse ;  /* 0x0000001fff0a7819 */ /* 0x100fe2000001140b */
[----:B------:R-:W-:Y:S01]  /*e370*/  IMAD.MOV R14, RZ, RZ, -R11 ;  /* 0x000000ffff0e7224 */ /* 0x000fe200078e0a0b */
[----:B------:R-:W-:Y:S01]  /*e380*/  ULDC.64 UR4, c[0x0][0xb30] ;  /* 0x0002cc0000047ab9 */ /* 0x000fe20000000a00 */
[----:B------:R-:W-:Y:S01]  /*e390*/  IMAD R9, R17, R9, R8 ;  /* 0x0000000911097224 */ /* 0x000fe200078e0208 */
[----:B------:R-:W-:Y:S01]  /*e3a0*/  IADD3.X R5, R13, R5, R12, P0, !PT ;  /* 0x000000050d057210 */ /* 0x000fe200007fe40c */
[----:B------:R-:W-:Y:S01]  /*e3b0*/  IMAD.WIDE.U32 R6, R21, UR6, R6 ;  /* 0x0000000615067c25 */ /* 0x000fe2000f8e0006 */
[----:B------:R-:W-:-:S03]  /*e3c0*/  ULDC.64 UR6, c[0x0][0xbc8] ;  /* 0x0002f20000067ab9 */ /* 0x000fc60000000a00 */
[----:B------:R-:W-:Y:S02]  /*e3d0*/  IMAD R10, R10, UR4, RZ ;  /* 0x000000040a0a7c24 */ /* 0x000fe4000f8e02ff */
[----:B------:R-:W-:Y:S01]  /*e3e0*/  IMAD R13, R17, R14, R8 ;  /* 0x0000000e110d7224 */ /* 0x000fe200078e0208 */
[----:B------:R-:W-:Y:S01]  /*e3f0*/  SHF.R.S32.HI R8, RZ, 0x1f, R9 ;  /* 0x0000001fff087819 */ /* 0x000fe20000011409 */
[----:B------:R-:W-:Y:S02]  /*e400*/  IMAD.IADD R7, R7, 0x1, R15 ;  /* 0x0000000107077824 */ /* 0x000fe400078e020f */
[C---:B------:R-:W-:Y:S01]  /*e410*/  IMAD R15, R11.reuse, UR5, R10 ;  /* 0x000000050b0f7c24 */ /* 0x040fe2000f8e020a */
[----:B------:R-:W-:Y:S01]  /*e420*/  SHF.R.S32.HI R10, RZ, 0x1f, R13 ;  /* 0x0000001fff0a7819 */ /* 0x000fe2000001140d */
[----:B------:R-:W-:Y:S01]  /*e430*/  IMAD.WIDE.U32 R6, R11, UR4, R6 ;  /* 0x000000040b067c25 */ /* 0x000fe2000f8e0006 */
[----:B------:R-:W0:Y:S01]  /*e440*/  S2UR UR5, SR_CgaCtaId ;  /* 0x00000000000579c3 */ /* 0x000e220000008800 */
[----:B------:R-:W-:-:S02]  /*e450*/  UMOV UR4, 0x400 ;  /* 0x0000040000047882 */ /* 0x000fc40000000000 */
[----:B------:R-:W-:Y:S02]  /*e460*/  IMAD R8, R8, UR6, RZ ;  /* 0x0000000608087c24 */ /* 0x000fe4000f8e02ff */
        /* <DEDUP_REMOVED lines=11> */
[----:B------:R-:W-:Y:S01]  /*e520*/  SHFL.IDX PT, R10, R14, RZ, 0x1c1f ;  /* 0x001c1fff0e0a7589 */ /* 0x000fe200000e0000 */
[----:B------:R-:W-:Y:S01]  /*e530*/  IMAD.IADD R9, R9, 0x1, R15 ;  /* 0x0000000109097824 */ /* 0x000fe200078e020f */
[----:B------:R-:W-:Y:S01]  /*e540*/  LEA R6, P1, R8, UR8, 0x2 ;  /* 0x0000000808067c11 */ /* 0x000fe2000f8210ff */
[----:B0-----:R-:W-:Y:S01]  /*e550*/  ULEA UR4, UR5, UR4, 0x18 ;  /* 0x0000000405047291 */ /* 0x001fe2000f8ec03f */
[----:B------:R-:W-:Y:S01]  /*e560*/  LEA.HI.X R15, R4, UR7, R5, 0x2, P0 ;  /* 0x00000007040f7c11 */ /* 0x000fe200080f1405 */
[----:B------:R-:W-:Y:S01]  /*e570*/  SHFL.IDX PT, R12, R14, 0x1, 0x1c1f ;  /* 0x003c1f000e0c7f89 */ /* 0x000fe200000e0000 */
[----:B------:R-:W-:Y:S01]  /*e580*/  LEA.HI.X R9, R8, UR9, R9, 0x2, P1 ;  /* 0x0000000908097c11 */ /* 0x000fe200088f1409 */
[----:B------:R-:W-:Y:S01]  /*e590*/  IMAD R7, R17, UR6, RZ ;  /* 0x0000000611077c24 */ /* 0x000fe2000f8e02ff */
[----:B------:R-:W-:Y:S01]  /*e5a0*/  LOP3.LUT P0, RZ, R18, 0x3, RZ, 0xc0, !PT ;  /* 0x0000000312ff7812 */ /* 0x000fe2000780c0ff */
[----:B------:R-:W0:Y:S01]  /*e5b0*/  SHFL.IDX PT, R11, R15, RZ, 0x1c1f ;  /* 0x001c1fff0f0b7589 */ /* 0x000e2200000e0000 */
[C---:B------:R-:W-:Y:S01]  /*e5c0*/  VIADD R8, R0.reuse, 0x8 ;  /* 0x0000000800087836 */ /* 0x040fe20000000000 */
[----:B------:R-:W-:Y:S01]  /*e5d0*/  UIADD3 UR4, UR4, 0x30820, URZ ;  /* 0x0003082004047890 */ /* 0x000fe2000fffe03f */
[CC--:B------:R-:W-:Y:S01]  /*e5e0*/  ISETP.GE.OR P1, PT, R0.reuse, R7.reuse, P0 ;  /* 0x000000070000720c */ /* 0x0c0fe20000726670 */
[----:B------:R1:W2:Y:S01]  /*e5f0*/  SHFL.IDX PT, R13, R15, 0x1, 0x1c1f ;  /* 0x003c1f000f0d7f89 */ /* 0x0002a200000e0000 */
[-C--:B------:R-:W-:Y:S01]  /*e600*/  ISETP.GE.AND P2, PT, R0, R7.reuse, PT ;  /* 0x000000070000720c */ /* 0x080fe20003f46270 */
[----:B------:R-:W-:Y:S01]  /*e610*/  UPRMT UR4, URZ, 0x654, UR4 ;  /* 0x000006543f047896 */ /* 0x000fe20008000004 */
[----:B------:R-:W-:Y:S01]  /*e620*/  ISETP.GE.OR P0, PT, R8, R7, P0 ;  /* 0x000000070800720c */ /* 0x000fe20000706670 */
[----:B------:R3:W4:Y:S01]  /*e630*/  SHFL.IDX PT, R4, R6, RZ, 0x1c1f ;  /* 0x001c1fff06047589 */ /* 0x00072200000e0000 */
[----:B-1----:R-:W-:-:S03]  /*e640*/  LOP3.LUT R15, R20, 0x7ffffffc, RZ, 0xc0, !PT ;  /* 0x7ffffffc140f7812 */ /* 0x002fc600078ec0ff */
[----:B------:R3:W1:Y:S03]  /*e650*/  SHFL.IDX PT, R5, R9, RZ, 0x1c1f ;  /* 0x001c1fff09057589 */ /* 0x00066600000e0000 */
[----:B------:R-:W-:Y:S01]  /*e660*/  SYNCS.ARRIVE.TRANS64.RED.A1T0 RZ, [UR4], RZ ;  /* 0x000000ffffff79a7 */ /* 0x000fe20008100404 */
[----:B------:R-:W-:-:S04]  /*e670*/  IMAD.IADD R15, R18, 0x1, -R15 ;  /* 0x00000001120f7824 */ /* 0x000fc800078e0a0f */
[----:B------:R-:W-:Y:S01]  /*e680*/  IMAD.SHL.U32 R0, R15, 0x2, RZ ;  /* 0x000000020f007824 */ /* 0x000fe200078e00ff */
[----:B0-----:R3:W-:Y:S04]  /*e690*/  @!P1 ST.E desc[UR36][R10.64], R3 ;  /* 0x000000030a009985 */ /* 0x0017e8000c101924 */
[----:B--2---:R3:W-:Y:S01]  /*e6a0*/  @!P0 ST.E desc[UR36][R12.64], R2 ;  /* 0x000000020c008985 */ /* 0x0047e2000c101924 */
[----:B------:R-:W-:Y:S05]  /*e6b0*/  @P2 BRA `(.L_x_1059) ;  /* 0x0000000800382947 */ /* 0x000fea0003800000 */
[C---:B---3--:R-:W-:Y:S01]  /*e6c0*/  VIADD R2, R0.reuse, 0x8 ;  /* 0x0000000800027836 */ /* 0x048fe20000000000 */
[----:B------:R-:W-:Y:S01]  /*e6d0*/  ULDC UR4, c[0x0][0xac8] ;  /* 0x0002b20000047ab9 */ /* 0x000fe20000000800 */
[C---:B------:R-:W-:Y:S01]  /*e6e0*/  VIADD R3, R0.reuse, 0x10 ;  /* 0x0000001000037836 */ /* 0x040fe20000000000 */
[C---:B------:R-:W-:Y:S01]  /*e6f0*/  ISETP.GE.AND P0, PT, R0.reuse, UR4, PT ;  /* 0x0000000400007c0c */ /* 0x040fe2000bf06270 */
[----:B------:R-:W-:Y:S01]  /*e700*/  VIADD R14, R0, 0x18 ;  /* 0x00000018000e7836 */ /* 0x000fe20000000000 */
[----:B------:R-:W-:Y:S01]  /*e710*/  ISETP.GE.AND P1, PT, R2, UR4, PT ;  /* 0x0000000402007c0c */ /* 0x000fe2000bf26270 */
[C---:B------:R-:W-:Y:S01]  /*e720*/  VIADD R15, R0.reuse, 0x20 ;  /* 0x00000020000f7836 */ /* 0x040fe20000000000 */
[----:B------:R-:W-:Y:S01]  /*e730*/  ISETP.GE.AND P2, PT, R3, UR4, PT ;  /* 0x0000000403007c0c */ /* 0x000fe2000bf46270 */
[----:B------:R-:W-:Y:S01]  /*e740*/  VIADD R16, R0, 0x28 ;  /* 0x0000002800107836 */ /* 0x000fe20000000000 */
[----:B------:R-:W-:Y:S01]  /*e750*/  ISETP.GE.AND P5, PT, R14, UR4, PT ;  /* 0x000000040e007c0c */ /* 0x000fe2000bfa6270 */
[C---:B------:R-:W-:Y:S01]  /*e760*/  VIADD R17, R0.reuse, 0x30 ;  /* 0x0000003000117836 */ /* 0x040fe20000000000 */
[----:B------:R-:W-:Y:S01]  /*e770*/  ISETP.GE.AND P6, PT, R15, UR4, PT ;  /* 0x000000040f007c0c */ /* 0x000fe2000bfc6270 */
[----:B------:R-:W-:-:S02]  /*e780*/  VIADD R18, R0, 0x38 ;  /* 0x0000003800127836 */ /* 0x000fc40000000000 */
[C---:B------:R-:W-:Y:S01]  /*e790*/  VIADD R19, R0.reuse, 0x40 ;  /* 0x0000004000137836 */ /* 0x040fe20000000000 */
[----:B------:R-:W-:Y:S01]  /*e7a0*/  ISETP.GE.AND P4, PT, R17, UR4, PT ;  /* 0x0000000411007c0c */ /* 0x000fe2000bf86270 */
[----:B------:R-:W-:Y:S01]  /*e7b0*/  VIADD R20, R0, 0x48 ;  /* 0x0000004800147836 */ /* 0x000fe20000000000 */
[----:B------:R-:W-:Y:S01]  /*e7c0*/  ISETP.GE.AND P3, PT, R18, UR4, PT ;  /* 0x0000000412007c0c */ /* 0x000fe2000bf66270 */
[----:B------:R-:W-:Y:S01]  /*e7d0*/  VIADD R22, R0, 0x50 ;  /* 0x0000005000167836 */ /* 0x000fe20000000000 */
[----:B------:R-:W-:Y:S01]  /*e7e0*/  @!P1 LEA.HI R2, R2, R2, RZ, 0x1 ;  /* 0x0000000202029211 */ /* 0x000fe200078f08ff */
[----:B------:R-:W-:Y:S01]  /*e7f0*/  VIADD R23, R0, 0x58 ;  /* 0x0000005800177836 */ /* 0x000fe20000000000 */
[----:B------:R-:W-:Y:S02]  /*e800*/  @!P2 LEA.HI R3, R3, R3, RZ, 0x1 ;  /* 0x000000030303a211 */ /* 0x000fe400078f08ff */
[----:B------:R-:W-:Y:S02]  /*e810*/  @!P1 LOP3.LUT R11, R2, 0xfffffffe, RZ, 0xc0, !PT ;  /* 0xfffffffe020b9812 */ /* 0x000fe400078ec0ff */
[----:B------:R-:W-:Y:S01]  /*e820*/  @!P2 LOP3.LUT R13, R3, 0xfffffffe, RZ, 0xc0, !PT ;  /* 0xfffffffe030da812 */ /* 0x000fe200078ec0ff */
[----:B-1--4-:R-:W-:Y:S01]  /*e830*/  @!P0 IMAD.WIDE R2, R0, 0x4, R4 ;  /* 0x0000000400028825 */ /* 0x012fe200078e0204 */
[----:B------:R-:W-:-:S02]  /*e840*/  @!P5 LEA.HI R14, R14, R14, RZ, 0x1 ;  /* 0x0000000e0e0ed211 */ /* 0x000fc400078f08ff */
[----:B------:R-:W-:Y:S01]  /*e850*/  @!P6 LEA.HI R15, R15, R15, RZ, 0x1 ;  /* 0x0000000f0f0fe211 */ /* 0x000fe200078f08ff */
[--C-:B------:R-:W-:Y:S01]  /*e860*/  @!P1 IMAD.WIDE R10, R11, 0x4, R4.reuse ;  /* 0x000000040b0a9825 */ /* 0x100fe200078e0204 */
[----:B------:R0:W-:Y:S01]  /*e870*/  @!P0 ST.E.64 desc[UR36][R2.64], R24 ;  /* 0x0000001802008985 */ /* 0x0001e2000c101b24 */
[----:B------:R-:W-:Y:S02]  /*e880*/  ISETP.GE.AND P0, PT, R16, UR4, PT ;  /* 0x0000000410007c0c */ /* 0x000fe4000bf06270 */
[----:B------:R-:W-:Y:S01]  /*e890*/  @!P2 IMAD.WIDE R12, R13, 0x4, R4 ;  /* 0x000000040d0ca825 */ /* 0x000fe200078e0204 */
[----:B------:R1:W-:Y:S01]  /*e8a0*/  @!P1 ST.E.64 desc[UR36][R10.64], R28 ;  /* 0x0000001c0a009985 */ /* 0x0003e2000c101b24 */
[----:B------:R-:W-:Y:S02]  /*e8b0*/  ISETP.GE.AND P1, PT, R20, UR4, PT ;  /* 0x0000000414007c0c */ /* 0x000fe4000bf26270 */
[----:B------:R-:W-:Y:S01]  /*e8c0*/  @!P4 LEA.HI R17, R17, R17, RZ, 0x1 ;  /* 0x000000111111c211 */ /* 0x000fe200078f08ff */
[----:B------:R2:W-:Y:S01]  /*e8d0*/  @!P2 ST.E.64 desc[UR36][R12.64], R32 ;  /* 0x000000200c00a985 */ /* 0x0005e2000c101b24 */
[----:B------:R-:W-:-:S02]  /*e8e0*/  ISETP.GE.AND P2, PT, R19, UR4, PT ;  /* 0x0000000413007c0c */ /* 0x000fc4000bf46270 */
[----:B------:R-:W-:Y:S02]  /*e8f0*/  @!P3 LEA.HI R18, R18, R18, RZ, 0x1 ;  /* 0x000000121212b211 */ /* 0x000fe400078f08ff */
[----:B------:R-:W-:Y:S01]  /*e900*/  @!P4 LOP3.LUT R17, R17, 0xfffffffe, RZ, 0xc0, !PT ;  /* 0xfffffffe1111c812 */ /* 0x000fe200078ec0ff */
[----:B0-----:R-:W-:Y:S01]  /*e910*/  VIADD R24, R0, 0x80 ;  /* 0x0000008000187836 */ /* 0x001fe20000000000 */
[----:B------:R-:W-:Y:S02]  /*e920*/  @!P5 LOP3.LUT R3, R14, 0xfffffffe, RZ, 0xc0, !PT ;  /* 0xfffffffe0e03d812 */ /* 0x000fe400078ec0ff */
[----:B------:R-:W-:Y:S02]  /*e930*/  @!P0 LEA.HI R16, R16, R16, RZ, 0x1 ;  /* 0x0000001010108211 */ /* 0x000fe400078f08ff */
[----:B-1----:R-:W-:Y:S01]  /*e940*/  @!P6 LOP3.LUT R11, R15, 0xfffffffe, RZ, 0xc0, !PT ;  /* 0xfffffffe0f0be812 */ /* 0x002fe200078ec0ff */
[----:B------:R-:W-:Y:S01]  /*e950*/  @!P5 IMAD.WIDE R2, R3, 0x4, R4 ;  /* 0x000000040302d825 */ /* 0x000fe200078e0204 */
[----:B------:R-:W-:-:S02]  /*e960*/  @!P1 LEA.HI R20, R20, R20, RZ, 0x1 ;  /* 0x0000001414149211 */ /* 0x000fc400078f08ff */
[----:B------:R-:W-:Y:S01]  /*e970*/  @!P2 LEA.HI R19, R19, R19, RZ, 0x1 ;  /* 0x000000131313a211 */ /* 0x000fe200078f08ff */
[----:B------:R-:W-:Y:S01]  /*e980*/  @!P6 IMAD.WIDE R10, R11, 0x4, R4 ;  /* 0x000000040b0ae825 */ /* 0x000fe200078e0204 */
[----:B--2---:R-:W-:Y:S01]  /*e990*/  @!P0 LOP3.LUT R13, R16, 0xfffffffe, RZ, 0xc0, !PT ;  /* 0xfffffffe100d8812 */ /* 0x004fe200078ec0ff */
[----:B------:R0:W-:Y:S01]  /*e9a0*/  @!P5 ST.E.64 desc[UR36][R2.64], R36 ;  /* 0x000000240200d985 */ /* 0x0001e2000c101b24 */
[----:B------:R-:W-:Y:S01]  /*e9b0*/  @!P3 LOP3.LUT R15, R18, 0xfffffffe, RZ, 0xc0, !PT ;  /* 0xfffffffe120fb812 */ /* 0x000fe200078ec0ff */
[----:B------:R-:W-:Y:S01]  /*e9c0*/  VIADD R18, R0, 0x60 ;  /* 0x0000006000127836 */ /* 0x000fe20000000000 */
[----:B------:R-:W-:Y:S01]  /*e9d0*/  @!P2 LOP3.LUT R19, R19, 0xfffffffe, RZ, 0xc0, !PT ;  /* 0xfffffffe1313a812 */ /* 0x000fe200078ec0ff */
[----:B------:R1:W-:Y:S01]  /*e9e0*/  @!P6 ST.E.64 desc[UR36][R10.64], R40 ;  /* 0x000000280a00e985 */ /* 0x0003e2000c101b24 */
[----:B------:R-:W-:Y:S01]  /*e9f0*/  @!P1 LOP3.LUT R21, R20, 0xfffffffe, RZ, 0xc0, !PT ;  /* 0xfffffffe14159812 */ /* 0x000fe200078ec0ff */
[----:B------:R-:W-:Y:S01]  /*ea00*/  VIADD R20, R0, 0x70 ;  /* 0x0000007000147836 */ /* 0x000fe20000000000 */
[----:B------:R-:W-:-:S02]  /*ea10*/  ISETP.GE.AND P5, PT, R22, UR4, PT ;  /* 0x0000000416007c0c */ /* 0x000fc4000bfa6270 */
        /* <DEDUP_REMOVED lines=8> */
[----:B------:R-:W-:Y:S01]  /*eaa0*/  @!P2 IMAD.WIDE R14, R19, 0x4, R4 ;  /* 0x00000004130ea825 */ /* 0x000fe200078e0204 */
[----:B------:R2:W-:Y:S01]  /*eab0*/  @!P3 ST.E.64 desc[UR36][R12.64], R52 ;  /* 0x000000340c00b985 */ /* 0x0005e2000c101b24 */
[----:B------:R-:W-:-:S02]  /*eac0*/  @!P5 LEA.HI R22, R22, R22, RZ, 0x1 ;  /* 0x000000161616d211 */ /* 0x000fc400078f08ff */
[----:B------:R-:W-:Y:S01]  /*ead0*/  @!P1 IMAD.WIDE R16, R21, 0x4, R4 ;  /* 0x0000000415109825 */ /* 0x000fe200078e0204 */
[----:B------:R3:W-:Y:S01]  /*eae0*/  @!P2 ST.E.64 desc[UR36][R14.64], R56 ;  /* 0x000000380e00a985 */ /* 0x0007e2000c101b24 */
[----:B------:R-:W-:Y:S02]  /*eaf0*/  ISETP.GE.AND P2, PT, R20, UR4, PT ;  /* 0x0000000414007c0c */ /* 0x000fe4000bf46270 */
[C---:B------:R-:W-:Y:S01]  /*eb00*/  VIADD R19, R0.reuse, 0x68 ;  /* 0x0000006800137836 */ /* 0x040fe20000000000 */
[----:B------:R4:W-:Y:S01]  /*eb10*/  @!P1 ST.E.64 desc[UR36][R16.64], R60 ;  /* 0x0000003c10009985 */ /* 0x0009e2000c101b24 */
[----:B------:R-:W-:Y:S01]  /*eb20*/  VIADD R21, R0, 0x78 ;  /* 0x0000007800157836 */ /* 0x000fe20000000000 */
[----:B------:R-:W-:Y:S02]  /*eb30*/  @!P6 LEA.HI R23, R23, R23, RZ, 0x1 ;  /* 0x000000171717e211 */ /* 0x000fe400078f08ff */
[----:B------:R-:W-:Y:S02]  /*eb40*/  ISETP.GE.AND P1, PT, R19, UR4, PT ;  /* 0x0000000413007c0c */ /* 0x000fe4000bf26270 */
[----:B------:R-:W-:-:S02]  /*eb50*/  ISETP.GE.AND P3, PT, R21, UR4, PT ;  /* 0x0000000415007c0c */ /* 0x000fc4000bf66270 */
[----:B0-----:R-:W-:Y:S02]  /*eb60*/  @!P5 LOP3.LUT R3, R22, 0xfffffffe, RZ, 0xc0, !PT ;  /* 0xfffffffe1603d812 */ /* 0x001fe400078ec0ff */
[----:B------:R-:W-:Y:S02]  /*eb70*/  @!P0 LEA.HI R18, R18, R18, RZ, 0x1 ;  /* 0x0000001212128211 */ /* 0x000fe400078f08ff */
[----:B-1----:R-:W-:Y:S01]  /*eb80*/  @!P6 LOP3.LUT R11, R23, 0xfffffffe, RZ, 0xc0, !PT ;  /* 0xfffffffe170be812 */ /* 0x002fe200078ec0ff */
[--C-:B------:R-:W-:Y:S01]  /*eb90*/  @!P5 IMAD.WIDE R2, R3, 0x4, R4.reuse ;  /* 0x000000040302d825 */ /* 0x100fe200078e0204 */
[----:B--2---:R-:W-:Y:S02]  /*eba0*/  @!P0 LOP3.LUT R13, R18, 0xfffffffe, RZ, 0xc0, !PT ;  /* 0xfffffffe120d8812 */ /* 0x004fe400078ec0ff */
[----:B------:R-:W-:Y:S01]  /*ebb0*/  @!P2 LEA.HI R20, R20, R20, RZ, 0x1 ;  /* 0x000000141414a211 */ /* 0x000fe200078f08ff */
[--C-:B------:R-:W-:Y:S01]  /*ebc0*/  @!P6 IMAD.WIDE R10, R11, 0x4, R4.reuse ;  /* 0x000000040b0ae825 */ /* 0x100fe200078e0204 */
[----:B------:R-:W-:Y:S01]  /*ebd0*/  @!P1 LEA.HI R19, R19, R19, RZ, 0x1 ;  /* 0x0000001313139211 */ /* 0x000fe200078f08ff */
[----:B------:R0:W-:Y:S01]  /*ebe0*/  @!P5 ST.E.64 desc[UR36][R2.64], R64 ;  /* 0x000000400200d985 */ /* 0x0001e2000c101b24 */
[----:B------:R-:W-:Y:S01]  /*ebf0*/  @!P3 LEA.HI R21, R21, R21, RZ, 0x1 ;  /* 0x000000151515b211 */ /* 0x000fe200078f08ff */
[----:B------:R-:W-:Y:S01]  /*ec00*/  @!P0 IMAD.WIDE R12, R13, 0x4, R4 ;  /* 0x000000040d0c8825 */ /* 0x000fe200078e0204 */
[----:B------:R-:W-:Y:S01]  /*ec10*/  @!P1 LOP3.LUT R19, R19, 0xfffffffe, RZ, 0xc0, !PT ;  /* 0xfffffffe13139812 */ /* 0x000fe200078ec0ff */
[----:B------:R1:W-:Y:S01]  /*ec20*/  @!P6 ST.E.64 desc[UR36][R10.64], R68 ;  /* 0x000000440a00e985 */ /* 0x0003e2000c101b24 */
[----:B------:R-:W-:Y:S01]  /*ec30*/  @!P4 LEA.HI R24, R24, R24, RZ, 0x1 ;  /* 0x000000181818c211 */ /* 0x000fe200078f08ff */
[----:B------:R-:W-:Y:S01]  /*ec40*/  VIADD R18, R0, 0x88 ;  /* 0x0000008800127836 */ /* 0x000fe20000000000 */
[----:B---3--:R-:W-:Y:S01]  /*ec50*/  @!P2 LOP3.LUT R15, R20, 0xfffffffe, RZ, 0xc0, !PT ;  /* 0xfffffffe140fa812 */ /* 0x008fe200078ec0ff */
[----:B------:R-:W-:Y:S01]  /*ec60*/  @!P0 ST.E.64 desc[UR36][R12.64], R72 ;  /* 0x000000480c008985 */ /* 0x000fe2000c101b24 */
[----:B------:R-:W-:Y:S01]  /*ec70*/  @!P3 LOP3.LUT R21, R21, 0xfffffffe, RZ, 0xc0, !PT ;  /* 0xfffffffe1515b812 */ /* 0x000fe200078ec0ff */
[----:B------:R-:W-:Y:S01]  /*ec80*/  VIADD R20, R0, 0x98 ;  /* 0x0000009800147836 */ /* 0x000fe20000000000 */
[----:B----4-:R-:W-:-:S02]  /*ec90*/  @!P4 LOP3.LUT R17, R24, 0xfffffffe, RZ, 0xc0, !PT ;  /* 0xfffffffe1811c812 */ /* 0x010fc400078ec0ff */
[----:B------:R-:W-:Y:S01]  /*eca0*/  ISETP.GE.AND P0, PT, R18, UR4, PT ;  /* 0x0000000412007c0c */ /* 0x000fe2000bf06270 */
[----:B0-----:R-:W-:-:S04]  /*ecb0*/  @!P1 IMAD.WIDE R2, R19, 0x4, R4 ;  /* 0x0000000413029825 */ /* 0x001fc800078e0204 */
[--C-:B-1----:R-:W-:Y:S01]  /*ecc0*/  @!P2 IMAD.WIDE R10, R15, 0x4, R4.reuse ;  /* 0x000000040f0aa825 */ /* 0x102fe200078e0204 */
[----:B------:R0:W-:Y:S03]  /*ecd0*/  @!P1 ST.E.64 desc[UR36][R2.64], R76 ;  /* 0x0000004c02009985 */ /* 0x0001e6000c101b24 */
[----:B------:R-:W-:Y:S01]  /*ece0*/  VIADD R19, R0, 0x90 ;  /* 0x0000009000137836 */ /* 0x000fe20000000000 */
[----:B------:R1:W-:Y:S01]  /*ecf0*/  @!P2 ST.E.64 desc[UR36][R10.64], R80 ;  /* 0x000000500a00a985 */ /* 0x0003e2000c101b24 */
[--C-:B------:R-:W-:Y:S01]  /*ed00*/  @!P3 IMAD.WIDE R14, R21, 0x4, R4.reuse ;  /* 0x00000004150eb825 */ /* 0x100fe200078e0204 */
[----:B------:R-:W-:Y:S02]  /*ed10*/  ISETP.GE.AND P2, PT, R20, UR4, PT ;  /* 0x0000000414007c0c */ /* 0x000fe4000bf46270 */
[----:B------:R-:W-:Y:S01]  /*ed20*/  ISETP.GE.AND P1, PT, R19, UR4, PT ;  /* 0x0000000413007c0c */ /* 0x000fe2000bf26270 */
[----:B------:R-:W-:Y:S01]  /*ed30*/  @!P4 IMAD.WIDE R16, R17, 0x4, R4 ;  /* 0x000000041110c825 */ /* 0x000fe200078e0204 */
[----:B------:R2:W-:Y:S01]  /*ed40*/  @!P3 ST.E.64 desc[UR36][R14.64], R84 ;  /* 0x000000540e00b985 */ /* 0x0005e2000c101b24 */
[----:B------:R-:W-:-:S02]  /*ed50*/  @!P0 LEA.HI R18, R18, R18, RZ, 0x1 ;  /* 0x0000001212128211 */ /* 0x000fc400078f08ff */
[C---:B------:R-:W-:Y:S01]  /*ed60*/  VIADD R21, R0.reuse, 0xa0 ;  /* 0x000000a000157836 */ /* 0x040fe20000000000 */
[----:B------:R3:W-:Y:S01]  /*ed70*/  @!P4 ST.E.64 desc[UR36][R16.64], R88 ;  /* 0x000000581000c985 */ /* 0x0007e2000c101b24 */
[C---:B0-----:R-:W-:Y:S02]  /*ed80*/  VIADD R3, R0.reuse, 0xb8 ;  /* 0x000000b800037836 */ /* 0x041fe40000000000 */
[C---:B------:R-:W-:Y:S01]  /*ed90*/  VIADD R12, R0.reuse, 0xa8 ;  /* 0x000000a8000c7836 */ /* 0x040fe20000000000 */
[----:B------:R-:W-:Y:S01]  /*eda0*/  ISETP.GE.AND P3, PT, R21, UR4, PT ;  /* 0x0000000415007c0c */ /* 0x000fe2000bf66270 */
[----:B------:R-:W-:Y:S01]  /*edb0*/  VIADD R13, R0, 0xb0 ;  /* 0x000000b0000d7836 */ /* 0x000fe20000000000 */
[----:B------:R-:W-:Y:S02]  /*edc0*/  ISETP.GE.AND P6, PT, R3, UR4, PT ;  /* 0x0000000403007c0c */ /* 0x000fe4000bfc6270 */
[----:B------:R-:W-:Y:S02]  /*edd0*/  ISETP.GE.AND P4, PT, R12, UR4, PT ;  /* 0x000000040c007c0c */ /* 0x000fe4000bf86270 */
[----:B------:R-:W-:-:S02]  /*ede0*/  ISETP.GE.AND P5, PT, R13, UR4, PT ;  /* 0x000000040d007c0c */ /* 0x000fc4000bfa6270 */
[----:B------:R-:W-:Y:S02]  /*edf0*/  @!P1 LEA.HI R19, R19, R19, RZ, 0x1 ;  /* 0x0000001313139211 */ /* 0x000fe400078f08ff */
[----:B------:R-:W-:Y:S02]  /*ee00*/  @!P2 LEA.HI R20, R20, R20, RZ, 0x1 ;  /* 0x000000141414a211 */ /* 0x000fe400078f08ff */
[----:B-1----:R-:W-:Y:S02]  /*ee10*/  @!P1 LOP3.LUT R11, R19, 0xfffffffe, RZ, 0xc0, !PT ;  /* 0xfffffffe130b9812 */ /* 0x002fe400078ec0ff */
[----:B------:R-:W-:Y:S02]  /*ee20*/  @!P3 LEA.HI R21, R21, R21, RZ, 0x1 ;  /* 0x000000151515b211 */ /* 0x000fe400078f08ff */
[----:B------:R-:W-:Y:S02]  /*ee30*/  @!P6 LEA.HI R10, R3, R3, RZ, 0x1 ;  /* 0x00000003030ae211 */ /* 0x000fe400078f08ff */
[----:B------:R-:W-:-:S02]  /*ee40*/  @!P4 LEA.HI R12, R12, R12, RZ, 0x1 ;  /* 0x0000000c0c0cc211 */ /* 0x000fc400078f08ff */
[----:B------:R-:W-:Y:S02]  /*ee50*/  @!P5 LEA.HI R2, R13, R13, RZ, 0x1 ;  /* 0x0000000d0d02d211 */ /* 0x000fe400078f08ff */
[----:B------:R-:W-:Y:S02]  /*ee60*/  @!P0 LOP3.LUT R3, R18, 0xfffffffe, RZ, 0xc0, !PT ;  /* 0xfffffffe12038812 */ /* 0x000fe400078ec0ff */
[----:B------:R-:W-:Y:S02]  /*ee70*/  @!P2 LOP3.LUT R13, R20, 0xfffffffe, RZ, 0xc0, !PT ;  /* 0xfffffffe140da812 */ /* 0x000fe400078ec0ff */
[----:B--2---:R-:W-:Y:S02]  /*ee80*/  @!P3 LOP3.LUT R15, R21, 0xfffffffe, RZ, 0xc0, !PT ;  /* 0xfffffffe150fb812 */ /* 0x004fe400078ec0ff */
[----:B---3--:R-:W-:Y:S01]  /*ee90*/  @!P4 LOP3.LUT R17, R12, 0xfffffffe, RZ, 0xc0, !PT ;  /* 0xfffffffe0c11c812 */ /* 0x008fe200078ec0ff */
[----:B------:R-:W-:Y:S01]  /*eea0*/  @!P2 IMAD.WIDE R12, R13, 0x4, R4 ;  /* 0x000000040d0ca825 */ /* 0x000fe200078e0204 */
[----:B------:R-:W-:-:S02]  /*eeb0*/  @!P5 LOP3.LUT R19, R2, 0xfffffffe, RZ, 0xc0, !PT ;  /* 0xfffffffe0213d812 */ /* 0x000fc400078ec0ff */
        /* <DEDUP_REMOVED lines=14> */
.L_x_1059:
[----:B------:R-:W-:Y:S05]  /*efa0*/  BSYNC B0 ;  /* 0x0000000000007941 */ /* 0x000fea0003800000 */
.L_x_1058:
[----:B------:R-:W-:Y:S01]  /*efb0*/  ISETP.GE.AND P0, PT, R8, R7, PT ;  /* 0x000000070800720c */ /* 0x000fe20003f06270 */
[----:B0--3--:R0:W2:Y:S04]  /*efc0*/  SHFL.IDX PT, R3, R9, 0x1, 0x1c1f ;  /* 0x003c1f0009037f89 */ /* 0x0090a800000e0000 */
[----:B------:R0:W3:Y:S08]  /*efd0*/  SHFL.IDX PT, R2, R6, 0x1, 0x1c1f ;  /* 0x003c1f0006027f89 */ /* 0x0000f000000e0000 */
[----:B0-----:R-:W-:Y:S05]  /*efe0*/  @P0 BRA `(.L_x_970) ;  /* 0x0000004c003c0947 */ /* 0x001fea0003800000 */
[C---:B----4-:R-:W-:Y:S01]  /*eff0*/  VIADD R4, R0.reuse, 0x8 ;  /* 0x0000000800047836 */ /* 0x050fe20000000000 */
[----:B------:R-:W-:Y:S01]  /*f000*/  ULDC UR4, c[0x0][0xac8] ;  /* 0x0002b20000047ab9 */ /* 0x000fe20000000800 */
[C---:B------:R-:W-:Y:S01]  /*f010*/  VIADD R8, R0.reuse, 0x10 ;  /* 0x0000001000087836 */ /* 0x040fe20000000000 */
[C---:B------:R-:W-:Y:S01]  /*f020*/  ISETP.GE.AND P2, PT, R0.reuse, UR4, PT ;  /* 0x0000000400007c0c */ /* 0x040fe2000bf46270 */
[----:B------:R-:W-:Y:S01]  /*f030*/  VIADD R9, R0, 0x18 ;  /* 0x0000001800097836 */ /* 0x000fe20000000000 */
[----:B------:R-:W-:Y:S01]  /*f040*/  ISETP.GE.AND P3, PT, R4, UR4, PT ;  /* 0x0000000404007c0c */ /* 0x000fe2000bf66270 */
[----:B------:R-:W-:Y:S01]  /*f050*/  VIADD R10, R0, 0x20 ;  /* 0x00000020000a7836 */ /* 0x000fe20000000000 */
[----:B------:R-:W-:Y:S01]  /*f060*/  ISETP.GE.AND P0, PT, R8, UR4, PT ;  /* 0x0000000408007c0c */ /* 0x000fe2000bf06270 */
[C---:B------:R-:W-:Y:S01]  /*f070*/  VIADD R11, R0.reuse, 0x28 ;  /* 0x00000028000b7836 */ /* 0x040fe20000000000 */
[----:B------:R-:W-:Y:S01]  /*f080*/  ISETP.GE.AND P1, PT, R9, UR4, PT ;  /* 0x0000000409007c0c */ /* 0x000fe2000bf26270 */
[----:B------:R-:W-:-:S02]  /*f090*/  VIADD R12, R0, 0x30 ;  /* 0x00000030000c7836 */ /* 0x000fc40000000000 */
[C---:B------:R-:W-:Y:S02]  /*f0a0*/  VIADD R13, R0.reuse, 0x38 ;  /* 0x00000038000d7836 */ /* 0x040fe40000000000 */
[----:B------:R-:W-:Y:S01]  /*f0b0*/  VIADD R14, R0, 0x40 ;  /* 0x00000040000e7836 */ /* 0x000fe20000000000 */
[----:B------:R-:W-:Y:S01]  /*f0c0*/  ISETP.GE.AND P4, PT, R12, UR4, PT ;  /* 0x000000040c007c0c */ /* 0x000fe2000bf86270 */
[C---:B------:R-:W-:Y:S01]  /*f0d0*/  VIADD R16, R0.reuse, 0x48 ;  /* 0x0000004800107836 */ /* 0x040fe20000000000 */
[----:B------:R-:W-:Y:S01]  /*f0e0*/  ISETP.GE.AND P5, PT, R13, UR4, PT ;  /* 0x000000040d007c0c */ /* 0x000fe2000bfa6270 */
[----:B------:R-:W-:Y:S01]  /*f0f0*/  VIADD R18, R0, 0x50 ;  /* 0x0000005000127836 */ /* 0x000fe20000000000 */
[----:B------:R-:W-:Y:S01]  /*f100*/  @!P3 LEA.HI R4, R4, R4, RZ, 0x1 ;  /* 0x000000040404b211 */ /* 0x000fe200078f08ff */
[----:B------:R-:W-:Y:S01]  /*f110*/  VIADD R19, R0, 0x70 ;  /* 0x0000007000137836 */ /* 0x000fe20000000000 */
[----:B------:R-:W-:Y:S01]  /*f120*/  ISETP.GE.AND P6, PT, R14, UR4, PT ;  /* 0x000000040e007c0c */ /* 0x000fe2000bfc6270 */
[----:B------:R-:W-:Y:S01]  /*f130*/  VIADD R20, R0, 0x78 ;  /* 0x0000007800147836 */ /* 0x000fe20000000000 */
[----:B------:R-:W-:Y:S01]  /*f140*/  @!P3 LOP3.LUT R7, R4, 0xfffffffe, RZ, 0xc0, !PT ;  /* 0xfffffffe0407b812 */ /* 0x000fe200078ec0ff */
[----:B-123--:R-:W-:Y:S01]  /*f150*/  @!P2 IMAD.WIDE R4, R0, 0x4, R2 ;  /* 0x000000040004a825 */ /* 0x00efe200078e0202 */
[----:B------:R-:W-:-:S02]  /*f160*/  @!P0 LEA.HI R8, R8, R8, RZ, 0x1 ;  /* 0x0000000808088211 */ /* 0x000fc400078f08ff */
[----:B------:R-:W-:Y:S01]  /*f170*/  @!P1 LEA.HI R9, R9, R9, RZ, 0x1 ;  /* 0x0000000909099211 */ /* 0x000fe200078f08ff */
[----:B------:R-:W-:Y:S01]  /*f180*/  @!P3 IMAD.WIDE R6, R7, 0x4, R2 ;  /* 0x000000040706b825 */ /* 0x000fe200078e0202 */
[----:B------:R0:W-:Y:S01]  /*f190*/  @!P2 ST.E.64 desc[UR36][R4.64], R26 ;  /* 0x0000001a0400a985 */ /* 0x0001e2000c101b24 */
[----:B------:R-:W-:Y:S02]  /*f1a0*/  ISETP.GE.AND P2, PT, R10, UR4, PT ;  /* 0x000000040a007c0c */ /* 0x000fe4000bf46270 */
[----:B------:R-:W-:Y:S01]  /*f1b0*/  @!P4 LEA.HI R12, R12, R12, RZ, 0x1 ;  /* 0x0000000c0c0cc211 */ /* 0x000fe200078f08ff */
[----:B------:R1:W-:Y:S01]  /*f1c0*/  @!P3 ST.E.64 desc[UR36][R6.64], R30 ;  /* 0x0000001e0600b985 */ /* 0x0003e2000c101b24 */
[----:B------:R-:W-:Y:S02]  /*f1d0*/  ISETP.GE.AND P3, PT, R11, UR4, PT ;  /* 0x000000040b007c0c */ /* 0x000fe4000bf66270 */
[----:B------:R-:W-:-:S04]  /*f1e0*/  @!P6 LEA.HI R14, R14, R14, RZ, 0x1 ;  /* 0x0000000e0e0ee211 */ /* 0x000fc800078f08ff */
[----:B------:R-:W-:Y:S01]  /*f1f0*/  @!P6 LOP3.LUT R17, R14, 0xfffffffe, RZ, 0xc0, !PT ;  /* 0xfffffffe0e11e812 */ /* 0x000fe200078ec0ff */
[----:B------:R-:W-:Y:S01]  /*f200*/  VIADD R14, R0, 0x58 ;  /* 0x00000058000e7836 */ /* 0x000fe20000000000 */
        /* <DEDUP_REMOVED lines=24> */
[----:B------:R-:W-:-:S02]  /*f390*/  ISETP.GE.AND P4, PT, R19, UR4, PT ;  /* 0x0000000413007c0c */ /* 0x000fc4000bf86270 */
[----:B------:R-:W-:Y:S01]  /*f3a0*/  @!P6 IMAD.WIDE R12, R17, 0x4, R2 ;  /* 0x00000004110ce825 */ /* 0x000fe200078e0202 */
[----:B------:R3:W-:Y:S01]  /*f3b0*/  @!P5 ST.E.64 desc[UR36][R10.64], R54 ;  /* 0x000000360a00d985 */ /* 0x0007e2000c101b24 */
[----:B------:R-:W-:Y:S02]  /*f3c0*/  @!P1 LEA.HI R16, R16, R16, RZ, 0x1 ;  /* 0x0000001010109211 */ /* 0x000fe400078f08ff */
[C---:B------:R-:W-:Y:S01]  /*f3d0*/  VIADD R15, R0.reuse, 0x60 ;  /* 0x00000060000f7836 */ /* 0x040fe20000000000 */
[----:B------:R4:W-:Y:S01]  /*f3e0*/  @!P6 ST.E.64 desc[UR36][R12.64], R58 ;  /* 0x0000003a0c00e985 */ /* 0x0009e2000c101b24 */
[----:B------:R-:W-:Y:S01]  /*f3f0*/  VIADD R17, R0, 0x68 ;  /* 0x0000006800117836 */ /* 0x000fe20000000000 */
[----:B------:R-:W-:Y:S02]  /*f400*/  @!P0 LEA.HI R18, R18, R18, RZ, 0x1 ;  /* 0x0000001212128211 */ /* 0x000fe400078f08ff */
[----:B------:R-:W-:Y:S02]  /*f410*/  ISETP.GE.AND P6, PT, R15, UR4, PT ;  /* 0x000000040f007c0c */ /* 0x000fe4000bfc6270 */
[----:B------:R-:W-:-:S02]  /*f420*/  ISETP.GE.AND P5, PT, R17, UR4, PT ;  /* 0x0000000411007c0c */ /* 0x000fc4000bfa6270 */
[----:B0-----:R-:W-:Y:S01]  /*f430*/  @!P1 LOP3.LUT R5, R16, 0xfffffffe, RZ, 0xc0, !PT ;  /* 0xfffffffe10059812 */ /* 0x001fe200078ec0ff */
[----:B------:R-:W-:Y:S01]  /*f440*/  VIADD R16, R0, 0x80 ;  /* 0x0000008000107836 */ /* 0x000fe20000000000 */
[----:B-1----:R-:W-:Y:S01]  /*f450*/  @!P0 LOP3.LUT R7, R18, 0xfffffffe, RZ, 0xc0, !PT ;  /* 0xfffffffe12078812 */ /* 0x002fe200078ec0ff */
[----:B------:R-:W-:Y:S01]  /*f460*/  VIADD R18, R0, 0x88 ;  /* 0x0000008800127836 */ /* 0x000fe20000000000 */
        /* <DEDUP_REMOVED lines=10> */
[----:B------:R-:W-:Y:S01]  /*f510*/  @!P6 LOP3.LUT R15, R15, 0xfffffffe, RZ, 0xc0, !PT ;  /* 0xfffffffe0f0fe812 */ /* 0x000fe200078ec0ff */
[C---:B------:R-:W-:Y:S01]  /*f520*/  VIADD R14, R0.reuse, 0x90 ;  /* 0x00000090000e7836 */ /* 0x040fe20000000000 */
[----:B------:R-:W-:Y:S02]  /*f530*/  @!P5 LOP3.LUT R17, R17, 0xfffffffe, RZ, 0xc0, !PT ;  /* 0xfffffffe1111d812 */ /* 0x000fe400078ec0ff */
[----:B---3--:R-:W-:Y:S01]  /*f540*/  @!P4 LOP3.LUT R11, R19, 0xfffffffe, RZ, 0xc0, !PT ;  /* 0xfffffffe130bc812 */ /* 0x008fe200078ec0ff */
[----:B------:R-:W-:Y:S01]  /*f550*/  VIADD R19, R0, 0xa8 ;  /* 0x000000a800137836 */ /* 0x000fe20000000000 */
[----:B----4-:R-:W-:Y:S01]  /*f560*/  @!P3 LOP3.LUT R13, R20, 0xfffffffe, RZ, 0xc0, !PT ;  /* 0xfffffffe140db812 */ /* 0x010fe200078ec0ff */
[----:B------:R-:W-:Y:S01]  /*f570*/  VIADD R20, R0, 0xb0 ;  /* 0x000000b000147836 */ /* 0x000fe20000000000 */
[----:B------:R-:W-:Y:S01]  /*f580*/  ISETP.GE.AND P0, PT, R16, UR4, PT ;  /* 0x0000000410007c0c */ /* 0x000fe2000bf06270 */
[----:B0-----:R-:W-:Y:S01]  /*f590*/  @!P2 IMAD.WIDE R4, R9, 0x4, R2 ;  /* 0x000000040904a825 */ /* 0x001fe200078e0202 */
[----:B------:R-:W-:-:S03]  /*f5a0*/  ISETP.GE.AND P1, PT, R18, UR4, PT ;  /* 0x0000000412007c0c */ /* 0x000fc6000bf26270 */
        /* <DEDUP_REMOVED lines=15> */
[----:B------:R-:W-:Y:S01]  /*f6a0*/  @!P1 LEA.HI R18, R18, R18, RZ, 0x1 ;  /* 0x0000001212129211 */ /* 0x000fe200078f08ff */
[----:B------:R-:W-:Y:S01]  /*f6b0*/  VIADD R0, R0, 0xb8 ;  /* 0x000000b800007836 */ /* 0x000fe20000000000 */
[----:B------:R-:W-:Y:S02]  /*f6c0*/  ISETP.GE.AND P3, PT, R15, UR4, PT ;  /* 0x000000040f007c0c */ /* 0x000fe4000bf66270 */
[----:B------:R-:W-:-:S02]  /*f6d0*/  ISETP.GE.AND P4, PT, R17, UR4, PT ;  /* 0x0000000411007c0c */ /* 0x000fc4000bf86270 */
        /* <DEDUP_REMOVED lines=33> */
.L_x_1057:
[----:B------:R-:W0:Y:S02]  /*f8f0*/  S2R R0, SR_TID.X ;  /* 0x0000000000007919 */ /* 0x000e240000002100 */
[----:B0-----:R-:W-:-:S05]  /*f900*/  VIADD R2, R0, 0xffffff80 ;  /* 0xffffff8000027836 */ /* 0x001fca0000000000 */
        /* <DEDUP_REMOVED lines=10> */
[----:B------:R-:W2:Y:S01]  /*f9b0*/  LDL R4, [R1] ;  /* 0x0000000001047983 */ /* 0x000ea20000100800 */
[----:B------:R-:W-:Y:S01]  /*f9c0*/  ISETP.NE.AND P0, PT, R6, 0x1, PT ;  /* 0x000000010600780c */ /* 0x000fe20003f05270 */
[----:B------:R-:W-:Y:S01]  /*f9d0*/  S2UR UR7, SR_CTAID.Z ;  /* 0x00000000000779c3 */ /* 0x000fe20000002700 */
[----:B------:R-:W-:Y:S01]  /*f9e0*/  ULDC.64 UR8, c[0x0][0xbd0] ;  /* 0x0002f40000087ab9 */ /* 0x000fe20000000a00 */
[----:B------:R-:W-:-:S06]  /*f9f0*/  IMAD.MOV.U32 R5, RZ, RZ, R0 ;  /* 0x000000ffff057224 */ /* 0x000fcc00078e0000 */
[----:B------:R-:W0:Y:S08]  /*fa00*/  LDC.64 R10, c[0x0][0xbd8] ;  /* 0x0002f600ff0a7b82 */ /* 0x000e300000000a00 */
[----:B------:R-:W1:Y:S08]  /*fa10*/  @P0 LDC R7, c[0x0][0xbec] ;  /* 0x0002fb00ff070b82 */ /* 0x000e700000000800 */
[----:B------:R-:W3:Y:S08]  /*fa20*/  @P0 LDC R9, c[0x0][0xbf0] ;  /* 0x0002fc00ff090b82 */ /* 0x000ef00000000800 */
[----:B------:R-:W4:Y:S08]  /*fa30*/  S2UR UR10, SR_CTAID.Y ;  /* 0x00000000000a79c3 */ /* 0x000f300000002600 */
[----:B------:R-:W4:Y:S01]  /*fa40*/  LDC R8, c[0x0][0xc50] ;  /* 0x00031400ff087b82 */ /* 0x000f220000000800 */
[----:B--2---:R-:W-:Y:S01]  /*fa50*/  R2UR UR11, R4 ;  /* 0x00000000040b72ca */ /* 0x004fe200000e0000 */
[----:B-1----:R-:W-:-:S05]  /*fa60*/  @P0 IMAD.HI.U32 R4, R0, R7, RZ ;  /* 0x0000000700040227 */ /* 0x002fca00078e00ff */
[----:B---3--:R-:W-:-:S07]  /*fa70*/  @P0 SHF.R.U32.HI R5, RZ, R9, R4 ;  /* 0x00000009ff050219 */ /* 0x008fce0000011604 */
[----:B------:R-:W-:Y:S02]  /*fa80*/  USHF.R.S32.HI UR6, URZ, 0x1f, UR11 ;  /* 0x0000001f3f067899 */ /* 0x000fe4000801140b */
[----:B------:R-:W-:Y:S01]  /*fa90*/  IMAD R7, RZ, RZ, -UR11 ;  /* 0x8000000bff077e24 */ /* 0x000fe2000f8e02ff */
[----:B------:R-:W-:Y:S02]  /*faa0*/  UIMAD.WIDE.U32 UR4, UR11, UR8, URZ ;  /* 0x000000080b0472a5 */ /* 0x000fe4000f8e003f */
[----:B------:R-:W-:Y:S01]  /*fab0*/  UIMAD UR6, UR6, UR8, URZ ;  /* 0x00000008060672a4 */ /* 0x000fe2000f8e023f */
[----:B----4-:R-:W-:Y:S01]  /*fac0*/  IMAD R9, R8, R7, UR10 ;  /* 0x0000000a08097e24 */ /* 0x010fe2000f8e0207 */
[----:B------:R-:W-:Y:S01]  /*fad0*/  USHF.R.S32.HI UR8, URZ, 0x1f, UR7 ;  /* 0x0000001f3f087899 */ /* 0x000fe20008011407 */
[----:B------:R-:W-:Y:S01]  /*fae0*/  IMAD.MOV R7, RZ, RZ, -R5 ;  /* 0x000000ffff077224 */ /* 0x000fe200078e0a05 */
[----:B------:R-:W-:Y:S01]  /*faf0*/  UIMAD UR6, UR11, UR9, UR6 ;  /* 0x000000090b0672a4 */ /* 0x000fe2000f8e0206 */
[----:B------:R-:W-:Y:S01]  /*fb00*/  IMAD.U32 R3, RZ, RZ, UR5 ;  /* 0x00000005ff037e24 */ /* 0x000fe2000f8e00ff */
[----:B------:R-:W-:Y:S01]  /*fb10*/  SHF.R.S32.HI R4, RZ, 0x1f, R9 ;  /* 0x0000001fff047819 */ /* 0x000fe20000011409 */
[----:B------:R-:W-:Y:S01]  /*fb20*/  IMAD.U32 R2, RZ, RZ, UR4 ;  /* 0x00000004ff027e24 */ /* 0x000fe2000f8e00ff */
[----:B------:R-:W-:Y:S01]  /*fb30*/  UIADD3 UR6, UR5, UR6, URZ ;  /* 0x0000000605067290 */ /* 0x000fe2000fffe03f */
[----:B0-----:R-:W-:-:S02]  /*fb40*/  IMAD R12, R10, UR8, RZ ;  /* 0x000000080a0c7c24 */ /* 0x001fc4000f8e02ff */
[----:B------:R-:W-:Y:S01]  /*fb50*/  ULDC.64 UR4, c[0x0][0xbe0] ;  /* 0x0002f80000047ab9 */ /* 0x000fe20000000a00 */
[----:B------:R-:W-:Y:S02]  /*fb60*/  IMAD R7, R6, R7, R0 ;  /* 0x0000000706077224 */ /* 0x000fe400078e0200 */
[----:B------:R-:W-:Y:S02]  /*fb70*/  IMAD.U32 R3, RZ, RZ, UR6 ;  /* 0x00000006ff037e24 */ /* 0x000fe4000f8e00ff */
[----:B------:R-:W-:Y:S01]  /*fb80*/  IMAD R11, R11, UR7, R12 ;  /* 0x000000070b0b7c24 */ /* 0x000fe2000f8e020c */
[----:B------:R-:W-:Y:S01]  /*fb90*/  SHF.R.S32.HI R0, RZ, 0x1f, R7 ;  /* 0x0000001fff007819 */ /* 0x000fe20000011407 */
[----:B------:R-:W-:-:S04]  /*fba0*/  IMAD.WIDE.U32 R2, R10, UR7, R2 ;  /* 0x000000070a027c25 */ /* 0x000fc8000f8e0002 */
[----:B------:R-:W-:Y:S02]  /*fbb0*/  IMAD.IADD R3, R11, 0x1, R3 ;  /* 0x000000010b037824 */ /* 0x000fe400078e0203 */
[----:B------:R-:W-:Y:S02]  /*fbc0*/  IMAD R4, R4, UR4, RZ ;  /* 0x0000000404047c24 */ /* 0x000fe4000f8e02ff */
[----:B------:R-:W-:-:S04]  /*fbd0*/  IMAD.WIDE.U32 R2, R9, UR4, R2 ;  /* 0x0000000409027c25 */ /* 0x000fc8000f8e0002 */
[----:B------:R-:W-:Y:S01]  /*fbe0*/  IMAD R4, R9, UR5, R4 ;  /* 0x0000000509047c24 */ /* 0x000fe2000f8e0204 */
[----:B------:R-:W-:Y:S01]  /*fbf0*/  SHF.R.S32.HI R9, RZ, 0x1f, R5 ;  /* 0x0000001fff097819 */ /* 0x000fe20000011405 */
[----:B------:R-:W-:Y:S01]  /*fc00*/  ULDC.64 UR4, c[0x0][0xbc8] ;  /* 0x0002f20000047ab9 */ /* 0x000fe20000000a00 */
[----:B------:R-:W-:Y:S01]  /*fc10*/  IADD3 R2, P0, R5, R2, RZ ;  /* 0x0000000205027210 */ /* 0x000fe20007f1e0ff */
[----:B------:R-:W-:-:S03]  /*fc20*/  IMAD R0, R0, UR4, RZ ;  /* 0x0000000400007c24 */ /* 0x000fc6000f8e02ff */
[----:B------:R-:W-:Y:S01]  /*fc30*/  IADD3.X R3, R9, R3, R4, P0, !PT ;  /* 0x0000000309037210 */ /* 0x000fe200007fe404 */
        /* <DEDUP_REMOVED lines=9> */
.L_x_968:
        /* <DEDUP_REMOVED lines=18> */
.L_x_1060:
[----:B------:R-:W-:Y:S01]  /*fdf0*/  ULDC UR7, c[0x0][0xc50] ;  /* 0x0003140000077ab9 */ /* 0x000fe20000000800 */
[----:B------:R-:W-:Y:S01]  /*fe00*/  UMOV UR41, UR6 ;  /* 0x0000000600297c82 */ /* 0x000fe20008000000 */
[----:B------:R-:W-:-:S11]  /*fe10*/  UISETP.NE.AND UP0, UPT, UR7, 0x1, UPT ;  /* 0x000000010700788c */ /* 0x000fd6000bf05270 */
[----:B------:R-:W-:Y:S01]  /*fe20*/  @UP0 ULDC UR4, c[0x0][0xc54] ;  /* 0x0003150000040ab9 */ /* 0x000fe20000000800 */
[----:B------:R-:W-:Y:S01]  /*fe30*/  @UP0 ULDC UR8, c[0x0][0xc58] ;  /* 0x0003160000080ab9 */ /* 0x000fe20000000800 */
[----:B------:R-:W-:-:S04]  /*fe40*/  UIMAD.WIDE.U32 UR4, UR6, UR4, URZ ;  /* 0x00000004060472a5 */ /* 0x000fc8000f8e003f */
[----:B------:R-:W-:-:S12]  /*fe50*/  @UP0 USHF.R.U32.HI UR41, URZ, UR8, UR5 ;  /* 0x000000083f290299 */ /* 0x000fd80008011605 */
.L_x_1061:
[----:B------:R-:W-:Y:S01]  /*fe60*/  ISETP.GE.AND P0, PT, R26, RZ, PT ;  /* 0x000000ff1a00720c */ /* 0x000fe20003f06270 */
[----:B------:R-:W-:Y:S01]  /*fe70*/  UIADD3 UR47, -UR41, URZ, URZ ;  /* 0x0000003f292f7290 */ /* 0x000fe2000fffe13f */
[----:B------:R-:W-:Y:S02]  /*fe80*/  IMAD.MOV.U32 R28, RZ, RZ, 0x1 ;  /* 0x00000001ff1c7424 */ /* 0x000fe400078e00ff */
[----:B------:R-:W-:Y:S01]  /*fe90*/  IMAD.MOV.U32 R0, RZ, RZ, RZ ;  /* 0x000000ffff007224 */ /* 0x000fe200078e00ff */
[----:B------:R-:W-:Y:S01]  /*fea0*/  UIMAD UR47, UR7, UR47, UR6 ;  /* 0x0000002f072f72a4 */ /* 0x000fe2000f8e0206 */
[----:B------:R-:W-:-:S07]  /*feb0*/  IMAD.MOV.U32 R6, RZ, RZ, 0x1 ;  /* 0x00000001ff067424 */ /* 0x000fce00078e00ff */
[----:B------:R-:W-:Y:S05]  /*fec0*/  @!P0 BRA `(.L_x_1062) ;  /* 0x0000003800bc8947 */ /* 0x000fea0003800000 */
[----:B------:R-:W0:Y:S01]  /*fed0*/  LDC.64 R2, c[0x0][0xa28] ;  /* 0x00028a00ff027b82 */ /* 0x000e220000000a00 */
[----:B------:R-:W-:Y:S01]  /*fee0*/  IMAD.MOV.U32 R22, RZ, RZ, RZ ;  /* 0x000000ffff167224 */ /* 0x000fe200078e00ff */
[----:B------:R-:W-:Y:S01]  /*fef0*/  ULDC UR4, c[0x0][0x448] ;  /* 0x0001120000047ab9 */ /* 0x000fe20000000800 */
[----:B------:R-:W-:Y:S01]  /*ff00*/  ULDC UR6, c[0x0][0x2f0] ;  /* 0x0000bc0000067ab9 */ /* 0x000fe20000000800 */
[----:B------:R-:W-:Y:S01]  /*ff10*/  ULDC UR10, c[0x0][0x288] ;  /* 0x0000a200000a7ab9 */ /* 0x000fe20000000800 */
[----:B0-----:R-:W-:-:S04]  /*ff20*/  ISETP.NE.U32.AND P0, PT, R2, RZ, PT ;  /* 0x000000ff0200720c */ /* 0x001fc80003f05070 */
[----:B------:R-:W-:-:S13]  /*ff30*/  ISETP.NE.AND.EX P0, PT, R3, RZ, PT, P0 ;  /* 0x000000ff0300720c */ /* 0x000fda0003f05300 */
[----:B------:R-:W0:Y:S02]  /*ff40*/  @P0 LDC.64 R2, c[0x0][0xa28] ;  /* 0x00028a00ff020b82 */ /* 0x000e240000000a00 */
[----:B0-----:R-:W-:-:S05]  /*ff50*/  @P0 IMAD.WIDE R2, R26, 0x4, R2 ;  /* 0x000000041a020825 */ /* 0x001fca00078e0202 */
[----:B------:R0:W5:Y:S01]  /*ff60*/  @P0 LDG.E R22, desc[UR36][R2.64] ;  /* 0x0000002402160981 */ /* 0x000162000c1e1900 */
[----:B------:R-:W1:Y:S01]  /*ff70*/  S2UR UR42, SR_CTAID.X ;  /* 0x00000000002a79c3 */ /* 0x000e620000002500 */
[----:B------:R-:W-:-:S03]  /*ff80*/  UISETP.NE.AND UP1, UPT, UR4, 0x1, UPT ;  /* 0x000000010400788c */ /* 0x000fc6000bf25270 */
[----:B------:R-:W-:Y:S01]  /*ff90*/  ULDC.64 UR4, c[0x0][0x418] ;  /* 0x0001060000047ab9 */ /* 0x000fe20000000a00 */
[----:B------:R-:W-:Y:S02]  /*ffa0*/  UP2UR UR50, UPR, URZ, 0x2 ;  /* 0x000000023f327883 */ /* 0x000fe40008000000 */
[----:B------:R-:W-:-:S03]  /*ffb0*/  UISETP.NE.U32.AND UP0, UPT, UR4, URZ, UPT ;  /* 0x0000003f0400728c */ /* 0x000fc6000bf05070 */
[----:B------:R-:W-:Y:S01]  /*ffc0*/  ULDC UR4, c[0x0][0x424] ;  /* 0x0001090000047ab9 */ /* 0x000fe20000000800 */
[----:B------:R-:W-:Y:S01]  /*ffd0*/  UISETP.NE.AND.EX UP0, UPT, UR5, URZ, UPT, UP0 ;  /* 0x0000003f0500728c */ /* 0x000fe2000bf05300 */
[----:B------:R-:W-:Y:S02]  /*ffe0*/  @UP1 ULDC UR9, c[0x0][0x450] ;  /* 0x0001140000091ab9 */ /* 0x000fe40000000800 */
[----:B------:R-:W-:Y:S01]  /*fff0*/  @UP1 ULDC UR5, c[0x0][0x44c] ;  /* 0x0001130000051ab9 */ /* 0x000fe20000000800 */
[----:B------:R-:W-:-:S04]  /*10000*/  USEL UR43, UR4, 0x1, UP0 ;  /* 0x00000001042b7887 */ /* 0x000fc80008000000 */
[----:B------:R-:W-:Y:S02]  /*10010*/  UIMAD UR7, UR43, UR6, 0x5f ;  /* 0x0000005f2b0774a4 */ /* 0x000fe4000f8e0206 */
[----:B------:R-:W-:Y:S02]  /*10020*/  UIMAD UR43, UR43, UR6, URZ ;  /* 0x000000062b2b72a4 */ /* 0x000fe4000f8e023f */
[----:B------:R-:W-:Y:S02]  /*10030*/  UIMAD.WIDE UR6, UR7, 0x2aaaaaab, URZ ;  /* 0x2aaaaaab070678a5 */ /* 0x000fe4000f8e023f */
[----:B-1----:R-:W-:Y:S02]  /*10040*/  USHF.L.U32 UR42, UR42, 0x7, URZ ;  /* 0x000000072a2a7899 */ /* 0x002fe4000800063f */
[----:B------:R-:W-:Y:S02]  /*10050*/  USHF.R.U32.HI UR44, URZ, 0x1f, UR7 ;  /* 0x0000001f3f2c7899 */ /* 0x000fe40008011607 */
[----:B------:R-:W-:-:S02]  /*10060*/  UIADD3 UR8, UR42, 0x7f, URZ ;  /* 0x0000007f2a087890 */ /* 0x000fc4000fffe03f */
[----:B------:R-:W-:Y:S02]  /*10070*/  ULEA.HI.SX32 UR44, UR7, UR44, 0x1c ;  /* 0x0000002c072c7291 */ /* 0x000fe4000f8fe23f */
[----:B------:R-:W-:-:S04]  /*10080*/  UIMAD.WIDE.U32 UR4, UR8, UR5, URZ ;  /* 0x00000005080472a5 */ /* 0x000fc8000f8e003f */
[----:B------:R-:W-:Y:S02]  /*10090*/  @UP1 USHF.R.U32.HI UR8, URZ, UR9, UR5 ;  /* 0x000000093f081299 */ /* 0x000fe40008011605 */
[----:B------:R-:W-:Y:S01]  /*100a0*/  UIADD3 UR9, UR43, 0x1, -UR10 ;  /* 0x000000012b097890 */ /* 0x000fe2000fffe80a */
[----:B------:R-:W-:Y:S02]  /*100b0*/  ULDC.64 UR4, c[0x0][0x9e0] ;  /* 0x0002780000047ab9 */ /* 0x000fe40000000a00 */
[----:B------:R-:W-:Y:S02]  /*100c0*/  UISETP.GE.AND UP0, UPT, UR5, 0x1, UPT ;  /* 0x000000010500788c */ /* 0x000fe4000bf06270 */
[----:B------:R-:W-:-:S04]  /*100d0*/  UIADD3 UR9, UR9, UR8, URZ ;  /* 0x0000000809097290 */ /* 0x000fc8000fffe03f */
[----:B------:R-:W-:Y:S01]  /*100e0*/  PLOP3.LUT P1, PT, PT, PT, UP0, 0x80, 0x0 ;  /* 0x000000000000781c */ /* 0x000fe20003f2f008 */
[----:B------:R-:W-:-:S12]  /*100f0*/  UIADD3 UR4, UR9, UR4, URZ ;  /* 0x0000000409047290 */ /* 0x000fd8000fffe03f */
[----:B0-----:R-:W-:Y:S05]  /*10100*/  @!P1 BRA `(.L_x_1063) ;  /* 0x0000000000449947 */ /* 0x001fea0003800000 */
        /* <DEDUP_REMOVED lines=10> */
.L_x_1064:
[----:B------:R-:W-:-:S11]  /*101b0*/  UISETP.NE.AND UP0, UPT, UR5, 0x1, UPT ;  /* 0x000000010500788c */ /* 0x000fd6000bf05270 */
[----:B------:R-:W-:Y:S02]  /*101c0*/  @UP0 ULDC.64 UR12, c[0x0][0x9e8] ;  /* 0x00027a00000c0ab9 */ /* 0x000fe40000000a00 */
[----:B------:R-:W-:-:S04]  /*101d0*/  UIMAD.WIDE.U32 UR6, UR8, UR12, URZ ;  /* 0x0000000c080672a5 */ /* 0x000fc8000f8e003f */
[----:B------:R-:W-:-:S12]  /*101e0*/  @UP0 USHF.R.U32.HI UR8, URZ, UR13, UR7 ;  /* 0x0000000d3f080299 */ /* 0x000fd80008011607 */
.L_x_1065:
[----:B------:R-:W-:-:S04]  /*101f0*/  UIMAD UR8, UR8, UR5, UR5 ;  /* 0x00000005080872a4 */ /* 0x000fc8000f8e0205 */
[----:B------:R-:W-:-:S04]  /*10200*/  UISETP.LT.AND UP0, UPT, UR4, UR8, UPT ;  /* 0x000000080400728c */ /* 0x000fc8000bf01270 */
[----:B------:R-:W-:-:S12]  /*10210*/  USEL UR4, UR4, UR8, UP0 ;  /* 0x0000000804047287 */ /* 0x000fd80008000000 */
.L_x_1063:
[----:B------:R-:W-:Y:S02]  /*10220*/  UISETP.NE.AND UP0, UPT, UR50, URZ, UPT ;  /* 0x0000003f3200728c */ /* 0x000fe4000bf05270 */
[----:B------:R-:W-:-:S03]  /*10230*/  UIADD3 UR6, UR4, 0x5f, URZ ;  /* 0x0000005f04067890 */ /* 0x000fc6000fffe03f */
[----:B------:R-:W-:Y:S01]  /*10240*/  UMOV UR4, UR42 ;  /* 0x0000002a00047c82 */ /* 0x000fe20008000000 */
[----:B------:R-:W-:-:S04]  /*10250*/  UIMAD.WIDE UR6, UR6, 0x2aaaaaab, URZ ;  /* 0x2aaaaaab060678a5 */ /* 0x000fc8000f8e023f */
[----:B------:R-:W-:Y:S01]  /*10260*/  USHF.R.U32.HI UR45, URZ, 0x1f, UR7 ;  /* 0x0000001f3f2d7899 */ /* 0x000fe20008011607 */
[----:B------:R-:W-:Y:S02]  /*10270*/  @UP0 ULDC UR8, c[0x0][0x44c] ;  /* 0x0001130000080ab9 */ /* 0x000fe40000000800 */
[----:B------:R-:W-:Y:S01]  /*10280*/  @UP0 ULDC UR6, c[0x0][0x450] ;  /* 0x0001140000060ab9 */ /* 0x000fe20000000800 */
[----:B------:R-:W-:Y:S02]  /*10290*/  UIMAD.WIDE.U32 UR8, UR42, UR8, URZ ;  /* 0x000000082a0872a5 */ /* 0x000fe4000f8e003f */
[----:B------:R-:W-:Y:S02]  /*102a0*/  ULEA.HI.SX32 UR45, UR7, UR45, 0x1c ;  /* 0x0000002d072d7291 */ /* 0x000fe4000f8fe23f */
[----:B------:R-:W-:Y:S02]  /*102b0*/  @UP0 USHF.R.U32.HI UR4, URZ, UR6, UR9 ;  /* 0x000000063f040299 */ /* 0x000fe40008011609 */
[----:B------:R-:W-:-:S02]  /*102c0*/  UISETP.LT.AND UP0, UPT, UR44, UR45, UPT ;  /* 0x0000002d2c00728c */ /* 0x000fc4000bf01270 */
[----:B------:R-:W-:Y:S01]  /*102d0*/  UIADD3 UR4, UR4, -UR10, UR43 ;  /* 0x8000000a04047290 */ /* 0x000fe2000fffe02b */
[----:B------:R-:W-:Y:S01]  /*102e0*/  ULDC UR8, c[0x0][0x9dc] ;  /* 0x0002770000087ab9 */ /* 0x000fe20000000800 */
[----:B------:R-:W-:Y:S02]  /*102f0*/  USEL UR12, UR44, UR45, UP0 ;  /* 0x0000002d2c0c7287 */ /* 0x000fe40008000000 */
[----:B------:R-:W-:Y:S01]  /*10300*/  UIADD3 UR8, UR4, -UR8, URZ ;  /* 0x8000000804087290 */ /* 0x000fe2000fffe03f */
[----:B------:R-:W-:Y:S11]  /*10310*/  @!P1 BRA `(.L_x_1066) ;  /* 0x0000000000449947 */ /* 0x000ff60003800000 */
        /* <DEDUP_REMOVED lines=10> */
.L_x_1067:
[----:B------:R-:W-:-:S11]  /*103c0*/  UISETP.NE.AND UP0, UPT, UR5, 0x1, UPT ;  /* 0x000000010500788c */ /* 0x000fd6000bf05270 */
[----:B------:R-:W-:Y:S02]  /*103d0*/  @UP0 ULDC.64 UR10, c[0x0][0x9e8] ;  /* 0x00027a00000a0ab9 */ /* 0x000fe40000000a00 */
[----:B------:R-:W-:-:S04]  /*103e0*/  UIMAD.WIDE.U32 UR6, UR4, UR10, URZ ;  /* 0x0000000a040672a5 */ /* 0x000fc8000f8e003f */
[----:B------:R-:W-:-:S12]  /*103f0*/  @UP0 USHF.R.U32.HI UR4, URZ, UR11, UR7 ;  /* 0x0000000b3f040299 */ /* 0x000fd80008011607 */
.L_x_1068:
[----:B------:R-:W-:-:S04]  /*10400*/  UIMAD UR4, UR4, UR5, URZ ;  /* 0x00000005040472a4 */ /* 0x000fc8000f8e023f */
[----:B------:R-:W-:-:S04]  /*10410*/  UISETP.LT.AND UP0, UPT, UR8, UR4, UPT ;  /* 0x000000040800728c */ /* 0x000fc8000bf01270 */
[----:B------:R-:W-:-:S12]  /*10420*/  USEL UR8, UR8, UR4, !UP0 ;  /* 0x0000000408087287 */ /* 0x000fd8000c000000 */
.L_x_1066:
[----:B------:R-:W-:Y:S02]  /*10430*/  UIMAD.WIDE UR4, UR8, 0x2aaaaaab, URZ ;  /* 0x2aaaaaab080478a5 */ /* 0x000fe4000f8e023f */
[----:B------:R-:W-:Y:S02]  /*10440*/  USHF.R.U32.HI UR9, URZ, 0x10, UR47 ;  /* 0x000000103f097899 */ /* 0x000fe4000801162f */
[----:B------:R-:W-:Y:S02]  /*10450*/  USHF.R.U32.HI UR4, URZ, 0x1f, UR5 ;  /* 0x0000001f3f047899 */ /* 0x000fe40008011605 */
[----:B------:R-:W-:Y:S02]  /*10460*/  ULOP3.LUT UR47, UR47, 0xffff, URZ, 0xc0, !UPT ;  /* 0x0000ffff2f2f7892 */ /* 0x000fe4000f8ec03f */
[----:B------:R-:W-:Y:S01]  /*10470*/  ULEA.HI.SX32 UR4, UR5, UR4, 0x1c ;  /* 0x0000000405047291 */ /* 0x000fe2000f8fe23f */
[----:B------:R-:W-:-:S03]  /*10480*/  UMOV UR40, URZ ;  /* 0x0000003f00287c82 */ /* 0x000fc60008000000 */
[----:B------:R-:W-:-:S04]  /*10490*/  UISETP.LT.AND UP0, UPT, URZ, UR4, UPT ;  /* 0x000000043f00728c */ /* 0x000fc8000bf01270 */
[----:B------:R-:W-:Y:S02]  /*104a0*/  USEL UR46, URZ, UR4, !UP0 ;  /* 0x000000043f2e7287 */ /* 0x000fe4000c000000 */
[----:B------:R-:W-:Y:S02]  /*104b0*/  UISETP.NE.AND UP0, UPT, UR9, URZ, UPT ;  /* 0x0000003f0900728c */ /* 0x000fe4000bf05270 */
[----:B------:R-:W-:-:S06]  /*104c0*/  UISETP.GT.AND UP1, UPT, UR12, UR46, UPT ;  /* 0x0000002e0c00728c */ /* 0x000fcc000bf24270 */
[----:B------:R-:W-:-:S03]  /*104d0*/  PLOP3.LUT P0, PT, PT, PT, UP1, 0x80, 0x0 ;  /* 0x000000000000781c */ /* 0x000fc60003f0f018 */
[----:B------:R-:W-:-:S10]  /*104e0*/  @!UP0 ULDC UR9, c[0x0][0x9f0] ;  /* 0x00027c0000098ab9 */ /* 0x000fd40000000800 */
[----:B------:R-:W-:Y:S05]  /*104f0*/  @!P0 BRA `(.L_x_1069) ;  /* 0x00000000007c8947 */ /* 0x000fea0003800000 */
[----:B------:R-:W-:Y:S01]  /*10500*/  IABS R0, UR9 ;  /* 0x0000000900007c13 */ /* 0x000fe20008000000 */
[----:B------:R-:W-:Y:S02]  /*10510*/  UIADD3 UR4, UR9, -0x1, UR12 ;  /* 0xffffffff09047890 */ /* 0x000fe4000fffe00c */
[----:B------:R-:W-:Y:S02]  /*10520*/  IABS R4, UR9 ;  /* 0x0000000900047c13 */ /* 0x000fe40008000000 */
[----:B------:R-:W-:Y:S01]  /*10530*/  R2UR UR10, R0 ;  /* 0x00000000000a72ca */ /* 0x000fe200000e0000 */
[----:B------:R-:W-:-:S03]  /*10540*/  UIADD3 UR6, -UR46, UR4, URZ ;  /* 0x000000042e067290 */ /* 0x000fc6000fffe13f */
[----:B------:R-:W-:-:S03]  /*10550*/  UMOV UR4, URZ ;  /* 0x0000003f00047c82 */ /* 0x000fc60008000000 */
[----:B------:R-:W-:Y:S01]  /*10560*/  IABS R3, UR6 ;  /* 0x0000000600037c13 */ /* 0x000fe20008000000 */
[----:B------:R-:W-:-:S03]  /*10570*/  ULOP3.LUT UR6, UR6, UR9, URZ, 0x3c, !UPT ;  /* 0x0000000906067292 */ /* 0x000fc6000f8e3c3f */
[----:B------:R-:W-:Y:S02]  /*10580*/  R2UR UR8, R3 ;  /* 0x00000000030872ca */ /* 0x000fe400000e0000 */
        /* <DEDUP_REMOVED lines=22> */
.L_x_1069:
[----:B------:R-:W-:Y:S02]  /*106f0*/  UIMAD UR51, UR47, UR40, UR46 ;  /* 0x000000282f3372a4 */ /* 0x000fe4000f8e022e */
[----:B------:R-:W-:Y:S02]  /*10700*/  IMAD.U32 R0, RZ, RZ, UR40 ;  /* 0x00000028ff007e24 */ /* 0x000fe4000f8e00ff */
[----:B------:R-:W-:Y:S02]  /*10710*/  IMAD.MOV.U32 R28, RZ, RZ, 0x1 ;  /* 0x00000001ff1c7424 */ /* 0x000fe400078e00ff */
[----:B------:R-:W-:Y:S02]  /*10720*/  IMAD.MOV.U32 R6, RZ, RZ, 0x1 ;  /* 0x00000001ff067424 */ /* 0x000fe400078e00ff */
[----:B------:R-:W-:-:S05]  /*10730*/  IMAD.U32 R19, RZ, RZ, UR51 ;  /* 0x00000033ff137e24 */ /* 0x000fca000f8e00ff */
[----:B------:R-:W-:Y:S01]  /*10740*/  VIADDMNMX R19, R19, R0, UR12, PT ;  /* 0x0000000c13137e46 */ /* 0x000fe2000b800100 */
[----:B------:R-:W-:-:S03]  /*10750*/  IMAD.MOV.U32 R0, RZ, RZ, RZ ;  /* 0x000000ffff007224 */ /* 0x000fc600078e00ff */
[----:B------:R-:W-:-:S13]  /*10760*/  ISETP.GT.AND P0, PT, R19, UR51, PT ;  /* 0x0000003313007c0c */ /* 0x000fda000bf04270 */
        /* <DEDUP_REMOVED lines=11> */
[----:B------:R-:W-:Y:S02]  /*10820*/  IMAD.U32 R4, RZ, RZ, UR4 ;  /* 0x00000004ff047e24 */ /* 0x000fe4000f8e00ff */
[----:B------:R-:W-:Y:S01]  /*10830*/  IMAD.U32 R5, RZ, RZ, UR5 ;  /* 0x00000005ff057e24 */ /* 0x000fe2000f8e00ff */
[----:B------:R-:W0:Y:S01]  /*10840*/  LDC.64 R2, c[0x4][R2] ;  /* 0x0100000002027b82 */ /* 0x000e220000000a00 */
[----:B------:R-:W-:Y:S01]  /*10850*/  ULDC.64 UR4, c[0x4][0x8] ;  /* 0x0100020000047ab9 */ /* 0x000fe20000000a00 */
[----:B------:R-:W-:Y:S02]  /*10860*/  IMAD.U32 R6, RZ, RZ, UR6 ;  /* 0x00000006ff067e24 */ /* 0x000fe4000f8e00ff */
[----:B------:R-:W-:-:S02]  /*10870*/  IMAD.U32 R7, RZ, RZ, UR7 ;  /* 0x00000007ff077e24 */ /* 0x000fc4000f8e00ff */
[----:B------:R-:W-:Y:S02]  /*10880*/  IMAD.U32 R10, RZ, RZ, UR4 ;  /* 0x00000004ff0a7e24 */ /* 0x000fe4000f8e00ff */
[----:B------:R-:W-:Y:S02]  /*10890*/  IMAD.U32 R11, RZ, RZ, UR5 ;  /* 0x00000005ff0b7e24 */ /* 0x000fe4000f8e00ff */
[----:B------:R-:W-:Y:S02]  /*108a0*/  IMAD.MOV.U32 R8, RZ, RZ, 0x70 ;  /* 0x00000070ff087424 */ /* 0x000fe400078e00ff */
[----:B------:R-:W-:Y:S02]  /*108b0*/  IMAD.MOV.U32 R12, RZ, RZ, 0x1 ;  /* 0x00000001ff0c7424 */ /* 0x000fe400078e00ff */
[----:B------:R-:W-:-:S07]  /*108c0*/  IMAD.MOV.U32 R13, RZ, RZ, RZ ;  /* 0x000000ffff0d7224 */ /* 0x000fce00078e00ff */
[----:B------:R-:W-:-:S07]  /*108d0*/  LEPC R20, `(.L_x_1070) ;  /* 0x000000001014794e */ /* 0x000fce0000000000 */
[----:B0----5:R-:W-:Y:S05]  /*108e0*/  CALL.ABS.NOINC R2 ;  /* 0x0000000002007343 */ /* 0x021fea0003c00000 */
.L_x_1070:
        /* <DEDUP_REMOVED lines=19> */
[----:B-1---5:R-:W-:Y:S05]  /*10a20*/  CALL.ABS.NOINC R2 ;  /* 0x0000000002007343 */ /* 0x022fea0003c00000 */
.L_x_1072:
[----:B------:R0:W1:Y:S01]  /*10a30*/  LDC.64 R2, c[0x4][R16] ;  /* 0x0100000010027b82 */ /* 0x0000620000000a00 */
[----:B------:R-:W-:Y:S01]  /*10a40*/  ULDC.64 UR4, c[0x4][0x88] ;  /* 0x0100220000047ab9 */ /* 0x000fe20000000a00 */
[----:B------:R-:W-:Y:S01]  /*10a50*/  ULDC.64 UR6, c[0x4][0x90] ;  /* 0x0100240000067ab9 */ /* 0x000fe20000000a00 */
[----:B------:R-:W-:Y:S02]  /*10a60*/  IMAD.U32 R4, RZ, RZ, UR4 ;  /* 0x00000004ff047e24 */ /* 0x000fe4000f8e00ff */
        /* <DEDUP_REMOVED lines=11> */
.L_x_1071:
[----:B------:R-:W0:Y:S01]  /*10b20*/  LDC.64 R2, c[0x0][0x9f8] ;  /* 0x00027e00ff027b82 */ /* 0x000e220000000a00 */
[----:B------:R-:W-:-:S07]  /*10b30*/  IMAD.MOV.U32 R36, RZ, RZ, R26 ;  /* 0x000000ffff247224 */ /* 0x000fce00078e001a */
[----:B------:R-:W1:Y:S01]  /*10b40*/  LDC R17, c[0x0][0x430] ;  /* 0x00010c00ff117b82 */ /* 0x000e620000000800 */
[C---:B------:R-:W-:Y:S01]  /*10b50*/  IMAD.SHL.U32 R24, R25.reuse, 0x10, RZ ;  /* 0x0000001019187824 */ /* 0x040fe200078e00ff */
[----:B------:R-:W-:Y:S01]  /*10b60*/  LOP3.LUT R8, R25, 0x7f, RZ, 0xc0, !PT ;  /* 0x0000007f19087812 */ /* 0x000fe200078ec0ff */
[----:B------:R-:W-:Y:S01]  /*10b70*/  VIADD R31, R19, 0xffffffff ;  /* 0xffffffff131f7836 */ /* 0x000fe20000000000 */
[----:B------:R-:W-:Y:S01]  /*10b80*/  LOP3.LUT R16, R16, 0xffffffdf, RZ, 0xc0, !PT ;  /* 0xffffffdf10107812 */ /* 0x000fe200078ec0ff */
[----:B------:R-:W-:Y:S01]  /*10b90*/  ULDC UR4, c[0x0][0x2f4] ;  /* 0x0000bd0000047ab9 */ /* 0x000fe20000000800 */
[----:B0-----:R-:W-:-:S04]  /*10ba0*/  ISETP.NE.U32.AND P0, PT, R2, RZ, PT ;  /* 0x000000ff0200720c */ /* 0x001fc80003f05070 */
[----:B------:R-:W-:-:S13]  /*10bb0*/  ISETP.NE.AND.EX P0, PT, R3, RZ, PT, P0 ;  /* 0x000000ff0300720c */ /* 0x000fda0003f05300 */
[----:B------:R-:W0:Y:S02]  /*10bc0*/  @P0 LDC.64 R2, c[0x0][0x9f8] ;  /* 0x00027e00ff020b82 */ /* 0x000e240000000a00 */
[----:B0-----:R-:W-:-:S05]  /*10bd0*/  @P0 IMAD.WIDE R2, R26, 0x4, R2 ;  /* 0x000000041a020825 */ /* 0x001fca00078e0202 */
[----:B------:R0:W2:Y:S01]  /*10be0*/  @P0 LDG.E R36, desc[UR36][R2.64] ;  /* 0x0000002402240981 */ /* 0x0000a2000c1e1900 */
[----:B------:R-:W-:Y:S02]  /*10bf0*/  LOP3.LUT R24, R24, 0x70, RZ, 0xc0, !PT ;  /* 0x0000007018187812 */ /* 0x000fe400078ec0ff */
[----:B------:R-:W-:Y:S02]  /*10c00*/  SHF.R.U32.HI R0, RZ, 0x3, R8 ;  /* 0x00000003ff007819 */ /* 0x000fe40000011608 */
[----:B-1----:R-:W-:Y:S02]  /*10c10*/  ISETP.NE.AND P1, PT, R17, 0x1, PT ;  /* 0x000000011100780c */ /* 0x002fe40003f25270 */
[----:B------:R-:W-:-:S05]  /*10c20*/  LOP3.LUT R37, R24, R0, RZ, 0xfc, !PT ;  /* 0x0000000018257212 */ /* 0x000fca00078efcff */
[----:B------:R-:W-:-:S04]  /*10c30*/  IMAD R5, R31, 0x60, R37 ;  /* 0x000000601f057824 */ /* 0x000fc800078e0225 */
[C---:B-----5:R-:W-:Y:S01]  /*10c40*/  IMAD.IADD R10, R5.reuse, 0x1, R22 ;  /* 0x00000001050a7824 */ /* 0x060fe200078e0216 */
[----:B------:R-:W-:Y:S01]  /*10c50*/  ISETP.GE.AND P0, PT, R5, UR43, PT ;  /* 0x0000002b05007c0c */ /* 0x000fe2000bf06270 */
[----:B0-----:R-:W0:Y:S01]  /*10c60*/  @P1 LDC R3, c[0x0][0x434] ;  /* 0x00010d00ff031b82 */ /* 0x001e220000000800 */
[----:B------:R-:W-:Y:S01]  /*10c70*/  @P1 LOP3.LUT R16, R16, 0x20, RZ, 0xfc, !PT ;  /* 0x0000002010101812 */ /* 0x000fe200078efcff */
[----:B------:R-:W-:Y:S01]  /*10c80*/  IMAD.MOV.U32 R9, RZ, RZ, R10 ;  /* 0x000000ffff097224 */ /* 0x000fe200078e000a */
[----:B------:R-:W-:-:S05]  /*10c90*/  ISETP.GT.U32.OR P0, PT, R37, 0x5f, P0 ;  /* 0x0000005f2500780c */ /* 0x000fca0000704470 */
[----:B------:R-:W1:Y:S08]  /*10ca0*/  @P1 LDC R11, c[0x0][0x438] ;  /* 0x00010e00ff0b1b82 */ /* 0x000e700000000800 */
[----:B------:R-:W3:Y:S08]  /*10cb0*/  @!P0 LDC.64 R6, c[0x0][0x428] ;  /* 0x00010a00ff068b82 */ /* 0x000ef00000000a00 */
[----:B------:R-:W4:Y:S01]  /*10cc0*/  @!P0 LDC.64 R4, c[0x0][0x418] ;  /* 0x00010600ff048b82 */ /* 0x000f220000000a00 */
[----:B0-----:R-:W-:-:S05]  /*10cd0*/  @P1 IMAD.HI.U32 R0, R10, R3, RZ ;  /* 0x000000030a001227 */ /* 0x001fca00078e00ff */
[----:B-1----:R-:W-:-:S04]  /*10ce0*/  @P1 SHF.R.U32.HI R9, RZ, R11, R0 ;  /* 0x0000000bff091219 */ /* 0x002fc80000011600 */
[--C-:B------:R-:W-:Y:S01]  /*10cf0*/  @!P0 SHF.R.S32.HI R3, RZ, 0x1f, R9.reuse ;  /* 0x0000001fff038819 */ /* 0x100fe20000011409 */
[----:B------:R-:W-:Y:S01]  /*10d00*/  @!P0 IMAD.MOV.U32 R2, RZ, RZ, R9 ;  /* 0x000000ffff028224 */ /* 0x000fe200078e0009 */
[----:B------:R-:W-:Y:S01]  /*10d10*/  LOP3.LUT R16, R16, 0xfffffffb, RZ, 0xc0, !PT ;  /* 0xfffffffb10107812 */ /* 0x000fe200078ec0ff */
[----:B------:R-:W-:Y:S01]  /*10d20*/  UMOV UR5, 0xffffffff ;  /* 0xffffffff00057882 */ /* 0x000fe20000000000 */
[----:B--2---:R-:W-:Y:S01]  /*10d30*/  SHF.R.S32.HI R12, RZ, 0x1f, R36 ;  /* 0x0000001fff0c7819 */ /* 0x004fe20000011424 */
[----:B---3--:R-:W-:-:S04]  /*10d40*/  @!P0 IMAD.WIDE.U32 R2, R36, R6, R2 ;  /* 0x0000000624028225 */ /* 0x008fc800078e0002 */
[----:B------:R-:W-:Y:S01]  /*10d50*/  @!P0 IMAD R0, R12, R6, RZ ;  /* 0x000000060c008224 */ /* 0x000fe200078e02ff */
[----:B----4-:R-:W-:Y:S01]  /*10d60*/  @!P0 LEA R4, P1, R2, R4, 0x2 ;  /* 0x0000000402048211 */ /* 0x010fe200078210ff */
[----:B------:R0:W-:Y:S02]  /*10d70*/  STL [R1], R12 ;  /* 0x0000000c01007387 */ /* 0x0001e40000100800 */
[----:B------:R-:W-:-:S04]  /*10d80*/  @!P0 IMAD R7, R36, R7, R0 ;  /* 0x0000000724078224 */ /* 0x000fc800078e0200 */
[----:B------:R-:W-:-:S05]  /*10d90*/  @!P0 IMAD.IADD R0, R3, 0x1, R7 ;  /* 0x0000000103008824 */ /* 0x000fca00078e0207 */
[----:B------:R-:W-:Y:S01]  /*10da0*/  @!P0 LEA.HI.X R5, R2, R5, R0, 0x2, P1 ;  /* 0x0000000502058211 */ /* 0x000fe200008f1400 */
[----:B------:R-:W-:-:S06]  /*10db0*/  IMAD.MOV.U32 R0, RZ, RZ, RZ ;  /* 0x000000ffff007224 */ /* 0x000fcc00078e00ff */
[----:B------:R1:W5:Y:S02]  /*10dc0*/  @!P0 LDG.E R0, desc[UR36][R4.64] ;  /* 0x0000002404008981 */ /* 0x000364000c1e1900 */
[----:B-1----:R-:W-:-:S05]  /*10dd0*/  IMAD.SHL.U32 R4, R25, 0x8, RZ ;  /* 0x0000000819047824 */ /* 0x002fca00078e00ff */
[----:B------:R-:W-:-:S04]  /*10de0*/  LOP3.LUT R23, R4, 0x38, RZ, 0xc0, !PT ;  /* 0x0000003804177812 */ /* 0x000fc800078ec0ff */
[C---:B------:R-:W-:Y:S02]  /*10df0*/  ISETP.GE.AND P2, PT, R23.reuse, UR4, PT ;  /* 0x0000000417007c0c */ /* 0x040fe4000bf46270 */
[C---:B------:R-:W-:Y:S02]  /*10e00*/  LOP3.LUT R34, R23.reuse, 0x40, RZ, 0xfc, !PT ;  /* 0x0000004017227812 */ /* 0x040fe400078efcff */
[----:B------:R-:W-:Y:S02]  /*10e10*/  LOP3.LUT R33, R23, 0x80, RZ, 0xfc, !PT ;  /* 0x0000008017217812 */ /* 0x000fe400078efcff */
[----:B------:R-:W-:Y:S02]  /*10e20*/  ISETP.GE.AND P1, PT, R34, UR4, PT ;  /* 0x0000000422007c0c */ /* 0x000fe4000bf26270 */
[----:B------:R-:W-:-:S05]  /*10e30*/  ISETP.GE.AND P0, PT, R33, UR4, PT ;  /* 0x0000000421007c0c */ /* 0x000fca000bf06270 */
[----:B------:R-:W-:-:S04]  /*10e40*/  @P2 LOP3.LUT R16, R16, 0x4, RZ, 0xfc, !PT ;  /* 0x0000000410102812 */ /* 0x000fc800078efcff */
[----:B------:R-:W-:-:S04]  /*10e50*/  LOP3.LUT R16, R16, 0xfffffffe, RZ, 0xc0, !PT ;  /* 0xfffffffe10107812 */ /* 0x000fc800078ec0ff */
[----:B------:R-:W-:-:S04]  /*10e60*/  LOP3.LUT R16, R16, 0xfffffffd, RZ, 0xc0, !PT ;  /* 0xfffffffd10107812 */ /* 0x000fc800078ec0ff */
[----:B------:R-:W-:-:S04]  /*10e70*/  @P1 LOP3.LUT R16, R16, 0x2, RZ, 0xfc, !PT ;  /* 0x0000000210101812 */ /* 0x000fc800078efcff */
[----:B------:R-:W-:Y:S01]  /*10e80*/  @P0 LOP3.LUT R16, R16, 0x1, RZ, 0xfc, !PT ;  /* 0x0000000110100812 */ /* 0x000fe200078efcff */
[----:B0-----:R-:W-:Y:S06]  /*10e90*/  BRA.DIV UR5, `(.L_x_1073) ;  /* 0x0000003205707947 */ /* 0x001fec000b800000 */
.L_x_1115:
[----:B------:R-:W2:Y:S01]  /*10ea0*/  LDL R2, [R1+0x4] ;  /* 0x0000040001027983 */ /* 0x000ea20000100800 */
[----:B------:R-:W-:Y:S01]  /*10eb0*/  ISETP.GT.U32.AND P1, PT, R37, 0x5f, PT ;  /* 0x0000005f2500780c */ /* 0x000fe20003f24070 */
[----:B------:R-:W-:Y:S01]  /*10ec0*/  IMAD.U32 R35, RZ, RZ, UR41 ;  /* 0x00000029ff237e24 */ /* 0x000fe2000f8e00ff */
[----:B------:R-:W-:Y:S01]  /*10ed0*/  LOP3.LUT R16, R16, 0xfffffff7, RZ, 0xc0, !PT ;  /* 0xfffffff710107812 */ /* 0x000fe200078ec0ff */
[----:B------:R-:W-:-:S03]  /*10ee0*/  IMAD.MOV R3, RZ, RZ, -R9 ;  /* 0x000000ffff037224 */ /* 0x000fc600078e0a09 */
[----:B------:R-:W-:Y:S01]  /*10ef0*/  SHF.R.S32.HI R35, RZ, 0x1f, R35 ;  /* 0x0000001fff237819 */ /* 0x000fe20000011423 */
[----:B------:R-:W-:-:S06]  /*10f00*/  IMAD R10, R17, R3, R10 ;  /* 0x00000003110a7224 */ /* 0x000fcc00078e020a */
[----:B------:R-:W-:-:S04]  /*10f10*/  @P1 LOP3.LUT R16, R16, 0x8, RZ, 0xfc, !PT ;  /* 0x0000000810101812 */ /* 0x000fc800078efcff */
[----:B------:R-:W-:Y:S02]  /*10f20*/  LOP3.LUT R16, R16, 0xffffffef, RZ, 0xc0, !PT ;  /* 0xffffffef10107812 */ /* 0x000fe400078ec0ff */
[----:B--2---:R-:W-:-:S13]  /*10f30*/  R2UR UR4, R2 ;  /* 0x00000000020472ca */ /* 0x004fda00000e0000 */
[----:B------:R-:W-:-:S06]  /*10f40*/  ULOP3.LUT UR4, UR4, 0x2, URZ, 0xfc, !UPT ;  /* 0x0000000204047892 */ /* 0x000fcc000f8efc3f */
[----:B------:R-:W-:-:S05]  /*10f50*/  IMAD.U32 R2, RZ, RZ, UR4 ;  /* 0x00000004ff027e24 */ /* 0x000fca000f8e00ff */
[----:B------:R-:W-:-:S13]  /*10f60*/  ISETP.NE.AND P0, PT, R2, 0x3, PT ;  /* 0x000000030200780c */ /* 0x000fda0003f05270 */
[----:B------:R-:W-:Y:S01]  /*10f70*/  @P0 LOP3.LUT R16, R16, 0x10, RZ, 0xfc, !PT ;  /* 0x0000001010100812 */ /* 0x000fe200078efcff */
[----:B------:R-:W-:Y:S06]  /*10f80*/  @!P0 BRA `(.L_x_1074) ;  /* 0x0000000000048947 */ /* 0x000fec0003800000 */
[----:B------:R-:W-:Y:S01]  /*10f90*/  BPT.TRAP 0x1 ;  /* 0x000000040000795c */ /* 0x000fe20000300000 */
.L_x_1074:
[----:B------:R-:W-:Y:S01]  /*10fa0*/  SHF.R.S32.HI R6, RZ, 0x1f, R10 ;  /* 0x0000001fff067819 */ /* 0x000fe2000001140a */
[----:B------:R-:W-:Y:S01]  /*10fb0*/  ULDC.64 UR4, c[0x0][0x328] ;  /* 0x0000ca0000047ab9 */ /* 0x000fe20000000a00 */
[----:B------:R-:W-:-:S03]  /*10fc0*/  R2UR UR6, R35 ;  /* 0x00000000230672ca */ /* 0x000fc600000e0000 */
        /* <DEDUP_REMOVED lines=11> */
[----:B------:R-:W-:Y:S01]  /*11080*/  IMAD.U32 R7, RZ, RZ, UR4 ;  /* 0x00000004ff077e24 */ /* 0x000fe2000f8e00ff */
[----:B------:R-:W-:-:S03]  /*11090*/  UIMAD UR4, UR6, UR4, URZ ;  /* 0x00000004060472a4 */ /* 0x000fc6000f8e023f */
[----:B------:R-:W-:Y:S01]  /*110a0*/  IMAD.WIDE.U32 R2, R7, UR41, R2 ;  /* 0x0000002907027c25 */ /* 0x000fe2000f8e0002 */
[----:B------:R-:W-:Y:S01]  /*110b0*/  UIMAD UR4, UR41, UR5, UR4 ;  /* 0x00000005290472a4 */ /* 0x000fe2000f8e0204 */
[----:B------:R-:W-:Y:S02]  /*110c0*/  ULDC.64 UR6, c[0x0][0x318] ;  /* 0x0000c60000067ab9 */ /* 0x000fe40000000a00 */
[----:B------:R-:W-:-:S03]  /*110d0*/  LEA R17, P0, R2, UR6, 0x1 ;  /* 0x0000000602117c11 */ /* 0x000fc6000f8008ff */
[----:B------:R-:W-:-:S05]  /*110e0*/  VIADD R3, R3, UR4 ;  /* 0x0000000403037c36 */ /* 0x000fca0008000000 */
[----:B------:R-:W-:Y:S01]  /*110f0*/  LEA.HI.X R18, R2, UR7, R3, 0x1, P0 ;  /* 0x0000000702127c11 */ /* 0x000fe200080f0c03 */
[----:B------:R-:W-:-:S05]  /*11100*/  IMAD.MOV.U32 R2, RZ, RZ, 0x1 ;  /* 0x00000001ff027424 */ /* 0x000fca00078e00ff */
[----:B------:R-:W-:-:S04]  /*11110*/  SHF.L.U32 R2, R2, 0x1f, RZ ;  /* 0x0000001f02027819 */ /* 0x000fc800000006ff */
[----:B------:R-:W0:Y:S02]  /*11120*/  SYNCS.PHASECHK.TRANS64.TRYWAIT P0, [UR48+0x30840], R2 ;  /* 0x03084002ff0075a7 */ /* 0x000e240008000170 */
[----:B0-----:R-:W-:Y:S05]  /*11130*/  @!P0 BRA `(.L_x_1075) ;  /* 0x0000002c00e88947 */ /* 0x001fea0003800000 */
.L_x_1116:
[----:B------:R-:W-:Y:S01]  /*11140*/  ULDC.64 UR4, c[0x0][0x300] ;  /* 0x0000c00000047ab9 */ /* 0x000fe20000000a00 */
[----:B------:R-:W-:Y:S01]  /*11150*/  R2UR UR6, R35 ;  /* 0x00000000230672ca */ /* 0x000fe200000e0000 */
[----:B0-----:R-:W-:Y:S01]  /*11160*/  IMAD R3, R6, UR4, RZ ;  /* 0x0000000406037c24 */ /* 0x001fe2000f8e02ff */
[----:B------:R-:W-:Y:S01]  /*11170*/  SHF.R.U32.HI R27, RZ, 0x3, R8 ;  /* 0x00000003ff1b7819 */ /* 0x000fe20000011608 */
[----:B------:R-:W-:Y:S01]  /*11180*/  IMAD.MOV.U32 R6, RZ, RZ, -0x60 ;  /* 0xffffffa0ff067424 */ /* 0x000fe200078e00ff */
[----:B------:R-:W-:Y:S01]  /*11190*/  LOP3.LUT P3, RZ, R16, 0x4, RZ, 0xc0, !PT ;  /* 0x0000000410ff7812 */ /* 0x000fe2000786c0ff */
[----:B------:R-:W-:Y:S01]  /*111a0*/  IMAD R7, R10, UR5, R3 ;  /* 0x000000050a077c24 */ /* 0x000fe2000f8e0203 */
[----:B------:R-:W-:Y:S01]  /*111b0*/  LOP3.LUT P2, RZ, R16, 0x2, RZ, 0xc0, !PT ;  /* 0x0000000210ff7812 */ /* 0x000fe2000784c0ff */
[----:B------:R-:W-:Y:S01]  /*111c0*/  IMAD.WIDE.U32 R2, R10, UR4, RZ ;  /* 0x000000040a027c25 */ /* 0x000fe2000f8e00ff */
[----:B------:R-:W-:Y:S01]  /*111d0*/  ULDC.64 UR4, c[0x0][0x310] ;  /* 0x0000c40000047ab9 */ /* 0x000fe20000000a00 */
[----:B------:R-:W-:-:S02]  /*111e0*/  LOP3.LUT P1, RZ, R16, 0x1, RZ, 0xc0, !PT ;  /* 0x0000000110ff7812 */ /* 0x000fc4000782c0ff */
[----:B------:R-:W-:Y:S02]  /*111f0*/  IMAD.IADD R3, R3, 0x1, R7 ;  /* 0x0000000103037824 */ /* 0x000fe400078e0207 */
[----:B------:R-:W-:Y:S02]  /*11200*/  IMAD R5, R5, UR4, RZ ;  /* 0x0000000405057c24 */ /* 0x000fe4000f8e02ff */
[----:B------:R-:W-:-:S04]  /*11210*/  IMAD.WIDE.U32 R2, R0, UR4, R2 ;  /* 0x0000000400027c25 */ /* 0x000fc8000f8e0002 */
[----:B------:R-:W-:Y:S01]  /*11220*/  IMAD R5, R0, UR5, R5 ;  /* 0x0000000500057c24 */ /* 0x000fe2000f8e0205 */
[----:B------:R-:W-:Y:S01]  /*11230*/  ULDC.64 UR4, c[0x0][0x308] ;  /* 0x0000c20000047ab9 */ /* 0x000fe20000000a00 */
[----:B------:R-:W-:Y:S02]  /*11240*/  IMAD R6, R31, R6, UR43 ;  /* 0x0000002b1f067e24 */ /* 0x000fe4000f8e0206 */
[----:B------:R-:W-:Y:S02]  /*11250*/  IMAD.IADD R3, R3, 0x1, R5 ;  /* 0x0000000103037824 */ /* 0x000fe400078e0205 */
[----:B------:R-:W-:Y:S01]  /*11260*/  IMAD.U32 R5, RZ, RZ, UR4 ;  /* 0x00000004ff057e24 */ /* 0x000fe2000f8e00ff */
[----:B------:R-:W-:Y:S01]  /*11270*/  UIMAD UR4, UR6, UR4, URZ ;  /* 0x00000004060472a4 */ /* 0x000fe2000f8e023f */
[----:B------:R-:W-:Y:S02]  /*11280*/  IMAD.IADD R6, R6, 0x1, -R27 ;  /* 0x0000000106067824 */ /* 0x000fe400078e0a1b */
[----:B------:R-:W-:Y:S01]  /*11290*/  IMAD.WIDE.U32 R2, R5, UR41, R2 ;  /* 0x0000002905027c25 */ /* 0x000fe2000f8e0002 */
[----:B------:R-:W-:Y:S01]  /*112a0*/  UIMAD UR4, UR41, UR5, UR4 ;  /* 0x00000005290472a4 */ /* 0x000fe2000f8e0204 */
[----:B------:R-:W-:-:S02]  /*112b0*/  ULDC.64 UR6, c[0x0][0x2e8] ;  /* 0x0000ba0000067ab9 */ /* 0x000fc40000000a00 */
[----:B------:R-:W-:Y:S01]  /*112c0*/  IMAD.SHL.U32 R30, R8, 0x8, RZ ;  /* 0x00000008081e7824 */ /* 0x000fe200078e00ff */
[----:B------:R-:W-:Y:S02]  /*112d0*/  LEA R0, P0, R2, UR6, 0x1 ;  /* 0x0000000602007c11 */ /* 0x000fe4000f8008ff */
[----:B------:R-:W-:Y:S01]  /*112e0*/  VIADD R7, R3, UR4 ;  /* 0x0000000403077c36 */ /* 0x000fe20008000000 */
[----:B------:R-:W-:Y:S01]  /*112f0*/  LOP3.LUT R3, R4, 0x1c0, RZ, 0xc0, !PT ;  /* 0x000001c004037812 */ /* 0x000fe200078ec0ff */
[----:B------:R-:W-:-:S03]  /*11300*/  UMOV UR4, 0xffffffff ;  /* 0xffffffff00047882 */ /* 0x000fc60000000000 */
[----:B------:R-:W-:Y:S02]  /*11310*/  LOP3.LUT R4, R3, 0x38, R4, 0xf8, !PT ;  /* 0x0000003803047812 */ /* 0x000fe400078ef804 */
[----:B------:R-:W-:Y:S02]  /*11320*/  LEA.HI.X R7, R2, UR7, R7, 0x1, P0 ;  /* 0x0000000702077c11 */ /* 0x000fe400080f0c07 */
        /* <DEDUP_REMOVED lines=9> */
[----:B------:R-:W-:Y:S04]  /*113c0*/  SHFL.IDX PT, R8, R7, 0x2, 0x181f ;  /* 0x00581f0007087f89 */ /* 0x000fe800000e0000 */
[----:B------:R-:W1:Y:S04]  /*113d0*/  SHFL.IDX PT, R14, R0, 0x2, 0x181f ;  /* 0x00581f00000e7f89 */ /* 0x000e6800000e0000 */
[----:B------:R-:W2:Y:S01]  /*113e0*/  SHFL.IDX PT, R10, R0, 0x3, 0x181f ;  /* 0x00781f00000a7f89 */ /* 0x000ea200000e0000 */
[----:B0-----:R-:W-:-:S05]  /*113f0*/  @P0 IMAD.WIDE.U32 R2, R23, 0x2, R2 ;  /* 0x0000000217020825 */ /* 0x001fca00078e0002 */
[----:B------:R-:W-:Y:S04]  /*11400*/  @P0 LDGSTS.E.BYPASS.LTC128B.128 [R9+0x1e400], desc[UR36][R2.64], !P3 ;  /* 0x1e40000002090fae */ /* 0x000fe8000d901d64 */
[----:B------:R-:W-:Y:S04]  /*11410*/  @P0 LDGSTS.E.BYPASS.LTC128B.128 [R9+0x21400], desc[UR36][R2.64+0x80], !P2 ;  /* 0x2140008002090fae */ /* 0x000fe8000d101d64 */
[----:B------:R0:W-:Y:S01]  /*11420*/  @P0 LDGSTS.E.BYPASS.LTC128B.128 [R9+0x24400], desc[UR36][R2.64+0x100], !P1 ;  /* 0x2440010002090fae */ /* 0x0001e2000c901d64 */
[----:B------:R-:W-:-:S03]  /*11430*/  ISETP.GE.AND P0, PT, R6, 0x11, PT ;  /* 0x000000110600780c */ /* 0x000fc60003f06270 */
[----:B0-----:R-:W0:Y:S01]  /*11440*/  SHFL.IDX PT, R9, R7, 0x3, 0x181f ;  /* 0x00781f0007097f89 */ /* 0x001e2200000e0000 */
[----:B-1----:R-:W-:-:S09]  /*11450*/  IMAD.MOV.U32 R2, RZ, RZ, R14 ;  /* 0x000000ffff027224 */ /* 0x002fd200078e000e */
[----:B------:R-:W-:Y:S01]  /*11460*/  @P0 LEA R21, R30, UR48, 0x1 ;  /* 0x000000301e150c11 */ /* 0x000fe2000f8e08ff */
[----:B------:R-:W-:Y:S01]  /*11470*/  @P0 IMAD.WIDE.U32 R4, R23, 0x2, R4 ;  /* 0x0000000217040825 */ /* 0x000fe200078e0004 */
[----:B------:R-:W1:Y:S03]  /*11480*/  SHFL.IDX PT, R14, R0, 0x4, 0x181f ;  /* 0x00981f00000e7f89 */ /* 0x000e6600000e0000 */
[----:B------:R-:W-:Y:S01]  /*11490*/  IMAD.MOV.U32 R3, RZ, RZ, R8 ;  /* 0x000000ffff037224 */ /* 0x000fe200078e0008 */
[----:B------:R-:W-:Y:S04]  /*114a0*/  @P0 LDGSTS.E.BYPASS.LTC128B.128 [R21+0x1ec00], desc[UR36][R4.64], !P3 ;  /* 0x1ec0000004150fae */ /* 0x000fe8000d901d64 */
[----:B------:R-:W-:Y:S04]  /*114b0*/  @P0 LDGSTS.E.BYPASS.LTC128B.128 [R21+0x21c00], desc[UR36][R4.64+0x80], !P2 ;  /* 0x21c0008004150fae */ /* 0x000fe8000d101d64 */
[----:B------:R2:W-:Y:S01]  /*114c0*/  @P0 LDGSTS.E.BYPASS.LTC128B.128 [R21+0x24c00], desc[UR36][R4.64+0x100], !P1 ;  /* 0x24c0010004150fae */ /* 0x0005e2000c901d64 */
[----:B------:R-:W-:-:S03]  /*114d0*/  ISETP.GE.AND P0, PT, R6, 0x21, PT ;  /* 0x000000210600780c */ /* 0x000fc60003f06270 */
[----:B------:R-:W3:Y:S04]  /*114e0*/  SHFL.IDX PT, R8, R7, 0x4, 0x181f ;  /* 0x00981f0007087f89 */ /* 0x000ee800000e0000 */
[----:B------:R-:W4:Y:S01]  /*114f0*/  SHFL.IDX PT, R7, R7, 0x5, 0x181f ;  /* 0x00b81f0007077f89 */ /* 0x000f2200000e0000 */
[----:B--2---:R-:W-:-:S05]  /*11500*/  IMAD.MOV.U32 R4, RZ, RZ, R10 ;  /* 0x000000ffff047224 */ /* 0x004fca00078e000a */
[----:B------:R-:W-:Y:S01]  /*11510*/  @P0 IMAD.WIDE.U32 R2, R23, 0x2, R2 ;  /* 0x0000000217020825 */ /* 0x000fe200078e0002 */
[----:B------:R-:W-:-:S03]  /*11520*/  @P0 LEA R25, R30, UR48, 0x1 ;  /* 0x000000301e190c11 */ /* 0x000fc6000f8e08ff */
[----:B0-----:R-:W-:Y:S02]  /*11530*/  IMAD.MOV.U32 R5, RZ, RZ, R9 ;  /* 0x000000ffff057224 */ /* 0x001fe400078e0009 */
[----:B------:R-:W-:Y:S04]  /*11540*/  @P0 LDGSTS.E.BYPASS.LTC128B.128 [R25+0x1f400], desc[UR36][R2.64], !P3 ;  /* 0x1f40000002190fae */ /* 0x000fe8000d901d64 */
[----:B------:R-:W-:Y:S04]  /*11550*/  @P0 LDGSTS.E.BYPASS.LTC128B.128 [R25+0x22400], desc[UR36][R2.64+0x80], !P2 ;  /* 0x2240008002190fae */ /* 0x000fe8000d101d64 */
[----:B------:R1:W-:Y:S01]  /*11560*/  @P0 LDGSTS.E.BYPASS.LTC128B.128 [R25+0x25400], desc[UR36][R2.64+0x100], !P1 ;  /* 0x2540010002190fae */ /* 0x0003e2000c901d64 */
[----:B------:R-:W-:Y:S01]  /*11570*/  ISETP.GE.AND P0, PT, R6, 0x31, PT ;  /* 0x000000310600780c */ /* 0x000fe20003f06270 */
[----:B-1----:R-:W-:-:S12]  /*11580*/  IMAD.MOV.U32 R2, RZ, RZ, R14 ;  /* 0x000000ffff027224 */ /* 0x002fd800078e000e */
[----:B------:R-:W-:Y:S01]  /*11590*/  @P0 IMAD.WIDE.U32 R4, R23, 0x2, R4 ;  /* 0x0000000217040825 */ /* 0x000fe200078e0004 */
[----:B------:R-:W-:Y:S01]  /*115a0*/  @P0 LEA R9, R30, UR48, 0x1 ;  /* 0x000000301e090c11 */ /* 0x000fe2000f8e08ff */
[----:B------:R0:W1:Y:S02]  /*115b0*/  SHFL.IDX PT, R14, R0, 0x5, 0x181f ;  /* 0x00b81f00000e7f89 */ /* 0x00006400000e0000 */
[----:B---3--:R-:W-:Y:S02]  /*115c0*/  IMAD.MOV.U32 R3, RZ, RZ, R8 ;  /* 0x000000ffff037224 */ /* 0x008fe400078e0008 */
        /* <DEDUP_REMOVED lines=8> */
[----:B-1--4-:R0:W-:Y:S02]  /*11650*/  @P0 LDGSTS.E.BYPASS.LTC128B.128 [R21+0x26400], desc[UR36][R2.64+0x100], !P1 ;  /* 0x2640010002150fae */ /* 0x0121e4000c901d64 */
.L_x_1130:
[----:B------:R-:W-:Y:S01]  /*11660*/  ISETP.GE.AND P0, PT, R6, 0x51, PT ;  /* 0x000000510600780c */ /* 0x000fe20003f06270 */
[----:B0-----:R-:W-:Y:S02]  /*11670*/  IMAD.MOV.U32 R2, RZ, RZ, R14 ;  /* 0x000000ffff027224 */ /* 0x001fe400078e000e */
[----:B------:R-:W-:-:S10]  /*11680*/  IMAD.MOV.U32 R3, RZ, RZ, R7 ;  /* 0x000000ffff037224 */ /* 0x000fd400078e0007 */
        /* <DEDUP_REMOVED lines=15> */
.L_x_1077:
        /* <DEDUP_REMOVED lines=18> */
[----:B------:R-:W-:Y:S02]  /*118a0*/  IMAD.U32 R4, RZ, RZ, UR6 ;  /* 0x00000006ff047e24 */ /* 0x000fe4000f8e00ff */
[----:B------:R-:W0:Y:S01]  /*118b0*/  LDC.64 R2, c[0x4][R2] ;  /* 0x0100000002027b82 */ /* 0x000e220000000a00 */
[----:B------:R-:W-:Y:S02]  /*118c0*/  IMAD.U32 R5, RZ, RZ, UR7 ;  /* 0x00000007ff057e24 */ /* 0x000fe4000f8e00ff */
        /* <DEDUP_REMOVED lines=8> */
[----:B0-----:R-:W-:Y:S05]  /*11950*/  CALL.ABS.NOINC R2 ;  /* 0x0000000002007343 */ /* 0x001fea0003c00000 */
.L_x_1078:
[----:B------:R-:W-:Y:S01]  /*11960*/  UISETP.NE.AND UP0, UPT, UR50, URZ, UPT ;  /* 0x0000003f3200728c */ /* 0x000fe2000bf05270 */
[----:B------:R-:W-:Y:S01]  /*11970*/  VIADD R7, R37, UR42 ;  /* 0x0000002a25077c36 */ /* 0x000fe20008000000 */
[----:B------:R-:W0:Y:S01]  /*11980*/  LDC R0, c[0x0][0x448] ;  /* 0x00011200ff007b82 */ /* 0x000e220000000800 */
[----:B------:R-:W-:Y:S01]  /*11990*/  IMAD.U32 R4, RZ, RZ, UR38 ;  /* 0x00000026ff047e24 */ /* 0x000fe2000f8e00ff */
[----:B------:R-:W-:Y:S01]  /*119a0*/  ULDC.64 UR4, c[0x0][0x2e0] ;  /* 0x0000b80000047ab9 */ /* 0x000fe20000000a00 */
[----:B------:R-:W-:Y:S01]  /*119b0*/  IMAD.U32 R3, RZ, RZ, UR49 ;  /* 0x00000031ff037e24 */ /* 0x000fe2000f8e00ff */
[----:B------:R-:W-:Y:S01]  /*119c0*/  PLOP3.LUT P0, PT, PT, PT, UP0, 0x80, 0x0 ;  /* 0x000000000000781c */ /* 0x000fe20003f0f008 */
[----:B------:R-:W-:Y:S02]  /*119d0*/  IMAD.MOV.U32 R2, RZ, RZ, R4 ;  /* 0x000000ffff027224 */ /* 0x000fe400078e0004 */
[----:B------:R-:W-:Y:S02]  /*119e0*/  IMAD R25, R25, UR4, RZ ;  /* 0x0000000419197c24 */ /* 0x000fe4000f8e02ff */
[----:B------:R-:W-:Y:S01]  /*119f0*/  @UP0 ULDC UR6, c[0x0][0x44c] ;  /* 0x0001130000060ab9 */ /* 0x000fe20000000800 */
[----:B------:R-:W-:Y:S01]  /*11a00*/  IMAD.WIDE.U32 R2, R26, UR4, R2 ;  /* 0x000000041a027c25 */ /* 0x000fe2000f8e0002 */
[----:B------:R-:W-:-:S03]  /*11a10*/  @UP0 ULDC UR4, c[0x0][0x450] ;  /* 0x0001140000040ab9 */ /* 0x000fc60000000800 */
[----:B------:R-:W-:Y:S02]  /*11a20*/  IMAD.U32 R5, RZ, RZ, UR39 ;  /* 0x00000027ff057e24 */ /* 0x000fe4000f8e00ff */
[----:B------:R-:W-:Y:S02]  /*11a30*/  IMAD.MOV.U32 R5, RZ, RZ, R7 ;  /* 0x000000ffff057224 */ /* 0x000fe400078e0007 */
[----:B------:R-:W-:Y:S01]  /*11a40*/  @P0 IMAD.HI.U32 R6, R7, UR6, RZ ;  /* 0x0000000607060c27 */ /* 0x000fe2000f8e00ff */
[----:B------:R-:W-:-:S03]  /*11a50*/  PLOP3.LUT P0, PT, PT, PT, UP0, 0x80, 0x0 ;  /* 0x000000000000781c */ /* 0x000fc60003f0f008 */
[----:B------:R-:W-:-:S04]  /*11a60*/  IMAD R25, R26, UR5, R25 ;  /* 0x000000051a197c24 */ /* 0x000fc8000f8e0219 */
[----:B------:R-:W-:-:S06]  /*11a70*/  IMAD.IADD R3, R3, 0x1, R25 ;  /* 0x0000000103037824 */ /* 0x000fcc00078e0219 */
[----:B------:R-:W-:Y:S01]  /*11a80*/  @P0 SHF.R.U32.HI R5, RZ, UR4, R6 ;  /* 0x00000004ff050c19 */ /* 0x000fe20008011606 */
[----:B------:R-:W-:-:S04]  /*11a90*/  ULDC.64 UR4, c[0x0][0x2d0] ;  /* 0x0000b40000047ab9 */ /* 0x000fc80000000a00 */
[----:B------:R-:W-:Y:S02]  /*11aa0*/  IMAD.MOV R4, RZ, RZ, -R5 ;  /* 0x000000ffff047224 */ /* 0x000fe400078e0a05 */
[----:B------:R-:W-:-:S04]  /*11ab0*/  IMAD.WIDE.U32 R2, R5, UR4, R2 ;  /* 0x0000000405027c25 */ /* 0x000fc8000f8e0002 */
[----:B0-----:R-:W-:Y:S01]  /*11ac0*/  IMAD R7, R0, R4, R7 ;  /* 0x0000000400077224 */ /* 0x001fe200078e0207 */
[----:B------:R-:W-:-:S05]  /*11ad0*/  SHF.R.S32.HI R4, RZ, 0x1f, R5 ;  /* 0x0000001fff047819 */ /* 0x000fca0000011405 */
        /* <DEDUP_REMOVED lines=8> */
[----:B------:R-:W-:Y:S02]  /*11b60*/  ULDC.64 UR4, c[0x0][0x280] ;  /* 0x0000a00000047ab9 */ /* 0x000fe40000000a00 */
[C---:B------:R-:W-:Y:S01]  /*11b70*/  LEA R6, P0, R2.reuse, UR4, 0x1 ;  /* 0x0000000402067c11 */ /* 0x040fe2000f8008ff */
[----:B------:R-:W-:Y:S01]  /*11b80*/  IMAD.IADD R3, R3, 0x1, R5 ;  /* 0x0000000103037824 */ /* 0x000fe200078e0205 */
[----:B------:R-:W-:Y:S02]  /*11b90*/  ULDC UR4, c[0x0][0x2b8] ;  /* 0x0000ae0000047ab9 */ /* 0x000fe40000000800 */
[----:B------:R-:W-:Y:S02]  /*11ba0*/  ISETP.GE.AND P3, PT, R23, UR4, PT ;  /* 0x0000000417007c0c */ /* 0x000fe4000bf66270 */
[----:B------:R-:W-:Y:S01]  /*11bb0*/  LEA.HI.X R8, R2, UR5, R3, 0x1, P0 ;  /* 0x0000000502087c11 */ /* 0x000fe200080f0c03 */
[----:B------:R-:W-:Y:S01]  /*11bc0*/  UMOV UR5, 0xffffffff ;  /* 0xffffffff00057882 */ /* 0x000fe20000000000 */
[----:B------:R-:W-:-:S02]  /*11bd0*/  ISETP.GE.AND P2, PT, R34, UR4, PT ;  /* 0x0000000422007c0c */ /* 0x000fc4000bf46270 */
[----:B------:R-:W-:Y:S01]  /*11be0*/  ISETP.GE.AND P0, PT, R33, UR4, PT ;  /* 0x0000000421007c0c */ /* 0x000fe2000bf06270 */
[----:B------:R-:W-:-:S12]  /*11bf0*/  BRA.DIV UR5, `(.L_x_1079) ;  /* 0x0000002e05347947 */ /* 0x000fd8000b800000 */
[----:B------:R-:W-:Y:S01]  /*11c00*/  SHFL.IDX PT, R3, R8, RZ, 0x181f ;  /* 0x00181fff08037589 */ /* 0x000fe200000e0000 */
[----:B------:R-:W-:Y:S01]  /*11c10*/  ULDC UR4, c[0x0][0x288] ;  /* 0x0000a20000047ab9 */ /* 0x000fe20000000800 */
[----:B------:R-:W-:Y:S02]  /*11c20*/  VIADD R7, R27, UR42 ;  /* 0x0000002a1b077c36 */ /* 0x000fe40008000000 */
[----:B------:R-:W0:Y:S01]  /*11c30*/  SHFL.IDX PT, R2, R6, RZ, 0x181f ;  /* 0x00181fff06027589 */ /* 0x000e2200000e0000 */
[----:B------:R-:W-:Y:S02]  /*11c40*/  IMAD R0, R0, UR4, RZ ;  /* 0x0000000400007c24 */ /* 0x000fe4000f8e02ff */
[C---:B------:R-:W-:Y:S01]  /*11c50*/  VIADD R11, R7.reuse, 0x10 ;  /* 0x00000010070b7836 */ /* 0x040fe20000000000 */
        /* <DEDUP_REMOVED lines=61> */
.L_x_1147:
[----:B------:R-:W-:Y:S01]  /*12030*/  VIADD R7, R7, 0x70 ;  /* 0x0000007007077836 */ /* 0x000fe20000000000 */
[----:B------:R-:W-:Y:S01]  /*12040*/  BSSY B0, `(.L_x_1080) ;  /* 0x000000d000007945 */ /* 0x000fe20003800000 */
[----:B-1----:R-:W-:Y:S02]  /*12050*/  IMAD.MOV.U32 R2, RZ, RZ, R14 ;  /* 0x000000ffff027224 */ /* 0x002fe400078e000e */
[----:B--2---:R-:W-:Y:S01]  /*12060*/  IMAD.MOV.U32 R3, RZ, RZ, R4 ;  /* 0x000000ffff037224 */ /* 0x004fe200078e0004 */
[----:B------:R-:W-:-:S13]  /*12070*/  ISETP.GE.AND P1, PT, R7, R0, PT ;  /* 0x000000000700720c */ /* 0x000fda0003f26270 */
        /* <DEDUP_REMOVED lines=9> */
.L_x_1081:
[----:B------:R-:W-:Y:S05]  /*12110*/  BSYNC B0 ;  /* 0x0000000000007941 */ /* 0x000fea0003800000 */
.L_x_1080:
[----:B------:R-:W-:Y:S01]  /*12120*/  NOP ;  /* 0x0000000000007918 */ /* 0x000fe20000000000 */
[----:B------:R-:W-:Y:S01]  /*12130*/  SYNCS.ARRIVE.TRANS64.RED.A0T1 RZ, [UR48+0x30800], RZ ;  /* 0x030800ffffff79a7 */ /* 0x000fe20008200430 */
[----:B------:R-:W-:Y:S01]  /*12140*/  IMAD.MOV.U32 R0, RZ, RZ, 0x1 ;  /* 0x00000001ff007424 */ /* 0x000fe200078e00ff */
[----:B------:R-:W-:Y:S04]  /*12150*/  ARRIVES.LDGSTSBAR.64.TRANSCNT [UR48+0x30800] ;  /* 0x03080000ff0079b0 */ /* 0x000fe80008000ab0 */
[----:B------:R-:W-:Y:S01]  /*12160*/  SHF.L.U32 R0, R0, 0x1f, RZ ;  /* 0x0000001f00007819 */ /* 0x000fe200000006ff */
[----:B------:R-:W-:Y:S01]  /*12170*/  NOP ;  /* 0x0000000000007918 */ /* 0x000fe20000000000 */
[----:B------:R-:W-:Y:S01]  /*12180*/  SYNCS.ARRIVE.TRANS64.A1T0 RZ, [UR48+0x30800], RZ ;  /* 0x030800ffffff79a7 */ /* 0x000fe20008100030 */
[----:B------:R-:W-:Y:S01]  /*12190*/  VIADD R19, R19, 0xfffffffe ;  /* 0xfffffffe13137836 */ /* 0x000fe20000000000 */
[----:B------:R-:W1:Y:S02]  /*121a0*/  SYNCS.PHASECHK.TRANS64.TRYWAIT P0, [UR48+0x30820], R0 ;  /* 0x03082000ff0075a7 */ /* 0x000e640008000170 */
[----:B-1----:R-:W-:Y:S05]  /*121b0*/  @!P0 BRA `(.L_x_1082) ;  /* 0x00000030004c8947 */ /* 0x002fea0003800000 */
.L_x_1148:
[----:B------:R-:W-:Y:S01]  /*121c0*/  ISETP.GE.AND P0, PT, R19, UR51, PT ;  /* 0x0000003313007c0c */ /* 0x000fe2000bf06270 */
[----:B------:R-:W-:Y:S02]  /*121d0*/  IMAD.MOV.U32 R28, RZ, RZ, 0x1 ;  /* 0x00000001ff1c7424 */ /* 0x000fe400078e00ff */
[----:B------:R-:W-:-:S10]  /*121e0*/  IMAD.MOV.U32 R26, RZ, RZ, RZ ;  /* 0x000000ffff1a7224 */ /* 0x000fd400078e00ff */
[----:B------:R-:W-:Y:S05]  /*121f0*/  @!P0 BRA `(.L_x_1083) ;  /* 0x00000010003c8947 */ /* 0x000fea0003800000 */
[----:B0-----:R-:W0:Y:S01]  /*12200*/  S2R R2, SR_TID.X ;  /* 0x0000000000027919 */ /* 0x001e220000002100 */
[----:B------:R-:W-:Y:S01]  /*12210*/  UIADD3 UR4, UR47, 0x1, URZ ;  /* 0x000000012f047890 */ /* 0x000fe2000fffe03f */
[----:B------:R-:W-:Y:S01]  /*12220*/  LOP3.LUT R3, RZ, UR45, RZ, 0x33, !PT ;  /* 0x0000002dff037c12 */ /* 0x000fe2000f8e33ff */
[----:B------:R-:W-:Y:S01]  /*12230*/  BSSY B0, `(.L_x_1083) ;  /* 0x000010b000007945 */ /* 0x000fe20003800000 */
[----:B------:R-:W-:Y:S01]  /*12240*/  LOP3.LUT R5, RZ, UR44, RZ, 0x33, !PT ;  /* 0x0000002cff057c12 */ /* 0x000fe2000f8e33ff */
[----:B------:R-:W-:Y:S01]  /*12250*/  UIMAD UR4, UR4, UR40, URZ ;  /* 0x00000028040472a4 */ /* 0x000fe2000f8e023f */
[----:B------:R-:W-:Y:S02]  /*12260*/  IMAD.MOV.U32 R27, RZ, RZ, 0x1 ;  /* 0x00000001ff1b7424 */ /* 0x000fe400078e00ff */
[----:B------:R-:W-:-:S03]  /*12270*/  IMAD.MOV.U32 R25, RZ, RZ, RZ ;  /* 0x000000ffff197224 */ /* 0x000fc600078e00ff */
[----:B------:R-:W-:Y:S01]  /*12280*/  LOP3.LUT R0, RZ, UR4, RZ, 0x33, !PT ;  /* 0x00000004ff007c12 */ /* 0x000fe2000f8e33ff */
[----:B------:R-:W-:Y:S02]  /*12290*/  ULDC UR4, c[0x0][0x2f4] ;  /* 0x0000bd0000047ab9 */ /* 0x000fe40000000800 */
[----:B------:R-:W-:Y:S02]  /*122a0*/  ISETP.GE.AND P3, PT, R23, UR4, PT ;  /* 0x0000000417007c0c */ /* 0x000fe4000bf66270 */
[----:B------:R-:W-:Y:S02]  /*122b0*/  VIADDMNMX R0, R0, -UR46, R3, !PT ;  /* 0x8000002e00007c46 */ /* 0x000fe4000f800103 */
[----:B------:R-:W-:Y:S02]  /*122c0*/  ISETP.GE.AND P2, PT, R34, UR4, PT ;  /* 0x0000000422007c0c */ /* 0x000fe4000bf46270 */
[----:B------:R-:W-:Y:S02]  /*122d0*/  VIMNMX R0, R0, R5, !PT ;  /* 0x0000000500007248 */ /* 0x000fe40007fe0100 */
[----:B------:R-:W-:-:S02]  /*122e0*/  ISETP.GE.AND P1, PT, R33, UR4, PT ;  /* 0x0000000421007c0c */ /* 0x000fc4000bf26270 */
[----:B------:R-:W-:Y:S02]  /*122f0*/  IADD3 R31, -R0, -0x2, RZ ;  /* 0xfffffffe001f7810 */ /* 0x000fe40007ffe1ff */
[----:B0-----:R-:W-:-:S04]  /*12300*/  LOP3.LUT R2, R2, 0x7f, RZ, 0xc0, !PT ;  /* 0x0000007f02027812 */ /* 0x001fc800078ec0ff */
[----:B------:R-:W-:-:S04]  /*12310*/  SHF.R.U32.HI R2, RZ, 0x3, R2 ;  /* 0x00000003ff027819 */ /* 0x000fc80000011602 */
[----:B------:R-:W-:Y:S02]  /*12320*/  IADD3 R22, R24, R22, R2 ;  /* 0x0000001618167210 */ /* 0x000fe40007ffe002 */
[----:B------:R-:W-:Y:S01]  /*12330*/  IADD3 R3, -R2, UR43, RZ ;  /* 0x0000002b02037c10 */ /* 0x000fe2000fffe1ff */
[----:B------:R-:W-:Y:S02]  /*12340*/  IMAD.SHL.U32 R2, R23, 0x2, RZ ;  /* 0x0000000217027824 */ /* 0x000fe400078e00ff */
[----:B------:R-:W-:Y:S02]  /*12350*/  VIADD R5, R22, 0xfffffee0 ;  /* 0xfffffee016057836 */ /* 0x000fe40000000000 */
[C---:B------:R-:W-:Y:S02]  /*12360*/  IMAD R3, R0.reuse, 0x60, R3 ;  /* 0x0000006000037824 */ /* 0x040fe400078e0203 */
[----:B------:R-:W-:Y:S02]  /*12370*/  IMAD R20, R0, -0x60, R5 ;  /* 0xffffffa000147824 */ /* 0x000fe400078e0205 */
[----:B------:R-:W-:-:S07]  /*12380*/  VIADD R0, R3, 0xc0 ;  /* 0x000000c003007836 */ /* 0x000fce0000000000 */
.L_x_1096:
[----:B------:R-:W2:Y:S01]  /*12390*/  LDL R8, [R1] ;  /* 0x0000000001087983 */ /* 0x000ea20000100800 */
[----:B------:R-:W0:Y:S01]  /*123a0*/  LDC R2, c[0x0][0x430] ;  /* 0x00010c00ff027b82 */ /* 0x000e220000000800 */
[----:B------:R-:W-:Y:S01]  /*123b0*/  ISETP.GT.U32.AND P5, PT, R37, 0x5f, PT ;  /* 0x0000005f2500780c */ /* 0x000fe20003fa4070 */
[----:B------:R-:W-:-:S12]  /*123c0*/  IMAD.MOV.U32 R9, RZ, RZ, R20 ;  /* 0x000000ffff097224 */ /* 0x000fd800078e0014 */
[----:B------:R-:W2:Y:S01]  /*123d0*/  @!P5 LDC.64 R4, c[0x0][0x428] ;  /* 0x00010a00ff04db82 */ /* 0x000ea20000000a00 */
[----:B0-----:R-:W-:-:S13]  /*123e0*/  ISETP.NE.AND P0, PT, R2, 0x1, PT ;  /* 0x000000010200780c */ /* 0x001fda0003f05270 */
[----:B------:R-:W0:Y:S08]  /*123f0*/  @P0 LDC R3, c[0x0][0x434] ;  /* 0x00010d00ff030b82 */ /* 0x000e300000000800 */
[----:B------:R-:W1:Y:S01]  /*12400*/  @P0 LDC R7, c[0x0][0x438] ;  /* 0x00010e00ff070b82 */ /* 0x000e620000000800 */
[----:B0-----:R-:W-:-:S05]  /*12410*/  @P0 IMAD.HI.U32 R2, R20, R3, RZ ;  /* 0x0000000314020227 */ /* 0x001fca00078e00ff */
[----:B-1----:R-:W-:Y:S02]  /*12420*/  @P0 SHF.R.U32.HI R9, RZ, R7, R2 ;  /* 0x00000007ff090219 */ /* 0x002fe40000011602 */
[----:B------:R-:W0:Y:S02]  /*12430*/  @!P5 LDC.64 R6, c[0x0][0x418] ;  /* 0x00010600ff06db82 */ /* 0x000e240000000a00 */
[----:B------:R-:W-:Y:S01]  /*12440*/  @!P5 SHF.R.S32.HI R3, RZ, 0x1f, R9 ;  /* 0x0000001fff03d819 */ /* 0x000fe20000011409 */
[----:B--2---:R-:W-:-:S04]  /*12450*/  @!P5 IMAD R2, R8, R4, RZ ;  /* 0x000000040802d224 */ /* 0x004fc800078e02ff */
[----:B------:R-:W-:Y:S02]  /*12460*/  @!P5 IMAD R5, R36, R5, R2 ;  /* 0x000000052405d224 */ /* 0x000fe400078e0202 */
[----:B------:R-:W-:-:S04]  /*12470*/  @!P5 IMAD.MOV.U32 R2, RZ, RZ, R9 ;  /* 0x000000ffff02d224 */ /* 0x000fc800078e0009 */
[----:B------:R-:W-:-:S04]  /*12480*/  @!P5 IMAD.WIDE.U32 R2, R36, R4, R2 ;  /* 0x000000042402d225 */ /* 0x000fc800078e0002 */
[----:B------:R-:W-:Y:S01]  /*12490*/  @!P5 IMAD.IADD R3, R5, 0x1, R3 ;  /* 0x000000010503d824 */ /* 0x000fe200078e0203 */
[----:B0-----:R-:W-:Y:S01]  /*124a0*/  @!P5 LEA R6, P0, R2, R6, 0x2 ;  /* 0x000000060206d211 */ /* 0x001fe200078010ff */
[----:B------:R-:W-:-:S03]  /*124b0*/  IMAD.MOV.U32 R4, RZ, RZ, RZ ;  /* 0x000000ffff047224 */ /* 0x000fc600078e00ff */
        /* <DEDUP_REMOVED lines=10> */
.L_x_1084:
[----:B------:R-:W-:Y:S01]  /*12560*/  LEA R19, R26, UR48, 0x3 ;  /* 0x000000301a137c11 */ /* 0x000fe2000f8e18ff */
[----:B------:R-:W-:Y:S01]  /*12570*/  BSSY B1, `(.L_x_1085) ;  /* 0x0000004000017945 */ /* 0x000fe20003800000 */
[----:B------:R-:W-:-:S04]  /*12580*/  SHF.L.U32 R2, R28, 0x1f, RZ ;  /* 0x0000001f1c027819 */ /* 0x000fc800000006ff */
[----:B------:R-:W0:Y:S02]  /*12590*/  SYNCS.PHASECHK.TRANS64.TRYWAIT P0, [R19+URZ+0x30840], R2 ;  /* 0x03084002130075a7 */ /* 0x000e24000800017f */
[----:B0-----:R-:W-:Y:S05]  /*125a0*/  @!P0 BRA `(.L_x_1086) ;  /* 0x0000002c00688947 */ /* 0x001fea0003800000 */
.L_x_1149:
[----:B------:R-:W-:Y:S05]  /*125b0*/  BSYNC B1 ;  /* 0x0000000000017941 */ /* 0x000fea0003800000 */
.L_x_1085:
        /* <DEDUP_REMOVED lines=26> */
[----:B------:R-:W-:Y:S01]  /*12760*/  VIADD R3, R3, UR4 ;  /* 0x0000000403037c36 */ /* 0x000fe20008000000 */
[----:B------:R-:W-:-:S04]  /*12770*/  UMOV UR4, 0xffffffff ;  /* 0xffffffff00047882 */ /* 0x000fc80000000000 */
[----:B------:R-:W-:Y:S01]  /*12780*/  LEA.HI.X R24, R2, UR7, R3, 0x1, P0 ;  /* 0x0000000702187c11 */ /* 0x000fe200080f0c03 */
[----:B------:R-:W-:Y:S06]  /*12790*/  BRA.DIV UR4, `(.L_x_1087) ;  /* 0x0000002e04007947 */ /* 0x000fec000b800000 */
        /* <DEDUP_REMOVED lines=8> */
[----:B------:R-:W0:Y:S02]  /*12820*/  SHFL.IDX PT, R14, R21, 0x1, 0x181f ;  /* 0x00381f00150e7f89 */ /* 0x000e2400000e0000 */
[----:B-1----:R-:W-:-:S05]  /*12830*/  IMAD.X R3, RZ, RZ, R3, P0 ;  /* 0x000000ffff037224 */ /* 0x002fca00000e0603 */
        /* <DEDUP_REMOVED lines=15> */
[----:B------:R-:W0:Y:S03]  /*12930*/  SHFL.IDX PT, R2, R21, 0x4, 0x181f ;  /* 0x00981f0015027f89 */ /* 0x000e2600000e0000 */
[----:B-1----:R-:W-:Y:S01]  /*12940*/  IMAD.X R7, RZ, RZ, R3, P0 ;  /* 0x000000ffff077224 */ /* 0x002fe200000e0603 */
[----:B------:R2:W-:Y:S04]  /*12950*/  LDGSTS.E.BYPASS.LTC128B.128 [R22+0x1f400], desc[UR36][R10.64], !P6 ;  /* 0x1f4000000a167fae */ /* 0x0005e8000f101d64 */
[----:B------:R-:W1:Y:S04]  /*12960*/  SHFL.IDX PT, R3, R24, 0x4, 0x181f ;  /* 0x00981f0018037f89 */ /* 0x000e6800000e0000 */
[----:B------:R2:W-:Y:S04]  /*12970*/  LDGSTS.E.BYPASS.LTC128B.128 [R22+0x22400], desc[UR36][R10.64+0x80], !P5 ;  /* 0x224000800a167fae */ /* 0x0005e8000e901d64 */
[----:B------:R2:W-:Y:S04]  /*12980*/  LDGSTS.E.BYPASS.LTC128B.128 [R22+0x25400], desc[UR36][R10.64+0x100], !P4 ;  /* 0x254001000a167fae */ /* 0x0005e8000e101d64 */
[----:B------:R2:W-:Y:S01]  /*12990*/  LDGSTS.E.BYPASS.LTC128B.128 [R22+0x1fc00], desc[UR36][R6.64], !P6 ;  /* 0x1fc0000006167fae */ /* 0x0005e2000f101d64 */
[----:B0-----:R-:W-:-:S03]  /*129a0*/  IADD3 R2, P0, R2, R12, RZ ;  /* 0x0000000c02027210 */ /* 0x001fc60007f1e0ff */
[----:B------:R2:W-:Y:S04]  /*129b0*/  LDGSTS.E.BYPASS.LTC128B.128 [R22+0x22c00], desc[UR36][R6.64+0x80], !P5 ;  /* 0x22c0008006167fae */ /* 0x0005e8000e901d64 */
[----:B------:R2:W-:Y:S01]  /*129c0*/  LDGSTS.E.BYPASS.LTC128B.128 [R22+0x25c00], desc[UR36][R6.64+0x100], !P4 ;  /* 0x25c0010006167fae */ /* 0x0005e2000e101d64 */
[----:B-1----:R-:W-:-:S03]  /*129d0*/  IMAD.X R3, RZ, RZ, R3, P0 ;  /* 0x000000ffff037224 */ /* 0x002fc600000e0603 */
[----:B------:R-:W0:Y:S04]  /*129e0*/  SHFL.IDX PT, R24, R24, 0x5, 0x181f ;  /* 0x00b81f0018187f89 */ /* 0x000e2800000e0000 */
[----:B------:R2:W-:Y:S04]  /*129f0*/  LDGSTS.E.BYPASS.LTC128B.128 [R22+0x20400], desc[UR36][R2.64], !P6 ;  /* 0x2040000002167fae */ /* 0x0005e8000f101d64 */
[----:B------:R2:W-:Y:S04]  /*12a00*/  LDGSTS.E.BYPASS.LTC128B.128 [R22+0x23400], desc[UR36][R2.64+0x80], !P5 ;  /* 0x2340008002167fae */ /* 0x0005e8000e901d64 */
[----:B------:R2:W-:Y:S02]  /*12a10*/  LDGSTS.E.BYPASS.LTC128B.128 [R22+0x26400], desc[UR36][R2.64+0x100], !P4 ;  /* 0x2640010002167fae */ /* 0x0005e4000e101d64 */
.L_x_1163:
[----:B--2---:R-:W-:Y:S01]  /*12a20*/  IMAD.SHL.U32 R2, R23, 0x2, RZ ;  /* 0x0000000217027824 */ /* 0x004fe200078e00ff */
[----:B------:R-:W-:-:S04]  /*12a30*/  LOP3.LUT P6, RZ, R16, 0x4, RZ, 0xc0, !PT ;  /* 0x0000000410ff7812 */ /* 0x000fc800078cc0ff */
[----:B------:R-:W-:-:S05]  /*12a40*/  IADD3 R2, P0, R14, R2, RZ ;  /* 0x000000020e027210 */ /* 0x000fca0007f1e0ff */
[----:B0-----:R-:W-:Y:S01]  /*12a50*/  IMAD.X R3, RZ, RZ, R24, P0 ;  /* 0x000000ffff037224 */ /* 0x001fe200000e0618 */
[----:B------:R-:W-:-:S04]  /*12a60*/  PLOP3.LUT P0, PT, PT, PT, PT, 0x80, 0x0 ;  /* 0x000000000000781c */ /* 0x000fc80003f0f070 */
[----:B------:R-:W-:Y:S01]  /*12a70*/  @!PT LDS RZ, [RZ] ;  /* 0x00000000fffff984 */ /* 0x000fe20000000800 */
[----:B------:R-:W-:Y:S01]  /*12a80*/  @!PT LDS RZ, [RZ] ;  /* 0x00000000fffff984 */ /* 0x000fe20000000800 */
[----:B------:R-:W-:Y:S01]  /*12a90*/  @!PT LDS RZ, [RZ] ;  /* 0x00000000fffff984 */ /* 0x000fe20000000800 */
[----:B------:R0:W-:Y:S04]  /*12aa0*/  LDGSTS.E.BYPASS.LTC128B.128 [R22+0x20c00], desc[UR36][R2.64], !P6 ;  /* 0x20c0000002167fae */ /* 0x0001e8000f101d64 */
[----:B------:R0:W-:Y:S04]  /*12ab0*/  LDGSTS.E.BYPASS.LTC128B.128 [R22+0x23c00], desc[UR36][R2.64+0x80], !P5 ;  /* 0x23c0008002167fae */ /* 0x0001e8000e901d64 */
[----:B------:R0:W-:Y:S01]  /*12ac0*/  LDGSTS.E.BYPASS.LTC128B.128 [R22+0x26c00], desc[UR36][R2.64+0x100], !P4 ;  /* 0x26c0010002167fae */ /* 0x0001e2000e101d64 */
[----:B------:R-:W-:Y:S01]  /*12ad0*/  NOP ;  /* 0x0000000000007918 */ /* 0x000fe20000000000 */
.L_x_1088:
        /* <DEDUP_REMOVED lines=10> */
.L_x_1089:
[----:B------:R1:W-:Y:S01]  /*12b80*/  SYNCS.ARRIVE.TRANS64.A1T0 RZ, [R19+URZ+0x30830], RZ ;  /* 0x030830ff13ff79a7 */ /* 0x0003e2000810003f */
[----:B------:R-:W-:Y:S05]  /*12b90*/  @!P5 BRA `(.L_x_1090) ;  /* 0x000000000004d947 */ /* 0x000fea0003800000 */
[----:B------:R-:W-:Y:S01]  /*12ba0*/  BPT.TRAP 0x1 ;  /* 0x000000040000795c */ /* 0x000fe20000300000 */
.L_x_1090:
[----:B0-----:R-:W-:Y:S01]  /*12bb0*/  SHF.L.U32 R3, R27, 0x1f, RZ ;  /* 0x0000001f1b037819 */ /* 0x001fe200000006ff */
[----:B------:R-:W-:Y:S01]  /*12bc0*/  BSSY B1, `(.L_x_1091) ;  /* 0x0000004000017945 */ /* 0x000fe20003800000 */
[----:B------:R-:W-:-:S04]  /*12bd0*/  LEA R6, R25, UR48, 0x3 ;  /* 0x0000003019067c11 */ /* 0x000fc8000f8e18ff */
[----:B------:R-:W0:Y:S02]  /*12be0*/  SYNCS.PHASECHK.TRANS64.TRYWAIT P0, [R6+URZ+0x30860], R3 ;  /* 0x03086003060075a7 */ /* 0x000e24000800017f */
[----:B0-----:R-:W-:Y:S05]  /*12bf0*/  @!P0 BRA `(.L_x_1092) ;  /* 0x0000002c00b88947 */ /* 0x001fea0003800000 */
.L_x_1164:
[----:B------:R-:W-:Y:S05]  /*12c00*/  BSYNC B1 ;  /* 0x0000000000017941 */ /* 0x000fea0003800000 */
.L_x_1091:
        /* <DEDUP_REMOVED lines=18> */
[----:B------:R-:W0:Y:S03]  /*12d30*/  SHFL.IDX PT, R14, R17, 0x2, 0x181f ;  /* 0x00581f00110e7f89 */ /* 0x000e2600000e0000 */
[----:B------:R-:W-:Y:S01]  /*12d40*/  IMAD.X R3, RZ, RZ, R8, P0 ;  /* 0x000000ffff037224 */ /* 0x000fe200000e0608 */
        /* <DEDUP_REMOVED lines=28> */
[----:B------:R0:W3:Y:S03]  /*12f10*/  SHFL.IDX PT, R14, R17, 0x5, 0x181f ;  /* 0x00b81f00110e7f89 */ /* 0x0000e600000e0000 */
[----:B--2---:R-:W-:Y:S01]  /*12f20*/  IMAD.X R3, RZ, RZ, R8, P0 ;  /* 0x000000ffff037224 */ /* 0x004fe200000e0608 */
[----:B------:R-:W-:Y:S01]  /*12f30*/  ISETP.LT.OR P0, PT, R0, 0x41, P3 ;  /* 0x000000410000780c */ /* 0x000fe20001f01670 */
[----:B------:R0:W2:-:S12]  /*12f40*/  SHFL.IDX PT, R8, R18, 0x5, 0x181f ;  /* 0x00b81f0012087f89 */ /* 0x00009800000e0000 */
[----:B------:R0:W-:Y:S01]  /*12f50*/  LDGSTS.E.BYPASS.LTC128B.128 [R7+0x2400], desc[UR36][R2.64], !P0 ;  /* 0x0240000002077fae */ /* 0x0001e2000c101d64 */
[----:B------:R-:W-:-:S13]  /*12f60*/  ISETP.LT.OR P0, PT, R0, 0x41, P2 ;  /* 0x000000410000780c */ /* 0x000fda0001701670 */
[----:B------:R0:W-:Y:S01]  /*12f70*/  LDGSTS.E.BYPASS.LTC128B.128 [R7+0x5400], desc[UR36][R2.64+0x80], !P0 ;  /* 0x0540008002077fae */ /* 0x0001e2000c101d64 */
[----:B------:R-:W-:-:S13]  /*12f80*/  ISETP.LT.OR P0, PT, R0, 0x41, P1 ;  /* 0x000000410000780c */ /* 0x000fda0000f01670 */
[----:B--23--:R0:W-:Y:S02]  /*12f90*/  LDGSTS.E.BYPASS.LTC128B.128 [R7+0x8400], desc[UR36][R2.64+0x100], !P0 ;  /* 0x0840010002077fae */ /* 0x00c1e4000c101d64 */
.L_x_1178:
        /* <DEDUP_REMOVED lines=21> */
[----:B------:R-:W-:-:S04]  /*130f0*/  IMAD R5, R4, UR5, R5 ;  /* 0x0000000504057c24 */ /* 0x000fc8000f8e0205 */
[----:B-1----:R-:W-:-:S07]  /*13100*/  IMAD.IADD R19, R3, 0x1, R5 ;  /* 0x0000000103137824 */ /* 0x002fce00078e0205 */
.L_x_1094:
        /* <DEDUP_REMOVED lines=10> */
.L_x_1095:
[----:B------:R-:W-:Y:S01]  /*131b0*/  R2UR UR4, R35 ;  /* 0x00000000230472ca */ /* 0x000fe200000e0000 */
[----:B------:R-:W-:Y:S01]  /*131c0*/  ULDC.64 UR6, c[0x0][0x330] ;  /* 0x0000cc0000067ab9 */ /* 0x000fe20000000a00 */
[----:B------:R-:W-:Y:S01]  /*131d0*/  IMAD.MOV.U32 R18, RZ, RZ, R2 ;  /* 0x000000ffff127224 */ /* 0x000fe200078e0002 */
[----:B------:R0:W-:Y:S01]  /*131e0*/  SYNCS.ARRIVE.TRANS64.A1T0 RZ, [R6+URZ+0x30850], RZ ;  /* 0x030850ff06ff79a7 */ /* 0x0001e2000810003f */
[----:B------:R-:W-:Y:S02]  /*131f0*/  IMAD.U32 R3, RZ, RZ, UR6 ;  /* 0x00000006ff037e24 */ /* 0x000fe4000f8e00ff */
[----:B------:R-:W-:Y:S02]  /*13200*/  VIADD R31, R31, 0xffffffff ;  /* 0xffffffff1f1f7836 */ /* 0x000fe40000000000 */
[----:B------:R-:W-:-:S04]  /*13210*/  IMAD.WIDE.U32 R18, R3, UR41, R18 ;  /* 0x0000002903127c25 */ /* 0x000fc8000f8e0012 */
[----:B------:R-:W-:Y:S01]  /*13220*/  VIADD R0, R0, 0x60 ;  /* 0x0000006000007836 */ /* 0x000fe20000000000 */
[----:B------:R-:W-:Y:S01]  /*13230*/  UIMAD UR4, UR4, UR6, URZ ;  /* 0x00000006040472a4 */ /* 0x000fe2000f8e023f */
[----:B------:R-:W-:Y:S02]  /*13240*/  VIADD R20, R20, 0xffffffa0 ;  /* 0xffffffa014147836 */ /* 0x000fe40000000000 */
[----:B------:R-:W-:Y:S01]  /*13250*/  IMAD.MOV.U32 R25, RZ, RZ, R26 ;  /* 0x000000ffff197224 */ /* 0x000fe200078e001a */
[----:B------:R-:W-:Y:S01]  /*13260*/  UIMAD UR4, UR41, UR7, UR4 ;  /* 0x00000007290472a4 */ /* 0x000fe2000f8e0204 */
[----:B------:R-:W-:Y:S02]  /*13270*/  IMAD.MOV.U32 R27, RZ, RZ, R28 ;  /* 0x000000ffff1b7224 */ /* 0x000fe400078e001c */
[----:B------:R-:W-:Y:S02]  /*13280*/  ULDC.64 UR6, c[0x0][0x318] ;  /* 0x0000c60000067ab9 */ /* 0x000fe40000000a00 */
[----:B------:R-:W-:Y:S01]  /*13290*/  LEA R17, P0, R18, UR6, 0x1 ;  /* 0x0000000612117c11 */ /* 0x000fe2000f8008ff */
[----:B------:R-:W-:-:S05]  /*132a0*/  VIADD R3, R19, UR4 ;  /* 0x0000000413037c36 */ /* 0x000fca0008000000 */
[----:B------:R-:W-:Y:S02]  /*132b0*/  LEA.HI.X R18, R18, UR7, R3, 0x1, P0 ;  /* 0x0000000712127c11 */ /* 0x000fe400080f0c03 */
[----:B------:R-:W-:-:S13]  /*132c0*/  ISETP.GT.AND P0, PT, R31, UR51, PT ;  /* 0x000000331f007c0c */ /* 0x000fda000bf04270 */
[----:B0-----:R-:W-:Y:S05]  /*132d0*/  @P0 BRA `(.L_x_1096) ;  /* 0xfffffff0002c0947 */ /* 0x001fea000383ffff */
[----:B------:R-:W-:Y:S05]  /*132e0*/  BSYNC B0 ;  /* 0x0000000000007941 */ /* 0x000fea0003800000 */
.L_x_1083:
[----:B------:R-:W-:-:S13]  /*132f0*/  LOP3.LUT P0, RZ, R16, 0x10, RZ, 0xc0, !PT ;  /* 0x0000001010ff7812 */ /* 0x000fda000780c0ff */
[----:B------:R-:W-:Y:S05]  /*13300*/  @!P0 BRA `(.L_x_1097) ;  /* 0x0000000000048947 */ /* 0x000fea0003800000 */
[----:B------:R-:W-:Y:S01]  /*13310*/  BPT.TRAP 0x1 ;  /* 0x000000040000795c */ /* 0x000fe20000300000 */
.L_x_1097:
[----:B0-----:R-:W-:Y:S01]  /*13320*/  LEA R0, R26, UR48, 0x3 ;  /* 0x000000301a007c11 */ /* 0x001fe2000f8e18ff */
[----:B------:R-:W0:Y:S01]  /*13330*/  S2R R6, SR_TID.X ;  /* 0x0000000000067919 */ /* 0x000e220000002100 */
[----:B------:R-:W-:Y:S01]  /*13340*/  SHF.L.U32 R3, R28, 0x1f, RZ ;  /* 0x0000001f1c037819 */ /* 0x000fe200000006ff */
[----:B------:R-:W-:Y:S01]  /*13350*/  IMAD.MOV.U32 R2, RZ, RZ, -0x60 ;  /* 0xffffffa0ff027424 */ /* 0x000fe200078e00ff */
[----:B------:R-:W-:Y:S01]  /*13360*/  BSSY B0, `(.L_x_1098) ;  /* 0x0000008000007945 */ /* 0x000fe20003800000 */
[----:B------:R-:W-:Y:S01]  /*13370*/  IMAD R4, R26, 0x4800, R30 ;  /* 0x000048001a047824 */ /* 0x000fe200078e021e */
[----:B------:R-:W1:Y:S01]  /*13380*/  SYNCS.PHASECHK.TRANS64.TRYWAIT P0, [R0+URZ+0x30860], R3 ;  /* 0x03086003000075a7 */ /* 0x000e62000800017f */
[----:B------:R-:W-:Y:S01]  /*13390*/  IMAD R5, R31, R2, UR43 ;  /* 0x0000002b1f057e24 */ /* 0x000fe2000f8e0202 */
[----:B0-----:R-:W-:-:S04]  /*133a0*/  LOP3.LUT R6, R6, 0x7f, RZ, 0xc0, !PT ;  /* 0x0000007f06067812 */ /* 0x001fc800078ec0ff */
[----:B------:R-:W-:-:S05]  /*133b0*/  SHF.R.U32.HI R6, RZ, 0x3, R6 ;  /* 0x00000003ff067819 */ /* 0x000fca0000011606 */
[----:B------:R-:W-:Y:S01]  /*133c0*/  IMAD.IADD R5, R5, 0x1, -R6 ;  /* 0x0000000105057824 */ /* 0x000fe200078e0a06 */
[----:B-1----:R-:W-:Y:S06]  /*133d0*/  @!P0 BRA `(.L_x_1099) ;  /* 0x0000003000008947 */ /* 0x002fec0003800000 */
.L_x_1179:
[----:B------:R-:W-:Y:S05]  /*133e0*/  BSYNC B0 ;  /* 0x0000000000007941 */ /* 0x000fea0003800000 */
.L_x_1098:
        /* <DEDUP_REMOVED lines=8> */
[----:B------:R-:W-:Y:S01]  /*13470*/  SHFL.IDX PT, R6, R18, 0x1, 0x181f ;  /* 0x00381f0012067f89 */ /* 0x000fe200000e0000 */
[----:B------:R-:W-:Y:S02]  /*13480*/  ISETP.GE.AND P0, PT, R33, UR4, PT ;  /* 0x0000000421007c0c */ /* 0x000fe4000bf06270 */
[C---:B------:R-:W-:Y:S01]  /*13490*/  ISETP.LT.OR P3, PT, R5.reuse, 0x1, P2 ;  /* 0x000000010500780c */ /* 0x040fe20001761670 */
[----:B------:R-:W1:Y:S01]  /*134a0*/  SHFL.IDX PT, R14, R17, 0x1, 0x181f ;  /* 0x00381f00110e7f89 */ /* 0x000e6200000e0000 */
[----:B------:R-:W-:-:S02]  /*134b0*/  ISETP.LT.OR P4, PT, R5, 0x1, P1 ;  /* 0x000000010500780c */ /* 0x000fc40000f81670 */
[----:B------:R-:W-:Y:S01]  /*134c0*/  ISETP.LT.OR P5, PT, R5, 0x1, P0 ;  /* 0x000000010500780c */ /* 0x000fe200007a1670 */
[----:B------:R-:W-:Y:S04]  /*134d0*/  SHFL.IDX PT, R7, R18, 0x2, 0x181f ;  /* 0x00581f0012077f89 */ /* 0x000fe800000e0000 */
[----:B------:R-:W2:Y:S01]  /*134e0*/  SHFL.IDX PT, R8, R17, 0x2, 0x181f ;  /* 0x00581f0011087f89 */ /* 0x000ea200000e0000 */
[----:B0-----:R-:W-:-:S05]  /*134f0*/  IMAD.WIDE.U32 R2, R23, 0x2, R2 ;  /* 0x0000000217027825 */ /* 0x001fca00078e0002 */
[----:B------:R-:W-:Y:S01]  /*13500*/  LDGSTS.E.BYPASS.LTC128B.128 [R4+0x400], desc[UR36][R2.64], !P3 ;  /* 0x0040000002047fae */ /* 0x000fe2000d901d64 */
[----:B------:R-:W-:-:S03]  /*13510*/  ISETP.LT.OR P3, PT, R5, 0x11, P2 ;  /* 0x000000110500780c */ /* 0x000fc60001761670 */
[----:B------:R-:W-:Y:S01]  /*13520*/  LDGSTS.E.BYPASS.LTC128B.128 [R4+0x3400], desc[UR36][R2.64+0x80], !P4 ;  /* 0x0340008002047fae */ /* 0x000fe2000e101d64 */
[----:B------:R-:W-:-:S03]  /*13530*/  ISETP.LT.OR P4, PT, R5, 0x11, P1 ;  /* 0x000000110500780c */ /* 0x000fc60000f81670 */
[----:B------:R1:W-:Y:S01]  /*13540*/  LDGSTS.E.BYPASS.LTC128B.128 [R4+0x6400], desc[UR36][R2.64+0x100], !P5 ;  /* 0x0640010002047fae */ /* 0x0003e2000e901d64 */
[----:B------:R-:W-:Y:S01]  /*13550*/  ISETP.LT.OR P5, PT, R5, 0x11, P0 ;  /* 0x000000110500780c */ /* 0x000fe200007a1670 */
[----:B-1----:R-:W-:Y:S02]  /*13560*/  IMAD.MOV.U32 R2, RZ, RZ, R14 ;  /* 0x000000ffff027224 */ /* 0x002fe400078e000e */
[----:B------:R-:W-:Y:S01]  /*13570*/  IMAD.MOV.U32 R3, RZ, RZ, R6 ;  /* 0x000000ffff037224 */ /* 0x000fe200078e0006 */
[----:B------:R-:W0:Y:S01]  /*13580*/  SHFL.IDX PT, R14, R17, 0x3, 0x181f ;  /* 0x00781f00110e7f89 */ /* 0x000e2200000e0000 */
[----:B------:R-:W-:-:S03]  /*13590*/  IMAD.WIDE.U32 R2, R23, 0x2, R2 ;  /* 0x0000000217027825 */ /* 0x000fc600078e0002 */
[----:B------:R-:W1:Y:S04]  /*135a0*/  SHFL.IDX PT, R6, R18, 0x3, 0x181f ;  /* 0x00781f0012067f89 */ /* 0x000e6800000e0000 */
[----:B------:R-:W-:Y:S01]  /*135b0*/  LDGSTS.E.BYPASS.LTC128B.128 [R4+0xc00], desc[UR36][R2.64], !P3 ;  /* 0x00c0000002047fae */ /* 0x000fe2000d901d64 */
[----:B------:R-:W-:-:S03]  /*135c0*/  ISETP.LT.OR P3, PT, R5, 0x21, P2 ;  /* 0x000000210500780c */ /* 0x000fc60001761670 */
[----:B------:R-:W-:Y:S01]  /*135d0*/  LDGSTS.E.BYPASS.LTC128B.128 [R4+0x3c00], desc[UR36][R2.64+0x80], !P4 ;  /* 0x03c0008002047fae */ /* 0x000fe2000e101d64 */
[----:B------:R-:W-:-:S03]  /*135e0*/  ISETP.LT.OR P4, PT, R5, 0x21, P1 ;  /* 0x000000210500780c */ /* 0x000fc60000f81670 */
[----:B------:R2:W-:Y:S01]  /*135f0*/  LDGSTS.E.BYPASS.LTC128B.128 [R4+0x6c00], desc[UR36][R2.64+0x100], !P5 ;  /* 0x06c0010002047fae */ /* 0x0005e2000e901d64 */
[----:B------:R-:W-:Y:S01]  /*13600*/  ISETP.LT.OR P5, PT, R5, 0x21, P0 ;  /* 0x000000210500780c */ /* 0x000fe200007a1670 */
[----:B--2---:R-:W-:Y:S02]  /*13610*/  IMAD.MOV.U32 R2, RZ, RZ, R8 ;  /* 0x000000ffff027224 */ /* 0x004fe400078e0008 */
[----:B------:R-:W-:Y:S01]  /*13620*/  IMAD.MOV.U32 R3, RZ, RZ, R7 ;  /* 0x000000ffff037224 */ /* 0x000fe200078e0007 */
[----:B------:R-:W2:Y:S01]  /*13630*/  SHFL.IDX PT, R8, R17, 0x4, 0x181f ;  /* 0x00981f0011087f89 */ /* 0x000ea200000e0000 */
[----:B------:R-:W-:-:S03]  /*13640*/  IMAD.WIDE.U32 R2, R23, 0x2, R2 ;  /* 0x0000000217027825 */ /* 0x000fc600078e0002 */
[----:B------:R-:W3:Y:S04]  /*13650*/  SHFL.IDX PT, R7, R18, 0x4, 0x181f ;  /* 0x00981f0012077f89 */ /* 0x000ee800000e0000 */
[----:B------:R-:W-:Y:S01]  /*13660*/  LDGSTS.E.BYPASS.LTC128B.128 [R4+0x1400], desc[UR36][R2.64], !P3 ;  /* 0x0140000002047fae */ /* 0x000fe2000d901d64 */
[----:B------:R-:W-:-:S03]  /*13670*/  ISETP.LT.OR P3, PT, R5, 0x31, P2 ;  /* 0x000000310500780c */ /* 0x000fc60001761670 */
[----:B------:R-:W-:Y:S01]  /*13680*/  LDGSTS.E.BYPASS.LTC128B.128 [R4+0x4400], desc[UR36][R2.64+0x80], !P4 ;  /* 0x0440008002047fae */ /* 0x000fe2000e101d64 */
[----:B------:R-:W-:-:S03]  /*13690*/  ISETP.LT.OR P4, PT, R5, 0x31, P1 ;  /* 0x000000310500780c */ /* 0x000fc60000f81670 */
[----:B------:R0:W-:Y:S01]  /*136a0*/  LDGSTS.E.BYPASS.LTC128B.128 [R4+0x7400], desc[UR36][R2.64+0x100], !P5 ;  /* 0x0740010002047fae */ /* 0x0001e2000e901d64 */
[----:B------:R-:W-:-:S03]  /*136b0*/  ISETP.LT.OR P5, PT, R5, 0x31, P0 ;  /* 0x000000310500780c */ /* 0x000fc600007a1670 */
[----:B------:R-:W4:Y:S01]  /*136c0*/  SHFL.IDX PT, R18, R18, 0x5, 0x181f ;  /* 0x00b81f0012127f89 */ /* 0x000f2200000e0000 */
[----:B0-----:R-:W-:Y:S02]  /*136d0*/  IMAD.MOV.U32 R2, RZ, RZ, R14 ;  /* 0x000000ffff027224 */ /* 0x001fe400078e000e */
[----:B-1----:R-:W-:Y:S01]  /*136e0*/  IMAD.MOV.U32 R3, RZ, RZ, R6 ;  /* 0x000000ffff037224 */ /* 0x002fe200078e0006 */
[----:B------:R0:W1:Y:S01]  /*136f0*/  SHFL.IDX PT, R14, R17, 0x5, 0x181f ;  /* 0x00b81f00110e7f89 */ /* 0x00006200000e0000 */
[----:B------:R-:W-:Y:S02]  /*13700*/  IMAD.MOV.U32 R6, RZ, RZ, RZ ;  /* 0x000000ffff067224 */ /* 0x000fe400078e00ff */
[----:B------:R-:W-:-:S05]  /*13710*/  IMAD.WIDE.U32 R2, R23, 0x2, R2 ;  /* 0x0000000217027825 */ /* 0x000fca00078e0002 */
[----:B------:R-:W-:Y:S01]  /*13720*/  LDGSTS.E.BYPASS.LTC128B.128 [R4+0x1c00], desc[UR36][R2.64], !P3 ;  /* 0x01c0000002047fae */ /* 0x000fe2000d901d64 */
[----:B------:R-:W-:-:S03]  /*13730*/  ISETP.LT.OR P3, PT, R5, 0x41, P2 ;  /* 0x000000410500780c */ /* 0x000fc60001761670 */
[----:B------:R-:W-:Y:S01]  /*13740*/  LDGSTS.E.BYPASS.LTC128B.128 [R4+0x4c00], desc[UR36][R2.64+0x80], !P4 ;  /* 0x04c0008002047fae */ /* 0x000fe2000e101d64 */
[----:B------:R-:W-:-:S03]  /*13750*/  ISETP.LT.OR P4, PT, R5, 0x41, P1 ;  /* 0x000000410500780c */ /* 0x000fc60000f81670 */
[----:B------:R2:W-:Y:S01]  /*13760*/  LDGSTS.E.BYPASS.LTC128B.128 [R4+0x7c00], desc[UR36][R2.64+0x100], !P5 ;  /* 0x07c0010002047fae */ /* 0x0005e2000e901d64 */
[----:B------:R-:W-:Y:S01]  /*13770*/  ISETP.LT.OR P5, PT, R5, 0x41, P0 ;  /* 0x000000410500780c */ /* 0x000fe200007a1670 */
[----:B--2---:R-:W-:Y:S02]  /*13780*/  IMAD.MOV.U32 R2, RZ, RZ, R8 ;  /* 0x000000ffff027224 */ /* 0x004fe400078e0008 */
[----:B---3--:R-:W-:Y:S02]  /*13790*/  IMAD.MOV.U32 R3, RZ, RZ, R7 ;  /* 0x000000ffff037224 */ /* 0x008fe400078e0007 */
[----:B------:R-:W-:-:S05]  /*137a0*/  IMAD.WIDE.U32 R2, R23, 0x2, R2 ;  /* 0x0000000217027825 */ /* 0x000fca00078e0002 */
[----:B------:R0:W-:Y:S04]  /*137b0*/  LDGSTS.E.BYPASS.LTC128B.128 [R4+0x2400], desc[UR36][R2.64], !P3 ;  /* 0x0240000002047fae */ /* 0x0001e8000d901d64 */
[----:B------:R0:W-:Y:S04]  /*137c0*/  LDGSTS.E.BYPASS.LTC128B.128 [R4+0x5400], desc[UR36][R2.64+0x80], !P4 ;  /* 0x0540008002047fae */ /* 0x0001e8000e101d64 */
[----:B-1--4-:R0:W-:Y:S02]  /*137d0*/  LDGSTS.E.BYPASS.LTC128B.128 [R4+0x8400], desc[UR36][R2.64+0x100], !P5 ;  /* 0x0840010002047fae */ /* 0x0121e4000e901d64 */
.L_x_1193:
[C---:B------:R-:W-:Y:S01]  /*137e0*/  ISETP.LT.OR P2, PT, R5.reuse, 0x51, P2 ;  /* 0x000000510500780c */ /* 0x040fe20001741670 */
[----:B0-----:R-:W-:Y:S01]  /*137f0*/  IMAD.MOV.U32 R2, RZ, RZ, R14 ;  /* 0x000000ffff027224 */ /* 0x001fe200078e000e */
[C---:B------:R-:W-:Y:S01]  /*13800*/  ISETP.LT.OR P1, PT, R5.reuse, 0x51, P1 ;  /* 0x000000510500780c */ /* 0x040fe20000f21670 */
[----:B------:R-:W-:Y:S01]  /*13810*/  IMAD.MOV.U32 R3, RZ, RZ, R18 ;  /* 0x000000ffff037224 */ /* 0x000fe200078e0012 */
[----:B------:R-:W-:Y:S01]  /*13820*/  ISETP.LT.OR P0, PT, R5, 0x51, P0 ;  /* 0x000000510500780c */ /* 0x000fe20000701670 */
[----:B------:R-:W-:-:S08]  /*13830*/  IMAD.WIDE.U32 R2, R23, 0x2, R2 ;  /* 0x0000000217027825 */ /* 0x000fd000078e0002 */
        /* <DEDUP_REMOVED lines=8> */
.L_x_1101:
        /* <DEDUP_REMOVED lines=10> */
.L_x_1102:
[----:B------:R1:W-:Y:S02]  /*13960*/  SYNCS.ARRIVE.TRANS64.A1T0 RZ, [R0+URZ+0x30850], RZ ;  /* 0x030850ff00ff79a7 */ /* 0x0003e4000810003f */
[----:B-1----:R-:W-:-:S05]  /*13970*/  VIADD R0, R26, 0x1 ;  /* 0x000000011a007836 */ /* 0x002fca0000000000 */
[----:B------:R-:W-:-:S04]  /*13980*/  ISETP.NE.AND P0, PT, R0, 0x2, PT ;  /* 0x000000020000780c */ /* 0x000fc80003f05270 */
[----:B0-----:R-:W-:Y:S02]  /*13990*/  SEL R3, RZ, 0x1, P0 ;  /* 0x00000001ff037807 */ /* 0x001fe40000000000 */
[----:B------:R-:W-:Y:S02]  /*139a0*/  SEL R0, R0, RZ, P0 ;  /* 0x000000ff00007207 */ /* 0x000fe40000000000 */
[----:B------:R-:W-:-:S07]  /*139b0*/  LOP3.LUT R28, R28, R3, RZ, 0x3c, !PT ;  /* 0x000000031c1c7212 */ /* 0x000fce00078e3cff */
.L_x_1062:
[----:B------:R-:W0:Y:S01]  /*139c0*/  S2R R3, SR_CgaCtaId ;  /* 0x0000000000037919 */ /* 0x000e220000008800 */
[----:B------:R-:W-:Y:S02]  /*139d0*/  MOV R2, 0x400 ;  /* 0x0000040000027802 */ /* 0x000fe40000000f00 */
[----:B------:R-:W-:Y:S02]  /*139e0*/  SHF.L.U32 R6, R6, 0x1f, RZ ;  /* 0x0000001f06067819 */ /* 0x000fe400000006ff */
[----:B0-----:R-:W-:-:S04]  /*139f0*/  LEA R7, R3, R2, 0x18 ;  /* 0x0000000203077211 */ /* 0x001fc800078ec0ff */
[----:B------:R-:W0:Y:S02]  /*13a00*/  SYNCS.PHASECHK.TRANS64.TRYWAIT P0, [R7+URZ+0x30820], R6 ;  /* 0x03082006070075a7 */ /* 0x000e24000800017f */
[----:B0-----:R-:W-:Y:S05]  /*13a10*/  @!P0 BRA `(.L_x_1103) ;  /* 0x0000003000a08947 */ /* 0x001fea0003800000 */
.L_x_1194:
[----:B------:R-:W-:-:S03]  /*13a20*/  UMOV UR4, 0xffffffff ;  /* 0xffffffff00047882 */ /* 0x000fc60000000000 */
[----:B------:R-:W-:Y:S05]  /*13a30*/  BRA.DIV UR4, `(.L_x_1104) ;  /* 0x0000003204ac7947 */ /* 0x000fea000b800000 */
[----:B------:R-:W1:Y:S02]  /*13a40*/  S2R R2, SR_TID.X ;  /* 0x0000000000027919 */ /* 0x000e640000002100 */
[----:B-1----:R-:W-:-:S04]  /*13a50*/  SHF.R.U32.HI R2, RZ, 0x5, R2 ;  /* 0x00000005ff027819 */ /* 0x002fc80000011602 */
[----:B------:R-:W-:-:S05]  /*13a60*/  LOP3.LUT R2, R2, 0x3, RZ, 0xc0, !PT ;  /* 0x0000000302027812 */ /* 0x000fca00078ec0ff */
[----:B------:R1:W2:Y:S02]  /*13a70*/  SHFL.IDX PT, R14, R2, RZ, 0x1f ;  /* 0x00001fff020e7589 */ /* 0x0002a400000e0000 */
.L_x_1197:
[----:B--2---:R-:W-:-:S13]  /*13a80*/  ISETP.NE.AND P0, PT, R14, RZ, PT ;  /* 0x000000ff0e00720c */ /* 0x004fda0003f05270 */
[----:B------:R-:W-:Y:S05]  /*13a90*/  @P0 BRA `(.L_x_970) ;  /* 0x0000000000900947 */ /* 0x000fea0003800000 */
[----:B------:R-:W-:-:S03]  /*13aa0*/  UMOV UR4, 0xffffffff ;  /* 0xffffffff00047882 */ /* 0x000fc60000000000 */
[----:B------:R-:W-:Y:S05]  /*13ab0*/  BRA.DIV UR4, `(.L_x_1105) ;  /* 0x0000003204c07947 */ /* 0x000fea000b800000 */
[----:B------:R-:W-:-:S13]  /*13ac0*/  ELECT P6, URZ, PT ;  /* 0x00000000003f782f */ /* 0x000fda00038c0000 */
.L_x_1200:
        /* <DEDUP_REMOVED lines=8> */
.L_x_1106:
[----:B------:R-:W-:Y:S01]  /*13b50*/  IMAD R5, R0, 0x8, R7 ;  /* 0x0000000800057824 */ /* 0x000fe200078e0207 */
[----:B------:R-:W-:Y:S01]  /*13b60*/  SHF.L.U32 R2, R28, 0x1f, RZ ;  /* 0x0000001f1c027819 */ /* 0x000fe200000006ff */
[----:B------:R-:W-:-:S03]  /*13b70*/  VIADD R0, R0, 0x1 ;  /* 0x0000000100007836 */ /* 0x000fc60000000000 */
[----:B------:R-:W1:Y:S02]  /*13b80*/  SYNCS.PHASECHK.TRANS64.TRYWAIT P1, [R5+URZ+0x30840], R2 ;  /* 0x03084002050075a7 */ /* 0x000e64000802017f */
[----:B------:R-:W-:-:S04]  /*13b90*/  ISETP.NE.AND P2, PT, R0, 0x2, PT ;  /* 0x000000020000780c */ /* 0x000fc80003f45270 */
[----:B------:R-:W-:Y:S01]  /*13ba0*/  SEL R3, RZ, 0x1, P2 ;  /* 0x00000001ff037807 */ /* 0x000fe20001000000 */
[----:B-1----:R-:W-:Y:S08]  /*13bb0*/  @!P1 BRA `(.L_x_1107) ;  /* 0x0000003000a09947 */ /* 0x002ff00003800000 */
.L_x_1201:
[----:B------:R-:W-:Y:S02]  /*13bc0*/  SEL R0, R0, RZ, P2 ;  /* 0x000000ff00007207 */ /* 0x000fe40001000000 */
[----:B------:R-:W-:Y:S01]  /*13bd0*/  LOP3.LUT R3, R28, R3, RZ, 0x3c, !PT ;  /* 0x000000031c037212 */ /* 0x000fe200078e3cff */
[----:B------:R-:W-:Y:S06]  /*13be0*/  @!P0 BRA `(.L_x_1108) ;  /* 0x0000000000048947 */ /* 0x000fec0003800000 */
[----:B------:R-:W-:Y:S01]  /*13bf0*/  BPT.TRAP 0x1 ;  /* 0x000000040000795c */ /* 0x000fe20000300000 */
.L_x_1108:
[----:B0-----:R-:W-:Y:S01]  /*13c00*/  IMAD R7, R0, 0x8, R7 ;  /* 0x0000000800077824 */ /* 0x001fe200078e0207 */
[----:B------:R-:W-:-:S04]  /*13c10*/  SHF.L.U32 R0, R3, 0x1f, RZ ;  /* 0x0000001f03007819 */ /* 0x000fc800000006ff */
[----:B------:R-:W0:Y:S02]  /*13c20*/  SYNCS.PHASECHK.TRANS64.TRYWAIT P1, [R7+URZ+0x30840], R0 ;  /* 0x03084000070075a7 */ /* 0x000e24000802017f */
[----:B0-----:R-:W-:Y:S05]  /*13c30*/  @!P1 BRA `(.L_x_1109) ;  /* 0x0000003000949947 */ /* 0x001fea0003800000 */
.L_x_1202:
[----:B------:R-:W-:Y:S05]  /*13c40*/  @!P0 BRA `(.L_x_1110) ;  /* 0x0000000000048947 */ /* 0x000fea0003800000 */
[----:B------:R-:W-:Y:S01]  /*13c50*/  BPT.TRAP 0x1 ;  /* 0x000000040000795c */ /* 0x000fe20000300000 */
.L_x_1110:
[----:B------:R-:W2:Y:S02]  /*13c60*/  SYNCS.PHASECHK.TRANS64.TRYWAIT P1, [R5+URZ+0x30860], R2 ;  /* 0x03086002050075a7 */ /* 0x000ea4000802017f */
[----:B--2---:R-:W-:Y:S05]  /*13c70*/  @!P1 BRA `(.L_x_1111) ;  /* 0x0000003000989947 */ /* 0x004fea0003800000 */
.L_x_1203:
[----:B------:R-:W-:Y:S05]  /*13c80*/  @!P0 BRA `(.L_x_1112) ;  /* 0x0000000000048947 */ /* 0x000fea0003800000 */
[----:B------:R-:W-:Y:S01]  /*13c90*/  BPT.TRAP 0x1 ;  /* 0x000000040000795c */ /* 0x000fe20000300000 */
.L_x_1112:
[----:B---3--:R3:W4:Y:S02]  /*13ca0*/  SYNCS.PHASECHK.TRANS64.TRYWAIT P0, [R7+URZ+0x30860], R0 ;  /* 0x03086000070075a7 */ /* 0x008724000800017f */
[----:B----4-:R-:W-:Y:S05]  /*13cb0*/  @!P0 NANOSLEEP.SYNCS 0x989680 ;  /* 0x009896800000895d */ /* 0x010fea0003900000 */
[----:B------:R-:W4:Y:S02]  /*13cc0*/  @!P0 SYNCS.PHASECHK.TRANS64 P0, [R7+URZ+0x30860], R0 ;  /* 0x03086000070085a7 */ /* 0x000f24000800007f */
[----:B----4-:R-:W-:Y:S05]  /*13cd0*/  @!P0 BRA `(.L_x_1112) ;  /* 0xfffffffc00f08947 */ /* 0x010fea000383ffff */
.L_x_970:
[----:B------:R-:W-:Y:S05]  /*13ce0*/  BSYNC B6 ;  /* 0x0000000000067941 */ /* 0x000fea0003800000 */
.L_x_967:
[----:B------:R-:W-:Y:S05]  /*13cf0*/  EXIT ;  /* 0x000000000000794d */ /* 0x000fea0003800000 */
.L_x_980:
[----:B0-----:R-:W-:-:S04]  /*13d00*/  IMAD.U32 R3, RZ, RZ, UR38 ;  /* 0x00000026ff037e24 */ /* 0x001fc8000f8e00ff */
[----:B------:R0:W1:Y:S03]  /*13d10*/  SYNCS.PHASECHK.TRANS64.TRYWAIT P0, [R3+URZ+0x30800], R0 ;  /* 0x03080000030075a7 */ /* 0x000066000800017f */
[----:B-1----:R-:W-:Y:S05]  /*13d20*/  @!P0 NANOSLEEP.SYNCS 0x989680 ;  /* 0x009896800000895d */ /* 0x002fea0003900000 */
[----:B------:R-:W1:Y:S02]  /*13d30*/  @!P0 SYNCS.PHASECHK.TRANS64 P0, [R3+URZ+0x30800], R0 ;  /* 0x03080000030085a7 */ /* 0x000e64000800007f */
[----:B-1----:R-:W-:Y:S05]  /*13d40*/  @!P0 BRA `(.L_x_980) ;  /* 0xfffffffc00ec8947 */ /* 0x002fea000383ffff */
[----:B------:R-:W-:Y:S05]  /*13d50*/  BRA `(.L_x_1113) ;  /* 0xfffffed800c47947 */ /* 0x000fea000383ffff */
.L_x_984:
[----:B0-----:R-:W-:-:S04]  /*13d60*/  IMAD.U32 R3, RZ, RZ, UR38 ;  /* 0x00000026ff037e24 */ /* 0x001fc8000f8e00ff */
[----:B------:R0:W2:Y:S03]  /*13d70*/  SYNCS.PHASECHK.TRANS64.TRYWAIT P1, [R3+URZ+0x30830], R0 ;  /* 0x03083000030075a7 */ /* 0x0000a6000802017f */
[----:B--2---:R-:W-:Y:S05]  /*13d80*/  @!P1 NANOSLEEP.SYNCS 0x989680 ;  /* 0x009896800000995d */ /* 0x004fea0003900000 */
[----:B------:R-:W2:Y:S02]  /*13d90*/  @!P1 SYNCS.PHASECHK.TRANS64 P1, [R3+URZ+0x30830], R0 ;  /* 0x03083000030095a7 */ /* 0x000ea4000802007f */
[----:B--2---:R-:W-:Y:S05]  /*13da0*/  @!P1 BRA `(.L_x_984) ;  /* 0xfffffffc00ec9947 */ /* 0x004fea000383ffff */
[----:B------:R-:W-:Y:S05]  /*13db0*/  BRA `(.L_x_983) ;  /* 0xfffffed800e87947 */ /* 0x000fea000383ffff */
.L_x_1001:
[----:B-1----:R-:W-:-:S04]  /*13dc0*/  IMAD.U32 R5, RZ, RZ, UR39 ;  /* 0x00000027ff057e24 */ /* 0x002fc8000f8e00ff */
[----:B------:R1:W2:Y:S03]  /*13dd0*/  SYNCS.PHASECHK.TRANS64.TRYWAIT P1, [R5+URZ+0x30830], R0 ;  /* 0x03083000050075a7 */ /* 0x0002a6000802017f */
[----:B--2---:R-:W-:Y:S05]  /*13de0*/  @!P1 NANOSLEEP.SYNCS 0x989680 ;  /* 0x009896800000995d */ /* 0x004fea0003900000 */
[----:B------:R-:W2:Y:S02]  /*13df0*/  @!P1 SYNCS.PHASECHK.TRANS64 P1, [R5+URZ+0x30830], R0 ;  /* 0x03083000050095a7 */ /* 0x000ea4000802007f */
[----:B--2---:R-:W-:Y:S05]  /*13e00*/  @!P1 BRA `(.L_x_1001) ;  /* 0xfffffffc00ec9947 */ /* 0x004fea000383ffff */
[----:B------:R-:W-:Y:S05]  /*13e10*/  BRA `(.L_x_1000) ;  /* 0xffffff0800dc7947 */ /* 0x000fea000383ffff */
.L_x_1005:
[----:B-1----:R-:W-:-:S04]  /*13e20*/  IMAD.U32 R3, RZ, RZ, UR14 ;  /* 0x0000000eff037e24 */ /* 0x002fc8000f8e00ff */
[----:B------:R1:W2:Y:S03]  /*13e30*/  SYNCS.PHASECHK.TRANS64.TRYWAIT P1, [R3+URZ+0x30850], R0 ;  /* 0x03085000030075a7 */ /* 0x0002a6000802017f */
[----:B--2---:R-:W-:Y:S05]  /*13e40*/  @!P1 NANOSLEEP.SYNCS 0x989680 ;  /* 0x009896800000995d */ /* 0x004fea0003900000 */
[----:B------:R-:W2:Y:S02]  /*13e50*/  @!P1 SYNCS.PHASECHK.TRANS64 P1, [R3+URZ+0x30850], R0 ;  /* 0x03085000030095a7 */ /* 0x000ea4000802007f */
[----:B--2---:R-:W-:Y:S05]  /*13e60*/  @!P1 BRA `(.L_x_1005) ;  /* 0xfffffffc00ec9947 */ /* 0x004fea000383ffff */
[----:B------:R-:W-:Y:S05]  /*13e70*/  BRA `(.L_x_1004) ;  /* 0xffffff14006c7947 */ /* 0x000fea000383ffff */
.L_x_1024:
[----:B-1----:R-:W-:-:S04]  /*13e80*/  IMAD.U32 R5, RZ, RZ, UR5 ;  /* 0x00000005ff057e24 */ /* 0x002fc8000f8e00ff */
[----:B------:R1:W2:Y:S03]  /*13e90*/  SYNCS.PHASECHK.TRANS64.TRYWAIT P1, [R5+URZ+0x30830], R0 ;  /* 0x03083000050075a7 */ /* 0x0002a6000802017f */
[----:B--2---:R-:W-:Y:S05]  /*13ea0*/  @!P1 NANOSLEEP.SYNCS 0x989680 ;  /* 0x009896800000995d */ /* 0x004fea0003900000 */
[----:B------:R-:W2:Y:S02]  /*13eb0*/  @!P1 SYNCS.PHASECHK.TRANS64 P1, [R5+URZ+0x30830], R0 ;  /* 0x03083000050095a7 */ /* 0x000ea4000802007f */
[----:B--2---:R-:W-:Y:S05]  /*13ec0*/  @!P1 BRA `(.L_x_1024) ;  /* 0xfffffffc00ec9947 */ /* 0x004fea000383ffff */
[----:B------:R-:W-:Y:S05]  /*13ed0*/  BRA `(.L_x_1023) ;  /* 0xffffff3c00d07947 */ /* 0x000fea000383ffff */
.L_x_1028:
[----:B-1----:R-:W-:-:S04]  /*13ee0*/  IMAD.U32 R3, RZ, RZ, UR5 ;  /* 0x00000005ff037e24 */ /* 0x002fc8000f8e00ff */
[----:B------:R1:W2:Y:S03]  /*13ef0*/  SYNCS.PHASECHK.TRANS64.TRYWAIT P1, [R3+URZ+0x30850], R0 ;  /* 0x03085000030075a7 */ /* 0x0002a6000802017f */
[----:B--2---:R-:W-:Y:S05]  /*13f00*/  @!P1 NANOSLEEP.SYNCS 0x989680 ;  /* 0x009896800000995d */ /* 0x004fea0003900000 */
[----:B------:R-:W2:Y:S02]  /*13f10*/  @!P1 SYNCS.PHASECHK.TRANS64 P1, [R3+URZ+0x30850], R0 ;  /* 0x03085000030095a7 */ /* 0x000ea4000802007f */
[----:B--2---:R-:W-:Y:S05]  /*13f20*/  @!P1 BRA `(.L_x_1028) ;  /* 0xfffffffc00ec9947 */ /* 0x004fea000383ffff */
[----:B------:R-:W-:Y:S05]  /*13f30*/  BRA `(.L_x_1027) ;  /* 0xffffff4800607947 */ /* 0x000fea000383ffff */
.L_x_1036:
[----:B-1----:R-:W-:-:S04]  /*13f40*/  IMAD.U32 R5, RZ, RZ, UR39 ;  /* 0x00000027ff057e24 */ /* 0x002fc8000f8e00ff */
[----:B------:R1:W2:Y:S03]  /*13f50*/  SYNCS.PHASECHK.TRANS64.TRYWAIT P1, [R5+URZ+0x30830], R0 ;  /* 0x03083000050075a7 */ /* 0x0002a6000802017f */
[----:B--2---:R-:W-:Y:S05]  /*13f60*/  @!P1 NANOSLEEP.SYNCS 0x989680 ;  /* 0x009896800000995d */ /* 0x004fea0003900000 */
[----:B------:R-:W2:Y:S02]  /*13f70*/  @!P1 SYNCS.PHASECHK.TRANS64 P1, [R5+URZ+0x30830], R0 ;  /* 0x03083000050095a7 */ /* 0x000ea4000802007f */
[----:B--2---:R-:W-:Y:S05]  /*13f80*/  @!P1 BRA `(.L_x_1036) ;  /* 0xfffffffc00ec9947 */ /* 0x004fea000383ffff */
[----:B------:R-:W-:Y:S05]  /*13f90*/  BRA `(.L_x_1035) ;  /* 0xffffff5c00287947 */ /* 0x000fea000383ffff */
.L_x_1040:
[----:B-1----:R-:W-:-:S04]  /*13fa0*/  IMAD.U32 R3, RZ, RZ, UR5 ;  /* 0x00000005ff037e24 */ /* 0x002fc8000f8e00ff */
[----:B------:R1:W2:Y:S03]  /*13fb0*/  SYNCS.PHASECHK.TRANS64.TRYWAIT P1, [R3+URZ+0x30850], R0 ;  /* 0x03085000030075a7 */ /* 0x0002a6000802017f */
[----:B--2---:R-:W-:Y:S05]  /*13fc0*/  @!P1 NANOSLEEP.SYNCS 0x989680 ;  /* 0x009896800000995d */ /* 0x004fea0003900000 */
[----:B------:R-:W2:Y:S02]  /*13fd0*/  @!P1 SYNCS.PHASECHK.TRANS64 P1, [R3+URZ+0x30850], R0 ;  /* 0x03085000030095a7 */ /* 0x000ea4000802007f */
[----:B--2---:R-:W-:Y:S05]  /*13fe0*/  @!P1 BRA `(.L_x_1040) ;  /* 0xfffffffc00ec9947 */ /* 0x004fea000383ffff */
[----:B------:R-:W-:Y:S05]  /*13ff0*/  BRA `(.L_x_1039) ;  /* 0xffffff6400b87947 */ /* 0x000fea000383ffff */
.L_x_1055:
[----:B-1----:R-:W-:-:S04]  /*14000*/  IMAD.U32 R3, RZ, RZ, UR5 ;  /* 0x00000005ff037e24 */ /* 0x002fc8000f8e00ff */
[----:B------:R1:W2:Y:S03]  /*14010*/  SYNCS.PHASECHK.TRANS64.TRYWAIT P1, [R3+URZ+0x30850], R2 ;  /* 0x03085002030075a7 */ /* 0x0002a6000802017f */
[----:B--2---:R-:W-:Y:S05]  /*14020*/  @!P1 NANOSLEEP.SYNCS 0x989680 ;  /* 0x009896800000995d */ /* 0x004fea0003900000 */
[----:B------:R-:W2:Y:S02]  /*14030*/  @!P1 SYNCS.PHASECHK.TRANS64 P1, [R3+URZ+0x30850], R2 ;  /* 0x03085002030095a7 */ /* 0x000ea4000802007f */
[----:B--2---:R-:W-:Y:S05]  /*14040*/  @!P1 BRA `(.L_x_1055) ;  /* 0xfffffffc00ec9947 */ /* 0x004fea000383ffff */
[----:B------:R-:W-:Y:S05]  /*14050*/  BRA `(.L_x_1054) ;  /* 0xffffff9000c07947 */ /* 0x000fea000383ffff */
.L_x_1073:
[----:B------:R-:W-:Y:S02]  /*14060*/  IMAD.MOV.U32 R13, RZ, RZ, R18 ;  /* 0x000000ffff0d7224 */ /* 0x000fe400078e0012 */
[----:B------:R-:W-:Y:S02]  /*14070*/  IMAD.MOV.U32 R12, RZ, RZ, RZ ;  /* 0x000000ffff0c7224 */ /* 0x000fe400078e00ff */
[----:B------:R-:W-:Y:S02]  /*14080*/  IMAD.MOV.U32 R11, RZ, RZ, 0x1f ;  /* 0x0000001fff0b7424 */ /* 0x000fe400078e00ff */
[----:B------:R-:W-:-:S07]  /*14090*/  IMAD.MOV.U32 R15, RZ, RZ, -0x1 ;  /* 0xffffffffff0f7424 */ /* 0x000fce00078e00ff */
[----:B-----5:R-:W-:Y:S05]  /*140a0*/  WARPSYNC.COLLECTIVE R15, `(.L_x_1114) ;  /* 0x000000000f087348 */ /* 0x020fea0003c00000 */
[----:B------:R0:W1:Y:S02]  /*140b0*/  SHFL.IDX P6, R14, R13, R12, R11 ;  /* 0x0000000c0d0e7389 */ /* 0x00006400000c000b */
[----:B01---5:R-:W-:Y:S01]  /*140c0*/  ENDCOLLECTIVE ;  /* 0x000000000000791b */ /* 0x023fe20003800000 */
.L_x_1114:
[----:B------:R-:W-:Y:S05]  /*140d0*/  BRA `(.L_x_1115) ;  /* 0xffffffcc00707947 */ /* 0x000fea000383ffff */
.L_x_1075:
[----:B0-----:R-:W-:-:S04]  /*140e0*/  IMAD.U32 R3, RZ, RZ, UR48 ;  /* 0x00000030ff037e24 */ /* 0x001fc8000f8e00ff */
[----:B------:R0:W1:Y:S03]  /*140f0*/  SYNCS.PHASECHK.TRANS64.TRYWAIT P0, [R3+URZ+0x30840], R2 ;  /* 0x03084002030075a7 */ /* 0x000066000800017f */
[----:B-1----:R-:W-:Y:S05]  /*14100*/  @!P0 NANOSLEEP.SYNCS 0x989680 ;  /* 0x009896800000895d */ /* 0x002fea0003900000 */
[----:B------:R-:W1:Y:S02]  /*14110*/  @!P0 SYNCS.PHASECHK.TRANS64 P0, [R3+URZ+0x30840], R2 ;  /* 0x03084002030085a7 */ /* 0x000e64000800007f */
[----:B-1----:R-:W-:Y:S05]  /*14120*/  @!P0 BRA `(.L_x_1075) ;  /* 0xfffffffc00ec8947 */ /* 0x002fea000383ffff */
[----:B------:R-:W-:Y:S05]  /*14130*/  BRA `(.L_x_1116) ;  /* 0xffffffd000007947 */ /* 0x000fea000383ffff */
.L_x_1076:
        /* <DEDUP_REMOVED lines=8> */
.L_x_1118:
[----:B------:R-:W-:Y:S05]  /*141c0*/  BSYNC B0 ;  /* 0x0000000000007941 */ /* 0x000fea0003800000 */
.L_x_1117:
[----:B------:R-:W-:Y:S01]  /*141d0*/  IMAD.MOV.U32 R13, RZ, RZ, R0 ;  /* 0x000000ffff0d7224 */ /* 0x000fe200078e0000 */
[----:B------:R-:W-:Y:S01]  /*141e0*/  @P0 LEA R9, R30, UR48, 0x1 ;  /* 0x000000301e090c11 */ /* 0x000fe2000f8e08ff */
[----:B------:R-:W-:Y:S02]  /*141f0*/  IMAD.MOV.U32 R12, RZ, RZ, RZ ;  /* 0x000000ffff0c7224 */ /* 0x000fe400078e00ff */
[----:B------:R-:W-:Y:S02]  /*14200*/  IMAD.MOV.U32 R11, RZ, RZ, 0x181f ;  /* 0x0000181fff0b7424 */ /* 0x000fe400078e00ff */
[----:B------:R-:W-:Y:S02]  /*14210*/  IMAD.MOV.U32 R15, RZ, RZ, -0x1 ;  /* 0xffffffffff0f7424 */ /* 0x000fe400078e00ff */
[----:B------:R-:W-:-:S07]  /*14220*/  IMAD.MOV.U32 R3, RZ, RZ, R14 ;  /* 0x000000ffff037224 */ /* 0x000fce00078e000e */
[----:B------:R-:W-:Y:S05]  /*14230*/  WARPSYNC.COLLECTIVE R15, `(.L_x_1119) ;  /* 0x000000000f087348 */ /* 0x000fea0003c00000 */
[----:B------:R0:W1:Y:S02]  /*14240*/  SHFL.IDX P6, R14, R13, R12, R11 ;  /* 0x0000000c0d0e7389 */ /* 0x00006400000c000b */
[----:B01----:R-:W-:Y:S01]  /*14250*/  ENDCOLLECTIVE ;  /* 0x000000000000791b */ /* 0x003fe20003800000 */
.L_x_1119:
[----:B------:R-:W-:Y:S02]  /*14260*/  IMAD.MOV.U32 R13, RZ, RZ, R7 ;  /* 0x000000ffff0d7224 */ /* 0x000fe400078e0007 */
[----:B------:R-:W-:Y:S02]  /*14270*/  IMAD.MOV.U32 R12, RZ, RZ, 0x1 ;  /* 0x00000001ff0c7424 */ /* 0x000fe400078e00ff */
[----:B------:R-:W-:-:S07]  /*14280*/  IMAD.MOV.U32 R2, RZ, RZ, R14 ;  /* 0x000000ffff027224 */ /* 0x000fce00078e000e */
[----:B------:R-:W-:Y:S05]  /*14290*/  WARPSYNC.COLLECTIVE R15, `(.L_x_1120) ;  /* 0x000000000f087348 */ /* 0x000fea0003c00000 */
[----:B------:R0:W1:Y:S02]  /*142a0*/  SHFL.IDX P6, R14, R13, R12, R11 ;  /* 0x0000000c0d0e7389 */ /* 0x00006400000c000b */
[----:B01----:R-:W-:Y:S01]  /*142b0*/  ENDCOLLECTIVE ;  /* 0x000000000000791b */ /* 0x003fe20003800000 */
.L_x_1120:
        /* <DEDUP_REMOVED lines=13> */
.L_x_1121:
[----:B------:R-:W-:Y:S01]  /*14390*/  @P0 LEA R21, R30, UR48, 0x1 ;  /* 0x000000301e150c11 */ /* 0x000fe2000f8e08ff */
[----:B------:R-:W-:Y:S02]  /*143a0*/  IMAD.MOV.U32 R13, RZ, RZ, R7 ;  /* 0x000000ffff0d7224 */ /* 0x000fe400078e0007 */
[----:B------:R-:W-:Y:S02]  /*143b0*/  IMAD.MOV.U32 R12, RZ, RZ, 0x2 ;  /* 0x00000002ff0c7424 */ /* 0x000fe400078e00ff */
[----:B------:R-:W-:-:S07]  /*143c0*/  IMAD.MOV.U32 R4, RZ, RZ, R14 ;  /* 0x000000ffff047224 */ /* 0x000fce00078e000e */
[----:B------:R-:W-:Y:S05]  /*143d0*/  WARPSYNC.COLLECTIVE R15, `(.L_x_1122) ;  /* 0x000000000f087348 */ /* 0x000fea0003c00000 */
[----:B------:R0:W1:Y:S02]  /*143e0*/  SHFL.IDX P6, R14, R13, R12, R11 ;  /* 0x0000000c0d0e7389 */ /* 0x00006400000c000b */
[----:B01----:R-:W-:Y:S01]  /*143f0*/  ENDCOLLECTIVE ;  /* 0x000000000000791b */ /* 0x003fe20003800000 */
.L_x_1122:
        /* <DEDUP_REMOVED lines=13> */
.L_x_1123:
[----:B------:R-:W-:Y:S01]  /*144d0*/  IMAD.MOV.U32 R3, RZ, RZ, R8 ;  /* 0x000000ffff037224 */ /* 0x000fe200078e0008 */
[----:B------:R-:W-:Y:S01]  /*144e0*/  @P0 LEA R25, R30, UR48, 0x1 ;  /* 0x000000301e190c11 */ /* 0x000fe2000f8e08ff */
[----:B------:R-:W-:Y:S02]  /*144f0*/  IMAD.MOV.U32 R13, RZ, RZ, R7 ;  /* 0x000000ffff0d7224 */ /* 0x000fe400078e0007 */
[----:B------:R-:W-:Y:S02]  /*14500*/  IMAD.MOV.U32 R12, RZ, RZ, 0x3 ;  /* 0x00000003ff0c7424 */ /* 0x000fe400078e00ff */
[----:B------:R-:W-:-:S07]  /*14510*/  IMAD.MOV.U32 R2, RZ, RZ, R14 ;  /* 0x000000ffff027224 */ /* 0x000fce00078e000e */
[----:B------:R-:W-:Y:S05]  /*14520*/  WARPSYNC.COLLECTIVE R15, `(.L_x_1124) ;  /* 0x000000000f087348 */ /* 0x000fea0003c00000 */
[----:B------:R0:W1:Y:S02]  /*14530*/  SHFL.IDX P6, R14, R13, R12, R11 ;  /* 0x0000000c0d0e7389 */ /* 0x00006400000c000b */
[----:B01----:R-:W-:Y:S01]  /*14540*/  ENDCOLLECTIVE ;  /* 0x000000000000791b */ /* 0x003fe20003800000 */
.L_x_1124:
        /* <DEDUP_REMOVED lines=13> */
.L_x_1125:
        /* <DEDUP_REMOVED lines=8> */
.L_x_1126:
[----:B------:R-:W-:-:S04]  /*146a0*/  IMAD.MOV.U32 R4, RZ, RZ, R10 ;  /* 0x000000ffff047224 */ /* 0x000fc800078e000a */
        /* <DEDUP_REMOVED lines=13> */
.L_x_1127:
        /* <DEDUP_REMOVED lines=8> */
.L_x_1128:
        /* <DEDUP_REMOVED lines=12> */
.L_x_1129:
[----:B------:R-:W-:Y:S05]  /*148c0*/  BRA `(.L_x_1130) ;  /* 0xffffffcc00647947 */ /* 0x000fea000383ffff */
.L_x_1079:
[----:B------:R-:W-:Y:S02]  /*148d0*/  IMAD.MOV.U32 R13, RZ, RZ, R8 ;  /* 0x000000ffff0d7224 */ /* 0x000fe400078e0008 */
[----:B------:R-:W-:Y:S02]  /*148e0*/  IMAD.MOV.U32 R12, RZ, RZ, RZ ;  /* 0x000000ffff0c7224 */ /* 0x000fe400078e00ff */
[----:B------:R-:W-:Y:S02]  /*148f0*/  IMAD.MOV.U32 R11, RZ, RZ, 0x181f ;  /* 0x0000181fff0b7424 */ /* 0x000fe400078e00ff */
[----:B------:R-:W-:Y:S02]  /*14900*/  IMAD.MOV.U32 R15, RZ, RZ, -0x1 ;  /* 0xffffffffff0f7424 */ /* 0x000fe400078e00ff */
[----:B------:R-:W-:-:S07]  /*14910*/  VIADD R7, R27, UR42 ;  /* 0x0000002a1b077c36 */ /* 0x000fce0008000000 */
[----:B------:R-:W-:Y:S05]  /*14920*/  WARPSYNC.COLLECTIVE R15, `(.L_x_1131) ;  /* 0x000000000f087348 */ /* 0x000fea0003c00000 */
[----:B------:R0:W1:Y:S02]  /*14930*/  SHFL.IDX P6, R14, R13, R12, R11 ;  /* 0x0000000c0d0e7389 */ /* 0x00006400000c000b */
[----:B01----:R-:W-:Y:S01]  /*14940*/  ENDCOLLECTIVE ;  /* 0x000000000000791b */ /* 0x003fe20003800000 */
.L_x_1131:
[----:B------:R-:W-:Y:S02]  /*14950*/  VIADD R5, R7, 0x10 ;  /* 0x0000001007057836 */ /* 0x000fe40000000000 */
[----:B------:R-:W-:Y:S02]  /*14960*/  IMAD.MOV.U32 R13, RZ, RZ, R6 ;  /* 0x000000ffff0d7224 */ /* 0x000fe400078e0006 */
[----:B------:R-:W-:-:S07]  /*14970*/  IMAD.MOV.U32 R3, RZ, RZ, R14 ;  /* 0x000000ffff037224 */ /* 0x000fce00078e000e */
[----:B------:R-:W-:Y:S05]  /*14980*/  WARPSYNC.COLLECTIVE R15, `(.L_x_1132) ;  /* 0x000000000f087348 */ /* 0x000fea0003c00000 */
[----:B------:R0:W1:Y:S02]  /*14990*/  SHFL.IDX P6, R14, R13, R12, R11 ;  /* 0x0000000c0d0e7389 */ /* 0x00006400000c000b */
[----:B01----:R-:W-:Y:S01]  /*149a0*/  ENDCOLLECTIVE ;  /* 0x000000000000791b */ /* 0x003fe20003800000 */
.L_x_1132:
[----:B------:R-:W-:Y:S02]  /*149b0*/  ULDC UR4, c[0x0][0x288] ;  /* 0x0000a20000047ab9 */ /* 0x000fe40000000800 */
[----:B------:R-:W-:-:S05]  /*149c0*/  IMAD R0, R0, UR4, RZ ;  /* 0x0000000400007c24 */ /* 0x000fca000f8e02ff */
[----:B------:R-:W-:Y:S01]  /*149d0*/  ISETP.GE.AND P1, PT, R7, R0, PT ;  /* 0x000000000700720c */ /* 0x000fe20003f26270 */
[----:B------:R-:W-:Y:S02]  /*149e0*/  IMAD.MOV.U32 R13, RZ, RZ, R8 ;  /* 0x000000ffff0d7224 */ /* 0x000fe400078e0008 */
[----:B------:R-:W-:-:S10]  /*149f0*/  IMAD.MOV.U32 R12, RZ, RZ, 0x1 ;  /* 0x00000001ff0c7424 */ /* 0x000fd400078e00ff */
[----:B------:R-:W-:Y:S01]  /*14a00*/  @!P1 LEA R9, R30, UR48, 0x1 ;  /* 0x000000301e099c11 */ /* 0x000fe2000f8e08ff */
[----:B------:R-:W-:-:S07]  /*14a10*/  IMAD.MOV.U32 R2, RZ, RZ, R14 ;  /* 0x000000ffff027224 */ /* 0x000fce00078e000e */
[----:B------:R-:W-:Y:S05]  /*14a20*/  WARPSYNC.COLLECTIVE R15, `(.L_x_1133) ;  /* 0x000000000f087348 */ /* 0x000fea0003c00000 */
[----:B------:R0:W1:Y:S02]  /*14a30*/  SHFL.IDX P6, R14, R13, R12, R11 ;  /* 0x0000000c0d0e7389 */ /* 0x00006400000c000b */
[----:B01----:R-:W-:Y:S01]  /*14a40*/  ENDCOLLECTIVE ;  /* 0x000000000000791b */ /* 0x003fe20003800000 */
.L_x_1133:
        /* <DEDUP_REMOVED lines=8> */
[----:B------:R-:W-:Y:S01]  /*14ad0*/  ISETP.GE.AND P1, PT, R5, R0, PT ;  /* 0x000000000500720c */ /* 0x000fe20003f26270 */
[----:B------:R-:W-:-:S12]  /*14ae0*/  IMAD.MOV.U32 R5, RZ, RZ, R14 ;  /* 0x000000ffff057224 */ /* 0x000fd800078e000e */
[----:B0-----:R-:W-:Y:S05]  /*14af0*/  WARPSYNC.COLLECTIVE R15, `(.L_x_1134) ;  /* 0x000000000f087348 */ /* 0x001fea0003c00000 */
[----:B------:R1:W2:Y:S02]  /*14b00*/  SHFL.IDX P6, R14, R13, R12, R11 ;  /* 0x0000000c0d0e7389 */ /* 0x0002a400000c000b */
[----:B012---:R-:W-:Y:S01]  /*14b10*/  ENDCOLLECTIVE ;  /* 0x000000000000791b */ /* 0x007fe20003800000 */
.L_x_1134:
[----:B------:R-:W-:Y:S01]  /*14b20*/  VIADD R3, R7, 0x20 ;  /* 0x0000002007037836 */ /* 0x000fe20000000000 */
[----:B------:R-:W-:Y:S01]  /*14b30*/  @!P1 LEA R21, R30, UR48, 0x1 ;  /* 0x000000301e159c11 */ /* 0x000fe2000f8e08ff */
[----:B------:R-:W-:Y:S02]  /*14b40*/  IMAD.MOV.U32 R13, RZ, RZ, R8 ;  /* 0x000000ffff0d7224 */ /* 0x000fe400078e0008 */
[----:B------:R-:W-:Y:S02]  /*14b50*/  IMAD.MOV.U32 R12, RZ, RZ, 0x2 ;  /* 0x00000002ff0c7424 */ /* 0x000fe400078e00ff */
[----:B------:R-:W-:-:S07]  /*14b60*/  IMAD.MOV.U32 R4, RZ, RZ, R14 ;  /* 0x000000ffff047224 */ /* 0x000fce00078e000e */
[----:B------:R-:W-:Y:S05]  /*14b70*/  WARPSYNC.COLLECTIVE R15, `(.L_x_1135) ;  /* 0x000000000f087348 */ /* 0x000fea0003c00000 */
[----:B------:R0:W1:Y:S02]  /*14b80*/  SHFL.IDX P6, R14, R13, R12, R11 ;  /* 0x0000000c0d0e7389 */ /* 0x00006400000c000b */
[----:B01----:R-:W-:Y:S01]  /*14b90*/  ENDCOLLECTIVE ;  /* 0x000000000000791b */ /* 0x003fe20003800000 */
.L_x_1135:
        /* <DEDUP_REMOVED lines=13> */
.L_x_1136:
        /* <DEDUP_REMOVED lines=8> */
.L_x_1137:
        /* <DEDUP_REMOVED lines=13> */
.L_x_1138:
        /* <DEDUP_REMOVED lines=8> */
.L_x_1139:
        /* <DEDUP_REMOVED lines=13> */
.L_x_1140:
        /* <DEDUP_REMOVED lines=8> */
.L_x_1141:
        /* <DEDUP_REMOVED lines=13> */
.L_x_1142:
        /* <DEDUP_REMOVED lines=8> */
.L_x_1143:
        /* <DEDUP_REMOVED lines=13> */
.L_x_1144:
[----:B------:R-:W-:Y:S01]  /*151b0*/  @!P1 LEA R9, R30, UR48, 0x1 ;  /* 0x000000301e099c11 */ /* 0x000fe2000f8e08ff */
[----:B------:R-:W-:Y:S02]  /*151c0*/  IMAD.MOV.U32 R13, RZ, RZ, R8 ;  /* 0x000000ffff0d7224 */ /* 0x000fe400078e0008 */
[----:B------:R-:W-:Y:S02]  /*151d0*/  IMAD.MOV.U32 R12, RZ, RZ, 0x7 ;  /* 0x00000007ff0c7424 */ /* 0x000fe400078e00ff */
[----:B------:R-:W-:-:S07]  /*151e0*/  IMAD.MOV.U32 R2, RZ, RZ, R14 ;  /* 0x000000ffff027224 */ /* 0x000fce00078e000e */
[----:B------:R-:W-:Y:S05]  /*151f0*/  WARPSYNC.COLLECTIVE R15, `(.L_x_1145) ;  /* 0x000000000f087348 */ /* 0x000fea0003c00000 */
[----:B------:R0:W1:Y:S02]  /*15200*/  SHFL.IDX P6, R14, R13, R12, R11 ;  /* 0x0000000c0d0e7389 */ /* 0x00006400000c000b */
[----:B01----:R-:W-:Y:S01]  /*15210*/  ENDCOLLECTIVE ;  /* 0x000000000000791b */ /* 0x003fe20003800000 */
.L_x_1145:
        /* <DEDUP_REMOVED lines=12> */
.L_x_1146:
[----:B------:R-:W-:Y:S05]  /*152e0*/  BRA `(.L_x_1147) ;  /* 0xffffffcc00507947 */ /* 0x000fea000383ffff */
.L_x_1082:
[----:B0-----:R-:W-:-:S04]  /*152f0*/  IMAD.U32 R3, RZ, RZ, UR48 ;  /* 0x00000030ff037e24 */ /* 0x001fc8000f8e00ff */
[----:B------:R0:W1:Y:S03]  /*15300*/  SYNCS.PHASECHK.TRANS64.TRYWAIT P0, [R3+URZ+0x30820], R0 ;  /* 0x03082000030075a7 */ /* 0x000066000800017f */
[----:B-1----:R-:W-:Y:S05]  /*15310*/  @!P0 NANOSLEEP.SYNCS 0x989680 ;  /* 0x009896800000895d */ /* 0x002fea0003900000 */
[----:B------:R-:W1:Y:S02]  /*15320*/  @!P0 SYNCS.PHASECHK.TRANS64 P0, [R3+URZ+0x30820], R0 ;  /* 0x03082000030085a7 */ /* 0x000e64000800007f */
[----:B-1----:R-:W-:Y:S05]  /*15330*/  @!P0 BRA `(.L_x_1082) ;  /* 0xfffffffc00ec8947 */ /* 0x002fea000383ffff */
[----:B------:R-:W-:Y:S05]  /*15340*/  BRA `(.L_x_1148) ;  /* 0xffffffcc009c7947 */ /* 0x000fea000383ffff */
.L_x_1086:
[----:B0-----:R0:W1:Y:S02]  /*15350*/  SYNCS.PHASECHK.TRANS64.TRYWAIT P0, [R19+URZ+0x30840], R2 ;  /* 0x03084002130075a7 */ /* 0x001064000800017f */
[----:B-1----:R-:W-:Y:S05]  /*15360*/  @!P0 NANOSLEEP.SYNCS 0x989680 ;  /* 0x009896800000895d */ /* 0x002fea0003900000 */
[----:B------:R-:W1:Y:S02]  /*15370*/  @!P0 SYNCS.PHASECHK.TRANS64 P0, [R19+URZ+0x30840], R2 ;  /* 0x03084002130085a7 */ /* 0x000e64000800007f */
[----:B-1----:R-:W-:Y:S05]  /*15380*/  @!P0 BRA `(.L_x_1086) ;  /* 0xfffffffc00f08947 */ /* 0x002fea000383ffff */
[----:B------:R-:W-:Y:S05]  /*15390*/  BRA `(.L_x_1149) ;  /* 0xffffffd000847947 */ /* 0x000fea000383ffff */
.L_x_1087:
        /* <DEDUP_REMOVED lines=8> */
.L_x_1151:
[----:B------:R-:W-:Y:S05]  /*15420*/  BSYNC B1 ;  /* 0x0000000000017941 */ /* 0x000fea0003800000 */
.L_x_1150:
[----:B------:R-:W-:Y:S01]  /*15430*/  IMAD.MOV.U32 R13, RZ, RZ, R21 ;  /* 0x000000ffff0d7224 */ /* 0x000fe200078e0015 */
[----:B------:R-:W-:Y:S01]  /*15440*/  P2R R6, PR, RZ, 0x2 ;  /* 0x00000002ff067803 */ /* 0x000fe20000000000 */
[----:B------:R-:W-:Y:S01]  /*15450*/  IMAD.MOV.U32 R12, RZ, RZ, RZ ;  /* 0x000000ffff0c7224 */ /* 0x000fe200078e00ff */
[----:B------:R-:W-:Y:S01]  /*15460*/  LOP3.LUT P1, RZ, R16, 0x4, RZ, 0xc0, !PT ;  /* 0x0000000410ff7812 */ /* 0x000fe2000782c0ff */
[----:B------:R-:W-:Y:S01]  /*15470*/  IMAD.MOV.U32 R11, RZ, RZ, 0x181f ;  /* 0x0000181fff0b7424 */ /* 0x000fe200078e00ff */
[----:B------:R-:W-:Y:S01]  /*15480*/  LEA R22, R22, UR48, 0x1 ;  /* 0x0000003016167c11 */ /* 0x000fe2000f8e08ff */
[----:B------:R-:W-:Y:S02]  /*15490*/  IMAD.MOV.U32 R15, RZ, RZ, -0x1 ;  /* 0xffffffffff0f7424 */ /* 0x000fe400078e00ff */
[----:B------:R-:W-:Y:S02]  /*154a0*/  IMAD.MOV.U32 R3, RZ, RZ, R14 ;  /* 0x000000ffff037224 */ /* 0x000fe400078e000e */
[----:B------:R-:W-:-:S07]  /*154b0*/  IMAD.SHL.U32 R8, R23, 0x2, RZ ;  /* 0x0000000217087824 */ /* 0x000fce00078e00ff */
[----:B------:R-:W-:Y:S05]  /*154c0*/  WARPSYNC.COLLECTIVE R15, `(.L_x_1152) ;  /* 0x000000000f087348 */ /* 0x000fea0003c00000 */
[----:B------:R0:W1:Y:S02]  /*154d0*/  SHFL.IDX P6, R14, R13, R12, R11 ;  /* 0x0000000c0d0e7389 */ /* 0x00006400000c000b */
[----:B01----:R-:W-:Y:S01]  /*154e0*/  ENDCOLLECTIVE ;  /* 0x000000000000791b */ /* 0x003fe20003800000 */
.L_x_1152:
[----:B------:R-:W-:Y:S02]  /*154f0*/  IMAD.MOV.U32 R13, RZ, RZ, R24 ;  /* 0x000000ffff0d7224 */ /* 0x000fe400078e0018 */
[----:B------:R-:W-:Y:S01]  /*15500*/  IMAD.MOV.U32 R12, RZ, RZ, 0x1 ;  /* 0x00000001ff0c7424 */ /* 0x000fe200078e00ff */
[----:B------:R-:W-:-:S13]  /*15510*/  IADD3 R2, P0, R14, R8, RZ ;  /* 0x000000080e027210 */ /* 0x000fda0007f1e0ff */
[----:B------:R-:W-:Y:S05]  /*15520*/  WARPSYNC.COLLECTIVE R15, `(.L_x_1153) ;  /* 0x000000000f087348 */ /* 0x000fea0003c00000 */
[----:B------:R0:W1:Y:S02]  /*15530*/  SHFL.IDX P6, R14, R13, R12, R11 ;  /* 0x0000000c0d0e7389 */ /* 0x00006400000c000b */
[----:B01----:R-:W-:Y:S01]  /*15540*/  ENDCOLLECTIVE ;  /* 0x000000000000791b */ /* 0x003fe20003800000 */
.L_x_1153:
        /* <DEDUP_REMOVED lines=12> */
.L_x_1154:
[----:B------:R-:W-:Y:S02]  /*15610*/  IMAD.MOV.U32 R13, RZ, RZ, R24 ;  /* 0x000000ffff0d7224 */ /* 0x000fe400078e0018 */
[----:B------:R-:W-:Y:S01]  /*15620*/  IMAD.MOV.U32 R12, RZ, RZ, 0x2 ;  /* 0x00000002ff0c7424 */ /* 0x000fe200078e00ff */
[----:B------:R-:W-:-:S13]  /*15630*/  IADD3 R2, P0, R14, R8, RZ ;  /* 0x000000080e027210 */ /* 0x000fda0007f1e0ff */
[----:B------:R-:W-:Y:S05]  /*15640*/  WARPSYNC.COLLECTIVE R15, `(.L_x_1155) ;  /* 0x000000000f087348 */ /* 0x000fea0003c00000 */
[----:B------:R0:W1:Y:S02]  /*15650*/  SHFL.IDX P6, R14, R13, R12, R11 ;  /* 0x0000000c0d0e7389 */ /* 0x00006400000c000b */
[----:B01----:R-:W-:Y:S01]  /*15660*/  ENDCOLLECTIVE ;  /* 0x000000000000791b */ /* 0x003fe20003800000 */
.L_x_1155:
        /* <DEDUP_REMOVED lines=12> */
.L_x_1156:
[----:B------:R-:W-:Y:S02]  /*15730*/  IMAD.MOV.U32 R13, RZ, RZ, R24 ;  /* 0x000000ffff0d7224 */ /* 0x000fe400078e0018 */
[----:B------:R-:W-:Y:S02]  /*15740*/  IMAD.MOV.U32 R12, RZ, RZ, 0x3 ;  /* 0x00000003ff0c7424 */ /* 0x000fe400078e00ff */
[----:B------:R-:W-:-:S07]  /*15750*/  IMAD.MOV.U32 R10, RZ, RZ, R14 ;  /* 0x000000ffff0a7224 */ /* 0x000fce00078e000e */
[----:B------:R-:W-:Y:S05]  /*15760*/  WARPSYNC.COLLECTIVE R15, `(.L_x_1157) ;  /* 0x000000000f087348 */ /* 0x000fea0003c00000 */
[----:B------:R0:W1:Y:S02]  /*15770*/  SHFL.IDX P6, R14, R13, R12, R11 ;  /* 0x0000000c0d0e7389 */ /* 0x00006400000c000b */
[----:B01----:R-:W-:Y:S01]  /*15780*/  ENDCOLLECTIVE ;  /* 0x000000000000791b */ /* 0x003fe20003800000 */
.L_x_1157:
        /* <DEDUP_REMOVED lines=13> */
.L_x_1158:
[----:B------:R-:W-:Y:S02]  /*15860*/  IMAD.MOV.U32 R13, RZ, RZ, R24 ;  /* 0x000000ffff0d7224 */ /* 0x000fe400078e0018 */
[----:B------:R-:W-:Y:S02]  /*15870*/  IMAD.MOV.U32 R12, RZ, RZ, 0x4 ;  /* 0x00000004ff0c7424 */ /* 0x000fe400078e00ff */
[----:B------:R-:W-:-:S07]  /*15880*/  IMAD.MOV.U32 R2, RZ, RZ, R14 ;  /* 0x000000ffff027224 */ /* 0x000fce00078e000e */
[----:B------:R-:W-:Y:S05]  /*15890*/  WARPSYNC.COLLECTIVE R15, `(.L_x_1159) ;  /* 0x000000000f087348 */ /* 0x000fea0003c00000 */
[----:B------:R0:W1:Y:S02]  /*158a0*/  SHFL.IDX P6, R14, R13, R12, R11 ;  /* 0x0000000c0d0e7389 */ /* 0x00006400000c000b */
[----:B01----:R-:W-:Y:S01]  /*158b0*/  ENDCOLLECTIVE ;  /* 0x000000000000791b */ /* 0x003fe20003800000 */
.L_x_1159:
        /* <DEDUP_REMOVED lines=13> */
.L_x_1160:
[----:B------:R-:W-:Y:S02]  /*15990*/  IMAD.MOV.U32 R13, RZ, RZ, R24 ;  /* 0x000000ffff0d7224 */ /* 0x000fe400078e0018 */
[----:B------:R-:W-:Y:S02]  /*159a0*/  IMAD.MOV.U32 R12, RZ, RZ, 0x5 ;  /* 0x00000005ff0c7424 */ /* 0x000fe400078e00ff */
[----:B------:R-:W-:-:S07]  /*159b0*/  IMAD.MOV.U32 R2, RZ, RZ, R14 ;  /* 0x000000ffff027224 */ /* 0x000fce00078e000e */
[----:B------:R-:W-:Y:S05]  /*159c0*/  WARPSYNC.COLLECTIVE R15, `(.L_x_1161) ;  /* 0x000000000f087348 */ /* 0x000fea0003c00000 */
[----:B------:R0:W1:Y:S02]  /*159d0*/  SHFL.IDX P6, R14, R13, R12, R11 ;  /* 0x0000000c0d0e7389 */ /* 0x00006400000c000b */
[----:B01----:R-:W-:Y:S01]  /*159e0*/  ENDCOLLECTIVE ;  /* 0x000000000000791b */ /* 0x003fe20003800000 */
.L_x_1161:
[----:B------:R-:W-:-:S05]  /*159f0*/  IADD3 R2, P0, R2, R8, RZ ;  /* 0x0000000802027210 */ /* 0x000fca0007f1e0ff */
[----:B------:R-:W-:-:S05]  /*15a00*/  IMAD.X R3, RZ, RZ, R3, P0 ;  /* 0x000000ffff037224 */ /* 0x000fca00000e0603 */
[----:B------:R-:W-:Y:S01]  /*15a10*/  @!PT LDS RZ, [RZ] ;  /* 0x00000000fffff984 */ /* 0x000fe20000000800 */
[----:B------:R-:W-:Y:S01]  /*15a20*/  @!PT LDS RZ, [RZ] ;  /* 0x00000000fffff984 */ /* 0x000fe20000000800 */
[----:B------:R-:W-:Y:S01]  /*15a30*/  @!PT LDS RZ, [RZ] ;  /* 0x00000000fffff984 */ /* 0x000fe20000000800 */
[----:B------:R0:W-:Y:S01]  /*15a40*/  LDGSTS.E.BYPASS.LTC128B.128 [R22+0x20400], desc[UR36][R2.64], !P1 ;  /* 0x2040000002167fae */ /* 0x0001e2000c901d64 */
[----:B------:R-:W-:Y:S01]  /*15a50*/  IMAD.MOV.U32 R13, RZ, RZ, R21 ;  /* 0x000000ffff0d7224 */ /* 0x000fe200078e0015 */
[----:B------:R-:W-:Y:S02]  /*15a60*/  ISETP.NE.AND P1, PT, R6, RZ, PT ;  /* 0x000000ff0600720c */ /* 0x000fe40003f25270 */
[----:B------:R0:W-:Y:S04]  /*15a70*/  LDGSTS.E.BYPASS.LTC128B.128 [R22+0x23400], desc[UR36][R2.64+0x80], !P5 ;  /* 0x2340008002167fae */ /* 0x0001e8000e901d64 */
[----:B------:R0:W-:Y:S01]  /*15a80*/  LDGSTS.E.BYPASS.LTC128B.128 [R22+0x26400], desc[UR36][R2.64+0x100], !P4 ;  /* 0x2640010002167fae */ /* 0x0001e2000e101d64 */
[----:B------:R-:W-:-:S07]  /*15a90*/  IMAD.MOV.U32 R24, RZ, RZ, R14 ;  /* 0x000000ffff187224 */ /* 0x000fce00078e000e */
[----:B0-----:R-:W-:Y:S05]  /*15aa0*/  WARPSYNC.COLLECTIVE R15, `(.L_x_1162) ;  /* 0x000000000f087348 */ /* 0x001fea0003c00000 */
[----:B------:R1:W2:Y:S02]  /*15ab0*/  SHFL.IDX P6, R14, R13, R12, R11 ;  /* 0x0000000c0d0e7389 */ /* 0x0002a400000c000b */
[----:B012---:R-:W-:Y:S01]  /*15ac0*/  ENDCOLLECTIVE ;  /* 0x000000000000791b */ /* 0x007fe20003800000 */
.L_x_1162:
[----:B------:R-:W-:Y:S05]  /*15ad0*/  BRA `(.L_x_1163) ;  /* 0xffffffcc00d07947 */ /* 0x000fea000383ffff */
.L_x_1092:
[----:B0-----:R0:W2:Y:S02]  /*15ae0*/  SYNCS.PHASECHK.TRANS64.TRYWAIT P0, [R6+URZ+0x30860], R3 ;  /* 0x03086003060075a7 */ /* 0x0010a4000800017f */
[----:B--2---:R-:W-:Y:S05]  /*15af0*/  @!P0 NANOSLEEP.SYNCS 0x989680 ;  /* 0x009896800000895d */ /* 0x004fea0003900000 */
[----:B------:R-:W2:Y:S02]  /*15b00*/  @!P0 SYNCS.PHASECHK.TRANS64 P0, [R6+URZ+0x30860], R3 ;  /* 0x03086003060085a7 */ /* 0x000ea4000800007f */
[----:B--2---:R-:W-:Y:S05]  /*15b10*/  @!P0 BRA `(.L_x_1092) ;  /* 0xfffffffc00f08947 */ /* 0x004fea000383ffff */
[----:B------:R-:W-:Y:S05]  /*15b20*/  BRA `(.L_x_1164) ;  /* 0xffffffd000347947 */ /* 0x000fea000383ffff */
.L_x_1093:
[----:B------:R-:W-:Y:S01]  /*15b30*/  BSSY B1, `(.L_x_1165) ;  /* 0x0000008000017945 */ /* 0x000fe20003800000 */
[----:B------:R-:W-:Y:S02]  /*15b40*/  IMAD.MOV.U32 R13, RZ, RZ, R18 ;  /* 0x000000ffff0d7224 */ /* 0x000fe400078e0012 */
[----:B------:R-:W-:Y:S02]  /*15b50*/  IMAD.MOV.U32 R12, RZ, RZ, RZ ;  /* 0x000000ffff0c7224 */ /* 0x000fe400078e00ff */
[----:B------:R-:W-:Y:S02]  /*15b60*/  IMAD.MOV.U32 R11, RZ, RZ, 0x181f ;  /* 0x0000181fff0b7424 */ /* 0x000fe400078e00ff */
[----:B------:R-:W-:-:S07]  /*15b70*/  IMAD.MOV.U32 R15, RZ, RZ, -0x1 ;  /* 0xffffffffff0f7424 */ /* 0x000fce00078e00ff */
[----:B01----:R-:W-:Y:S05]  /*15b80*/  WARPSYNC.COLLECTIVE R15, `(.L_x_1166) ;  /* 0x000000000f087348 */ /* 0x003fea0003c00000 */
[----:B------:R2:W3:Y:S02]  /*15b90*/  SHFL.IDX P6, R14, R13, R12, R11 ;  /* 0x0000000c0d0e7389 */ /* 0x0004e400000c000b */
[----:B0123--:R-:W-:Y:S01]  /*15ba0*/  ENDCOLLECTIVE ;  /* 0x000000000000791b */ /* 0x00ffe20003800000 */
.L_x_1166:
[----:B------:R-:W-:Y:S05]  /*15bb0*/  BSYNC B1 ;  /* 0x0000000000017941 */ /* 0x000fea0003800000 */
.L_x_1165:
[----:B------:R-:W-:Y:S01]  /*15bc0*/  IMAD.MOV.U32 R13, RZ, RZ, R17 ;  /* 0x000000ffff0d7224 */ /* 0x000fe200078e0011 */
[----:B------:R-:W-:Y:S01]  /*15bd0*/  LEA R7, R7, UR48, 0x1 ;  /* 0x0000003007077c11 */ /* 0x000fe2000f8e08ff */
[----:B------:R-:W-:Y:S02]  /*15be0*/  IMAD.MOV.U32 R12, RZ, RZ, RZ ;  /* 0x000000ffff0c7224 */ /* 0x000fe400078e00ff */
[----:B------:R-:W-:Y:S02]  /*15bf0*/  IMAD.MOV.U32 R11, RZ, RZ, 0x181f ;  /* 0x0000181fff0b7424 */ /* 0x000fe400078e00ff */
[----:B------:R-:W-:Y:S02]  /*15c00*/  IMAD.MOV.U32 R15, RZ, RZ, -0x1 ;  /* 0xffffffffff0f7424 */ /* 0x000fe400078e00ff */
[----:B------:R-:W-:-:S07]  /*15c10*/  IMAD.MOV.U32 R3, RZ, RZ, R14 ;  /* 0x000000ffff037224 */ /* 0x000fce00078e000e */
[----:B------:R-:W-:Y:S05]  /*15c20*/  WARPSYNC.COLLECTIVE R15, `(.L_x_1167) ;  /* 0x000000000f087348 */ /* 0x000fea0003c00000 */
[----:B------:R0:W1:Y:S02]  /*15c30*/  SHFL.IDX P6, R14, R13, R12, R11 ;  /* 0x0000000c0d0e7389 */ /* 0x00006400000c000b */
[----:B01----:R-:W-:Y:S01]  /*15c40*/  ENDCOLLECTIVE ;  /* 0x000000000000791b */ /* 0x003fe20003800000 */
.L_x_1167:
[----:B------:R-:W-:Y:S02]  /*15c50*/  IMAD.MOV.U32 R13, RZ, RZ, R18 ;  /* 0x000000ffff0d7224 */ /* 0x000fe400078e0012 */
[----:B------:R-:W-:Y:S01]  /*15c60*/  IMAD.MOV.U32 R12, RZ, RZ, 0x1 ;  /* 0x00000001ff0c7424 */ /* 0x000fe200078e00ff */
[----:B------:R-:W-:-:S13]  /*15c70*/  IADD3 R2, P0, R14, R9, RZ ;  /* 0x000000090e027210 */ /* 0x000fda0007f1e0ff */
[----:B------:R-:W-:Y:S05]  /*15c80*/  WARPSYNC.COLLECTIVE R15, `(.L_x_1168) ;  /* 0x000000000f087348 */ /* 0x000fea0003c00000 */
[----:B------:R0:W1:Y:S02]  /*15c90*/  SHFL.IDX P6, R14, R13, R12, R11 ;  /* 0x0000000c0d0e7389 */ /* 0x00006400000c000b */
[----:B01----:R-:W-:Y:S01]  /*15ca0*/  ENDCOLLECTIVE ;  /* 0x000000000000791b */ /* 0x003fe20003800000 */
.L_x_1168:
        /* <DEDUP_REMOVED lines=12> */
.L_x_1169:
        /* <DEDUP_REMOVED lines=12> */
.L_x_1170:
        /* <DEDUP_REMOVED lines=12> */
.L_x_1171:
        /* <DEDUP_REMOVED lines=12> */
.L_x_1172:
        /* <DEDUP_REMOVED lines=12> */
.L_x_1173:
        /* <DEDUP_REMOVED lines=12> */
.L_x_1174:
        /* <DEDUP_REMOVED lines=12> */
.L_x_1175:
        /* <DEDUP_REMOVED lines=12> */
.L_x_1176:
        /* <DEDUP_REMOVED lines=12> */
.L_x_1177:
[----:B------:R-:W-:Y:S01]  /*16370*/  @!PT LDS RZ, [RZ] ;  /* 0x00000000fffff984 */ /* 0x000fe20000000800 */
[----:B------:R-:W-:Y:S01]  /*16380*/  @!PT LDS RZ, [RZ] ;  /* 0x00000000fffff984 */ /* 0x000fe20000000800 */
[----:B------:R-:W-:Y:S01]  /*16390*/  @!PT LDS RZ, [RZ] ;  /* 0x00000000fffff984 */ /* 0x000fe20000000800 */
[----:B------:R2:W-:Y:S01]  /*163a0*/  LDGSTS.E.BYPASS.LTC128B.128 [R7+0x5400], desc[UR36][R2.64+0x80], !P0 ;  /* 0x0540008002077fae */ /* 0x0005e2000c101d64 */
[----:B------:R-:W-:-:S13]  /*163b0*/  ISETP.LT.OR P0, PT, R0, 0x41, P1 ;  /* 0x000000410000780c */ /* 0x000fda0000f01670 */
[----:B------:R2:W-:Y:S01]  /*163c0*/  LDGSTS.E.BYPASS.LTC128B.128 [R7+0x8400], desc[UR36][R2.64+0x100], !P0 ;  /* 0x0840010002077fae */ /* 0x0005e2000c101d64 */
[----:B------:R-:W-:Y:S05]  /*163d0*/  BRA `(.L_x_1178) ;  /* 0xffffffc800f07947 */ /* 0x000fea000383ffff */
.L_x_1099:
[----:B0-----:R0:W1:Y:S02]  /*163e0*/  SYNCS.PHASECHK.TRANS64.TRYWAIT P0, [R0+URZ+0x30860], R3 ;  /* 0x03086003000075a7 */ /* 0x001064000800017f */
[----:B-1----:R-:W-:Y:S05]  /*163f0*/  @!P0 NANOSLEEP.SYNCS 0x989680 ;  /* 0x009896800000895d */ /* 0x002fea0003900000 */
[----:B------:R-:W1:Y:S02]  /*16400*/  @!P0 SYNCS.PHASECHK.TRANS64 P0, [R0+URZ+0x30860], R3 ;  /* 0x03086003000085a7 */ /* 0x000e64000800007f */
[----:B-1----:R-:W-:Y:S05]  /*16410*/  @!P0 BRA `(.L_x_1099) ;  /* 0xfffffffc00f08947 */ /* 0x002fea000383ffff */
[----:B------:R-:W-:Y:S05]  /*16420*/  BRA `(.L_x_1179) ;  /* 0xffffffcc00ec7947 */ /* 0x000fea000383ffff */
.L_x_1100:
        /* <DEDUP_REMOVED lines=8> */
.L_x_1181:
[----:B------:R-:W-:Y:S05]  /*164b0*/  BSYNC B0 ;  /* 0x0000000000007941 */ /* 0x000fea0003800000 */
.L_x_1180:
        /* <DEDUP_REMOVED lines=9> */
.L_x_1182:
[----:B------:R-:W-:Y:S02]  /*16550*/  ULDC UR4, c[0x0][0x2f4] ;  /* 0x0000bd0000047ab9 */ /* 0x000fe40000000800 */
[----:B------:R-:W-:Y:S02]  /*16560*/  ISETP.GE.AND P1, PT, R34, UR4, PT ;  /* 0x0000000422007c0c */ /* 0x000fe4000bf26270 */
[----:B------:R-:W-:Y:S02]  /*16570*/  ISETP.GE.AND P0, PT, R33, UR4, PT ;  /* 0x0000000421007c0c */ /* 0x000fe4000bf06270 */
[----:B------:R-:W-:Y:S02]  /*16580*/  ISETP.GE.AND P2, PT, R23, UR4, PT ;  /* 0x0000000417007c0c */ /* 0x000fe4000bf46270 */
[C---:B------:R-:W-:Y:S02]  /*16590*/  ISETP.LT.OR P4, PT, R5.reuse, 0x1, P1 ;  /* 0x000000010500780c */ /* 0x040fe40000f81670 */
[----:B------:R-:W-:-:S02]  /*165a0*/  ISETP.LT.OR P3, PT, R5, 0x1, P2 ;  /* 0x000000010500780c */ /* 0x000fc40001761670 */
[----:B------:R-:W-:Y:S01]  /*165b0*/  ISETP.LT.OR P5, PT, R5, 0x1, P0 ;  /* 0x000000010500780c */ /* 0x000fe200007a1670 */
[----:B------:R-:W-:Y:S02]  /*165c0*/  IMAD.MOV.U32 R13, RZ, RZ, R18 ;  /* 0x000000ffff0d7224 */ /* 0x000fe400078e0012 */
[----:B------:R-:W-:Y:S02]  /*165d0*/  IMAD.MOV.U32 R12, RZ, RZ, 0x1 ;  /* 0x00000001ff0c7424 */ /* 0x000fe400078e00ff */
[----:B------:R-:W-:-:S08]  /*165e0*/  IMAD.MOV.U32 R2, RZ, RZ, R14 ;  /* 0x000000ffff027224 */ /* 0x000fd000078e000e */
[----:B------:R-:W-:Y:S05]  /*165f0*/  WARPSYNC.COLLECTIVE R15, `(.L_x_1183) ;  /* 0x000000000f087348 */ /* 0x000fea0003c00000 */
[----:B------:R0:W1:Y:S02]  /*16600*/  SHFL.IDX P6, R14, R13, R12, R11 ;  /* 0x0000000c0d0e7389 */ /* 0x00006400000c000b */
[----:B01----:R-:W-:Y:S01]  /*16610*/  ENDCOLLECTIVE ;  /* 0x000000000000791b */ /* 0x003fe20003800000 */
.L_x_1183:
        /* <DEDUP_REMOVED lines=15> */
.L_x_1184:
[----:B------:R-:W-:Y:S02]  /*16710*/  IMAD.MOV.U32 R3, RZ, RZ, R6 ;  /* 0x000000ffff037224 */ /* 0x000fe400078e0006 */
[----:B------:R-:W-:Y:S02]  /*16720*/  IMAD.MOV.U32 R13, RZ, RZ, R18 ;  /* 0x000000ffff0d7224 */ /* 0x000fe400078e0012 */
[----:B------:R-:W-:Y:S02]  /*16730*/  IMAD.MOV.U32 R12, RZ, RZ, 0x2 ;  /* 0x00000002ff0c7424 */ /* 0x000fe400078e00ff */
[----:B------:R-:W-:-:S07]  /*16740*/  IMAD.MOV.U32 R2, RZ, RZ, R14 ;  /* 0x000000ffff027224 */ /* 0x000fce00078e000e */
[----:B------:R-:W-:Y:S05]  /*16750*/  WARPSYNC.COLLECTIVE R15, `(.L_x_1185) ;  /* 0x000000000f087348 */ /* 0x000fea0003c00000 */
[----:B------:R0:W1:Y:S02]  /*16760*/  SHFL.IDX P6, R14, R13, R12, R11 ;  /* 0x0000000c0d0e7389 */ /* 0x00006400000c000b */
[----:B01----:R-:W-:Y:S01]  /*16770*/  ENDCOLLECTIVE ;  /* 0x000000000000791b */ /* 0x003fe20003800000 */
.L_x_1185:
        /* <DEDUP_REMOVED lines=15> */
.L_x_1186:
[----:B------:R-:W-:Y:S02]  /*16870*/  IMAD.MOV.U32 R3, RZ, RZ, R7 ;  /* 0x000000ffff037224 */ /* 0x000fe400078e0007 */
[----:B------:R-:W-:Y:S02]  /*16880*/  IMAD.MOV.U32 R13, RZ, RZ, R18 ;  /* 0x000000ffff0d7224 */ /* 0x000fe400078e0012 */
[----:B------:R-:W-:Y:S02]  /*16890*/  IMAD.MOV.U32 R12, RZ, RZ, 0x3 ;  /* 0x00000003ff0c7424 */ /* 0x000fe400078e00ff */
[----:B------:R-:W-:-:S07]  /*168a0*/  IMAD.MOV.U32 R8, RZ, RZ, R14 ;  /* 0x000000ffff087224 */ /* 0x000fce00078e000e */
[----:B------:R-:W-:Y:S05]  /*168b0*/  WARPSYNC.COLLECTIVE R15, `(.L_x_1187) ;  /* 0x000000000f087348 */ /* 0x000fea0003c00000 */
[----:B------:R0:W1:Y:S02]  /*168c0*/  SHFL.IDX P6, R14, R13, R12, R11 ;  /* 0x0000000c0d0e7389 */ /* 0x00006400000c000b */
[----:B01----:R-:W-:Y:S01]  /*168d0*/  ENDCOLLECTIVE ;  /* 0x000000000000791b */ /* 0x003fe20003800000 */
.L_x_1187:
[----:B------:R-:W-:-:S04]  /*168e0*/  IMAD.MOV.U32 R2, RZ, RZ, R8 ;  /* 0x000000ffff027224 */ /* 0x000fc800078e0008 */
[----:B------:R-:W-:-:S05]  /*168f0*/  IMAD.WIDE.U32 R2, R23, 0x2, R2 ;  /* 0x0000000217027825 */ /* 0x000fca00078e0002 */
[----:B------:R-:W-:Y:S01]  /*16900*/  @!PT LDS RZ, [RZ] ;  /* 0x00000000fffff984 */ /* 0x000fe20000000800 */
[----:B------:R-:W-:Y:S01]  /*16910*/  @!PT LDS RZ, [RZ] ;  /* 0x00000000fffff984 */ /* 0x000fe20000000800 */
[----:B------:R-:W-:Y:S01]  /*16920*/  @!PT LDS RZ, [RZ] ;  /* 0x00000000fffff984 */ /* 0x000fe20000000800 */
[----:B------:R0:W-:Y:S01]  /*16930*/  LDGSTS.E.BYPASS.LTC128B.128 [R4+0x1400], desc[UR36][R2.64], !P3 ;  /* 0x0140000002047fae */ /* 0x0001e2000d901d64 */
[C---:B------:R-:W-:Y:S01]  /*16940*/  ISETP.LT.OR P3, PT, R5.reuse, 0x31, P2 ;  /* 0x000000310500780c */ /* 0x040fe20001761670 */
[----:B------:R-:W-:Y:S02]  /*16950*/  IMAD.MOV.U32 R13, RZ, RZ, R17 ;  /* 0x000000ffff0d7224 */ /* 0x000fe400078e0011 */
        /* <DEDUP_REMOVED lines=8> */
.L_x_1188:
[----:B------:R-:W-:Y:S02]  /*169e0*/  IMAD.MOV.U32 R3, RZ, RZ, R6 ;  /* 0x000000ffff037224 */ /* 0x000fe400078e0006 */
[----:B------:R-:W-:Y:S02]  /*169f0*/  IMAD.MOV.U32 R6, RZ, RZ, RZ ;  /* 0x000000ffff067224 */ /* 0x000fe400078e00ff */
[----:B------:R-:W-:Y:S02]  /*16a00*/  IMAD.MOV.U32 R13, RZ, RZ, R18 ;  /* 0x000000ffff0d7224 */ /* 0x000fe400078e0012 */
[----:B------:R-:W-:Y:S02]  /*16a10*/  IMAD.MOV.U32 R12, RZ, RZ, 0x4 ;  /* 0x00000004ff0c7424 */ /* 0x000fe400078e00ff */
[----:B------:R-:W-:-:S07]  /*16a20*/  IMAD.MOV.U32 R2, RZ, RZ, R14 ;  /* 0x000000ffff027224 */ /* 0x000fce00078e000e */
[----:B------:R-:W-:Y:S05]  /*16a30*/  WARPSYNC.COLLECTIVE R15, `(.L_x_1189) ;  /* 0x000000000f087348 */ /* 0x000fea0003c00000 */
[----:B------:R0:W1:Y:S02]  /*16a40*/  SHFL.IDX P6, R14, R13, R12, R11 ;  /* 0x0000000c0d0e7389 */ /* 0x00006400000c000b */
[----:B01----:R-:W-:Y:S01]  /*16a50*/  ENDCOLLECTIVE ;  /* 0x000000000000791b */ /* 0x003fe20003800000 */
.L_x_1189:
        /* <DEDUP_REMOVED lines=15> */
.L_x_1190:
[----:B------:R-:W-:Y:S02]  /*16b50*/  IMAD.MOV.U32 R3, RZ, RZ, R7 ;  /* 0x000000ffff037224 */ /* 0x000fe400078e0007 */
[----:B------:R-:W-:Y:S02]  /*16b60*/  IMAD.MOV.U32 R13, RZ, RZ, R18 ;  /* 0x000000ffff0d7224 */ /* 0x000fe400078e0012 */
[----:B------:R-:W-:Y:S02]  /*16b70*/  IMAD.MOV.U32 R12, RZ, RZ, 0x5 ;  /* 0x00000005ff0c7424 */ /* 0x000fe400078e00ff */
[----:B------:R-:W-:-:S07]  /*16b80*/  IMAD.MOV.U32 R8, RZ, RZ, R14 ;  /* 0x000000ffff087224 */ /* 0x000fce00078e000e */
[----:B------:R-:W-:Y:S05]  /*16b90*/  WARPSYNC.COLLECTIVE R15, `(.L_x_1191) ;  /* 0x000000000f087348 */ /* 0x000fea0003c00000 */
[----:B------:R0:W1:Y:S02]  /*16ba0*/  SHFL.IDX P6, R14, R13, R12, R11 ;  /* 0x0000000c0d0e7389 */ /* 0x00006400000c000b */
[----:B01----:R-:W-:Y:S01]  /*16bb0*/  ENDCOLLECTIVE ;  /* 0x000000000000791b */ /* 0x003fe20003800000 */
.L_x_1191:
        /* <DEDUP_REMOVED lines=13> */
.L_x_1192:
[----:B------:R-:W-:Y:S05]  /*16c90*/  BRA `(.L_x_1193) ;  /* 0xffffffc800d07947 */ /* 0x000fea000383ffff */
.L_x_1103:
[----:B0-----:R0:W1:Y:S02]  /*16ca0*/  SYNCS.PHASECHK.TRANS64.TRYWAIT P0, [R7+URZ+0x30820], R6 ;  /* 0x03082006070075a7 */ /* 0x001064000800017f */
[----:B-1----:R-:W-:Y:S05]  /*16cb0*/  @!P0 NANOSLEEP.SYNCS 0x989680 ;  /* 0x009896800000895d */ /* 0x002fea0003900000 */
[----:B------:R-:W1:Y:S02]  /*16cc0*/  @!P0 SYNCS.PHASECHK.TRANS64 P0, [R7+URZ+0x30820], R6 ;  /* 0x03082006070085a7 */ /* 0x000e64000800007f */
[----:B-1----:R-:W-:Y:S05]  /*16cd0*/  @!P0 BRA `(.L_x_1103) ;  /* 0xfffffffc00f08947 */ /* 0x002fea000383ffff */
[----:B------:R-:W-:Y:S05]  /*16ce0*/  BRA `(.L_x_1194) ;  /* 0xffffffcc004c7947 */ /* 0x000fea000383ffff */
.L_x_1104:
[----:B------:R-:W1:Y:S01]  /*16cf0*/  S2R R2, SR_TID.X ;  /* 0x0000000000027919 */ /* 0x000e620000002100 */
[----:B------:R-:W-:Y:S01]  /*16d00*/  BSSY B0, `(.L_x_1195) ;  /* 0x000000a000007945 */ /* 0x000fe20003800000 */
[----:B------:R-:W-:Y:S02]  /*16d10*/  IMAD.MOV.U32 R12, RZ, RZ, RZ ;  /* 0x000000ffff0c7224 */ /* 0x000fe400078e00ff */
[----:B------:R-:W-:Y:S02]  /*16d20*/  IMAD.MOV.U32 R11, RZ, RZ, 0x1f ;  /* 0x0000001fff0b7424 */ /* 0x000fe400078e00ff */
[----:B------:R-:W-:Y:S01]  /*16d30*/  IMAD.MOV.U32 R15, RZ, RZ, -0x1 ;  /* 0xffffffffff0f7424 */ /* 0x000fe200078e00ff */
[----:B-1----:R-:W-:-:S04]  /*16d40*/  SHF.R.U32.HI R2, RZ, 0x5, R2 ;  /* 0x00000005ff027819 */ /* 0x002fc80000011602 */
[----:B------:R-:W-:-:S05]  /*16d50*/  LOP3.LUT R2, R2, 0x3, RZ, 0xc0, !PT ;  /* 0x0000000302027812 */ /* 0x000fca00078ec0ff */
[----:B------:R-:W-:-:S07]  /*16d60*/  IMAD.MOV.U32 R13, RZ, RZ, R2 ;  /* 0x000000ffff0d7224 */ /* 0x000fce00078e0002 */
[----:B0----5:R-:W-:Y:S05]  /*16d70*/  WARPSYNC.COLLECTIVE R15, `(.L_x_1196) ;  /* 0x000000000f087348 */ /* 0x021fea0003c00000 */
[----:B------:R1:W2:Y:S02]  /*16d80*/  SHFL.IDX P6, R14, R13, R12, R11 ;  /* 0x0000000c0d0e7389 */ /* 0x0002a400000c000b */
[----:B012--5:R-:W-:Y:S01]  /*16d90*/  ENDCOLLECTIVE ;  /* 0x000000000000791b */ /* 0x027fe20003800000 */
.L_x_1196:
[----:B------:R-:W-:Y:S05]  /*16da0*/  BSYNC B0 ;  /* 0x0000000000007941 */ /* 0x000fea0003800000 */
.L_x_1195:
[----:B------:R-:W-:Y:S05]  /*16db0*/  BRA `(.L_x_1197) ;  /* 0xffffffcc00307947 */ /* 0x000fea000383ffff */
.L_x_1105:
[----:B------:R-:W-:Y:S01]  /*16dc0*/  BSSY B0, `(.L_x_1198) ;  /* 0x0000006000007945 */ /* 0x000fe20003800000 */
[----:B------:R-:W-:-:S07]  /*16dd0*/  IMAD.MOV.U32 R15, RZ, RZ, -0x1 ;  /* 0xffffffffff0f7424 */ /* 0x000fce00078e00ff */
[----:B01---5:R-:W-:Y:S05]  /*16de0*/  WARPSYNC.COLLECTIVE R15, `(.L_x_1199) ;  /* 0x000000000f0c7348 */ /* 0x023fea0003c00000 */
[----:B------:R-:W-:Y:S02]  /*16df0*/  ELECT P6, UR62, PT ;  /* 0x00000000003e782f */ /* 0x000fe400038c0000 */
[----:B------:R-:W-:Y:S01]  /*16e00*/  MOV R14, UR62 ;  /* 0x0000003e000e7c02 */ /* 0x000fe20008000f00 */
[----:B01---5:R-:W-:Y:S10]  /*16e10*/  ENDCOLLECTIVE ;  /* 0x000000000000791b */ /* 0x023ff40003800000 */
.L_x_1199:
[----:B------:R-:W-:Y:S05]  /*16e20*/  BSYNC B0 ;  /* 0x0000000000007941 */ /* 0x000fea0003800000 */
.L_x_1198:
[----:B------:R-:W-:Y:S05]  /*16e30*/  BRA `(.L_x_1200) ;  /* 0xffffffcc00247947 */ /* 0x000fea000383ffff */
.L_x_1107:
[----:B-1----:R1:W2:Y:S02]  /*16e40*/  SYNCS.PHASECHK.TRANS64.TRYWAIT P1, [R5+URZ+0x30840], R2 ;  /* 0x03084002050075a7 */ /* 0x0022a4000802017f */
[----:B--2---:R-:W-:Y:S05]  /*16e50*/  @!P1 NANOSLEEP.SYNCS 0x989680 ;  /* 0x009896800000995d */ /* 0x004fea0003900000 */
[----:B------:R-:W2:Y:S02]  /*16e60*/  @!P1 SYNCS.PHASECHK.TRANS64 P1, [R5+URZ+0x30840], R2 ;  /* 0x03084002050095a7 */ /* 0x000ea4000802007f */
[----:B--2---:R-:W-:Y:S05]  /*16e70*/  @!P1 BRA `(.L_x_1107) ;  /* 0xfffffffc00f09947 */ /* 0x004fea000383ffff */
[----:B------:R-:W-:Y:S05]  /*16e80*/  BRA `(.L_x_1201) ;  /* 0xffffffcc004c7947 */ /* 0x000fea000383ffff */
.L_x_1109:
[----:B0-----:R0:W2:Y:S02]  /*16e90*/  SYNCS.PHASECHK.TRANS64.TRYWAIT P1, [R7+URZ+0x30840], R0 ;  /* 0x03084000070075a7 */ /* 0x0010a4000802017f */
[----:B--2---:R-:W-:Y:S05]  /*16ea0*/  @!P1 NANOSLEEP.SYNCS 0x989680 ;  /* 0x009896800000995d */ /* 0x004fea0003900000 */
[----:B------:R-:W2:Y:S02]  /*16eb0*/  @!P1 SYNCS.PHASECHK.TRANS64 P1, [R7+URZ+0x30840], R0 ;  /* 0x03084000070095a7 */ /* 0x000ea4000802007f */
[----:B--2---:R-:W-:Y:S05]  /*16ec0*/  @!P1 BRA `(.L_x_1109) ;  /* 0xfffffffc00f09947 */ /* 0x004fea000383ffff */
[----:B------:R-:W-:Y:S05]  /*16ed0*/  BRA `(.L_x_1202) ;  /* 0xffffffcc00587947 */ /* 0x000fea000383ffff */
.L_x_1111:
[----:B--2---:R2:W3:Y:S02]  /*16ee0*/  SYNCS.PHASECHK.TRANS64.TRYWAIT P1, [R5+URZ+0x30860], R2 ;  /* 0x03086002050075a7 */ /* 0x0044e4000802017f */
[----:B---3--:R-:W-:Y:S05]  /*16ef0*/  @!P1 NANOSLEEP.SYNCS 0x989680 ;  /* 0x009896800000995d */ /* 0x008fea0003900000 */
[----:B------:R-:W3:Y:S02]  /*16f00*/  @!P1 SYNCS.PHASECHK.TRANS64 P1, [R5+URZ+0x30860], R2 ;  /* 0x03086002050095a7 */ /* 0x000ee4000802007f */
[----:B---3--:R-:W-:Y:S05]  /*16f10*/  @!P1 BRA `(.L_x_1111) ;  /* 0xfffffffc00f09947 */ /* 0x008fea000383ffff */
[----:B------:R-:W-:Y:S05]  /*16f20*/  BRA `(.L_x_1203) ;  /* 0xffffffcc00547947 */ /* 0x000fea000383ffff */
.L_x_1204:
        /* <DEDUP_REMOVED lines=13> */
.L_x_3213:


//--------------------- .text._ZN7cutlass13device_kernelIN5flash11enable_sm90INS1_16FlashAttnFwdSm90INS1_25CollectiveMainloopFwdSm90ILi2EN4cute5tupleIJNS5_1CILi1EEES8_S8_EEENS6_IJNS7_ILi128EEENS7_ILi96EEENS7_ILi192EEEEEELi192ENS_6half_tEfNS_4arch4Sm90ELb0ELb1ELb0ELb1ELb1ELb0ELb0ELb1ELb1ELb1ELb1ELb0EEENS1_21CollectiveEpilogueFwdINS6_IJSA_SC_SB_EEES9_SE_SG_Li256ELb1ELb1ELb1ELb0EEENS1_36VarlenDynamicPersistentTileSchedulerILi128ELi96ELi256ELi128ELb1ELb1ELb1ELb1ELb0ELb1EEEEEEEEEvNT_6ParamsE --------------------------
	.section	.text._ZN7cutlass13device_kernelIN5flash11enable_sm90INS1_16FlashAttnFwdSm90INS1_25CollectiveMainloopFwdSm90ILi2EN4cute5tupleIJNS5_1CILi1EEES8_S8_EEENS6_IJNS7_ILi128EEENS7_ILi96EEENS7_ILi192EEEEEELi192ENS_6half_tEfNS_4arch4Sm90ELb0ELb1ELb0ELb1ELb1ELb0ELb0ELb1ELb1ELb1ELb1ELb0EEENS1_21CollectiveEpilogueFwdINS6_IJSA_SC_SB_EEES9_SE_SG_Li256ELb1ELb1ELb1ELb0EEENS1_36VarlenDynamicPersistentTileSchedulerILi128ELi96ELi256ELi128ELb1ELb1ELb1ELb1ELb0ELb1EEEEEEEEEvNT_6ParamsE,"ax",@progbits
	.align	128
.text._ZN7cutlass13device_kernelIN5flash11enable_sm90INS1_16FlashAttnFwdSm90INS1_25CollectiveMainloopFwdSm90ILi2EN4cute5tupleIJNS5_1CILi1EEES8_S8_EEENS6_IJNS7_ILi128EEENS7_ILi96EEENS7_ILi192EEEEEELi192ENS_6half_tEfNS_4arch4Sm90ELb0ELb1ELb0ELb1ELb1ELb0ELb0ELb1ELb1ELb1ELb1ELb0EEENS1_21CollectiveEpilogueFwdINS6_IJSA_SC_SB_EEES9_SE_SG_Li256ELb1ELb1ELb1ELb0EEENS1_36VarlenDynamicPersistentTileSchedulerILi128ELi96ELi256ELi128ELb1ELb1ELb1ELb1ELb0ELb1EEEEEEEEEvNT_6ParamsE:
        .type           _ZN7cutlass13device_kernelIN5flash11enable_sm90INS1_16FlashAttnFwdSm90INS1_25CollectiveMainloopFwdSm90ILi2EN4cute5tupleIJNS5_1CILi1EEES8_S8_EEENS6_IJNS7_ILi128EEENS7_ILi96EEENS7_ILi192EEEEEELi192ENS_6half_tEfNS_4arch4Sm90ELb0ELb1ELb0ELb1ELb1ELb0ELb0ELb1ELb1ELb1ELb1ELb0EEENS1_21CollectiveEpilogueFwdINS6_IJSA_SC_SB_EEES9_SE_SG_Li256ELb1ELb1ELb1ELb0EEENS1_36VarlenDynamicPersistentTileSchedulerILi128ELi96ELi256ELi128ELb1ELb1ELb1ELb1ELb0ELb1EEEEEEEEEvNT_6ParamsE,@function
        .size           _ZN7cutlass13device_kernelIN5flash11enable_sm90INS1_16FlashAttnFwdSm90INS1_25CollectiveMainloopFwdSm90ILi2EN4cute5tupleIJNS5_1CILi1EEES8_S8_EEENS6_IJNS7_ILi128EEENS7_ILi96EEENS7_ILi192EEEEEELi192ENS_6half_tEfNS_4arch4Sm90ELb0ELb1ELb0ELb1ELb1ELb0ELb0ELb1ELb1ELb1ELb1ELb0EEENS1_21CollectiveEpilogueFwdINS6_IJSA_SC_SB_EEES9_SE_SG_Li256ELb1ELb1ELb1ELb0EEENS1_36VarlenDynamicPersistentTileSchedulerILi128ELi96ELi256ELi128ELb1ELb1ELb1ELb1ELb0ELb1EEEEEEEEEvNT_6ParamsE,(.L_x_3214 - _ZN7cutlass13device_kernelIN5flash11enable_sm90INS1_16FlashAttnFwdSm90INS1_25CollectiveMainloopFwdSm90ILi2EN4cute5tupleIJNS5_1CILi1EEES8_S8_EEENS6_IJNS7_ILi128EEENS7_ILi96EEENS7_ILi192EEEEEELi192ENS_6half_tEfNS_4arch4Sm90ELb0ELb1ELb0ELb1ELb1ELb0ELb0ELb1ELb1ELb1ELb1ELb0EEENS1_21CollectiveEpilogueFwdINS6_IJSA_SC_SB_EEES9_SE_SG_Li256ELb1ELb1ELb1ELb0EEENS1_36VarlenDynamicPersistentTileSchedulerILi128ELi96ELi256ELi128ELb1ELb1ELb1ELb1ELb0ELb1EEEEEEEEEvNT_6ParamsE)
        .other          _ZN7cutlass13device_kernelIN5flash11enable_sm90INS1_16FlashAttnFwdSm90INS1_25CollectiveMainloopFwdSm90ILi2EN4cute5tupleIJNS5_1CILi1EEES8_S8_EEENS6_IJNS7_ILi128EEENS7_ILi96EEENS7_ILi192EEEEEELi192ENS_6half_tEfNS_4arch4Sm90ELb0ELb1ELb0ELb1ELb1ELb0ELb0ELb1ELb1ELb1ELb1ELb0EEENS1_21CollectiveEpilogueFwdINS6_IJSA_SC_SB_EEES9_SE_SG_Li256ELb1ELb1ELb1ELb0EEENS1_36VarlenDynamicPersistentTileSchedulerILi128ELi96ELi256ELi128ELb1ELb1ELb1ELb1ELb0ELb1EEEEEEEEEvNT_6ParamsE,@"STO_CUDA_ENTRY STV_DEFAULT"
_ZN7cutlass13device_kernelIN5flash11enable_sm90INS1_16FlashAttnFwdSm90INS1_25CollectiveMainloopFwdSm90ILi2EN4cute5tupleIJNS5_1CILi1EEES8_S8_EEENS6_IJNS7_ILi128EEENS7_ILi96EEENS7_ILi192EEEEEELi192ENS_6half_tEfNS_4arch4Sm90ELb0ELb1ELb0ELb1ELb1ELb0ELb0ELb1ELb1ELb1ELb1ELb0EEENS1_21CollectiveEpilogueFwdINS6_IJSA_SC_SB_EEES9_SE_SG_Li256ELb1ELb1ELb1ELb0EEENS1_36VarlenDynamicPersistentTileSchedulerILi128ELi96ELi256ELi128ELb1ELb1ELb1ELb1ELb0ELb1EEEEEEEEEvNT_6ParamsE:
        /* <DEDUP_REMOVED lines=45> */
.L_x_1205:
        /* <DEDUP_REMOVED lines=22> */
.L_x_1206:
        /* <DEDUP_REMOVED lines=18> */
.L_x_1207:
        /* <DEDUP_REMOVED lines=22> */
.L_x_1208:
        /* <DEDUP_REMOVED lines=23> */
.L_x_1209:
        /* <DEDUP_REMOVED lines=10> */
.L_x_1211:
        /* <DEDUP_REMOVED lines=66> */
[----:B------:R-:W-:Y:S02]  /*0ce0*/  VIADD R218, R19, 0x8 ;  /* 0x0000000813da7836 */ /* 0x000fe40000000000 */
[----:B------:R-:W-:Y:S02]  /*0cf0*/  IMAD R7, R7, 0x10, R10 ;  /* 0x0000001007077824 */ /* 0x000fe400078e020a */
[----:B------:R-:W-:Y:S02]  /*0d00*/  VIADD R217, R19, 0x80 ;  /* 0x0000008013d97836 */ /* 0x000fe40000000000 */
[----:B------:R-:W-:-:S02]  /*0d10*/  IMAD R5, R2, 0x40, R7 ;  /* 0x0000004002057824 */ /* 0x000fc400078e0207 */
[----:B------:R-:W-:Y:S01]  /*0d20*/  IMAD.U32 R2, RZ, RZ, UR4 ;  /* 0x00000004ff027e24 */ /* 0x000fe2000f8e00ff */
[----:B------:R-:W-:Y:S01]  /*0d30*/  UMOV UR4, URZ ;  /* 0x0000003f00047c82 */ /* 0x000fe20008000000 */
[C---:B------:R-:W-:Y:S01]  /*0d40*/  VIADD R216, R19.reuse, 0x88 ;  /* 0x0000008813d87836 */ /* 0x040fe20000000000 */
[----:B------:R-:W-:Y:S01]  /*0d50*/  STL [R1+0xc], R5 ;  /* 0x00000c0501007387 */ /* 0x000fe20000100800 */
        /* <DEDUP_REMOVED lines=13> */
[----:B0-----:R-:W-:Y:S01]  /*0e30*/  SHF.R.S32.HI R2, RZ, 0x1f, R218 ;  /* 0x0000001fff027819 */ /* 0x001fe200000114da */
[C---:B------:R-:W-:Y:S01]  /*0e40*/  VIADD R207, R19.reuse, 0x10 ;  /* 0x0000001013cf7836 */ /* 0x040fe20000000000 */
[----:B------:R-:W-:Y:S01]  /*0e50*/  SHF.R.S32.HI R225, RZ, 0x1f, R212 ;  /* 0x0000001fffe17819 */ /* 0x000fe200000114d4 */
[C---:B------:R-:W-:Y:S01]  /*0e60*/  VIADD R206, R19.reuse, 0x28 ;  /* 0x0000002813ce7836 */ /* 0x040fe20000000000 */
[----:B------:R-:W-:Y:S01]  /*0e70*/  SHF.R.S32.HI R224, RZ, 0x1f, R211 ;  /* 0x0000001fffe07819 */ /* 0x000fe200000114d3 */
[C---:B------:R-:W-:Y:S01]  /*0e80*/  VIADD R205, R19.reuse, 0x30 ;  /* 0x0000003013cd7836 */ /* 0x040fe20000000000 */
[----:B------:R-:W-:Y:S01]  /*0e90*/  SHF.R.S32.HI R223, RZ, 0x1f, R210 ;  /* 0x0000001fffdf7819 */ /* 0x000fe200000114d2 */
[----:B------:R-:W-:-:S02]  /*0ea0*/  VIADD R204, R19, 0x38 ;  /* 0x0000003813cc7836 */ /* 0x000fc40000000000 */
[C---:B------:R-:W-:Y:S02]  /*0eb0*/  VIADD R203, R19.reuse, 0x40 ;  /* 0x0000004013cb7836 */ /* 0x040fe40000000000 */
[C---:B------:R-:W-:Y:S02]  /*0ec0*/  VIADD R202, R19.reuse, 0x48 ;  /* 0x0000004813ca7836 */ /* 0x040fe40000000000 */
[C---:B------:R-:W-:Y:S02]  /*0ed0*/  VIADD R201, R19.reuse, 0x50 ;  /* 0x0000005013c97836 */ /* 0x040fe40000000000 */
[C---:B------:R-:W-:Y:S02]  /*0ee0*/  VIADD R200, R19.reuse, 0x58 ;  /* 0x0000005813c87836 */ /* 0x040fe40000000000 */
[C---:B------:R-:W-:Y:S02]  /*0ef0*/  VIADD R199, R19.reuse, 0x60 ;  /* 0x0000006013c77836 */ /* 0x040fe40000000000 */
[----:B------:R-:W-:-:S02]  /*0f00*/  VIADD R198, R19, 0x68 ;  /* 0x0000006813c67836 */ /* 0x000fc40000000000 */
[C---:B------:R-:W-:Y:S02]  /*0f10*/  VIADD R197, R19.reuse, 0x70 ;  /* 0x0000007013c57836 */ /* 0x040fe40000000000 */
[----:B------:R-:W-:Y:S02]  /*0f20*/  VIADD R196, R19, 0x78 ;  /* 0x0000007813c47836 */ /* 0x000fe40000000000 */
[----:B------:R-:W-:-:S07]  /*0f30*/  IMAD R192, R4, 0x8, R5 ;  /* 0x0000000804c07824 */ /* 0x000fce00078e0205 */
.L_x_1323:
[----:B------:R-:W-:Y:S01]  /*0f40*/  ULDC.64 UR8, c[0x0][0xa28] ;  /* 0x00028a0000087ab9 */ /* 0x000fe20000000a00 */
[----:B0-23--:R-:W0:Y:S01]  /*0f50*/  LDC.64 R8, c[0x0][0x418] ;  /* 0x00010600ff087b82 */ /* 0x00de220000000a00 */
[----:B------:R-:W-:Y:S01]  /*0f60*/  UISETP.NE.U32.AND UP0, UPT, UR8, URZ, UPT ;  /* 0x0000003f0800728c */ /* 0x000fe2000bf05070 */
[----:B----4-:R-:W-:-:S03]  /*0f70*/  IMAD.MOV.U32 R6, RZ, RZ, RZ ;  /* 0x000000ffff067224 */ /* 0x010fc600078e00ff */
[----:B------:R-:W-:-:S03]  /*0f80*/  UISETP.NE.AND.EX UP0, UPT, UR9, URZ, UPT, UP0 ;  /* 0x0000003f0900728c */ /* 0x000fc6000bf05300 */
[----:B------:R-:W-:Y:S01]  /*0f90*/  ULDC.64 UR8, c[0x0][0xa18] ;  /* 0x0002860000087ab9 */ /* 0x000fe20000000a00 */
[----:B-1----:R-:W1:Y:S01]  /*0fa0*/  LDC R0, c[0x0][0x424] ;  /* 0x00010900ff007b82 */ /* 0x002e620000000800 */
[----:B------:R-:W-:Y:S01]  /*0fb0*/  UISETP.NE.U32.AND UP1, UPT, UR8, URZ, UPT ;  /* 0x0000003f0800728c */ /* 0x000fe2000bf25070 */
[----:B------:R-:W-:-:S03]  /*0fc0*/  PLOP3.LUT P0, PT, PT, PT, UP0, 0x80, 0x0 ;  /* 0x000000000000781c */ /* 0x000fc60003f0f008 */
[----:B------:R-:W-:-:S03]  /*0fd0*/  UISETP.NE.AND.EX UP1, UPT, UR9, URZ, UPT, UP1 ;  /* 0x0000003f0900728c */ /* 0x000fc6000bf25310 */
[----:B------:R-:W-:Y:S01]  /*0fe0*/  @UP0 ULDC.64 UR8, c[0x0][0xa28] ;  /* 0x00028a0000080ab9 */ /* 0x000fe20000000a00 */
[----:B------:R-:W2:Y:S01]  /*0ff0*/  LDC R17, c[0x0][0x2f0] ;  /* 0x0000bc00ff117b82 */ /* 0x000ea20000000800 */
[----:B------:R-:W-:Y:S01]  /*1000*/  @UP0 UIMAD.WIDE UR8, UR7, 0x4, UR8 ;  /* 0x00000004070808a5 */ /* 0x000fe2000f8e0208 */
[----:B------:R-:W-:-:S05]  /*1010*/  PLOP3.LUT P2, PT, PT, PT, UP1, 0x80, 0x0 ;  /* 0x000000000000781c */ /* 0x000fca0003f4f018 */
[----:B------:R-:W-:Y:S01]  /*1020*/  @UP1 ULDC.64 UR10, c[0x0][0xa18] ;  /* 0x00028600000a1ab9 */ /* 0x000fe20000000a00 */
[----:B------:R-:W-:Y:S02]  /*1030*/  IMAD.U32 R2, RZ, RZ, UR8 ;  /* 0x00000008ff027e24 */ /* 0x000fe4000f8e00ff */
[----:B------:R-:W-:Y:S01]  /*1040*/  IMAD.U32 R3, RZ, RZ, UR9 ;  /* 0x00000009ff037e24 */ /* 0x000fe2000f8e00ff */
[----:B------:R-:W-:Y:S02]  /*1050*/  @UP1 UIMAD.WIDE UR8, UR7, 0x4, UR10 ;  /* 0x00000004070818a5 */ /* 0x000fe4000f8e020a */
[----:B------:R-:W-:Y:S02]  /*1060*/  ULOP3.LUT UR4, UR5, 0xffff, URZ, 0xc0, !UPT ;  /* 0x0000ffff05047892 */ /* 0x000fe4000f8ec03f */
[----:B------:R3:W5:Y:S02]  /*1070*/  @P0 LDG.E R6, desc[UR36][R2.64] ;  /* 0x0000002402060981 */ /* 0x000764000c1e1900 */
[----:B------:R-:W-:-:S02]  /*1080*/  IMAD.U32 R4, RZ, RZ, UR8 ;  /* 0x00000008ff047e24 */ /* 0x000fc4000f8e00ff */
[----:B------:R-:W-:Y:S01]  /*1090*/  IMAD.U32 R5, RZ, RZ, UR9 ;  /* 0x00000009ff057e24 */ /* 0x000fe2000f8e00ff */
[----:B------:R-:W-:-:S04]  /*10a0*/  ULDC.64 UR8, c[0x0][0xa20] ;  /* 0x0002880000087ab9 */ /* 0x000fc80000000a00 */
[----:B------:R3:W5:Y:S01]  /*10b0*/  @P2 LDG.E R18, desc[UR36][R4.64] ;  /* 0x0000002404122981 */ /* 0x000762000c1e1900 */
[----:B0-----:R-:W-:Y:S01]  /*10c0*/  ISETP.NE.U32.AND P0, PT, R8, RZ, PT ;  /* 0x000000ff0800720c */ /* 0x001fe20003f05070 */
[----:B------:R-:W-:Y:S01]  /*10d0*/  IMAD.U32 R209, RZ, RZ, UR4 ;  /* 0x00000004ffd17e24 */ /* 0x000fe2000f8e00ff */
[----:B------:R-:W-:Y:S02]  /*10e0*/  ISETP.NE.U32.AND P1, PT, RZ, UR8, PT ;  /* 0x00000008ff007c0c */ /* 0x000fe4000bf25070 */
[----:B------:R-:W-:Y:S02]  /*10f0*/  ISETP.NE.AND.EX P0, PT, R9, RZ, PT, P0 ;  /* 0x000000ff0900720c */ /* 0x000fe40003f05300 */
[----:B------:R-:W-:Y:S02]  /*1100*/  ISETP.NE.AND.EX P1, PT, RZ, UR9, PT, P1 ;  /* 0x00000009ff007c0c */ /* 0x000fe4000bf25310 */
[----:B-1----:R-:W-:Y:S01]  /*1110*/  SEL R0, R0, 0x1, P0 ;  /* 0x0000000100007807 */ /* 0x002fe20000000000 */
[----:B---3--:R-:W-:Y:S10]  /*1120*/  @P2 BRA `(.L_x_1212) ;  /* 0x0000000000302947 */ /* 0x008ff40003800000 */
[----:B------:R-:W-:Y:S01]  /*1130*/  ULDC.64 UR8, c[0x0][0xa00] ;  /* 0x0002800000087ab9 */ /* 0x000fe20000000a00 */
[----:B-----5:R-:W0:Y:S01]  /*1140*/  LDC R18, c[0x0][0x288] ;  /* 0x0000a200ff127b82 */ /* 0x020e220000000800 */
[----:B------:R-:W-:-:S04]  /*1150*/  ISETP.NE.U32.AND P0, PT, RZ, UR8, PT ;  /* 0x00000008ff007c0c */ /* 0x000fc8000bf05070 */
[----:B------:R-:W-:-:S13]  /*1160*/  ISETP.NE.AND.EX P0, PT, RZ, UR9, PT, P0 ;  /* 0x00000009ff007c0c */ /* 0x000fda000bf05300 */
[----:B------:R-:W-:Y:S05]  /*1170*/  @!P0 BRA `(.L_x_1212) ;  /* 0x00000000001c8947 */ /* 0x000fea0003800000 */
[----:B------:R-:W-:Y:S02]  /*1180*/  ULDC.64 UR8, c[0x0][0xa00] ;  /* 0x0002800000087ab9 */ /* 0x000fe40000000a00 */
[----:B------:R-:W-:-:S06]  /*1190*/  UIMAD.WIDE UR8, UR7, 0x4, UR8 ;  /* 0x00000004070878a5 */ /* 0x000fcc000f8e0208 */
[----:B------:R-:W-:Y:S02]  /*11a0*/  IMAD.U32 R2, RZ, RZ, UR8 ;  /* 0x00000008ff027e24 */ /* 0x000fe4000f8e00ff */
[----:B------:R-:W-:-:S05]  /*11b0*/  IMAD.U32 R3, RZ, RZ, UR9 ;  /* 0x00000009ff037e24 */ /* 0x000fca000f8e00ff */
[----:B0-----:R-:W3:Y:S04]  /*11c0*/  LDG.E R18, desc[UR36][R2.64] ;  /* 0x0000002402127981 */ /* 0x001ee8000c1e1900 */
[----:B------:R-:W3:Y:S02]  /*11d0*/  LDG.E R5, desc[UR36][R2.64+0x4] ;  /* 0x0000042402057981 */ /* 0x000ee4000c1e1900 */
[----:B---3--:R-:W-:-:S07]  /*11e0*/  IMAD.IADD R18, R5, 0x1, -R18 ;  /* 0x0000000105127824 */ /* 0x008fce00078e0a12 */
.L_x_1212:
[----:B--2---:R-:W-:Y:S02]  /*11f0*/  IMAD R17, R0, R17, RZ ;  /* 0x0000001100117224 */ /* 0x004fe400078e02ff */
[----:B------:R-:W-:Y:S01]  /*1200*/  IMAD.U32 R220, RZ, RZ, UR7 ;  /* 0x00000007ffdc7e24 */ /* 0x000fe2000f8e00ff */
[----:B------:R-:W-:Y:S06]  /*1210*/  @!P1 BRA `(.L_x_1213) ;  /* 0x0000000000189947 */ /* 0x000fec0003800000 */
[----:B------:R-:W-:Y:S02]  /*1220*/  ULDC.64 UR8, c[0x0][0xa20] ;  /* 0x0002880000087ab9 */ /* 0x000fe40000000a00 */
[----:B------:R-:W-:-:S06]  /*1230*/  UIMAD.WIDE UR8, UR7, 0x4, UR8 ;  /* 0x00000004070878a5 */ /* 0x000fcc000f8e0208 */
[----:B------:R-:W-:Y:S02]  /*1240*/  IMAD.U32 R2, RZ, RZ, UR8 ;  /* 0x00000008ff027e24 */ /* 0x000fe4000f8e00ff */
[----:B------:R-:W-:-:S05]  /*1250*/  IMAD.U32 R3, RZ, RZ, UR9 ;  /* 0x00000009ff037e24 */ /* 0x000fca000f8e00ff */
[----:B------:R1:W5:Y:S01]  /*1260*/  LDG.E R17, desc[UR36][R2.64] ;  /* 0x0000002402117981 */ /* 0x000362000c1e1900 */
[----:B------:R-:W-:Y:S05]  /*1270*/  BRA `(.L_x_1214) ;  /* 0x00000000002c7947 */ /* 0x000fea0003800000 */
.L_x_1213:
[----:B------:R-:W-:Y:S02]  /*1280*/  ULDC.64 UR8, c[0x0][0xa08] ;  /* 0x0002820000087ab9 */ /* 0x000fe40000000a00 */
[----:B------:R-:W-:-:S04]  /*1290*/  ISETP.NE.U32.AND P0, PT, RZ, UR8, PT ;  /* 0x00000008ff007c0c */ /* 0x000fc8000bf05070 */
[----:B------:R-:W-:-:S13]  /*12a0*/  ISETP.NE.AND.EX P0, PT, RZ, UR9, PT, P0 ;  /* 0x00000009ff007c0c */ /* 0x000fda000bf05300 */
[----:B------:R-:W-:Y:S05]  /*12b0*/  @!P0 BRA `(.L_x_1214) ;  /* 0x00000000001c8947 */ /* 0x000fea0003800000 */
[----:B------:R-:W-:Y:S02]  /*12c0*/  ULDC.64 UR8, c[0x0][0xa08] ;  /* 0x0002820000087ab9 */ /* 0x000fe40000000a00 */
[----:B------:R-:W-:-:S06]  /*12d0*/  UIMAD.WIDE UR8, UR7, 0x4, UR8 ;  /* 0x00000004070878a5 */ /* 0x000fcc000f8e0208 */
[----:B------:R-:W-:Y:S02]  /*12e0*/  IMAD.U32 R2, RZ, RZ, UR8 ;  /* 0x00000008ff027e24 */ /* 0x000fe4000f8e00ff */
[----:B------:R-:W-:-:S05]  /*12f0*/  IMAD.U32 R3, RZ, RZ, UR9 ;  /* 0x00000009ff037e24 */ /* 0x000fca000f8e00ff */
[----:B------:R-:W2:Y:S04]  /*1300*/  LDG.E R17, desc[UR36][R2.64] ;  /* 0x0000002402117981 */ /* 0x000ea8000c1e1900 */
[----:B------:R-:W2:Y:S02]  /*1310*/  LDG.E R0, desc[UR36][R2.64+0x4] ;  /* 0x0000042402007981 */ /* 0x000ea4000c1e1900 */
[----:B--2---:R-:W-:-:S07]  /*1320*/  IMAD.IADD R17, R0, 0x1, -R17 ;  /* 0x0000000100117824 */ /* 0x004fce00078e0a11 */
.L_x_1214:
[----:B------:R-:W-:Y:S01]  /*1330*/  ULDC UR4, c[0x0][0x448] ;  /* 0x0001120000047ab9 */ /* 0x000fe20000000800 */
[----:B-----5:R-:W-:Y:S01]  /*1340*/  IMAD.IADD R17, R17, 0x1, -R6 ;  /* 0x0000000111117824 */ /* 0x020fe200078e0a06 */
[----:B------:R-:W-:Y:S02]  /*1350*/  UISETP.NE.AND UP0, UPT, UR4, 0x1, UPT ;  /* 0x000000010400788c */ /* 0x000fe4000bf05270 */
[----:B------:R-:W-:Y:S02]  /*1360*/  USHF.L.U32 UR6, UR6, 0x7, URZ ;  /* 0x0000000706067899 */ /* 0x000fe4000800063f */
[----:B0-----:R-:W-:Y:S01]  /*1370*/  IADD3 R0, R17, 0x1, -R18 ;  /* 0x0000000111007810 */ /* 0x001fe20007ffe812 */
[----:B------:R-:W-:Y:S02]  /*1380*/  UP2UR UR7, UPR, URZ, 0x1 ;  /* 0x000000013f077883 */ /* 0x000fe40008000000 */
[----:B------:R-:W-:Y:S01]  /*1390*/  UIADD3 UR4, UR6, 0x7f, URZ ;  /* 0x0000007f06047890 */ /* 0x000fe2000fffe03f */
[----:B------:R-:W-:Y:S01]  /*13a0*/  R2UR UR10, R0 ;  /* 0x00000000000a72ca */ /* 0x000fe200000e0000 */
[----:B------:R-:W-:-:S02]  /*13b0*/  IMAD.U32 R23, RZ, RZ, UR6 ;  /* 0x00000006ff177e24 */ /* 0x000fc4000f8e00ff */
[----:B------:R-:W-:Y:S01]  /*13c0*/  @UP0 ULDC UR8, c[0x0][0x44c] ;  /* 0x0001130000080ab9 */ /* 0x000fe20000000800 */
[----:B------:R-:W-:Y:S01]  /*13d0*/  IMAD.U32 R22, RZ, RZ, UR7 ;  /* 0x00000007ff167e24 */ /* 0x000fe2000f8e00ff */
[----:B------:R-:W-:Y:S01]  /*13e0*/  UIMAD.WIDE.U32 UR8, UR4, UR8, URZ ;  /* 0x00000008040872a5 */ /* 0x000fe2000f8e003f */
[----:B------:R-:W-:Y:S01]  /*13f0*/  @UP0 ULDC UR11, c[0x0][0x450] ;  /* 0x00011400000b0ab9 */ /* 0x000fe20000000800 */
[----:B------:R-:W-:Y:S02]  /*1400*/  ULDC.64 UR6, c[0x0][0x9e0] ;  /* 0x0002780000067ab9 */ /* 0x000fe40000000a00 */
[----:B------:R-:W-:Y:S02]  /*1410*/  @UP0 USHF.R.U32.HI UR4, URZ, UR11, UR9 ;  /* 0x0000000b3f040299 */ /* 0x000fe40008011609 */
[----:B------:R-:W-:Y:S02]  /*1420*/  UISETP.GE.AND UP0, UPT, UR7, 0x1, UPT ;  /* 0x000000010700788c */ /* 0x000fe4000bf06270 */
[----:B------:R-:W-:-:S02]  /*1430*/  UIADD3 UR8, UR10, UR4, URZ ;  /* 0x000000040a087290 */ /* 0x000fc4000fffe03f */
[----:B------:R-:W-:Y:S02]  /*1440*/  UP2UR UR61, UPR, URZ, 0x1 ;  /* 0x000000013f3d7883 */ /* 0x000fe40008000000 */
[----:B------:R-:W-:Y:S01]  /*1450*/  PLOP3.LUT P0, PT, PT, PT, UP0, 0x40, 0x0 ;  /* 0x000000000000781c */ /* 0x000fe20003f0e808 */
[----:B------:R-:W-:-:S06]  /*1460*/  UIADD3 UR6, UR8, UR6, URZ ;  /* 0x0000000608067290 */ /* 0x000fcc000fffe03f */
[----:B------:R-:W-:-:S06]  /*1470*/  IMAD.U32 R0, RZ, RZ, UR6 ;  /* 0x00000006ff007e24 */ /* 0x000fcc000f8e00ff */
[----:B------:R-:W-:Y:S05]  /*1480*/  @P0 BRA `(.L_x_1215) ;  /* 0x0000000000400947 */ /* 0x000fea0003800000 */
        /* <DEDUP_REMOVED lines=10> */
.L_x_1216:
[----:B------:R-:W-:-:S11]  /*1530*/  UISETP.NE.AND UP0, UPT, UR7, 0x1, UPT ;  /* 0x000000010700788c */ /* 0x000fd6000bf05270 */
[----:B------:R-:W-:Y:S02]  /*1540*/  @UP0 ULDC.64 UR10, c[0x0][0x9e8] ;  /* 0x00027a00000a0ab9 */ /* 0x000fe40000000a00 */
[----:B------:R-:W-:-:S04]  /*1550*/  UIMAD.WIDE.U32 UR8, UR4, UR10, URZ ;  /* 0x0000000a040872a5 */ /* 0x000fc8000f8e003f */
[----:B------:R-:W-:-:S12]  /*1560*/  @UP0 USHF.R.U32.HI UR4, URZ, UR11, UR9 ;  /* 0x0000000b3f040299 */ /* 0x000fd80008011609 */
.L_x_1217:
[----:B------:R-:W-:-:S06]  /*1570*/  UIMAD UR4, UR4, UR7, UR7 ;  /* 0x00000007040472a4 */ /* 0x000fcc000f8e0207 */
[----:B------:R-:W-:-:S07]  /*1580*/  VIMNMX R0, R0, UR4, PT ;  /* 0x0000000400007c48 */ /* 0x000fce000bfe0100 */
.L_x_1215:
[----:B------:R-:W-:Y:S01]  /*1590*/  R2UR UR6, R22 ;  /* 0x00000000160672ca */ /* 0x000fe200000e0000 */
[----:B------:R-:W-:Y:S01]  /*15a0*/  IMAD.IADD R73, R17, 0x1, -R18 ;  /* 0x0000000111497824 */ /* 0x000fe200078e0a12 */
[----:B------:R-:W-:Y:S01]  /*15b0*/  R2UR UR4, R23 ;  /* 0x00000000170472ca */ /* 0x000fe200000e0000 */
[----:B-1----:R-:W-:Y:S02]  /*15c0*/  VIADD R2, R0, 0x5f ;  /* 0x0000005f00027836 */ /* 0x002fe40000000000 */
[----:B------:R-:W-:Y:S02]  /*15d0*/  VIADD R0, R17, 0x5f ;  /* 0x0000005f11007836 */ /* 0x000fe40000000000 */
[----:B------:R-:W-:-:S04]  /*15e0*/  IMAD.HI R2, R2, 0x2aaaaaab, RZ ;  /* 0x2aaaaaab02027827 */ /* 0x000fc800078e02ff */
[----:B------:R-:W-:Y:S01]  /*15f0*/  IMAD.HI R0, R0, 0x2aaaaaab, RZ ;  /* 0x2aaaaaab00007827 */ /* 0x000fe200078e02ff */
[----:B------:R-:W-:Y:S01]  /*1600*/  SHF.R.U32.HI R5, RZ, 0x1f, R2 ;  /* 0x0000001fff057819 */ /* 0x000fe20000011602 */
[----:B------:R-:W-:Y:S01]  /*1610*/  UISETP.NE.AND UP0, UPT, UR6, URZ, UPT ;  /* 0x0000003f0600728c */ /* 0x000fe2000bf05270 */
[----:B------:R-:W-:Y:S02]  /*1620*/  R2UR UR6, R73 ;  /* 0x00000000490672ca */ /* 0x000fe400000e0000 */
[----:B------:R-:W-:Y:S02]  /*1630*/  SHF.R.U32.HI R3, RZ, 0x1f, R0 ;  /* 0x0000001fff037819 */ /* 0x000fe40000011600 */
[----:B------:R-:W-:Y:S02]  /*1640*/  LEA.HI.SX32 R2, R2, R5, 0x1c ;  /* 0x0000000502027211 */ /* 0x000fe400078fe2ff */
[----:B------:R-:W-:-:S04]  /*1650*/  LEA.HI.SX32 R3, R0, R3, 0x1c ;  /* 0x0000000300037211 */ /* 0x000fc800078fe2ff */
        /* <DEDUP_REMOVED lines=21> */
.L_x_1219:
[----:B------:R-:W-:-:S11]  /*17b0*/  UISETP.NE.AND UP0, UPT, UR7, 0x1, UPT ;  /* 0x000000010700788c */ /* 0x000fd6000bf05270 */
[----:B------:R-:W-:Y:S02]  /*17c0*/  @UP0 ULDC.64 UR10, c[0x0][0x9e8] ;  /* 0x00027a00000a0ab9 */ /* 0x000fe40000000a00 */
[----:B------:R-:W-:-:S04]  /*17d0*/  UIMAD.WIDE.U32 UR8, UR4, UR10, URZ ;  /* 0x0000000a040872a5 */ /* 0x000fc8000f8e003f */
[----:B------:R-:W-:-:S12]  /*17e0*/  @UP0 USHF.R.U32.HI UR4, URZ, UR11, UR9 ;  /* 0x0000000b3f040299 */ /* 0x000fd80008011609 */
.L_x_1220:
[----:B------:R-:W-:-:S04]  /*17f0*/  UIMAD UR4, UR4, UR7, URZ ;  /* 0x00000007040472a4 */ /* 0x000fc8000f8e023f */
[----:B------:R-:W-:-:S04]  /*1800*/  UISETP.LT.AND UP0, UPT, UR6, UR4, UPT ;  /* 0x000000040600728c */ /* 0x000fc8000bf01270 */
[----:B------:R-:W-:-:S12]  /*1810*/  USEL UR6, UR6, UR4, !UP0 ;  /* 0x0000000406067287 */ /* 0x000fd8000c000000 */
.L_x_1218:
[----:B------:R-:W-:-:S04]  /*1820*/  UIMAD.WIDE UR6, UR6, 0x2aaaaaab, URZ ;  /* 0x2aaaaaab060678a5 */ /* 0x000fc8000f8e023f */
[----:B------:R-:W-:-:S04]  /*1830*/  USHF.R.U32.HI UR4, URZ, 0x1f, UR7 ;  /* 0x0000001f3f047899 */ /* 0x000fc80008011607 */
[----:B------:R-:W-:Y:S02]  /*1840*/  ULEA.HI.SX32 UR7, UR7, UR4, 0x1c ;  /* 0x0000000407077291 */ /* 0x000fe4000f8fe23f */
[----:B------:R-:W-:Y:S02]  /*1850*/  ULOP3.LUT UR4, UR5, 0xff000000, URZ, 0xc0, !UPT ;  /* 0xff00000005047892 */ /* 0x000fe4000f8ec03f */
[----:B------:R-:W-:Y:S02]  /*1860*/  UISETP.LT.AND UP0, UPT, URZ, UR7, UPT ;  /* 0x000000073f00728c */ /* 0x000fe4000bf01270 */
[----:B------:R-:W-:Y:S02]  /*1870*/  ULOP3.LUT UR5, UR5, 0xff0000, URZ, 0xc0, !UPT ;  /* 0x00ff000005057892 */ /* 0x000fe4000f8ec03f */
[----:B------:R-:W-:Y:S02]  /*1880*/  USEL UR9, URZ, UR7, !UP0 ;  /* 0x000000073f097287 */ /* 0x000fe4000c000000 */
[----:B------:R-:W-:-:S04]  /*1890*/  USHF.R.U32.HI UR4, URZ, 0x8, UR4 ;  /* 0x000000083f047899 */ /* 0x000fc80008011604 */
[----:B------:R-:W-:Y:S01]  /*18a0*/  ISETP.GT.AND P0, PT, R72, UR9, PT ;  /* 0x0000000948007c0c */ /* 0x000fe2000bf04270 */
[----:B------:R-:W-:-:S03]  /*18b0*/  ULEA.HI UR5, UR5, UR4, URZ, 0x10 ;  /* 0x0000000405057291 */ /* 0x000fc6000f8f803f */
[----:B------:R-:W-:Y:S01]  /*18c0*/  UMOV UR4, URZ ;  /* 0x0000003f00047c82 */ /* 0x000fe20008000000 */
[----:B------:R-:W-:Y:S02]  /*18d0*/  ULOP3.LUT UR6, UR5, 0xff, URZ, 0xc0, !UPT ;  /* 0x000000ff05067892 */ /* 0x000fe4000f8ec03f */
[----:B------:R-:W-:-:S04]  /*18e0*/  USHF.R.U32.HI UR5, URZ, 0x10, UR5 ;  /* 0x000000103f057899 */ /* 0x000fc80008011605 */
[----:B------:R-:W-:Y:S02]  /*18f0*/  IMAD.U32 R208, RZ, RZ, UR6 ;  /* 0x00000006ffd07e24 */ /* 0x000fe4000f8e00ff */
[----:B------:R-:W-:Y:S01]  /*1900*/  IMAD.U32 R195, RZ, RZ, UR5 ;  /* 0x00000005ffc37e24 */ /* 0x000fe2000f8e00ff */
[----:B------:R-:W-:Y:S06]  /*1910*/  @!P0 BRA `(.L_x_1221) ;  /* 0x00000000009c8947 */ /* 0x000fec0003800000 */
[----:B------:R-:W-:Y:S01]  /*1920*/  R2UR UR5, R195 ;  /* 0x00000000c30572ca */ /* 0x000fe200000e0000 */
[----:B------:R-:W-:-:S12]  /*1930*/  ULDC UR4, c[0x0][0x9f0] ;  /* 0x00027c0000047ab9 */ /* 0x000fd80000000800 */
[----:B------:R-:W-:-:S04]  /*1940*/  UISETP.NE.AND UP0, UPT, UR5, URZ, UPT ;  /* 0x0000003f0500728c */ /* 0x000fc8000bf05270 */
[----:B------:R-:W-:-:S03]  /*1950*/  USEL UR10, UR5, UR4, UP0 ;  /* 0x00000004050a7287 */ /* 0x000fc60008000000 */
[----:B------:R-:W-:-:S03]  /*1960*/  UMOV UR4, URZ ;  /* 0x0000003f00047c82 */ /* 0x000fc60008000000 */
[----:B------:R-:W-:-:S05]  /*1970*/  IMAD.U32 R5, RZ, RZ, UR10 ;  /* 0x0000000aff057e24 */ /* 0x000fca000f8e00ff */
        /* <DEDUP_REMOVED lines=33> */
.L_x_1221:
[----:B------:R-:W-:Y:S01]  /*1b90*/  R2UR UR5, R208 ;  /* 0x00000000d00572ca */ /* 0x000fe200000e0000 */
[----:B------:R-:W-:Y:S01]  /*1ba0*/  IMAD.U32 R3, RZ, RZ, UR4 ;  /* 0x00000004ff037e24 */ /* 0x000fe2000f8e00ff */
[----:B------:R-:W-:Y:S01]  /*1bb0*/  PLOP3.LUT P0, PT, PT, PT, PT, 0x80, 0x0 ;  /* 0x000000000000781c */ /* 0x000fe20003f0f070 */
[----:B------:R-:W-:Y:S01]  /*1bc0*/  IMAD.MOV.U32 R2, RZ, RZ, RZ ;  /* 0x000000ffff027224 */ /* 0x000fe200078e00ff */
        /* <DEDUP_REMOVED lines=9> */
[----:B------:R-:W-:Y:S01]  /*1c60*/  UIMAD UR5, UR5, UR4, UR9 ;  /* 0x00000004050572a4 */ /* 0x000fe2000f8e0209 */
[----:B------:R-:W-:Y:S02]  /*1c70*/  CS2R R126, SRZ ;  /* 0x00000000007e7805 */ /* 0x000fe4000001ff00 */
[----:B------:R-:W-:-:S02]  /*1c80*/  CS2R R20, SRZ ;  /* 0x0000000000147805 */ /* 0x000fc4000001ff00 */
[----:B------:R-:W-:Y:S02]  /*1c90*/  CS2R R124, SRZ ;  /* 0x00000000007c7805 */ /* 0x000fe4000001ff00 */
[----:B------:R-:W-:Y:S02]  /*1ca0*/  CS2R R6, SRZ ;  /* 0x0000000000067805 */ /* 0x000fe4000001ff00 */
[----:B------:R-:W-:Y:S02]  /*1cb0*/  CS2R R94, SRZ ;  /* 0x00000000005e7805 */ /* 0x000fe4000001ff00 */
[----:B------:R-:W-:Y:S01]  /*1cc0*/  VIADDMNMX R72, R3, UR5, R72, PT ;  /* 0x0000000503487c46 */ /* 0x000fe2000b800148 */
[----:B------:R-:W-:Y:S01]  /*1cd0*/  IMAD.U32 R193, RZ, RZ, UR5 ;  /* 0x00000005ffc17e24 */ /* 0x000fe2000f8e00ff */
[----:B------:R-:W-:Y:S02]  /*1ce0*/  CS2R R92, SRZ ;  /* 0x00000000005c7805 */ /* 0x000fe4000001ff00 */
[----:B------:R-:W-:-:S02]  /*1cf0*/  CS2R R90, SRZ ;  /* 0x00000000005a7805 */ /* 0x000fc4000001ff00 */
[----:B------:R-:W-:Y:S02]  /*1d00*/  ISETP.GT.AND P1, PT, R72, UR5, PT ;  /* 0x0000000548007c0c */ /* 0x000fe4000bf24270 */
        /* <DEDUP_REMOVED lines=70> */
.L_x_1223:
[----:B------:R-:W2:Y:S01]  /*2170*/  LDL R2, [R1+0x14] ;  /* 0x0000140001027983 */ /* 0x000ea20000100800 */
[----:B------:R-:W-:-:S13]  /*2180*/  R2UR UR6, R221 ;  /* 0x00000000dd0672ca */ /* 0x000fda00000e0000 */
[----:B------:R-:W-:-:S04]  /*2190*/  ULEA.HI UR4, UR6, UR6, URZ, 0x1 ;  /* 0x0000000606047291 */ /* 0x000fc8000f8f083f */
[----:B------:R-:W-:-:S04]  /*21a0*/  ULOP3.LUT UR4, UR4, 0xfffffffe, URZ, 0xc0, !UPT ;  /* 0xfffffffe04047892 */ /* 0x000fc8000f8ec03f */
[----:B------:R-:W-:-:S06]  /*21b0*/  UIADD3 UR4, UR6, -UR4, URZ ;  /* 0x8000000406047290 */ /* 0x000fcc000fffe03f */
[----:B------:R-:W-:-:S05]  /*21c0*/  IMAD.U32 R0, RZ, RZ, UR4 ;  /* 0x00000004ff007e24 */ /* 0x000fca000f8e00ff */
[----:B------:R-:W-:-:S04]  /*21d0*/  SHF.L.U32 R0, R0, 0x1f, RZ ;  /* 0x0000001f00007819 */ /* 0x000fc800000006ff */
[----:B------:R-:W0:Y:S01]  /*21e0*/  SYNCS.PHASECHK.TRANS64.TRYWAIT P1, [UR60+0x30800], R0 ;  /* 0x03080000ff0075a7 */ /* 0x000e22000802017c */
[----:B--2---:R-:W-:-:S13]  /*21f0*/  R2UR UR5, R2 ;  /* 0x00000000020572ca */ /* 0x004fda00000e0000 */
[----:B------:R-:W-:-:S05]  /*2200*/  IMAD.U32 R2, RZ, RZ, UR5 ;  /* 0x00000005ff027e24 */ /* 0x000fca000f8e00ff */
[----:B------:R-:W-:Y:S01]  /*2210*/  ISETP.NE.AND P0, PT, R2, 0x3, PT ;  /* 0x000000030200780c */ /* 0x000fe20003f05270 */
[----:B0-----:R-:W-:-:S12]  /*2220*/  @!P1 BRA `(.L_x_1224) ;  /* 0x0000016400c49947 */ /* 0x001fd80003800000 */
.L_x_1420:
[----:B------:R-:W-:Y:S05]  /*2230*/  @!P0 BRA `(.L_x_1225) ;  /* 0x0000000000048947 */ /* 0x000fea0003800000 */
[----:B------:R-:W-:Y:S01]  /*2240*/  BPT.TRAP 0x1 ;  /* 0x000000040000795c */ /* 0x000fe20000300000 */
.L_x_1225:
[----:B0-----:R-:W-:Y:S02]  /*2250*/  IMAD.U32 R3, RZ, RZ, UR39 ;  /* 0x00000027ff037e24 */ /* 0x001fe4000f8e00ff */
[----:B------:R-:W-:-:S03]  /*2260*/  IMAD.U32 R0, RZ, RZ, UR38 ;  /* 0x00000026ff007e24 */ /* 0x000fc6000f8e00ff */
[----:B------:R-:W-:Y:S02]  /*2270*/  LEA R3, R3, UR60, 0x3 ;  /* 0x0000003c03037c11 */ /* 0x000fe4000f8e18ff */
[----:B------:R-:W-:-:S04]  /*2280*/  SHF.L.U32 R0, R0, 0x1f, RZ ;  /* 0x0000001f00007819 */ /* 0x000fc800000006ff */
[----:B------:R0:W1:Y:S01]  /*2290*/  SYNCS.PHASECHK.TRANS64.TRYWAIT P1, [R3+URZ+0x30830], R0 ;  /* 0x03083000030075a7 */ /* 0x000062000802017f */
[----:B------:R-:W-:Y:S05]  /*22a0*/  @!P0 BRA `(.L_x_1226) ;  /* 0x0000000000048947 */ /* 0x000fea0003800000 */
[----:B------:R-:W-:Y:S01]  /*22b0*/  BPT.TRAP 0x1 ;  /* 0x000000040000795c */ /* 0x000fe20000300000 */
.L_x_1226:
[----:B-1----:R-:W-:Y:S05]  /*22c0*/  @P1 BRA `(.L_x_1227) ;  /* 0x0000000000081947 */ /* 0x002fea0003800000 */
[----:B------:R-:W1:Y:S02]  /*22d0*/  SYNCS.PHASECHK.TRANS64.TRYWAIT P1, [R3+URZ+0x30830], R0 ;  /* 0x03083000030075a7 */ /* 0x000e64000802017f */
[----:B-1----:R-:W-:Y:S05]  /*22e0*/  @!P1 BRA `(.L_x_1228) ;  /* 0x0000016400ac9947 */ /* 0x002fea0003800000 */
.L_x_1227:
[----:B------:R-:W-:Y:S05]  /*22f0*/  WARPSYNC.ALL ;  /* 0x0000000000007948 */ /* 0x000fea0003800000 */
[----:B------:R-:W-:Y:S01]  /*2300*/  UIADD3 UR4, UR60, 0x1e400, URZ ;  /* 0x0001e4003c047890 */ /* 0x000fe2000fffe03f */
[----:B------:R-:W-:Y:S01]  /*2310*/  WARPGROUP.ARRIVE ;  /* 0x00000000000079c5 */ /* 0x000fe20000000000 */
[----:B------:R-:W-:Y:S01]  /*2320*/  UMOV UR9, 0x40000040 ;  /* 0x4000004000097882 */ /* 0x000fe20000000000 */
[----:B------:R-:W-:Y:S01]  /*2330*/  UMOV UR11, 0x40000040 ;  /* 0x40000040000b7882 */ /* 0x000fe20000000000 */
[----:B------:R-:W-:Y:S01]  /*2340*/  USHF.R.U32.HI UR4, URZ, 0x4, UR4 ;  /* 0x000000043f047899 */ /* 0x000fe20008011604 */
[----:B------:R-:W-:Y:S01]  /*2350*/  IMAD.U32 R7, RZ, RZ, UR9 ;  /* 0x00000009ff077e24 */ /* 0x000fe2000f8e00ff */
[----:B------:R-:W-:Y:S01]  /*2360*/  UMOV UR57, 0x40000040 ;  /* 0x4000004000397882 */ /* 0x000fe20000000000 */
[----:B------:R-:W-:Y:S01]  /*2370*/  UMOV UR59, 0x40000040 ;  /* 0x40000040003b7882 */ /* 0x000fe20000000000 */
[----:B------:R-:W-:Y:S01]  /*2380*/  ULOP3.LUT UR4, UR4, 0x3fff, URZ, 0xc0, !UPT ;  /* 0x00003fff04047892 */ /* 0x000fe2000f8ec03f */
[----:B------:R-:W-:Y:S01]  /*2390*/  UMOV UR53, 0x40000040 ;  /* 0x4000004000357882 */ /* 0x000fe20000000000 */
[----:B------:R-:W-:-:S02]  /*23a0*/  UMOV UR55, 0x40000040 ;  /* 0x4000004000377882 */ /* 0x000fc40000000000 */
[----:B------:R-:W-:Y:S02]  /*23b0*/  ULOP3.LUT UR5, UR4, 0x10000, URZ, 0xfc, !UPT ;  /* 0x0001000004057892 */ /* 0x000fe4000f8efc3f */
[----:B------:R-:W-:Y:S01]  /*23c0*/  ULOP3.LUT UR4, UR40, 0x10000, URZ, 0xfc, !UPT ;  /* 0x0001000028047892 */ /* 0x000fe2000f8efc3f */
[----:B------:R-:W-:Y:S01]  /*23d0*/  UMOV UR13, 0x40000040 ;  /* 0x40000040000d7882 */ /* 0x000fe20000000000 */
[----:B------:R-:W-:Y:S02]  /*23e0*/  UMOV UR15, 0x40000040 ;  /* 0x40000040000f7882 */ /* 0x000fe40000000000 */
[----:B------:R-:W-:Y:S01]  /*23f0*/  IMAD.U32 R9, RZ, RZ, UR5 ;  /* 0x00000005ff097e24 */ /* 0x000fe2000f8e00ff */
[----:B------:R-:W-:Y:S02]  /*2400*/  UIMAD UR5, UR39, 0x900, UR5 ;  /* 0x00000900270578a4 */ /* 0x000fe4000f8e0205 */
[----:B------:R-:W-:Y:S01]  /*2410*/  UMOV UR8, UR4 ;  /* 0x0000000400087c82 */ /* 0x000fe20008000000 */
[----:B------:R-:W-:Y:S01]  /*2420*/  UIADD3 UR56, UR4, 0x2, URZ ;  /* 0x0000000204387890 */ /* 0x000fe2000fffe03f */
[----:B------:R-:W-:Y:S01]  /*2430*/  IMAD.U32 R6, RZ, RZ, UR8 ;  /* 0x00000008ff067e24 */ /* 0x000fe2000f8e00ff */
[----:B------:R-:W-:-:S02]  /*2440*/  UIADD3 UR58, UR5, 0x2, URZ ;  /* 0x00000002053a7890 */ /* 0x000fc4000fffe03f */
[----:B------:R-:W-:Y:S01]  /*2450*/  UMOV UR10, UR5 ;  /* 0x00000005000a7c82 */ /* 0x000fe20008000000 */
[----:B------:R-:W-:Y:S01]  /*2460*/  UIADD3 UR52, UR4, 0x4, URZ ;  /* 0x0000000404347890 */ /* 0x000fe2000fffe03f */
[----:B------:R-:W-:Y:S01]  /*2470*/  HGMMA.64x96x16.F32 R24, gdesc[UR8], RZ, !UPT, gsb0 ;  /* 0x01600000081879f0 */ /* 0x000fe2000c0008ff */
[----:B------:R-:W-:Y:S02]  /*2480*/  UIADD3 UR54, UR5, 0x4, URZ ;  /* 0x0000000405367890 */ /* 0x000fe4000fffe03f */
[----:B------:R-:W-:Y:S02]  /*2490*/  UIADD3 UR8, UR4, 0x6, URZ ;  /* 0x0000000604087890 */ /* 0x000fe4000fffe03f */
[----:B------:R-:W-:Y:S01]  /*24a0*/  UIADD3 UR10, UR5, 0x6, URZ ;  /* 0x00000006050a7890 */ /* 0x000fe2000fffe03f */
[----:B------:R-:W-:Y:S01]  /*24b0*/  UMOV UR9, 0x40000040 ;  /* 0x4000004000097882 */ /* 0x000fe20000000000 */
[----:B------:R-:W-:Y:S01]  /*24c0*/  UMOV UR11, 0x40000040 ;  /* 0x40000040000b7882 */ /* 0x000fe20000000000 */
[----:B------:R-:W-:-:S02]  /*24d0*/  UIADD3 UR12, UR4, 0x400, URZ ;  /* 0x00000400040c7890 */ /* 0x000fc4000fffe03f */
[----:B------:R-:W-:Y:S02]  /*24e0*/  UIADD3 UR14, UR5, 0x300, URZ ;  /* 0x00000300050e7890 */ /* 0x000fe4000fffe03f */
        /* <DEDUP_REMOVED lines=64> */
.L_x_1229:
[----:B------:R-:W-:Y:S01]  /*28f0*/  R2UR UR4, R22 ;  /* 0x00000000160472ca */ /* 0x000fe200000e0000 */
[----:B------:R-:W2:Y:S01]  /*2900*/  S2UR UR6, SR_CgaCtaId ;  /* 0x00000000000679c3 */ /* 0x000ea20000008800 */
[----:B------:R-:W-:Y:S01]  /*2910*/  R2UR UR5, R23 ;  /* 0x00000000170572ca */ /* 0x000fe200000e0000 */
[----:B------:R-:W-:Y:S01]  /*2920*/  UISETP.NE.AND UP0, UPT, UR61, URZ, UPT ;  /* 0x0000003f3d00728c */ /* 0x000fe2000bf05270 */
[----:B------:R-:W-:Y:S01]  /*2930*/  ULDC UR14, c[0x0][0x9dc] ;  /* 0x00027700000e7ab9 */ /* 0x000fe20000000800 */
[----:B------:R-:W-:-:S08]  /*2940*/  ULDC UR10, c[0x0][0x9e0] ;  /* 0x00027800000a7ab9 */ /* 0x000fd00000000800 */
[----:B------:R-:W-:Y:S01]  /*2950*/  UISETP.NE.AND UP1, UPT, UR4, URZ, UPT ;  /* 0x0000003f0400728c */ /* 0x000fe2000bf25270 */
[----:B------:R-:W-:Y:S01]  /*2960*/  R2UR UR4, R3 ;  /* 0x00000000030472ca */ /* 0x000fe200000e0000 */
[----:B01----:R-:W-:-:S04]  /*2970*/  VIADD R0, R192, UR5 ;  /* 0x00000005c0007c36 */ /* 0x003fc80008000000 */
[----:B------:R-:W-:Y:S01]  /*2980*/  PLOP3.LUT P1, PT, PT, PT, UP1, 0x80, 0x0 ;  /* 0x000000000000781c */ /* 0x000fe20003f2f018 */
[----:B------:R-:W-:Y:S01]  /*2990*/  IMAD.MOV.U32 R2, RZ, RZ, R0 ;  /* 0x000000ffff027224 */ /* 0x000fe200078e0000 */
[----:B------:R-:W-:-:S03]  /*29a0*/  PLOP3.LUT P2, PT, PT, PT, UP1, 0x80, 0x0 ;  /* 0x000000000000781c */ /* 0x000fc60003f4f018 */
[----:B------:R-:W-:-:S03]  /*29b0*/  @UP1 ULDC UR5, c[0x0][0x44c] ;  /* 0x0001130000051ab9 */ /* 0x000fc60000000800 */
[----:B------:R-:W-:-:S04]  /*29c0*/  UIADD3 UR4, UR4, 0x30840, URZ ;  /* 0x0003084004047890 */ /* 0x000fc8000fffe03f */
[----:B--2---:R-:W-:Y:S01]  /*29d0*/  UPRMT UR4, UR6, 0x654, UR4 ;  /* 0x0000065406047896 */ /* 0x004fe20008000004 */
[----:B------:R-:W-:Y:S01]  /*29e0*/  @P1 IMAD.HI.U32 R3, R0, UR5, RZ ;  /* 0x0000000500031c27 */ /* 0x000fe2000f8e00ff */
[----:B------:R-:W-:Y:S01]  /*29f0*/  @UP1 ULDC UR5, c[0x0][0x450] ;  /* 0x0001140000051ab9 */ /* 0x000fe20000000800 */
[----:B------:R-:W-:Y:S02]  /*2a00*/  PLOP3.LUT P1, PT, PT, PT, UP0, 0x40, 0x0 ;  /* 0x000000000000781c */ /* 0x000fe40003f2e808 */
[C---:B------:R-:W-:Y:S01]  /*2a10*/  IMAD R0, R72.reuse, -0x60, R17 ;  /* 0xffffffa048007824 */ /* 0x040fe200078e0211 */
[----:B------:R-:W-:Y:S01]  /*2a20*/  @P2 SHF.R.U32.HI R2, RZ, UR5, R3 ;  /* 0x00000005ff022c19 */ /* 0x000fe20008011603 */
[----:B------:R-:W-:Y:S02]  /*2a30*/  IMAD.MOV.U32 R3, RZ, RZ, -0x60 ;  /* 0xffffffa0ff037424 */ /* 0x000fe400078e00ff */
[----:B------:R-:W-:Y:S01]  /*2a40*/  SYNCS.ARRIVE.TRANS64.RED.A1T0 RZ, [UR4], RZ ;  /* 0x000000ffffff79a7 */ /* 0x000fe20008100404 */
[----:B------:R-:W-:Y:S01]  /*2a50*/  ULOP3.LUT UR4, URZ, UR14, URZ, 0x33, !UPT ;  /* 0x0000000e3f047292 */ /* 0x000fe2000f8e333f */
[----:B------:R-:W0:Y:S01]  /*2a60*/  SHFL.IDX PT, R5, R2, RZ, 0x1c1f ;  /* 0x001c1fff02057589 */ /* 0x000e2200000e0000 */
[----:B------:R-:W-:Y:S01]  /*2a70*/  IMAD R4, R72, R3, 0x61 ;  /* 0x0000006148047424 */ /* 0x000fe200078e0203 */
[----:B------:R-:W-:-:S03]  /*2a80*/  IADD3 R8, -R19, 0x60, R0 ;  /* 0x0000006013087810 */ /* 0x000fc60007ffe100 */
[----:B------:R-:W-:Y:S01]  /*2a90*/  VIADD R12, R4, 0xffffffff ;  /* 0xffffffff040c7836 */ /* 0x000fe20000000000 */
[----:B------:R-:W-:-:S03]  /*2aa0*/  IADD3 R3, R17, R4, -R19 ;  /* 0x0000000411037210 */ /* 0x000fc60007ffe813 */
[----:B------:R-:W-:Y:S02]  /*2ab0*/  IMAD.IADD R14, R12, 0x1, -R19 ;  /* 0x000000010c0e7824 */ /* 0x000fe400078e0a13 */
[----:B------:R-:W-:-:S04]  /*2ac0*/  IMAD.IADD R3, R3, 0x1, -R18 ;  /* 0x0000000103037824 */ /* 0x000fc800078e0a12 */
[C---:B------:R-:W-:Y:S02]  /*2ad0*/  VIADD R11, R3.reuse, UR10 ;  /* 0x0000000a030b7c36 */ /* 0x040fe40008000000 */
[----:B------:R-:W-:-:S03]  /*2ae0*/  VIADD R10, R3, UR4 ;  /* 0x00000004030a7c36 */ /* 0x000fc60008000000 */
[----:B0-----:R-:W-:Y:S01]  /*2af0*/  VIADDMNMX R0, R5, R11, R8, PT ;  /* 0x0000000b05007246 */ /* 0x001fe20003800108 */
[----:B------:R-:W-:Y:S01]  /*2b00*/  IMAD.IADD R3, R10, 0x1, R5 ;  /* 0x000000010a037824 */ /* 0x000fe200078e0205 */
[----:B------:R-:W-:Y:S06]  /*2b10*/  @P1 BRA `(.L_x_1230) ;  /* 0x00000000005c1947 */ /* 0x000fec0003800000 */
[----:B------:R-:W-:Y:S01]  /*2b20*/  IADD3 R5, -R18, R17, R5 ;  /* 0x0000001112057210 */ /* 0x000fe20007ffe105 */
        /* <DEDUP_REMOVED lines=12> */
.L_x_1232:
[----:B------:R-:W-:Y:S02]  /*2bf0*/  ULDC UR4, c[0x0][0x9e4] ;  /* 0x0002790000047ab9 */ /* 0x000fe40000000800 */
[----:B------:R-:W-:-:S05]  /*2c00*/  IMAD.U32 R13, RZ, RZ, UR4 ;  /* 0x00000004ff0d7e24 */ /* 0x000fca000f8e00ff */
[----:B------:R-:W-:-:S13]  /*2c10*/  ISETP.NE.AND P1, PT, R13, 0x1, PT ;  /* 0x000000010d00780c */ /* 0x000fda0003f25270 */
[----:B------:R-:W0:Y:S02]  /*2c20*/  @P1 LDC.64 R20, c[0x0][0x9e8] ;  /* 0x00027a00ff141b82 */ /* 0x000e240000000a00 */
[----:B0-----:R-:W-:-:S05]  /*2c30*/  @P1 IMAD.HI.U32 R4, R5, R20, RZ ;  /* 0x0000001405041227 */ /* 0x001fca00078e00ff */
[----:B------:R-:W-:-:S07]  /*2c40*/  @P1 SHF.R.U32.HI R5, RZ, R21, R4 ;  /* 0x00000015ff051219 */ /* 0x000fce0000011604 */
.L_x_1233:
[----:B------:R-:W-:Y:S05]  /*2c50*/  BSYNC B0 ;  /* 0x0000000000007941 */ /* 0x000fea0003800000 */
.L_x_1231:
[----:B------:R-:W-:-:S05]  /*2c60*/  IMAD R5, R5, R13, R14 ;  /* 0x0000000d05057224 */ /* 0x000fca00078e020e */
[----:B------:R-:W-:Y:S02]  /*2c70*/  VIADDMNMX R0, R5, R13, R0, PT ;  /* 0x0000000d05007246 */ /* 0x000fe40003800100 */
[----:B------:R-:W-:-:S07]  /*2c80*/  VIMNMX R3, R3, R5, !PT ;  /* 0x0000000503037248 */ /* 0x000fce0007fe0100 */
.L_x_1230:
[C---:B------:R-:W-:Y:S01]  /*2c90*/  ISETP.GE.AND P2, PT, R12.reuse, 0x9, PT ;  /* 0x000000090c00780c */ /* 0x040fe20003f46270 */
[----:B------:R-:W0:Y:S01]  /*2ca0*/  SHFL.IDX PT, R5, R2, 0x1, 0x1c1f ;  /* 0x003c1f0002057f89 */ /* 0x000e2200000e0000 */
[----:B------:R-:W-:Y:S01]  /*2cb0*/  ISETP.GE.AND P1, PT, R12, 0x2, PT ;  /* 0x000000020c00780c */ /* 0x000fe20003f26270 */
[----:B------:R-:W-:Y:S01]  /*2cc0*/  UISETP.NE.AND UP0, UPT, UR61, URZ, UPT ;  /* 0x0000003f3d00728c */ /* 0x000fe2000bf05270 */
[C---:B------:R-:W-:Y:S02]  /*2cd0*/  ISETP.GT.AND P3, PT, R3.reuse, 0x8, !P2 ;  /* 0x000000080300780c */ /* 0x040fe40005764270 */
[----:B------:R-:W-:Y:S02]  /*2ce0*/  ISETP.GT.AND P4, PT, R3, 0x1, !P1 ;  /* 0x000000010300780c */ /* 0x000fe40004f84270 */
[----:B------:R-:W-:Y:S02]  /*2cf0*/  ISETP.LT.OR P3, PT, R0, 0x9, P3 ;  /* 0x000000090000780c */ /* 0x000fe40001f61670 */
[----:B------:R-:W-:-:S02]  /*2d00*/  ISETP.GE.AND P5, PT, R12, 0x11, PT ;  /* 0x000000110c00780c */ /* 0x000fc40003fa6270 */
[----:B------:R-:W-:Y:S02]  /*2d10*/  FSEL R15, R28, -INF , !P3 ;  /* 0xff8000001c0f7808 */ /* 0x000fe40005800000 */
[----:B------:R-:W-:Y:S02]  /*2d20*/  ISETP.LT.OR P4, PT, R0, 0x2, P4 ;  /* 0x000000020000780c */ /* 0x000fe40002781670 */
[----:B------:R-:W-:Y:S02]  /*2d30*/  ISETP.GT.AND P3, PT, R3, 0x10, !P5 ;  /* 0x000000100300780c */ /* 0x000fe40006f64270 */
[----:B------:R-:W-:Y:S02]  /*2d40*/  ISETP.GE.AND P6, PT, R12, 0xa, PT ;  /* 0x0000000a0c00780c */ /* 0x000fe40003fc6270 */
[----:B------:R-:W-:Y:S02]  /*2d50*/  FSEL R25, R25, -INF , !P4 ;  /* 0xff80000019197808 */ /* 0x000fe40006000000 */
[----:B------:R-:W-:-:S02]  /*2d60*/  P2R R75, PR, RZ, 0x20 ;  /* 0x00000020ff4b7803 */ /* 0x000fc40000000000 */
[----:B------:R-:W-:Y:S02]  /*2d70*/  ISETP.LT.OR P3, PT, R0, 0x11, P3 ;  /* 0x000000110000780c */ /* 0x000fe40001f61670 */
[C---:B------:R-:W-:Y:S02]  /*2d80*/  ISETP.GT.AND P4, PT, R3.reuse, 0x9, !P6 ;  /* 0x000000090300780c */ /* 0x040fe40007784270 */
        /* <DEDUP_REMOVED lines=28> */
[C---:B------:R-:W-:Y:S02]  /*2f50*/  ISETP.GT.AND P3, PT, R3.reuse, 0x28, !P4 ;  /* 0x000000280300780c */ /* 0x040fe40006764270 */
        /* <DEDUP_REMOVED lines=51> */
[----:B------:R-:W-:-:S04]  /*3290*/  ISETP.GT.AND P4, PT, R3, 0x50, !P3 ;  /* 0x000000500300780c */ /* 0x000fc80005f84270 */
        /* <DEDUP_REMOVED lines=19> */
[----:B0-----:R-:W-:Y:S01]  /*33d0*/  VIADDMNMX R0, R5, R11, R8, PT ;  /* 0x0000000b05007246 */ /* 0x001fe20003800108 */
[----:B------:R-:W-:Y:S01]  /*33e0*/  IMAD.IADD R8, R10, 0x1, R5 ;  /* 0x000000010a087824 */ /* 0x000fe200078e0205 */
[----:B------:R-:W-:Y:S02]  /*33f0*/  FSEL R69, R69, -INF , !P6 ;  /* 0xff80000045457808 */ /* 0x000fe40007000000 */
[----:B------:R-:W-:-:S13]  /*3400*/  PLOP3.LUT P6, PT, PT, PT, UP0, 0x40, 0x0 ;  /* 0x000000000000781c */ /* 0x000fda0003fce808 */
[----:B------:R-:W-:Y:S05]  /*3410*/  @P6 BRA `(.L_x_1234) ;  /* 0x00000000005c6947 */ /* 0x000fea0003800000 */
        /* <DEDUP_REMOVED lines=13> */
.L_x_1236:
[----:B------:R-:W-:Y:S02]  /*34f0*/  ULDC UR4, c[0x0][0x9e4] ;  /* 0x0002790000047ab9 */ /* 0x000fe40000000800 */
[----:B------:R-:W-:-:S05]  /*3500*/  IMAD.U32 R4, RZ, RZ, UR4 ;  /* 0x00000004ff047e24 */ /* 0x000fca000f8e00ff */
[----:B------:R-:W-:-:S13]  /*3510*/  ISETP.NE.AND P6, PT, R4, 0x1, PT ;  /* 0x000000010400780c */ /* 0x000fda0003fc5270 */
[----:B------:R-:W0:Y:S02]  /*3520*/  @P6 LDC.64 R2, c[0x0][0x9e8] ;  /* 0x00027a00ff026b82 */ /* 0x000e240000000a00 */
[----:B0-----:R-:W-:-:S05]  /*3530*/  @P6 IMAD.HI.U32 R2, R5, R2, RZ ;  /* 0x0000000205026227 */ /* 0x001fca00078e00ff */
[----:B------:R-:W-:-:S07]  /*3540*/  @P6 SHF.R.U32.HI R5, RZ, R3, R2 ;  /* 0x00000003ff056219 */ /* 0x000fce0000011602 */
.L_x_1237:
[----:B------:R-:W-:Y:S05]  /*3550*/  BSYNC B0 ;  /* 0x0000000000007941 */ /* 0x000fea0003800000 */
.L_x_1235:
[----:B------:R-:W-:-:S05]  /*3560*/  IMAD R5, R5, R4, R14 ;  /* 0x0000000405057224 */ /* 0x000fca00078e020e */
[----:B------:R-:W-:Y:S02]  /*3570*/  VIADDMNMX R0, R5, R4, R0, PT ;  /* 0x0000000405007246 */ /* 0x000fe40003800100 */
[----:B------:R-:W-:-:S07]  /*3580*/  VIMNMX R8, R8, R5, !PT ;  /* 0x0000000508087248 */ /* 0x000fce0007fe0100 */
.L_x_1234:
[C---:B------:R-:W-:Y:S01]  /*3590*/  ISETP.GT.AND P1, PT, R8.reuse, 0x1, !P1 ;  /* 0x000000010800780c */ /* 0x040fe20004f24270 */
[----:B------:R-:W-:Y:S01]  /*35a0*/  ULDC UR6, c[0x0][0x988] ;  /* 0x0002620000067ab9 */ /* 0x000fe20000000800 */
[----:B------:R-:W-:Y:S01]  /*35b0*/  ISETP.GT.AND P2, PT, R8, 0x8, !P2 ;  /* 0x000000080800780c */ /* 0x000fe20005744270 */
[----:B------:R-:W-:Y:S01]  /*35c0*/  UISETP.NE.AND UP0, UPT, UR61, URZ, UPT ;  /* 0x0000003f3d00728c */ /* 0x000fe2000bf05270 */
        /* <DEDUP_REMOVED lines=8> */
[----:B------:R-:W-:Y:S02]  /*3650*/  FMNMX.FTZ R2, R13, R25, !PT ;  /* 0x000000190d027209 */ /* 0x000fe40007810000 */
[----:B------:R-:W-:-:S02]  /*3660*/  FSEL R31, R31, -INF , !P1 ;  /* 0xff8000001f1f7808 */ /* 0x000fc40004800000 */
[----:B------:R-:W-:Y:S02]  /*3670*/  ISETP.NE.AND P1, PT, R75, RZ, PT ;  /* 0x000000ff4b00720c */ /* 0x000fe40003f25270 */
[----:B------:R-:W-:Y:S02]  /*3680*/  ISETP.NE.AND P6, PT, R32, RZ, PT ;  /* 0x000000ff2000720c */ /* 0x000fe40003fc5270 */
        /* <DEDUP_REMOVED lines=11> */
[----:B------:R-:W-:Y:S02]  /*3740*/  FMNMX.FTZ R2, R36, R3, !PT ;  /* 0x0000000324027209 */ /* 0x000fe40007810000 */
        /* <DEDUP_REMOVED lines=41> */
[----:B------:R-:W-:Y:S01]  /*39e0*/  ISETP.NE.AND P2, PT, R85, RZ, PT ;  /* 0x000000ff5500720c */ /* 0x000fe20003f45270 */
[----:B------:R-:W0:Y:S01]  /*39f0*/  SHFL.BFLY PT, R3, R2, 0x2, 0x1f ;  /* 0x0c401f0002037f89 */ /* 0x000e2200000e0000 */
[----:B------:R-:W-:Y:S02]  /*3a00*/  ISETP.LT.OR P1, PT, R0, 0x31, P1 ;  /* 0x000000310000780c */ /* 0x000fe40000f21670 */
[----:B------:R-:W-:Y:S02]  /*3a10*/  ISETP.NE.AND P6, PT, R20, RZ, PT ;  /* 0x000000ff1400720c */ /* 0x000fe40003fc5270 */
[----:B------:R-:W-:Y:S02]  /*3a20*/  FSEL R50, R50, -INF , !P1 ;  /* 0xff80000032327808 */ /* 0x000fe40004800000 */
[----:B------:R-:W-:-:S02]  /*3a30*/  ISETP.NE.AND P1, PT, R82, RZ, PT ;  /* 0x000000ff5200720c */ /* 0x000fc40003f25270 */
[C---:B------:R-:W-:Y:S02]  /*3a40*/  ISETP.GT.AND P3, PT, R8.reuse, 0x50, !P3 ;  /* 0x000000500800780c */ /* 0x040fe40005f64270 */
[C---:B------:R-:W-:Y:S02]  /*3a50*/  ISETP.GT.AND P1, PT, R8.reuse, 0x31, !P1 ;  /* 0x000000310800780c */ /* 0x040fe40004f24270 */
[----:B------:R-:W-:Y:S02]  /*3a60*/  ISETP.GT.AND P4, PT, R8, 0x51, !P4 ;  /* 0x000000510800780c */ /* 0x000fe40006784270 */
[C---:B------:R-:W-:Y:S02]  /*3a70*/  ISETP.LT.OR P1, PT, R0.reuse, 0x32, P1 ;  /* 0x000000320000780c */ /* 0x040fe40000f21670 */
[----:B------:R-:W-:Y:S02]  /*3a80*/  ISETP.LT.OR P3, PT, R0, 0x51, P3 ;  /* 0x000000510000780c */ /* 0x000fe40001f61670 */
[----:B------:R-:W-:-:S02]  /*3a90*/  FSEL R51, R51, -INF , !P1 ;  /* 0xff80000033337808 */ /* 0x000fc40004800000 */
[----:B------:R-:W-:Y:S02]  /*3aa0*/  ISETP.NE.AND P1, PT, R83, RZ, PT ;  /* 0x000000ff5300720c */ /* 0x000fe40003f25270 */
[C---:B------:R-:W-:Y:S02]  /*3ab0*/  ISETP.GT.AND P5, PT, R8.reuse, 0x58, !P5 ;  /* 0x000000580800780c */ /* 0x040fe40006fa4270 */
[----:B------:R-:W-:Y:S02]  /*3ac0*/  ISETP.GT.AND P1, PT, R8, 0x38, !P1 ;  /* 0x000000380800780c */ /* 0x000fe40004f24270 */
[----:B0-----:R-:W-:Y:S02]  /*3ad0*/  FMNMX.FTZ R5, R2, R3, !PT ;  /* 0x0000000302057209 */ /* 0x001fe40007810000 */
[C---:B------:R-:W-:Y:S02]  /*3ae0*/  ISETP.LT.OR P1, PT, R0.reuse, 0x39, P1 ;  /* 0x000000390000780c */ /* 0x040fe40000f21670 */
[----:B------:R-:W-:Y:S01]  /*3af0*/  ISETP.LT.OR P4, PT, R0, 0x52, P4 ;  /* 0x000000520000780c */ /* 0x000fe20002781670 */
[----:B------:R-:W0:Y:S01]  /*3b00*/  SHFL.BFLY PT, R4, R5, 0x1, 0x1f ;  /* 0x0c201f0005047f89 */ /* 0x000e2200000e0000 */
[----:B------:R-:W-:-:S02]  /*3b10*/  FSEL R54, R54, -INF , !P1 ;  /* 0xff80000036367808 */ /* 0x000fc40004800000 */
[----:B------:R-:W-:Y:S02]  /*3b20*/  ISETP.NE.AND P1, PT, R84, RZ, PT ;  /* 0x000000ff5400720c */ /* 0x000fe40003f25270 */
[----:B------:R-:W-:Y:S02]  /*3b30*/  FSEL R66, R66, -INF , !P3 ;  /* 0xff80000042427808 */ /* 0x000fe40005800000 */
[----:B------:R-:W-:Y:S02]  /*3b40*/  ISETP.GT.AND P1, PT, R8, 0x39, !P1 ;  /* 0x000000390800780c */ /* 0x000fe40004f24270 */
[C---:B------:R-:W-:Y:S02]  /*3b50*/  ISETP.LT.OR P5, PT, R0.reuse, 0x59, P5 ;  /* 0x000000590000780c */ /* 0x040fe40002fa1670 */
[----:B------:R-:W-:Y:S02]  /*3b60*/  ISETP.LT.OR P1, PT, R0, 0x3a, P1 ;  /* 0x0000003a0000780c */ /* 0x000fe40000f21670 */
[----:B------:R-:W-:-:S02]  /*3b70*/  FSEL R67, R67, -INF , !P4 ;  /* 0xff80000043437808 */ /* 0x000fc40006000000 */
[----:B------:R-:W-:Y:S02]  /*3b80*/  FSEL R55, R55, -INF , !P1 ;  /* 0xff80000037377808 */ /* 0x000fe40004800000 */
[----:B------:R-:W-:Y:S02]  /*3b90*/  ISETP.GT.AND P1, PT, R8, 0x40, !P2 ;  /* 0x000000400800780c */ /* 0x000fe40005724270 */
[----:B------:R-:W-:Y:S02]  /*3ba0*/  ISETP.NE.AND P2, PT, R88, RZ, PT ;  /* 0x000000ff5800720c */ /* 0x000fe40003f45270 */
[----:B------:R-:W-:Y:S02]  /*3bb0*/  ISETP.LT.OR P1, PT, R0, 0x41, P1 ;  /* 0x000000410000780c */ /* 0x000fe40000f21670 */
[----:B------:R-:W-:Y:S02]  /*3bc0*/  ISETP.GT.AND P2, PT, R8, 0x49, !P2 ;  /* 0x000000490800780c */ /* 0x000fe40005744270 */
[----:B------:R-:W-:-:S02]  /*3bd0*/  FSEL R58, R58, -INF , !P1 ;  /* 0xff8000003a3a7808 */ /* 0x000fc40004800000 */
[----:B------:R-:W-:Y:S02]  /*3be0*/  ISETP.GT.AND P1, PT, R8, RZ, !P6 ;  /* 0x000000ff0800720c */ /* 0x000fe40007724270 */
[----:B0-----:R-:W-:Y:S02]  /*3bf0*/  FMNMX.FTZ R4, R5, R4, !PT ;  /* 0x0000000405047209 */ /* 0x001fe40007810000 */
[----:B------:R-:W-:Y:S02]  /*3c00*/  ISETP.LT.OR P1, PT, R0, 0x1, P1 ;  /* 0x000000010000780c */ /* 0x000fe40000f21670 */
[----:B------:R-:W-:Y:S01]  /*3c10*/  ISETP.NE.AND P6, PT, R86, RZ, PT ;  /* 0x000000ff5600720c */ /* 0x000fe20003fc5270 */
[----:B------:R-:W-:Y:S01]  /*3c20*/  FMUL.FTZ R3, R4, UR6 ;  /* 0x0000000604037c20 */ /* 0x000fe20008410000 */
[----:B------:R-:W-:Y:S02]  /*3c30*/  FSEL R26, R26, -INF , !P1 ;  /* 0xff8000001a1a7808 */ /* 0x000fe40004800000 */
[----:B------:R-:W-:-:S02]  /*3c40*/  FSETP.NEU.FTZ.AND P1, PT, R4, -INF , PT ;  /* 0xff8000000400780b */ /* 0x000fc40003f3d000 */
[----:B------:R-:W-:Y:S02]  /*3c50*/  ISETP.LT.OR P2, PT, R0, 0x4a, P2 ;  /* 0x0000004a0000780c */ /* 0x000fe40001741670 */
[----:B------:R-:W-:Y:S02]  /*3c60*/  FSEL R10, R3, RZ, P1 ;  /* 0x000000ff030a7208 */ /* 0x000fe40000800000 */
[----:B------:R-:W-:Y:S02]  /*3c70*/  FMNMX.FTZ R3, R26, R27, !PT ;  /* 0x0000001b1a037209 */ /* 0x000fe40007810000 */
[----:B------:R-:W-:Y:S01]  /*3c80*/  ISETP.GT.AND P1, PT, R8, 0x41, !P6 ;  /* 0x000000410800780c */ /* 0x000fe20007724270 */
[--C-:B------:R-:W-:Y:S01]  /*3c90*/  FFMA.FTZ R188, R13, UR6, -R10.reuse ;  /* 0x000000060dbc7c23 */ /* 0x100fe2000801080a */
[----:B------:R-:W-:Y:S01]  /*3ca0*/  FMNMX.FTZ R2, R30, R3, !PT ;  /* 0x000000031e027209 */ /* 0x000fe20007810000 */
[--C-:B------:R-:W-:Y:S01]  /*3cb0*/  FFMA.FTZ R5, R25, UR6, -R10.reuse ;  /* 0x0000000619057c23 */ /* 0x100fe2000801080a */
[----:B------:R-:W-:Y:S01]  /*3cc0*/  ISETP.LT.OR P1, PT, R0, 0x42, P1 ;  /* 0x000000420000780c */ /* 0x000fe20000f21670 */
[--C-:B------:R-:W-:Y:S01]  /*3cd0*/  FFMA.FTZ R190, R15, UR6, -R10.reuse ;  /* 0x000000060fbe7c23 */ /* 0x100fe2000801080a */
[----:B------:R-:W-:Y:S01]  /*3ce0*/  FMNMX.FTZ R3, R31, R2, !PT ;  /* 0x000000021f037209 */ /* 0x000fe20007810000 */
[----:B------:R-:W-:Y:S01]  /*3cf0*/  MUFU.EX2 R188, R188 ;  /* 0x000000bc00bc7308 */ /* 0x000fe20000000800 */
[----:B------:R-:W-:Y:S01]  /*3d00*/  FSEL R59, R59, -INF , !P1 ;  /* 0xff8000003b3b7808 */ /* 0x000fe20004800000 */
[--C-:B------:R-:W-:Y:S01]  /*3d10*/  FFMA.FTZ R11, R29, UR6, -R10.reuse ;  /* 0x000000061d0b7c23 */ /* 0x100fe2000801080a */
[----:B------:R-:W-:Y:S01]  /*3d20*/  FMNMX.FTZ R2, R34, R3, !PT ;  /* 0x0000000322027209 */ /* 0x000fe20007810000 */
[--C-:B------:R-:W-:Y:S01]  /*3d30*/  FFMA.FTZ R184, R21, UR6, -R10.reuse ;  /* 0x0000000615b87c23 */ /* 0x100fe2000801080a */
[----:B------:R-:W-:Y:S01]  /*3d40*/  ISETP.NE.AND P1, PT, R87, RZ, PT ;  /* 0x000000ff5700720c */ /* 0x000fe20003f25270 */
[--C-:B------:R-:W-:Y:S01]  /*3d50*/  FFMA.FTZ R13, R33, UR6, -R10.reuse ;  /* 0x00000006210d7c23 */ /* 0x100fe2000801080a */
[----:B------:R-:W-:Y:S01]  /*3d60*/  FMNMX.FTZ R3, R35, R2, !PT ;  /* 0x0000000223037209 */ /* 0x000fe20007810000 */
[----:B------:R-:W0:Y:S01]  /*3d70*/  MUFU.EX2 R5, R5 ;  /* 0x0000000500057308 */ /* 0x000e220000000800 */
        /* <DEDUP_REMOVED lines=12> */
[----:B------:R-:W-:Y:S01]  /*3e40*/  FSEL R63, R63, -INF , !P2 ;  /* 0xff8000003f3f7808 */ /* 0x000fe20005000000 */
[--C-:B------:R-:W-:Y:S01]  /*3e50*/  FFMA.FTZ R45, R45, UR6, -R10.reuse ;  /* 0x000000062d2d7c23 */ /* 0x100fe2000801080a */
[----:B------:R-:W-:Y:S01]  /*3e60*/  FMNMX.FTZ R3, R43, R2, !PT ;  /* 0x000000022b037209 */ /* 0x000fe20007810000 */
[----:B------:R-:W-:Y:S01]  /*3e70*/  MUFU.EX2 R11, R11 ;  /* 0x0000000b000b7308 */ /* 0x000fe20000000800 */
[----:B------:R-:W-:Y:S01]  /*3e80*/  ISETP.NE.AND P6, PT, R12, RZ, PT ;  /* 0x000000ff0c00720c */ /* 0x000fe20003fc5270 */
[----:B0-----:R-:W-:Y:S01]  /*3e90*/  FADD.FTZ R25, R188, R5 ;  /* 0x00000005bc197221 */ /* 0x001fe20000010000 */
[----:B------:R-:W-:Y:S01]  /*3ea0*/  FMNMX.FTZ R2, R46, R3, !PT ;  /* 0x000000032e027209 */ /* 0x000fe20007810000 */
[--C-:B------:R-:W-:Y:S01]  /*3eb0*/  FFMA.FTZ R48, R48, UR6, -R10.reuse ;  /* 0x0000000630307c23 */ /* 0x100fe2000801080a */
[----:B------:R-:W-:Y:S01]  /*3ec0*/  ISETP.GT.AND P6, PT, R8, 0x59, !P6 ;  /* 0x000000590800780c */ /* 0x000fe200077c4270 */
[--C-:B------:R-:W-:Y:S01]  /*3ed0*/  FFMA.FTZ R49, R49, UR6, -R10.reuse ;  /* 0x0000000631317c23 */ /* 0x100fe2000801080a */
[----:B------:R-:W-:Y:S01]  /*3ee0*/  FMNMX.FTZ R3, R47, R2, !PT ;  /* 0x000000022f037209 */ /* 0x000fe20007810000 */
[----:B------:R-:W-:Y:S01]  /*3ef0*/  MUFU.EX2 R184, R184 ;  /* 0x000000b800b87308 */ /* 0x000fe20000000800 */
[----:B------:R-:W-:Y:S01]  /*3f00*/  ISETP.LT.OR P6, PT, R0, 0x5a, P6 ;  /* 0x0000005a0000780c */ /* 0x000fe200037c1670 */
[--C-:B------:R-:W-:Y:S01]  /*3f10*/  FFMA.FTZ R52, R52, UR6, -R10.reuse ;  /* 0x0000000634347c23 */ /* 0x100fe2000801080a */
[----:B------:R-:W-:Y:S01]  /*3f20*/  FMNMX.FTZ R2, R50, R3, !PT ;  /* 0x0000000332027209 */ /* 0x000fe20007810000 */
[--C-:B------:R-:W-:Y:S01]  /*3f30*/  FFMA.FTZ R53, R53, UR6, -R10.reuse ;  /* 0x0000000635357c23 */ /* 0x100fe2000801080a */
[----:B------:R-:W-:Y:S01]  /*3f40*/  FSEL R70, R70, -INF , !P5 ;  /* 0xff80000046467808 */ /* 0x000fe20006800000 */
[--C-:B------:R-:W-:Y:S01]  /*3f50*/  FFMA.FTZ R56, R56, UR6, -R10.reuse ;  /* 0x0000000638387c23 */ /* 0x100fe2000801080a */
[----:B------:R-:W-:Y:S01]  /*3f60*/  FMNMX.FTZ R3, R51, R2, !PT ;  /* 0x0000000233037209 */ /* 0x000fe20007810000 */
[----:B------:R-:W-:Y:S01]  /*3f70*/  MUFU.EX2 R13, R13 ;  /* 0x0000000d000d7308 */ /* 0x000fe20000000800 */
[----:B------:R-:W-:Y:S01]  /*3f80*/  FSEL R71, R71, -INF , !P6 ;  /* 0xff80000047477808 */ /* 0x000fe20007000000 */
[--C-:B------:R-:W-:Y:S01]  /*3f90*/  FFMA.FTZ R57, R57, UR6, -R10.reuse ;  /* 0x0000000639397c23 */ /* 0x100fe2000801080a */
[----:B------:R-:W-:Y:S01]  /*3fa0*/  FMNMX.FTZ R2, R54, R3, !PT ;  /* 0x0000000336027209 */ /* 0x000fe20007810000 */
[--C-:B------:R-:W-:Y:S01]  /*3fb0*/  FFMA.FTZ R60, R60, UR6, -R10.reuse ;  /* 0x000000063c3c7c23 */ /* 0x100fe2000801080a */
[----:B------:R-:W-:Y:S01]  /*3fc0*/  F2FP.F16.F32.PACK_AB R188, R5, R188 ;  /* 0x000000bc05bc723e */ /* 0x000fe200000000ff */
[--C-:B------:R-:W-:Y:S01]  /*3fd0*/  FFMA.FTZ R61, R61, UR6, -R10.reuse ;  /* 0x000000063d3d7c23 */ /* 0x100fe2000801080a */
[----:B------:R-:W-:Y:S01]  /*3fe0*/  FMNMX.FTZ R3, R55, R2, !PT ;  /* 0x0000000237037209 */ /* 0x000fe20007810000 */
[----:B------:R-:W-:Y:S01]  /*3ff0*/  MUFU.EX2 R186, R186 ;  /* 0x000000ba00ba7308 */ /* 0x000fe20000000800 */
[----:B------:R-:W-:Y:S01]  /*4000*/  R2UR UR4, R22 ;  /* 0x00000000160472ca */ /* 0x000fe200000e0000 */
[--C-:B------:R-:W-:Y:S01]  /*4010*/  FFMA.FTZ R64, R64, UR6, -R10.reuse ;  /* 0x0000000640407c23 */ /* 0x100fe2000801080a */
[----:B------:R-:W-:Y:S01]  /*4020*/  FMNMX.FTZ R2, R58, R3, !PT ;  /* 0x000000033a027209 */ /* 0x000fe20007810000 */
[--C-:B------:R-:W-:Y:S01]  /*4030*/  FFMA.FTZ R65, R65, UR6, -R10.reuse ;  /* 0x0000000641417c23 */ /* 0x100fe2000801080a */
[----:B------:R-:W-:Y:S01]  /*4040*/  R2UR UR7, R23 ;  /* 0x00000000170772ca */ /* 0x000fe200000e0000 */
[--C-:B------:R-:W-:Y:S01]  /*4050*/  FFMA.FTZ R68, R68, UR6, -R10.reuse ;  /* 0x0000000644447c23 */ /* 0x100fe2000801080a */
[----:B------:R-:W-:Y:S01]  /*4060*/  FMNMX.FTZ R3, R59, R2, !PT ;  /* 0x000000023b037209 */ /* 0x000fe20007810000 */
[----:B------:R-:W-:Y:S01]  /*4070*/  MUFU.EX2 R15, R15 ;  /* 0x0000000f000f7308 */ /* 0x000fe20000000800 */
[----:B------:R-:W-:Y:S01]  /*4080*/  FFMA.FTZ R10, R69, UR6, -R10 ;  /* 0x00000006450a7c23 */ /* 0x000fe2000801080a */
[----:B------:R-:W-:Y:S01]  /*4090*/  R2UR UR11, R73 ;  /* 0x00000000490b72ca */ /* 0x000fe200000e0000 */
[----:B------:R-:W-:Y:S01]  /*40a0*/  VIADD R12, R72, 0xfffffffe ;  /* 0xfffffffe480c7836 */ /* 0x000fe20000000000 */
[----:B------:R-:W-:-:S02]  /*40b0*/  FMNMX.FTZ R2, R62, R3, !PT ;  /* 0x000000033e027209 */ /* 0x000fc40007810000 */
[----:B------:R-:W-:Y:S02]  /*40c0*/  UISETP.NE.AND UP1, UPT, UR4, URZ, UPT ;  /* 0x0000003f0400728c */ /* 0x000fe4000bf25270 */
[----:B------:R-:W-:Y:S01]  /*40d0*/  FMNMX.FTZ R3, R63, R2, !PT ;  /* 0x000000023f037209 */ /* 0x000fe20007810000 */
[----:B------:R-:W-:Y:S03]  /*40e0*/  MUFU.EX2 R40, R40 ;  /* 0x0000002800287308 */ /* 0x000fe60000000800 */
[----:B------:R-:W-:-:S04]  /*40f0*/  FMNMX.FTZ R2, R66, R3, !PT ;  /* 0x0000000342027209 */ /* 0x000fc80007810000 */
[----:B------:R-:W-:Y:S01]  /*4100*/  FMNMX.FTZ R3, R67, R2, !PT ;  /* 0x0000000243037209 */ /* 0x000fe20007810000 */
[----:B------:R-:W0:Y:S01]  /*4110*/  MUFU.EX2 R41, R41 ;  /* 0x0000002900297308 */ /* 0x000e220000000800 */
[----:B------:R-:W-:Y:S01]  /*4120*/  @UP1 ULDC UR4, c[0x0][0x44c] ;  /* 0x0001130000041ab9 */ /* 0x000fe20000000800 */
[----:B------:R-:W-:Y:S01]  /*4130*/  @UP1 ULDC UR15, c[0x0][0x450] ;  /* 0x00011400000f1ab9 */ /* 0x000fe20000000800 */
[----:B------:R-:W-:Y:S01]  /*4140*/  FMNMX.FTZ R0, R70, R3, !PT ;  /* 0x0000000346007209 */ /* 0x000fe20007810000 */
[----:B------:R-:W-:-:S03]  /*4150*/  UIMAD.WIDE.U32 UR4, UR7, UR4, URZ ;  /* 0x00000004070472a5 */ /* 0x000fc6000f8e003f */
[----:B------:R-:W-:Y:S01]  /*4160*/  FMNMX.FTZ R0, R71, R0, !PT ;  /* 0x0000000047007209 */ /* 0x000fe20007810000 */
[----:B------:R-:W-:Y:S01]  /*4170*/  MUFU.EX2 R44, R44 ;  /* 0x0000002c002c7308 */ /* 0x000fe20000000800 */
[----:B------:R-:W-:-:S03]  /*4180*/  @UP1 USHF.R.U32.HI UR7, URZ, UR15, UR5 ;  /* 0x0000000f3f071299 */ /* 0x000fc60008011605 */
[----:B------:R-:W1:Y:S01]  /*4190*/  SHFL.BFLY PT, R3, R0, 0x2, 0x1f ;  /* 0x0c401f0000037f89 */ /* 0x000e6200000e0000 */
[----:B------:R-:W-:-:S03]  /*41a0*/  UIADD3 UR4, UR11, UR7, URZ ;  /* 0x000000070b047290 */ /* 0x000fc6000fffe03f */
[----:B------:R-:W2:Y:S01]  /*41b0*/  MUFU.EX2 R45, R45 ;  /* 0x0000002d002d7308 */ /* 0x000ea20000000800 */
[----:B------:R-:W-:Y:S01]  /*41c0*/  UIADD3 UR7, UR4, UR10, URZ ;  /* 0x0000000a04077290 */ /* 0x000fe2000fffe03f */
[----:B0-----:R-:W-:-:S06]  /*41d0*/  F2FP.F16.F32.PACK_AB R180, R41, R40 ;  /* 0x0000002829b4723e */ /* 0x001fcc00000000ff */
[----:B------:R-:W-:Y:S08]  /*41e0*/  MUFU.EX2 R48, R48 ;  /* 0x0000003000307308 */ /* 0x000ff00000000800 */
[----:B------:R-:W0:Y:S01]  /*41f0*/  MUFU.EX2 R49, R49 ;  /* 0x0000003100317308 */ /* 0x000e220000000800 */
[----:B--2---:R-:W-:Y:S02]  /*4200*/  F2FP.F16.F32.PACK_AB R182, R45, R44 ;  /* 0x0000002c2db6723e */ /* 0x004fe400000000ff */
[----:B-1----:R-:W-:-:S05]  /*4210*/  FMNMX.FTZ R2, R0, R3, !PT ;  /* 0x0000000300027209 */ /* 0x002fca0007810000 */
[----:B------:R-:W-:Y:S01]  /*4220*/  MUFU.EX2 R52, R52 ;  /* 0x0000003400347308 */ /* 0x000fe20000000800 */
[----:B------:R-:W1:Y:S07]  /*4230*/  SHFL.BFLY PT, R3, R2, 0x1, 0x1f ;  /* 0x0c201f0002037f89 */ /* 0x000e6e00000e0000 */
[----:B------:R-:W2:Y:S01]  /*4240*/  MUFU.EX2 R53, R53 ;  /* 0x0000003500357308 */ /* 0x000ea20000000800 */
[----:B0-----:R-:W-:-:S07]  /*4250*/  F2FP.F16.F32.PACK_AB R176, R49, R48 ;  /* 0x0000003031b0723e */ /* 0x001fce00000000ff */
[----:B------:R-:W-:Y:S08]  /*4260*/  MUFU.EX2 R56, R56 ;  /* 0x0000003800387308 */ /* 0x000ff00000000800 */
[----:B------:R-:W-:Y:S01]  /*4270*/  MUFU.EX2 R57, R57 ;  /* 0x0000003900397308 */ /* 0x000fe20000000800 */
[----:B-1----:R-:W-:Y:S01]  /*4280*/  FMNMX.FTZ R3, R2, R3, !PT ;  /* 0x0000000302037209 */ /* 0x002fe20007810000 */
[----:B------:R-:W-:Y:S01]  /*4290*/  FADD.FTZ R2, R190, R25 ;  /* 0x00000019be027221 */ /* 0x000fe20000010000 */
[----:B------:R-:W-:-:S02]  /*42a0*/  F2FP.F16.F32.PACK_AB R190, R11, R190 ;  /* 0x000000be0bbe723e */ /* 0x000fc400000000ff */
[C---:B------:R-:W-:Y:S01]  /*42b0*/  FSETP.NEU.FTZ.AND P1, PT, R3.reuse, -INF , PT ;  /* 0xff8000000300780b */ /* 0x040fe20003f3d000 */
[----:B------:R-:W-:Y:S01]  /*42c0*/  FMUL.FTZ R0, R3, UR6 ;  /* 0x0000000603007c20 */ /* 0x000fe20008410000 */
[----:B------:R-:W-:Y:S01]  /*42d0*/  FADD.FTZ R25, R11, R2 ;  /* 0x000000020b197221 */ /* 0x000fe20000010000 */
[----:B------:R-:W-:Y:S01]  /*42e0*/  MUFU.EX2 R60, R60 ;  /* 0x0000003c003c7308 */ /* 0x000fe20000000800 */
[----:B--2---:R-:W-:Y:S02]  /*42f0*/  F2FP.F16.F32.PACK_AB R178, R53, R52 ;  /* 0x0000003435b2723e */ /* 0x004fe400000000ff */
[----:B------:R-:W-:Y:S01]  /*4300*/  FSEL R0, R0, RZ, P1 ;  /* 0x000000ff00007208 */ /* 0x000fe20000800000 */
[----:B------:R-:W-:Y:S01]  /*4310*/  FADD.FTZ R2, R184, R25 ;  /* 0x00000019b8027221 */ /* 0x000fe20000010000 */
[----:B------:R-:W-:Y:S02]  /*4320*/  PLOP3.LUT P1, PT, PT, PT, UP0, 0x40, 0x0 ;  /* 0x000000000000781c */ /* 0x000fe40003f2e808 */
[----:B------:R-:W-:Y:S01]  /*4330*/  F2FP.F16.F32.PACK_AB R184, R13, R184 ;  /* 0x000000b80db8723e */ /* 0x000fe200000000ff */
[--C-:B------:R-:W-:Y:S01]  /*4340*/  FFMA.FTZ R26, R26, UR6, -R0.reuse ;  /* 0x000000061a1a7c23 */ /* 0x100fe20008010800 */
[--C-:B------:R-:W-:Y:S01]  /*4350*/  FFMA.FTZ R27, R27, UR6, -R0.reuse ;  /* 0x000000061b1b7c23 */ /* 0x100fe20008010800 */
[--C-:B------:R-:W-:Y:S01]  /*4360*/  FFMA.FTZ R30, R30, UR6, -R0.reuse ;  /* 0x000000061e1e7c23 */ /* 0x100fe20008010800 */
[----:B------:R-:W-:Y:S01]  /*4370*/  FFMA.FTZ R31, R31, UR6, -R0 ;  /* 0x000000061f1f7c23 */ /* 0x000fe20008010800 */
[----:B------:R-:W-:Y:S01]  /*4380*/  FADD.FTZ R25, R13, R2 ;  /* 0x000000020d197221 */ /* 0x000fe20000010000 */
[--C-:B------:R-:W-:Y:S01]  /*4390*/  FFMA.FTZ R34, R34, UR6, -R0.reuse ;  /* 0x0000000622227c23 */ /* 0x100fe20008010800 */
[----:B------:R-:W-:Y:S01]  /*43a0*/  MUFU.EX2 R26, R26 ;  /* 0x0000001a001a7308 */ /* 0x000fe20000000800 */
[--C-:B------:R-:W-:Y:S01]  /*43b0*/  FFMA.FTZ R35, R35, UR6, -R0.reuse ;  /* 0x0000000623237c23 */ /* 0x100fe20008010800 */
[----:B------:R-:W-:Y:S01]  /*43c0*/  FADD.FTZ R2, R186, R25 ;  /* 0x00000019ba027221 */ /* 0x000fe20000010000 */
[--C-:B------:R-:W-:Y:S01]  /*43d0*/  FFMA.FTZ R38, R38, UR6, -R0.reuse ;  /* 0x0000000626267c23 */ /* 0x100fe20008010800 */
[--C-:B------:R-:W-:Y:S01]  /*43e0*/  FFMA.FTZ R39, R39, UR6, -R0.reuse ;  /* 0x0000000627277c23 */ /* 0x100fe20008010800 */
[----:B------:R-:W-:Y:S01]  /*43f0*/  FFMA.FTZ R42, R42, UR6, -R0 ;  /* 0x000000062a2a7c23 */ /* 0x000fe20008010800 */
[----:B------:R-:W-:Y:S01]  /*4400*/  FADD.FTZ R25, R15, R2 ;  /* 0x000000020f197221 */ /* 0x000fe20000010000 */
[--C-:B------:R-:W-:Y:S01]  /*4410*/  FFMA.FTZ R43, R43, UR6, -R0.reuse ;  /* 0x000000062b2b7c23 */ /* 0x100fe20008010800 */
[----:B------:R-:W0:Y:S01]  /*4420*/  MUFU.EX2 R27, R27 ;  /* 0x0000001b001b7308 */ /* 0x000e220000000800 */
[--C-:B------:R-:W-:Y:S01]  /*4430*/  FFMA.FTZ R46, R46, UR6, -R0.reuse ;  /* 0x000000062e2e7c23 */ /* 0x100fe20008010800 */
[----:B------:R-:W-:Y:S01]  /*4440*/  FADD.FTZ R2, R40, R25 ;  /* 0x0000001928027221 */ /* 0x000fe20000010000 */
[--C-:B------:R-:W-:Y:S01]  /*4450*/  FFMA.FTZ R47, R47, UR6, -R0.reuse ;  /* 0x000000062f2f7c23 */ /* 0x100fe20008010800 */
[--C-:B------:R-:W-:Y:S01]  /*4460*/  FFMA.FTZ R50, R50, UR6, -R0.reuse ;  /* 0x0000000632327c23 */ /* 0x100fe20008010800 */
[----:B------:R-:W-:Y:S01]  /*4470*/  FFMA.FTZ R51, R51, UR6, -R0 ;  /* 0x0000000633337c23 */ /* 0x000fe20008010800 */
[----:B------:R-:W-:Y:S01]  /*4480*/  FADD.FTZ R29, R41, R2 ;  /* 0x00000002291d7221 */ /* 0x000fe20000010000 */
[--C-:B------:R-:W-:Y:S01]  /*4490*/  FFMA.FTZ R54, R54, UR6, -R0.reuse ;  /* 0x0000000636367c23 */ /* 0x100fe20008010800 */
[----:B------:R-:W1:Y:S01]  /*44a0*/  MUFU.EX2 R30, R30 ;  /* 0x0000001e001e7308 */ /* 0x000e620000000800 */
[--C-:B------:R-:W-:Y:S01]  /*44b0*/  FFMA.FTZ R55, R55, UR6, -R0.reuse ;  /* 0x0000000637377c23 */ /* 0x100fe20008010800 */
[----:B------:R-:W-:Y:S01]  /*44c0*/  FADD.FTZ R8, R44, R29 ;  /* 0x0000001d2c087221 */ /* 0x000fe20000010000 */
[--C-:B------:R-:W-:Y:S01]  /*44d0*/  FFMA.FTZ R58, R58, UR6, -R0.reuse ;  /* 0x000000063a3a7c23 */ /* 0x100fe20008010800 */
[--C-:B------:R-:W-:Y:S01]  /*44e0*/  FFMA.FTZ R59, R59, UR6, -R0.reuse ;  /* 0x000000063b3b7c23 */ /* 0x100fe20008010800 */
[----:B------:R-:W-:Y:S01]  /*44f0*/  FFMA.FTZ R62, R62, UR6, -R0 ;  /* 0x000000063e3e7c23 */ /* 0x000fe20008010800 */
[----:B------:R-:W-:Y:S01]  /*4500*/  FADD.FTZ R29, R45, R8 ;  /* 0x000000082d1d7221 */ /* 0x000fe20000010000 */
[--C-:B------:R-:W-:Y:S01]  /*4510*/  FFMA.FTZ R63, R63, UR6, -R0.reuse ;  /* 0x000000063f3f7c23 */ /* 0x100fe20008010800 */
[----:B------:R-:W2:Y:S01]  /*4520*/  MUFU.EX2 R31, R31 ;  /* 0x0000001f001f7308 */ /* 0x000ea20000000800 */
[----:B0-----:R-:W-:Y:S01]  /*4530*/  FADD.FTZ R25, R26, R27 ;  /* 0x0000001b1a197221 */ /* 0x001fe20000010000 */
[----:B------:R-:W-:Y:S01]  /*4540*/  FADD.FTZ R8, R48, R29 ;  /* 0x0000001d30087221 */ /* 0x000fe20000010000 */
[--C-:B------:R-:W-:Y:S01]  /*4550*/  FFMA.FTZ R66, R66, UR6, -R0.reuse ;  /* 0x0000000642427c23 */ /* 0x100fe20008010800 */
[--C-:B------:R-:W-:Y:S01]  /*4560*/  FFMA.FTZ R67, R67, UR6, -R0.reuse ;  /* 0x0000000643437c23 */ /* 0x100fe20008010800 */
[----:B------:R-:W-:Y:S01]  /*4570*/  FFMA.FTZ R70, R70, UR6, -R0 ;  /* 0x0000000646467c23 */ /* 0x000fe20008010800 */
[----:B------:R-:W-:Y:S01]  /*4580*/  FADD.FTZ R29, R49, R8 ;  /* 0x00000008311d7221 */ /* 0x000fe20000010000 */
[----:B------:R-:W-:Y:S01]  /*4590*/  FFMA.FTZ R0, R71, UR6, -R0 ;  /* 0x0000000647007c23 */ /* 0x000fe20008010800 */
[----:B------:R-:W0:Y:S01]  /*45a0*/  MUFU.EX2 R34, R34 ;  /* 0x0000002200227308 */ /* 0x000e220000000800 */
[----:B-1----:R-:W-:Y:S01]  /*45b0*/  FADD.FTZ R2, R30, R25 ;  /* 0x000000191e027221 */ /* 0x002fe20000010000 */
[----:B------:R-:W-:Y:S01]  /*45c0*/  FADD.FTZ R8, R52, R29 ;  /* 0x0000001d34087221 */ /* 0x000fe20000010000 */
[----:B------:R-:W-:-:S02]  /*45d0*/  F2FP.F16.F32.PACK_AB R186, R15, R186 ;  /* 0x000000ba0fba723e */ /* 0x000fc400000000ff */
[----:B------:R-:W-:Y:S01]  /*45e0*/  F2FP.F16.F32.PACK_AB R172, R57, R56 ;  /* 0x0000003839ac723e */ /* 0x000fe200000000ff */
[----:B------:R-:W-:Y:S01]  /*45f0*/  FADD.FTZ R29, R53, R8 ;  /* 0x00000008351d7221 */ /* 0x000fe20000010000 */
[----:B------:R-:W-:Y:S01]  /*4600*/  F2FP.F16.F32.PACK_AB R189, R27, R26 ;  /* 0x0000001a1bbd723e */ /* 0x000fe200000000ff */
[----:B------:R-:W1:Y:S01]  /*4610*/  MUFU.EX2 R35, R35 ;  /* 0x0000002300237308 */ /* 0x000e620000000800 */
[C---:B--2---:R-:W-:Y:S01]  /*4620*/  FADD.FTZ R25, R31.reuse, R2 ;  /* 0x000000021f197221 */ /* 0x044fe20000010000 */
[----:B------:R-:W-:Y:S01]  /*4630*/  FADD.FTZ R8, R56, R29 ;  /* 0x0000001d38087221 */ /* 0x000fe20000010000 */
[----:B------:R-:W-:-:S03]  /*4640*/  F2FP.F16.F32.PACK_AB R191, R31, R30 ;  /* 0x0000001e1fbf723e */ /* 0x000fc600000000ff */
[----:B------:R-:W-:Y:S02]  /*4650*/  FADD.FTZ R11, R57, R8 ;  /* 0x00000008390b7221 */ /* 0x000fe40000010000 */
[----:B------:R-:W2:Y:S01]  /*4660*/  MUFU.EX2 R38, R38 ;  /* 0x0000002600267308 */ /* 0x000ea20000000800 */
[----:B0-----:R-:W-:Y:S01]  /*4670*/  FADD.FTZ R2, R34, R25 ;  /* 0x0000001922027221 */ /* 0x001fe20000010000 */
[----:B------:R-:W-:-:S06]  /*4680*/  FADD.FTZ R8, R60, R11 ;  /* 0x0000000b3c087221 */ /* 0x000fcc0000010000 */
        /* <DEDUP_REMOVED lines=9> */
[----:B-1----:R-:W-:-:S07]  /*4720*/  FADD.FTZ R2, R42, R25 ;  /* 0x000000192a027221 */ /* 0x002fce0000010000 */
[----:B------:R-:W1:Y:S01]  /*4730*/  MUFU.EX2 R47, R47 ;  /* 0x0000002f002f7308 */ /* 0x000e620000000800 */
[C---:B--2---:R-:W-:Y:S01]  /*4740*/  FADD.FTZ R5, R43.reuse, R2 ;  /* 0x000000022b057221 */ /* 0x044fe20000010000 */
[----:B------:R-:W-:-:S06]  /*4750*/  F2FP.F16.F32.PACK_AB R181, R43, R42 ;  /* 0x0000002a2bb5723e */ /* 0x000fcc00000000ff */
        /* <DEDUP_REMOVED lines=36> */
[C---:B--2---:R-:W-:Y:S01]  /*49a0*/  FADD.FTZ R11, R65.reuse, R8 ;  /* 0x00000008410b7221 */ /* 0x044fe20000010000 */
[----:B------:R-:W-:-:S06]  /*49b0*/  F2FP.F16.F32.PACK_AB R168, R65, R64 ;  /* 0x0000004041a8723e */ /* 0x000fcc00000000ff */
[----:B------:R0:W2:Y:S08]  /*49c0*/  MUFU.EX2 R171, R0 ;  /* 0x0000000000ab7308 */ /* 0x0000b00000000800 */
[----:B------:R-:W3:Y:S01]  /*49d0*/  MUFU.EX2 R21, R10 ;  /* 0x0000000a00157308 */ /* 0x000ee20000000800 */
[----:B0-----:R-:W-:Y:S01]  /*49e0*/  FADD.FTZ R0, R70, R5 ;  /* 0x0000000546007221 */ /* 0x001fe20000010000 */
[----:B-1----:R-:W-:-:S03]  /*49f0*/  FADD.FTZ R8, R68, R11 ;  /* 0x0000000b44087221 */ /* 0x002fc60000010000 */
[C---:B--2---:R-:W-:Y:S01]  /*4a00*/  FADD.FTZ R5, R171.reuse, R0 ;  /* 0x00000000ab057221 */ /* 0x044fe20000010000 */
[----:B------:R-:W-:Y:S01]  /*4a10*/  F2FP.F16.F32.PACK_AB R171, R171, R70 ;  /* 0x00000046abab723e */ /* 0x000fe200000000ff */
[C---:B---3--:R-:W-:Y:S01]  /*4a20*/  FADD.FTZ R8, R21.reuse, R8 ;  /* 0x0000000815087221 */ /* 0x048fe20000010000 */
        /* <DEDUP_REMOVED lines=13> */
.L_x_1239:
[----:B------:R-:W-:Y:S02]  /*4b00*/  ULDC UR15, c[0x0][0x9e4] ;  /* 0x00027900000f7ab9 */ /* 0x000fe40000000800 */
[----:B------:R-:W-:-:S11]  /*4b10*/  UISETP.NE.AND UP0, UPT, UR15, 0x1, UPT ;  /* 0x000000010f00788c */ /* 0x000fd6000bf05270 */
[----:B------:R-:W-:Y:S02]  /*4b20*/  @UP0 ULDC.64 UR4, c[0x0][0x9e8] ;  /* 0x00027a0000040ab9 */ /* 0x000fe40000000a00 */
[----:B------:R-:W-:-:S04]  /*4b30*/  UIMAD.WIDE.U32 UR10, UR18, UR4, URZ ;  /* 0x00000004120a72a5 */ /* 0x000fc8000f8e003f */
[----:B------:R-:W-:-:S12]  /*4b40*/  @UP0 USHF.R.U32.HI UR18, URZ, UR5, UR11 ;  /* 0x000000053f120299 */ /* 0x000fd8000801160b */
.L_x_1240:
[----:B------:R-:W-:-:S04]  /*4b50*/  UIMAD UR15, UR18, UR15, UR15 ;  /* 0x0000000f120f72a4 */ /* 0x000fc8000f8e020f */
[----:B------:R-:W-:-:S04]  /*4b60*/  UISETP.LT.AND UP0, UPT, UR7, UR15, UPT ;  /* 0x0000000f0700728c */ /* 0x000fc8000bf01270 */
[----:B------:R-:W-:-:S12]  /*4b70*/  USEL UR7, UR7, UR15, UP0 ;  /* 0x0000000f07077287 */ /* 0x000fd80008000000 */
.L_x_1238:
[----:B------:R-:W-:Y:S01]  /*4b80*/  R2UR UR10, R193 ;  /* 0x00000000c10a72ca */ /* 0x000fe200000e0000 */
[----:B------:R-:W-:Y:S01]  /*4b90*/  UIMAD.WIDE UR4, UR7, 0x2aaaaaab, URZ ;  /* 0x2aaaaaab070478a5 */ /* 0x000fe2000f8e023f */
[----:B------:R-:W-:Y:S01]  /*4ba0*/  IMAD.MOV.U32 R2, RZ, RZ, 0x3f800000 ;  /* 0x3f800000ff027424 */ /* 0x000fe200078e00ff */
[----:B------:R-:W-:Y:S01]  /*4bb0*/  CS2R R118, SRZ ;  /* 0x0000000000767805 */ /* 0x000fe2000001ff00 */
[----:B------:R-:W-:Y:S01]  /*4bc0*/  IMAD.MOV.U32 R0, RZ, RZ, 0x3f800000 ;  /* 0x3f800000ff007424 */ /* 0x000fe200078e00ff */
[----:B------:R-:W-:Y:S01]  /*4bd0*/  USHF.R.U32.HI UR4, URZ, 0x1f, UR5 ;  /* 0x0000001f3f047899 */ /* 0x000fe20008011605 */
[----:B------:R-:W-:Y:S02]  /*4be0*/  CS2R R116, SRZ ;  /* 0x0000000000747805 */ /* 0x000fe4000001ff00 */
        /* <DEDUP_REMOVED lines=12> */
[----:B------:R-:W-:Y:S02]  /*4cb0*/  CS2R R96, SRZ ;  /* 0x0000000000607805 */ /* 0x000fe4000001ff00 */
[----:B------:R-:W-:Y:S02]  /*4cc0*/  CS2R R94, SRZ ;  /* 0x00000000005e7805 */ /* 0x000fe4000001ff00 */
[----:B------:R-:W-:Y:S02]  /*4cd0*/  CS2R R92, SRZ ;  /* 0x00000000005c7805 */ /* 0x000fe4000001ff00 */
[----:B------:R-:W-:Y:S02]  /*4ce0*/  CS2R R90, SRZ ;  /* 0x00000000005a7805 */ /* 0x000fe4000001ff00 */
[----:B------:R-:W-:Y:S02]  /*4cf0*/  ISETP.GE.AND P1, PT, R12, UR50, PT ;  /* 0x000000320c007c0c */ /* 0x000fe4000bf26270 */
        /* <DEDUP_REMOVED lines=33> */
[----:B------:R-:W-:Y:S06]  /*4f10*/  @!P1 BRA `(.L_x_1241) ;  /* 0x0000003000689947 */ /* 0x000fec0003800000 */
[----:B------:R-:W-:Y:S01]  /*4f20*/  IMAD.MOV.U32 R11, RZ, RZ, R3 ;  /* 0x000000ffff0b7224 */ /* 0x000fe200078e0003 */
[----:B------:R-:W-:Y:S01]  /*4f30*/  UMOV UR7, UR38 ;  /* 0x0000002600077c82 */ /* 0x000fe20008000000 */
[----:B------:R-:W-:Y:S01]  /*4f40*/  IMAD.MOV.U32 R10, RZ, RZ, R4 ;  /* 0x000000ffff0a7224 */ /* 0x000fe200078e0004 */
[----:B------:R-:W-:Y:S01]  /*4f50*/  UMOV UR4, UR39 ;  /* 0x0000002700047c82 */ /* 0x000fe20008000000 */
[----:B------:R-:W-:Y:S01]  /*4f60*/  IMAD.MOV.U32 R2, RZ, RZ, 0x3f800000 ;  /* 0x3f800000ff027424 */ /* 0x000fe200078e00ff */
[----:B------:R-:W-:Y:S01]  /*4f70*/  ULDC UR51, c[0x0][0x9e4] ;  /* 0x0002790000337ab9 */ /* 0x000fe20000000800 */
[----:B------:R-:W-:Y:S01]  /*4f80*/  IMAD.MOV.U32 R119, RZ, RZ, RZ ;  /* 0x000000ffff777224 */ /* 0x000fe200078e00ff */
[----:B------:R-:W-:Y:S01]  /*4f90*/  ULDC UR55, c[0x0][0x9dc] ;  /* 0x0002770000377ab9 */ /* 0x000fe20000000800 */
[----:B------:R-:W-:Y:S01]  /*4fa0*/  ULDC UR54, c[0x0][0x988] ;  /* 0x0002620000367ab9 */ /* 0x000fe20000000800 */
[----:B------:R-:W-:-:S05]  /*4fb0*/  ULDC UR58, c[0x0][0x9e0] ;  /* 0x00027800003a7ab9 */ /* 0x000fca0000000800 */
.L_x_1260:
[----:B------:R-:W-:-:S04]  /*4fc0*/  UISETP.NE.AND UP0, UPT, UR4, 0x1, UPT ;  /* 0x000000010400788c */ /* 0x000fc8000bf05270 */
[----:B------:R-:W-:-:S04]  /*4fd0*/  USEL UR38, URZ, 0x1, UP0 ;  /* 0x000000013f267887 */ /* 0x000fc80008000000 */
[----:B------:R-:W-:Y:S01]  /*4fe0*/  ULOP3.LUT UR38, UR7, UR38, URZ, 0x3c, !UPT ;  /* 0x0000002607267292 */ /* 0x000fe2000f8e3c3f */
[----:B------:R-:W-:Y:S11]  /*4ff0*/  @!P0 BRA `(.L_x_1242) ;  /* 0x0000000000048947 */ /* 0x000ff60003800000 */
[----:B------:R-:W-:Y:S01]  /*5000*/  BPT.TRAP 0x1 ;  /* 0x000000040000795c */ /* 0x000fe20000300000 */
.L_x_1242:
        /* <DEDUP_REMOVED lines=9> */
.L_x_1243:
[----:B-1----:R-:W-:Y:S05]  /*50a0*/  @P1 BRA `(.L_x_1244) ;  /* 0x0000000000081947 */ /* 0x002fea0003800000 */
[----:B------:R-:W1:Y:S02]  /*50b0*/  SYNCS.PHASECHK.TRANS64.TRYWAIT P1, [UR5+0x30830], R3 ;  /* 0x03083003ff0075a7 */ /* 0x000e640008020145 */
[----:B-1----:R-:W-:Y:S05]  /*50c0*/  @!P1 BRA `(.L_x_1245) ;  /* 0x0000013800489947 */ /* 0x002fea0003800000 */
.L_x_1244:
        /* <DEDUP_REMOVED lines=15> */
[-C--:B------:R-:W-:Y:S01]  /*51c0*/  FMUL.FTZ R25, R25, R0.reuse ;  /* 0x0000000019197220 */ /* 0x080fe20000410000 */
[-C--:B------:R-:W-:Y:S01]  /*51d0*/  FMUL.FTZ R28, R28, R0.reuse ;  /* 0x000000001c1c7220 */ /* 0x080fe20000410000 */
[----:B------:R-:W-:Y:S01]  /*51e0*/  UIADD3 UR10, UR6, 0x6, URZ ;  /* 0x00000006060a7890 */ /* 0x000fe2000fffe03f */
[-C--:B------:R-:W-:Y:S01]  /*51f0*/  FMUL.FTZ R29, R29, R0.reuse ;  /* 0x000000001d1d7220 */ /* 0x080fe20000410000 */
[----:B------:R-:W-:Y:S01]  /*5200*/  UIADD3 UR14, UR6, 0x300, URZ ;  /* 0x00000300060e7890 */ /* 0x000fe2000fffe03f */
[-C--:B------:R-:W-:Y:S01]  /*5210*/  FMUL.FTZ R32, R32, R0.reuse ;  /* 0x0000000020207220 */ /* 0x080fe20000410000 */
[----:B------:R-:W-:Y:S01]  /*5220*/  UMOV UR46, UR6 ;  /* 0x00000006002e7c82 */ /* 0x000fe20008000000 */
[----:B------:R-:W-:Y:S01]  /*5230*/  UIADD3 UR18, UR6, 0x302, URZ ;  /* 0x0000030206127890 */ /* 0x000fe2000fffe03f */
[----:B------:R-:W-:Y:S01]  /*5240*/  HGMMA.64x96x16.F32 R120, gdesc[UR44], RZ, !UPT, gsb0 ;  /* 0x016000002c7879f0 */ /* 0x000fe2000c0008ff */
[----:B------:R-:W-:Y:S01]  /*5250*/  UIADD3 UR46, UR6, 0x2, URZ ;  /* 0x00000002062e7890 */ /* 0x000fe2000fffe03f */
[-C--:B------:R-:W-:Y:S01]  /*5260*/  FMUL.FTZ R33, R33, R0.reuse ;  /* 0x0000000021217220 */ /* 0x080fe20000410000 */
[----:B------:R-:W-:Y:S01]  /*5270*/  UMOV UR44, UR56 ;  /* 0x00000038002c7c82 */ /* 0x000fe20008000000 */
[----:B------:R-:W-:Y:S01]  /*5280*/  UMOV UR45, UR57 ;  /* 0x00000039002d7c82 */ /* 0x000fe20008000000 */
[----:B------:R-:W-:Y:S01]  /*5290*/  UMOV UR47, 0x40000040 ;  /* 0x40000040002f7882 */ /* 0x000fe20000000000 */
        /* <DEDUP_REMOVED lines=139> */
.L_x_1246:
[----:B------:R-:W-:Y:S01]  /*5b50*/  ULEA UR10, UR4, UR60, 0x3 ;  /* 0x0000003c040a7291 */ /* 0x000fe2000f8e183f */
[----:B------:R-:W-:-:S05]  /*5b60*/  IMAD.U32 R0, RZ, RZ, UR7 ;  /* 0x00000007ff007e24 */ /* 0x000fca000f8e00ff */
[----:B------:R-:W-:-:S04]  /*5b70*/  SHF.L.U32 R0, R0, 0x1f, RZ ;  /* 0x0000001f00007819 */ /* 0x000fc800000006ff */
[----:B------:R2:W3:Y:S01]  /*5b80*/  SYNCS.PHASECHK.TRANS64.TRYWAIT P1, [UR10+0x30850], R0 ;  /* 0x03085000ff0075a7 */ /* 0x0004e2000802014a */
[----:B------:R-:W-:Y:S05]  /*5b90*/  @!P0 BRA `(.L_x_1247) ;  /* 0x0000000000048947 */ /* 0x000fea0003800000 */
[----:B------:R-:W-:Y:S01]  /*5ba0*/  BPT.TRAP 0x1 ;  /* 0x000000040000795c */ /* 0x000fe20000300000 */
.L_x_1247:
[----:B---3--:R-:W-:Y:S05]  /*5bb0*/  @P1 BRA `(.L_x_1248) ;  /* 0x0000000000081947 */ /* 0x008fea0003800000 */
[----:B------:R-:W3:Y:S02]  /*5bc0*/  SYNCS.PHASECHK.TRANS64.TRYWAIT P1, [UR10+0x30850], R0 ;  /* 0x03085000ff0075a7 */ /* 0x000ee4000802014a */
[----:B---3--:R-:W-:Y:S05]  /*5bd0*/  @!P1 BRA `(.L_x_1249) ;  /* 0x0000012c009c9947 */ /* 0x008fea0003800000 */
.L_x_1248:
        /* <DEDUP_REMOVED lines=37> */
.L_x_1250:
[----:B------:R-:W-:Y:S01]  /*5e30*/  R2UR UR6, R22 ;  /* 0x00000000160672ca */ /* 0x000fe200000e0000 */
[----:B------:R-:W-:Y:S01]  /*5e40*/  UISETP.NE.AND UP0, UPT, UR61, URZ, UPT ;  /* 0x0000003f3d00728c */ /* 0x000fe2000bf05270 */
[----:B------:R-:W-:Y:S01]  /*5e50*/  R2UR UR4, R23 ;  /* 0x00000000170472ca */ /* 0x000fe200000e0000 */
[----:B------:R-:W-:Y:S01]  /*5e60*/  IMAD R20, R12, -0x60, RZ ;  /* 0xffffffa00c147824 */ /* 0x000fe200078e02ff */
[----:B------:R-:W-:Y:S01]  /*5e70*/  UIADD3 UR5, UR5, 0x30840, URZ ;  /* 0x0003084005057890 */ /* 0x000fe2000fffe03f */
[----:B------:R-:W-:-:S08]  /*5e80*/  UMOV UR14, UR55 ;  /* 0x00000037000e7c82 */ /* 0x000fd00008000000 */
[----:B------:R-:W-:Y:S01]  /*5e90*/  UISETP.NE.AND UP1, UPT, UR6, URZ, UPT ;  /* 0x0000003f0600728c */ /* 0x000fe2000bf25270 */
[----:B------:R-:W4:Y:S01]  /*5ea0*/  S2UR UR6, SR_CgaCtaId ;  /* 0x00000000000679c3 */ /* 0x000f220000008800 */
[----:B------:R-:W-:-:S04]  /*5eb0*/  VIADD R21, R192, UR4 ;  /* 0x00000004c0157c36 */ /* 0x000fc80008000000 */
[----:B------:R-:W-:Y:S02]  /*5ec0*/  PLOP3.LUT P1, PT, PT, PT, UP1, 0x80, 0x0 ;  /* 0x000000000000781c */ /* 0x000fe40003f2f018 */
[----:B------:R-:W-:-:S03]  /*5ed0*/  PLOP3.LUT P2, PT, PT, PT, UP1, 0x80, 0x0 ;  /* 0x000000000000781c */ /* 0x000fc60003f4f018 */
[----:B------:R-:W-:-:S08]  /*5ee0*/  @UP1 ULDC UR4, c[0x0][0x44c] ;  /* 0x0001130000041ab9 */ /* 0x000fd00000000800 */
[----:B--23--:R-:W-:Y:S01]  /*5ef0*/  @P1 IMAD.HI.U32 R0, R21, UR4, RZ ;  /* 0x0000000415001c27 */ /* 0x00cfe2000f8e00ff */
[----:B------:R-:W-:Y:S01]  /*5f00*/  @UP1 ULDC UR4, c[0x0][0x450] ;  /* 0x0001140000041ab9 */ /* 0x000fe20000000800 */
[----:B------:R-:W-:-:S03]  /*5f10*/  PLOP3.LUT P1, PT, PT, PT, UP0, 0x40, 0x0 ;  /* 0x000000000000781c */ /* 0x000fc60003f2e808 */
[----:B------:R-:W-:Y:S01]  /*5f20*/  @P2 SHF.R.U32.HI R21, RZ, UR4, R0 ;  /* 0x00000004ff152c19 */ /* 0x000fe20008011600 */
[----:B----4-:R-:W-:Y:S01]  /*5f30*/  UPRMT UR5, UR6, 0x654, UR5 ;  /* 0x0000065406057896 */ /* 0x010fe20008000005 */
[----:B------:R-:W-:Y:S01]  /*5f40*/  IADD3 R0, -R19, 0x1, R20 ;  /* 0x0000000113007810 */ /* 0x000fe20007ffe114 */
[----:B------:R-:W-:Y:S02]  /*5f50*/  ULOP3.LUT UR4, URZ, UR14, URZ, 0x33, !UPT ;  /* 0x0000000e3f047292 */ /* 0x000fe4000f8e333f */
[----:B------:R-:W2:Y:S01]  /*5f60*/  SHFL.IDX PT, R169, R21, RZ, 0x1c1f ;  /* 0x001c1fff15a97589 */ /* 0x000ea200000e0000 */
[----:B------:R-:W-:-:S04]  /*5f70*/  IADD3 R0, -R18, R0, R17 ;  /* 0x0000000012007210 */ /* 0x000fc80007ffe111 */
[----:B------:R-:W-:Y:S01]  /*5f80*/  SYNCS.ARRIVE.TRANS64.RED.A1T0 RZ, [UR5], RZ ;  /* 0x000000ffffff79a7 */ /* 0x000fe20008100405 */
[C---:B------:R-:W-:Y:S02]  /*5f90*/  VIADD R15, R0.reuse, UR58 ;  /* 0x0000003a000f7c36 */ /* 0x040fe40008000000 */
[----:B------:R-:W-:Y:S02]  /*5fa0*/  VIADD R14, R0, UR4 ;  /* 0x00000004000e7c36 */ /* 0x000fe40008000000 */
[----:B------:R-:W-:Y:S02]  /*5fb0*/  IMAD.IADD R0, R20, 0x1, -R19 ;  /* 0x0000000114007824 */ /* 0x000fe400078e0a13 */
[--C-:B--2---:R-:W-:Y:S02]  /*5fc0*/  IMAD.IADD R13, R15, 0x1, R169.reuse ;  /* 0x000000010f0d7824 */ /* 0x104fe400078e02a9 */
[----:B-1----:R-:W-:Y:S01]  /*5fd0*/  IMAD.IADD R4, R14, 0x1, R169 ;  /* 0x000000010e047824 */ /* 0x002fe200078e02a9 */
[----:B------:R-:W-:Y:S06]  /*5fe0*/  @P1 BRA `(.L_x_1251) ;  /* 0x0000000000541947 */ /* 0x000fec0003800000 */
[----:B------:R-:W-:Y:S01]  /*5ff0*/  IADD3 R169, -R18, R17, R169 ;  /* 0x0000001112a97210 */ /* 0x000fe20007ffe1a9 */
[----:B------:R-:W-:Y:S03]  /*6000*/  BSSY B0, `(.L_x_1252) ;  /* 0x0000010000007945 */ /* 0x000fe60003800000 */
[----:B------:R-:W-:-:S13]  /*6010*/  ISETP.GT.AND P1, PT, R169, -0x1, PT ;  /* 0xffffffffa900780c */ /* 0x000fda0003f24270 */
[----:B------:R-:W-:Y:S05]  /*6020*/  @P1 BRA `(.L_x_1253) ;  /* 0x0000000000201947 */ /* 0x000fea0003800000 */
[----:B------:R-:W-:Y:S01]  /*6030*/  IMAD.U32 R168, RZ, RZ, UR51 ;  /* 0x00000033ffa87e24 */ /* 0x000fe2000f8e00ff */
[----:B------:R-:W-:-:S04]  /*6040*/  LOP3.LUT R169, RZ, R169, RZ, 0x33, !PT ;  /* 0x000000a9ffa97212 */ /* 0x000fc800078e33ff */
[----:B------:R-:W-:-:S13]  /*6050*/  ISETP.NE.AND P1, PT, R168, 0x1, PT ;  /* 0x00000001a800780c */ /* 0x000fda0003f25270 */
[----:B0-----:R-:W0:Y:S02]  /*6060*/  @P1 LDC.64 R2, c[0x0][0x9e8] ;  /* 0x00027a00ff021b82 */ /* 0x001e240000000a00 */
[----:B0-----:R-:W-:-:S05]  /*6070*/  @P1 IMAD.HI.U32 R2, R169, R2, RZ ;  /* 0x00000002a9021227 */ /* 0x001fca00078e00ff */
[----:B------:R-:W-:-:S04]  /*6080*/  @P1 SHF.R.U32.HI R169, RZ, R3, R2 ;  /* 0x00000003ffa91219 */ /* 0x000fc80000011602 */
[----:B------:R-:W-:Y:S01]  /*6090*/  LOP3.LUT R169, RZ, R169, RZ, 0x33, !PT ;  /* 0x000000a9ffa97212 */ /* 0x000fe200078e33ff */
[----:B------:R-:W-:Y:S06]  /*60a0*/  BRA `(.L_x_1254) ;  /* 0x0000000000147947 */ /* 0x000fec0003800000 */
.L_x_1253:
[----:B------:R-:W-:-:S05]  /*60b0*/  IMAD.U32 R168, RZ, RZ, UR51 ;  /* 0x00000033ffa87e24 */ /* 0x000fca000f8e00ff */
[----:B------:R-:W-:-:S13]  /*60c0*/  ISETP.NE.AND P1, PT, R168, 0x1, PT ;  /* 0x00000001a800780c */ /* 0x000fda0003f25270 */
[----:B0-----:R-:W0:Y:S02]  /*60d0*/  @P1 LDC.64 R2, c[0x0][0x9e8] ;  /* 0x00027a00ff021b82 */ /* 0x001e240000000a00 */
[----:B0-----:R-:W-:-:S05]  /*60e0*/  @P1 IMAD.HI.U32 R2, R169, R2, RZ ;  /* 0x00000002a9021227 */ /* 0x001fca00078e00ff */
[----:B------:R-:W-:-:S07]  /*60f0*/  @P1 SHF.R.U32.HI R169, RZ, R3, R2 ;  /* 0x00000003ffa91219 */ /* 0x000fce0000011602 */
.L_x_1254:
[----:B------:R-:W-:Y:S05]  /*6100*/  BSYNC B0 ;  /* 0x0000000000007941 */ /* 0x000fea0003800000 */
.L_x_1252:
[----:B------:R-:W-:-:S05]  /*6110*/  IMAD R169, R169, R168, R0 ;  /* 0x000000a8a9a97224 */ /* 0x000fca00078e0200 */
[----:B------:R-:W-:Y:S02]  /*6120*/  VIADDMNMX R13, R169, R168, R13, PT ;  /* 0x000000a8a90d7246 */ /* 0x000fe4000380010d */
[----:B------:R-:W-:-:S07]  /*6130*/  VIMNMX R4, R4, R169, !PT ;  /* 0x000000a904047248 */ /* 0x000fce0007fe0100 */
.L_x_1251:
[C---:B------:R-:W-:Y:S01]  /*6140*/  ISETP.GE.AND P6, PT, R20.reuse, 0xa, PT ;  /* 0x0000000a1400780c */ /* 0x040fe20003fc6270 */
[----:B------:R-:W-:Y:S01]  /*6150*/  UISETP.NE.AND UP0, UPT, UR61, URZ, UPT ;  /* 0x0000003f3d00728c */ /* 0x000fe2000bf05270 */
        /* <DEDUP_REMOVED lines=33> */
[----:B------:R-:W-:-:S04]  /*6370*/  ISETP.GT.AND P3, PT, R4, 0x19, !P4 ;  /* 0x000000190400780c */ /* 0x000fc80006764270 */
[----:B------:R-:W-:Y:S02]  /*6380*/  ISETP.LT.OR P3, PT, R13, 0x1a, P3 ;  /* 0x0000001a0d00780c */ /* 0x000fe40001f61670 */
        /* <DEDUP_REMOVED lines=95> */
[----:B------:R-:W-:-:S04]  /*6980*/  ISETP.GT.AND P6, PT, R4, 0x59, !P6 ;  /* 0x000000590400780c */ /* 0x000fc800077c4270 */
[----:B------:R-:W-:Y:S02]  /*6990*/  ISETP.LT.OR P6, PT, R13, 0x5a, P6 ;  /* 0x0000005a0d00780c */ /* 0x000fe400037c1670 */
[----:B------:R-:W1:Y:S02]  /*69a0*/  SHFL.IDX PT, R13, R21, 0x1, 0x1c1f ;  /* 0x003c1f00150d7f89 */ /* 0x000e6400000e0000 */
[----:B------:R-:W-:Y:S02]  /*69b0*/  FSEL R165, R165, -INF , !P6 ;  /* 0xff800000a5a57808 */ /* 0x000fe40007000000 */
[----:B------:R-:W-:Y:S01]  /*69c0*/  PLOP3.LUT P6, PT, PT, PT, UP0, 0x40, 0x0 ;  /* 0x000000000000781c */ /* 0x000fe20003fce808 */
[--C-:B-1----:R-:W-:Y:S02]  /*69d0*/  IMAD.IADD R15, R15, 0x1, R13.reuse ;  /* 0x000000010f0f7824 */ /* 0x102fe400078e020d */
[----:B------:R-:W-:-:S10]  /*69e0*/  IMAD.IADD R14, R14, 0x1, R13 ;  /* 0x000000010e0e7824 */ /* 0x000fd400078e020d */
[----:B------:R-:W-:Y:S05]  /*69f0*/  @P6 BRA `(.L_x_1255) ;  /* 0x0000000000546947 */ /* 0x000fea0003800000 */
        /* <DEDUP_REMOVED lines=12> */
.L_x_1257:
[----:B------:R-:W-:-:S05]  /*6ac0*/  IMAD.U32 R4, RZ, RZ, UR51 ;  /* 0x00000033ff047e24 */ /* 0x000fca000f8e00ff */
[----:B------:R-:W-:-:S13]  /*6ad0*/  ISETP.NE.AND P6, PT, R4, 0x1, PT ;  /* 0x000000010400780c */ /* 0x000fda0003fc5270 */
[----:B0-----:R-:W0:Y:S02]  /*6ae0*/  @P6 LDC.64 R2, c[0x0][0x9e8] ;  /* 0x00027a00ff026b82 */ /* 0x001e240000000a00 */
[----:B0-----:R-:W-:-:S05]  /*6af0*/  @P6 IMAD.HI.U32 R2, R13, R2, RZ ;  /* 0x000000020d026227 */ /* 0x001fca00078e00ff */
[----:B------:R-:W-:-:S07]  /*6b00*/  @P6 SHF.R.U32.HI R13, RZ, R3, R2 ;  /* 0x00000003ff0d6219 */ /* 0x000fce0000011602 */
.L_x_1258:
[----:B------:R-:W-:Y:S05]  /*6b10*/  BSYNC B0 ;  /* 0x0000000000007941 */ /* 0x000fea0003800000 */
.L_x_1256:
[----:B------:R-:W-:-:S05]  /*6b20*/  IMAD R0, R13, R4, R0 ;  /* 0x000000040d007224 */ /* 0x000fca00078e0200 */
[----:B------:R-:W-:Y:S02]  /*6b30*/  VIADDMNMX R15, R0, R4, R15, PT ;  /* 0x00000004000f7246 */ /* 0x000fe4000380010f */
[----:B------:R-:W-:-:S07]  /*6b40*/  VIMNMX R14, R14, R0, !PT ;  /* 0x000000000e0e7248 */ /* 0x000fce0007fe0100 */
.L_x_1255:
[----:B------:R-:W-:Y:S01]  /*6b50*/  ISETP.GT.AND P1, PT, R14, 0x1, !P1 ;  /* 0x000000010e00780c */ /* 0x000fe20004f24270 */
[----:B------:R-:W-:Y:S01]  /*6b60*/  UMOV UR6, UR54 ;  /* 0x0000003600067c82 */ /* 0x000fe20008000000 */
[----:B------:R-:W-:Y:S02]  /*6b70*/  LOP3.LUT P6, RZ, R16, 0x20000, RZ, 0xc0, !PT ;  /* 0x0002000010ff7812 */ /* 0x000fe400078cc0ff */
[----:B------:R-:W-:Y:S02]  /*6b80*/  ISETP.LT.OR P1, PT, R15, 0x2, P1 ;  /* 0x000000020f00780c */ /* 0x000fe40000f21670 */
[----:B------:R-:W-:Y:S02]  /*6b90*/  ISETP.GT.AND P2, PT, R14, 0x8, !P2 ;  /* 0x000000080e00780c */ /* 0x000fe40005744270 */
[----:B------:R-:W-:Y:S02]  /*6ba0*/  FSEL R123, R123, -INF , !P1 ;  /* 0xff8000007b7b7808 */ /* 0x000fe40004800000 */
[----:B------:R-:W-:-:S02]  /*6bb0*/  LOP3.LUT P1, RZ, R16, 0x4, RZ, 0xc0, !PT ;  /* 0x0000000410ff7812 */ /* 0x000fc4000782c0ff */
[C---:B------:R-:W-:Y:S02]  /*6bc0*/  ISETP.LT.OR P2, PT, R15.reuse, 0x9, P2 ;  /* 0x000000090f00780c */ /* 0x040fe40001741670 */
[----:B------:R-:W-:Y:S02]  /*6bd0*/  ISETP.GT.AND P1, PT, R14, 0x9, !P1 ;  /* 0x000000090e00780c */ /* 0x000fe40004f24270 */
[----:B------:R-:W-:Y:S02]  /*6be0*/  FSEL R126, R126, -INF , !P2 ;  /* 0xff8000007e7e7808 */ /* 0x000fe40005000000 */
[----:B------:R-:W-:Y:S02]  /*6bf0*/  ISETP.LT.OR P1, PT, R15, 0xa, P1 ;  /* 0x0000000a0f00780c */ /* 0x000fe40000f21670 */
[----:B------:R-:W-:Y:S02]  /*6c00*/  LOP3.LUT P2, RZ, R16, 0x10000, RZ, 0xc0, !PT ;  /* 0x0001000010ff7812 */ /* 0x000fe4000784c0ff */
[----:B------:R-:W-:-:S02]  /*6c10*/  FSEL R127, R127, -INF , !P1 ;  /* 0xff8000007f7f7808 */ /* 0x000fc40004800000 */
[----:B------:R-:W-:Y:S02]  /*6c20*/  LOP3.LUT P1, RZ, R16, 0x8, RZ, 0xc0, !PT ;  /* 0x0000000810ff7812 */ /* 0x000fe4000782c0ff */
[----:B------:R-:W-:Y:S02]  /*6c30*/  FMNMX.FTZ R0, R169, R10, !PT ;  /* 0x0000000aa9007209 */ /* 0x000fe40007810000 */
[----:B------:R-:W-:Y:S02]  /*6c40*/  ISETP.GT.AND P1, PT, R14, 0x10, !P1 ;  /* 0x000000100e00780c */ /* 0x000fe40004f24270 */
[----:B0-----:R-:W-:Y:S02]  /*6c50*/  FMNMX.FTZ R3, R121, R0, !PT ;  /* 0x0000000079037209 */ /* 0x001fe40007810000 */
        /* <DEDUP_REMOVED lines=48> */
[----:B------:R-:W-:Y:S02]  /*6f60*/  LOP3.LUT P1, RZ, R16, 0x1000, RZ, 0xc0, !PT ;  /* 0x0000100010ff7812 */ /* 0x000fe4000782c0ff */
[----:B------:R-:W-:-:S02]  /*6f70*/  FMNMX.FTZ R0, R164, R3, !PT ;  /* 0x00000003a4007209 */ /* 0x000fc40007810000 */
[----:B------:R-:W-:Y:S02]  /*6f80*/  ISETP.GT.AND P1, PT, R14, 0x30, !P1 ;  /* 0x000000300e00780c */ /* 0x000fe40004f24270 */
[----:B------:R-:W-:Y:S02]  /*6f90*/  FMNMX.FTZ R2, R165, R0, !PT ;  /* 0x00000000a5027209 */ /* 0x000fe40007810000 */
[----:B------:R-:W-:Y:S02]  /*6fa0*/  ISETP.LT.OR P1, PT, R15, 0x31, P1 ;  /* 0x000000310f00780c */ /* 0x000fe40000f21670 */
[----:B------:R-:W-:Y:S01]  /*6fb0*/  LOP3.LUT P6, RZ, R16, 0x80, RZ, 0xc0, !PT ;  /* 0x0000008010ff7812 */ /* 0x000fe200078cc0ff */
[----:B------:R-:W0:Y:S01]  /*6fc0*/  SHFL.BFLY PT, R3, R2, 0x2, 0x1f ;  /* 0x0c401f0002037f89 */ /* 0x000e2200000e0000 */
[----:B------:R-:W-:Y:S02]  /*6fd0*/  FSEL R146, R146, -INF , !P1 ;  /* 0xff80000092927808 */ /* 0x000fe40004800000 */
[----:B------:R-:W-:-:S02]  /*6fe0*/  LOP3.LUT P1, RZ, R16, 0x800, RZ, 0xc0, !PT ;  /* 0x0000080010ff7812 */ /* 0x000fc4000782c0ff */
[----:B------:R-:W-:Y:S02]  /*6ff0*/  LOP3.LUT P2, RZ, R16, 0x40, RZ, 0xc0, !PT ;  /* 0x0000004010ff7812 */ /* 0x000fe4000784c0ff */
[C---:B------:R-:W-:Y:S02]  /*7000*/  ISETP.GT.AND P1, PT, R14.reuse, 0x31, !P1 ;  /* 0x000000310e00780c */ /* 0x040fe40004f24270 */
[C---:B------:R-:W-:Y:S02]  /*7010*/  ISETP.GT.AND P3, PT, R14.reuse, 0x50, !P3 ;  /* 0x000000500e00780c */ /* 0x040fe40005f64270 */
[----:B------:R-:W-:Y:S02]  /*7020*/  ISETP.LT.OR P1, PT, R15, 0x32, P1 ;  /* 0x000000320f00780c */ /* 0x000fe40000f21670 */
[----:B------:R-:W-:Y:S02]  /*7030*/  ISETP.GT.AND P4, PT, R14, 0x51, !P4 ;  /* 0x000000510e00780c */ /* 0x000fe40006784270 */
[----:B------:R-:W-:-:S02]  /*7040*/  FSEL R147, R147, -INF , !P1 ;  /* 0xff80000093937808 */ /* 0x000fc40004800000 */
[----:B------:R-:W-:Y:S02]  /*7050*/  LOP3.LUT P1, RZ, R16, 0x400, RZ, 0xc0, !PT ;  /* 0x0000040010ff7812 */ /* 0x000fe4000782c0ff */
[C---:B------:R-:W-:Y:S02]  /*7060*/  ISETP.GT.AND P5, PT, R14.reuse, 0x58, !P5 ;  /* 0x000000580e00780c */ /* 0x040fe40006fa4270 */
[----:B------:R-:W-:Y:S02]  /*7070*/  ISETP.GT.AND P1, PT, R14, 0x38, !P1 ;  /* 0x000000380e00780c */ /* 0x000fe40004f24270 */
[C---:B------:R-:W-:Y:S02]  /*7080*/  ISETP.LT.OR P3, PT, R15.reuse, 0x51, P3 ;  /* 0x000000510f00780c */ /* 0x040fe40001f61670 */
[----:B------:R-:W-:Y:S02]  /*7090*/  ISETP.LT.OR P1, PT, R15, 0x39, P1 ;  /* 0x000000390f00780c */ /* 0x000fe40000f21670 */
[----:B0-----:R-:W-:-:S02]  /*70a0*/  FMNMX.FTZ R3, R2, R3, !PT ;  /* 0x0000000302037209 */ /* 0x001fc40007810000 */
[----:B------:R-:W-:Y:S02]  /*70b0*/  FSEL R150, R150, -INF , !P1 ;  /* 0xff80000096967808 */ /* 0x000fe40004800000 */
[----:B------:R-:W-:Y:S01]  /*70c0*/  LOP3.LUT P1, RZ, R16, 0x200, RZ, 0xc0, !PT ;  /* 0x0000020010ff7812 */ /* 0x000fe2000782c0ff */
[----:B------:R-:W0:Y:S01]  /*70d0*/  SHFL.BFLY PT, R4, R3, 0x1, 0x1f ;  /* 0x0c201f0003047f89 */ /* 0x000e2200000e0000 */
[C---:B------:R-:W-:Y:S02]  /*70e0*/  ISETP.LT.OR P4, PT, R15.reuse, 0x52, P4 ;  /* 0x000000520f00780c */ /* 0x040fe40002781670 */
[----:B------:R-:W-:Y:S02]  /*70f0*/  ISETP.GT.AND P1, PT, R14, 0x39, !P1 ;  /* 0x000000390e00780c */ /* 0x000fe40004f24270 */
[----:B------:R-:W-:Y:S02]  /*7100*/  FSEL R162, R162, -INF , !P3 ;  /* 0xff800000a2a27808 */ /* 0x000fe40005800000 */
[----:B------:R-:W-:-:S02]  /*7110*/  ISETP.LT.OR P1, PT, R15, 0x3a, P1 ;  /* 0x0000003a0f00780c */ /* 0x000fc40000f21670 */
[----:B------:R-:W-:Y:S02]  /*7120*/  ISETP.LT.OR P5, PT, R15, 0x59, P5 ;  /* 0x000000590f00780c */ /* 0x000fe40002fa1670 */
[----:B------:R-:W-:Y:S02]  /*7130*/  FSEL R151, R151, -INF , !P1 ;  /* 0xff80000097977808 */ /* 0x000fe40004800000 */
[----:B------:R-:W-:Y:S02]  /*7140*/  LOP3.LUT P1, RZ, R16, 0x100, RZ, 0xc0, !PT ;  /* 0x0000010010ff7812 */ /* 0x000fe4000782c0ff */
[----:B------:R-:W-:Y:S02]  /*7150*/  FSEL R163, R163, -INF , !P4 ;  /* 0xff800000a3a37808 */ /* 0x000fe40006000000 */
[----:B------:R-:W-:Y:S02]  /*7160*/  ISETP.GT.AND P1, PT, R14, 0x40, !P1 ;  /* 0x000000400e00780c */ /* 0x000fe40004f24270 */
[----:B------:R-:W-:-:S02]  /*7170*/  FSEL R166, R166, -INF , !P5 ;  /* 0xff800000a6a67808 */ /* 0x000fc40006800000 */
[----:B------:R-:W-:Y:S02]  /*7180*/  ISETP.LT.OR P1, PT, R15, 0x41, P1 ;  /* 0x000000410f00780c */ /* 0x000fe40000f21670 */
[----:B0-----:R-:W-:Y:S02]  /*7190*/  FMNMX.FTZ R4, R3, R4, !PT ;  /* 0x0000000403047209 */ /* 0x001fe40007810000 */
[----:B------:R-:W-:Y:S02]  /*71a0*/  FSEL R154, R154, -INF , !P1 ;  /* 0xff8000009a9a7808 */ /* 0x000fe40004800000 */
[----:B------:R-:W-:Y:S01]  /*71b0*/  ISETP.GT.AND P1, PT, R14, 0x41, !P6 ;  /* 0x000000410e00780c */ /* 0x000fe20007724270 */
[----:B------:R-:W-:Y:S01]  /*71c0*/  FMUL.FTZ R0, R4, UR6 ;  /* 0x0000000604007c20 */ /* 0x000fe20008410000 */
[----:B------:R-:W-:Y:S02]  /*71d0*/  LOP3.LUT P6, RZ, R16, 0x2, RZ, 0xc0, !PT ;  /* 0x0000000210ff7812 */ /* 0x000fe400078cc0ff */
[----:B------:R-:W-:-:S04]  /*71e0*/  ISETP.LT.OR P1, PT, R15, 0x42, P1 ;  /* 0x000000420f00780c */ /* 0x000fc80000f21670 */
[----:B------:R-:W-:Y:S02]  /*71f0*/  FSEL R155, R155, -INF , !P1 ;  /* 0xff8000009b9b7808 */ /* 0x000fe40004800000 */
[----:B------:R-:W-:Y:S02]  /*7200*/  ISETP.GT.AND P1, PT, R14, 0x48, !P2 ;  /* 0x000000480e00780c */ /* 0x000fe40005724270 */
[----:B------:R-:W-:Y:S02]  /*7210*/  LOP3.LUT P2, RZ, R16, 0x20, RZ, 0xc0, !PT ;  /* 0x0000002010ff7812 */ /* 0x000fe4000784c0ff */
[----:B------:R-:W-:Y:S02]  /*7220*/  ISETP.LT.OR P1, PT, R15, 0x49, P1 ;  /* 0x000000490f00780c */ /* 0x000fe40000f21670 */
[----:B------:R-:W-:Y:S02]  /*7230*/  ISETP.GT.AND P2, PT, R14, 0x49, !P2 ;  /* 0x000000490e00780c */ /* 0x000fe40005744270 */
[----:B------:R-:W-:-:S02]  /*7240*/  FSEL R158, R158, -INF , !P1 ;  /* 0xff8000009e9e7808 */ /* 0x000fc40004800000 */
[----:B------:R-:W-:Y:S02]  /*7250*/  ISETP.GT.AND P1, PT, R14, RZ, !P6 ;  /* 0x000000ff0e00720c */ /* 0x000fe40007724270 */
[----:B------:R-:W-:Y:S02]  /*7260*/  LOP3.LUT P6, RZ, R16, 0x1, RZ, 0xc0, !PT ;  /* 0x0000000110ff7812 */ /* 0x000fe400078cc0ff */
[C---:B------:R-:W-:Y:S02]  /*7270*/  ISETP.LT.OR P1, PT, R15.reuse, 0x1, P1 ;  /* 0x000000010f00780c */ /* 0x040fe40000f21670 */
[----:B------:R-:W-:Y:S02]  /*7280*/  ISETP.LT.OR P2, PT, R15, 0x4a, P2 ;  /* 0x0000004a0f00780c */ /* 0x000fe40001741670 */
[----:B------:R-:W-:Y:S02]  /*7290*/  FSEL R122, R122, -INF , !P1 ;  /* 0xff8000007a7a7808 */ /* 0x000fe40004800000 */
[----:B------:R-:W-:-:S02]  /*72a0*/  ISETP.GT.AND P6, PT, R14, 0x59, !P6 ;  /* 0x000000590e00780c */ /* 0x000fc400077c4270 */
[----:B------:R-:W-:Y:S02]  /*72b0*/  FMNMX.FTZ R2, R122, R11, !PT ;  /* 0x0000000b7a027209 */ /* 0x000fe40007810000 */
[----:B------:R-:W-:Y:S02]  /*72c0*/  FSEL R14, R159, -INF , !P2 ;  /* 0xff8000009f0e7808 */ /* 0x000fe40005000000 */
[----:B------:R-:W-:Y:S02]  /*72d0*/  FMNMX.FTZ R3, R123, R2, !PT ;  /* 0x000000027b037209 */ /* 0x000fe40007810000 */
[----:B------:R-:W-:Y:S02]  /*72e0*/  ISETP.LT.OR P6, PT, R15, 0x5a, P6 ;  /* 0x0000005a0f00780c */ /* 0x000fe400037c1670 */
[----:B------:R-:W-:Y:S02]  /*72f0*/  FMNMX.FTZ R2, R126, R3, !PT ;  /* 0x000000037e027209 */ /* 0x000fe40007810000 */
[----:B------:R-:W-:-:S02]  /*7300*/  FSEL R167, R167, -INF , !P6 ;  /* 0xff800000a7a77808 */ /* 0x000fc40007000000 */
[----:B------:R-:W-:Y:S02]  /*7310*/  FMNMX.FTZ R3, R127, R2, !PT ;  /* 0x000000027f037209 */ /* 0x000fe40007810000 */
[----:B------:R-:W-:Y:S02]  /*7320*/  FSETP.NEU.FTZ.AND P1, PT, R4, -INF , PT ;  /* 0xff8000000400780b */ /* 0x000fe40003f3d000 */
[----:B------:R-:W-:Y:S02]  /*7330*/  FMNMX.FTZ R2, R130, R3, !PT ;  /* 0x0000000382027209 */ /* 0x000fe40007810000 */
[----:B------:R-:W-:Y:S02]  /*7340*/  FSEL R0, R0, RZ, P1 ;  /* 0x000000ff00007208 */ /* 0x000fe40000800000 */
[----:B------:R-:W-:-:S03]  /*7350*/  FMNMX.FTZ R3, R131, R2, !PT ;  /* 0x0000000283037209 */ /* 0x000fc60007810000 */
[--C-:B------:R-:W-:Y:S01]  /*7360*/  FFMA.FTZ R159, R141, UR6, -R0.reuse ;  /* 0x000000068d9f7c23 */ /* 0x100fe20008010800 */
[----:B------:R-:W-:Y:S01]  /*7370*/  FMNMX.FTZ R2, R134, R3, !PT ;  /* 0x0000000386027209 */ /* 0x000fe20007810000 */
[--C-:B------:R-:W-:Y:S01]  /*7380*/  FFMA.FTZ R141, R149, UR6, -R0.reuse ;  /* 0x00000006958d7c23 */ /* 0x100fe20008010800 */
[--C-:B------:R-:W-:Y:S01]  /*7390*/  FFMA.FTZ R188, R121, UR6, -R0.reuse ;  /* 0x0000000679bc7c23 */ /* 0x100fe20008010800 */
[----:B------:R-:W-:Y:S01]  /*73a0*/  FSEL R149, R4, RZ, P1 ;  /* 0x000000ff04957208 */ /* 0x000fe20000800000 */
[--C-:B------:R-:W-:Y:S01]  /*73b0*/  FFMA.FTZ R121, R129, UR6, -R0.reuse ;  /* 0x0000000681797c23 */ /* 0x100fe20008010800 */
[----:B------:R-:W-:Y:S01]  /*73c0*/  FMNMX.FTZ R3, R135, R2, !PT ;  /* 0x0000000287037209 */ /* 0x000fe20007810000 */
[--C-:B------:R-:W-:Y:S01]  /*73d0*/  FFMA.FTZ R129, R137, UR6, -R0.reuse ;  /* 0x0000000689817c23 */ /* 0x100fe20008010800 */
[--C-:B------:R-:W-:Y:S01]  /*73e0*/  FFMA.FTZ R137, R153, UR6, -R0.reuse ;  /* 0x0000000699897c23 */ /* 0x100fe20008010800 */
        /* <DEDUP_REMOVED lines=23> */
[----:B------:R-:W-:Y:S01]  /*7560*/  FFMA.FTZ R165, R165, UR6, -R0 ;  /* 0x00000006a5a57c23 */ /* 0x000fe20008010800 */
[----:B------:R-:W-:Y:S01]  /*7570*/  FADD.FTZ R0, -R149, R10 ;  /* 0x0000000a95007221 */ /* 0x000fe20000010100 */
[----:B------:R-:W-:Y:S01]  /*7580*/  FMNMX.FTZ R2, R150, R3, !PT ;  /* 0x0000000396027209 */ /* 0x000fe20007810000 */
[----:B------:R-:W-:Y:S02]  /*7590*/  MUFU.EX2 R13, R13 ;  /* 0x0000000d000d7308 */ /* 0x000fe40000000800 */
[----:B------:R-:W-:Y:S01]  /*75a0*/  FMUL.FTZ R0, R0, UR6 ;  /* 0x0000000600007c20 */ /* 0x000fe20008410000 */
[----:B------:R-:W-:-:S04]  /*75b0*/  FMNMX.FTZ R3, R151, R2, !PT ;  /* 0x0000000297037209 */ /* 0x000fc80007810000 */
[----:B------:R-:W-:Y:S01]  /*75c0*/  FMNMX.FTZ R2, R154, R3, !PT ;  /* 0x000000039a027209 */ /* 0x000fe20007810000 */
[----:B------:R-:W0:Y:S03]  /*75d0*/  MUFU.EX2 R0, R0 ;  /* 0x0000000000007308 */ /* 0x000e260000000800 */
[----:B------:R-:W-:-:S04]  /*75e0*/  FMNMX.FTZ R3, R155, R2, !PT ;  /* 0x000000029b037209 */ /* 0x000fc80007810000 */
[----:B------:R-:W-:Y:S01]  /*75f0*/  FMNMX.FTZ R3, R158, R3, !PT ;  /* 0x000000039e037209 */ /* 0x000fe20007810000 */
[----:B------:R-:W1:Y:S03]  /*7600*/  MUFU.EX2 R188, R188 ;  /* 0x000000bc00bc7308 */ /* 0x000e660000000800 */
[----:B------:R-:W-:-:S04]  /*7610*/  FMNMX.FTZ R3, R14, R3, !PT ;  /* 0x000000030e037209 */ /* 0x000fc80007810000 */
[----:B------:R-:W-:Y:S01]  /*7620*/  FMNMX.FTZ R2, R162, R3, !PT ;  /* 0x00000003a2027209 */ /* 0x000fe20007810000 */
[----:B------:R-:W2:Y:S03]  /*7630*/  MUFU.EX2 R190, R190 ;  /* 0x000000be00be7308 */ /* 0x000ea60000000800 */
[----:B------:R-:W-:-:S04]  /*7640*/  FMNMX.FTZ R3, R163, R2, !PT ;  /* 0x00000002a3037209 */ /* 0x000fc80007810000 */
[----:B------:R-:W-:Y:S01]  /*7650*/  FMNMX.FTZ R2, R166, R3, !PT ;  /* 0x00000003a6027209 */ /* 0x000fe20007810000 */
[----:B------:R-:W3:Y:S03]  /*7660*/  MUFU.EX2 R125, R125 ;  /* 0x0000007d007d7308 */ /* 0x000ee60000000800 */
[----:B------:R-:W-:-:S05]  /*7670*/  FMNMX.FTZ R2, R167, R2, !PT ;  /* 0x00000002a7027209 */ /* 0x000fca0007810000 */
[----:B------:R-:W4:Y:S01]  /*7680*/  SHFL.BFLY PT, R3, R2, 0x2, 0x1f ;  /* 0x0c401f0002037f89 */ /* 0x000f2200000e0000 */
[----:B------:R-:W5:Y:S08]  /*7690*/  MUFU.EX2 R184, R184 ;  /* 0x000000b800b87308 */ /* 0x000f700000000800 */
[----:B------:R-:W5:Y:S08]  /*76a0*/  MUFU.EX2 R121, R121 ;  /* 0x0000007900797308 */ /* 0x000f700000000800 */
[----:B------:R-:W5:Y:S01]  /*76b0*/  MUFU.EX2 R186, R186 ;  /* 0x000000ba00ba7308 */ /* 0x000f620000000800 */
[----:B----4-:R-:W-:-:S07]  /*76c0*/  FMNMX.FTZ R3, R2, R3, !PT ;  /* 0x0000000302037209 */ /* 0x010fce0007810000 */
[----:B------:R-:W-:Y:S01]  /*76d0*/  MUFU.EX2 R21, R21 ;  /* 0x0000001500157308 */ /* 0x000fe20000000800 */
[----:B------:R-:W4:Y:S07]  /*76e0*/  SHFL.BFLY PT, R2, R3, 0x1, 0x1f ;  /* 0x0c201f0003027f89 */ /* 0x000f2e00000e0000 */
[----:B------:R-:W-:Y:S08]  /*76f0*/  MUFU.EX2 R180, R180 ;  /* 0x000000b400b47308 */ /* 0x000ff00000000800 */
[----:B------:R-:W-:Y:S08]  /*7700*/  MUFU.EX2 R129, R129 ;  /* 0x0000008100817308 */ /* 0x000ff00000000800 */
[----:B------:R-:W-:Y:S01]  /*7710*/  MUFU.EX2 R182, R182 ;  /* 0x000000b600b67308 */ /* 0x000fe20000000800 */
[----:B----4-:R-:W-:-:S04]  /*7720*/  FMNMX.FTZ R3, R3, R2, !PT ;  /* 0x0000000203037209 */ /* 0x010fc80007810000 */
[C---:B------:R-:W-:Y:S01]  /*7730*/  FSETP.NEU.FTZ.AND P1, PT, R3.reuse, -INF , PT ;  /* 0xff8000000300780b */ /* 0x040fe20003f3d000 */
[C---:B------:R-:W-:Y:S02]  /*7740*/  FMUL.FTZ R153, R3.reuse, UR6 ;  /* 0x0000000603997c20 */ /* 0x040fe40008410000 */
[----:B------:R-:W-:Y:S01]  /*7750*/  MUFU.EX2 R159, R159 ;  /* 0x0000009f009f7308 */ /* 0x000fe20000000800 */
[----:B------:R-:W-:Y:S02]  /*7760*/  FSEL R2, R3, RZ, P1 ;  /* 0x000000ff03027208 */ /* 0x000fe40000800000 */
[----:B------:R-:W-:-:S03]  /*7770*/  FSEL R153, R153, RZ, P1 ;  /* 0x000000ff99997208 */ /* 0x000fc60000800000 */
[----:B------:R-:W-:Y:S01]  /*7780*/  FADD.FTZ R2, -R2, R11 ;  /* 0x0000000b02027221 */ /* 0x000fe20000010100 */
[----:B0-----:R-:W-:Y:S01]  /*7790*/  FFMA.FTZ R11, R0, R8, R13 ;  /* 0x00000008000b7223 */ /* 0x001fe2000001000d */
[--C-:B------:R-:W-:Y:S01]  /*77a0*/  FFMA.FTZ R189, R122, UR6, -R153.reuse ;  /* 0x000000067abd7c23 */ /* 0x100fe20008010899 */
[--C-:B------:R-:W-:Y:S01]  /*77b0*/  FFMA.FTZ R124, R123, UR6, -R153.reuse ;  /* 0x000000067b7c7c23 */ /* 0x100fe20008010899 */
[----:B------:R-:W-:Y:S01]  /*77c0*/  FMUL.FTZ R2, R2, UR6 ;  /* 0x0000000602027c20 */ /* 0x000fe20008410000 */
[--C-:B------:R-:W-:Y:S01]  /*77d0*/  FFMA.FTZ R191, R126, UR6, -R153.reuse ;  /* 0x000000067ebf7c23 */ /* 0x100fe20008010899 */
[--C-:B------:R-:W-:Y:S01]  /*77e0*/  FFMA.FTZ R122, R127, UR6, -R153.reuse ;  /* 0x000000067f7a7c23 */ /* 0x100fe20008010899 */
[--C-:B------:R-:W-:Y:S01]  /*77f0*/  FFMA.FTZ R185, R130, UR6, -R153.reuse ;  /* 0x0000000682b97c23 */ /* 0x100fe20008010899 */
[----:B------:R-:W-:Y:S01]  /*7800*/  MUFU.EX2 R189, R189 ;  /* 0x000000bd00bd7308 */ /* 0x000fe20000000800 */
[--C-:B------:R-:W-:Y:S01]  /*7810*/  FFMA.FTZ R120, R131, UR6, -R153.reuse ;  /* 0x0000000683787c23 */ /* 0x100fe20008010899 */
[----:B------:R-:W-:Y:S01]  /*7820*/  FFMA.FTZ R187, R134, UR6, -R153 ;  /* 0x0000000686bb7c23 */ /* 0x000fe20008010899 */
[----:B-1----:R-:W-:Y:S01]  /*7830*/  FADD.FTZ R11, R188, R11 ;  /* 0x0000000bbc0b7221 */ /* 0x002fe20000010000 */
[--C-:B------:R-:W-:Y:S01]  /*7840*/  FFMA.FTZ R20, R135, UR6, -R153.reuse ;  /* 0x0000000687147c23 */ /* 0x100fe20008010899 */
[--C-:B------:R-:W-:Y:S01]  /*7850*/  FFMA.FTZ R181, R138, UR6, -R153.reuse ;  /* 0x000000068ab57c23 */ /* 0x100fe20008010899 */
[----:B------:R-:W-:Y:S01]  /*7860*/  FFMA.FTZ R10, R139, UR6, -R153 ;  /* 0x000000068b0a7c23 */ /* 0x000fe20008010899 */
[----:B--2---:R-:W-:Y:S01]  /*7870*/  FADD.FTZ R126, R190, R11 ;  /* 0x0000000bbe7e7221 */ /* 0x004fe20000010000 */
[----:B------:R-:W0:Y:S01]  /*7880*/  MUFU.EX2 R2, R2 ;  /* 0x0000000200027308 */ /* 0x000e220000000800 */
[--C-:B------:R-:W-:Y:S01]  /*7890*/  FFMA.FTZ R183, R142, UR6, -R153.reuse ;  /* 0x000000068eb77c23 */ /* 0x100fe20008010899 */
[--C-:B------:R-:W-:Y:S01]  /*78a0*/  FFMA.FTZ R134, R143, UR6, -R153.reuse ;  /* 0x000000068f867c23 */ /* 0x100fe20008010899 */
[----:B---3--:R-:W-:Y:S01]  /*78b0*/  FADD.FTZ R11, R125, R126 ;  /* 0x0000007e7d0b7221 */ /* 0x008fe20000010000 */
[--C-:B------:R-:W-:Y:S01]  /*78c0*/  FFMA.FTZ R177, R146, UR6, -R153.reuse ;  /* 0x0000000692b17c23 */ /* 0x100fe20008010899 */
[--C-:B------:R-:W-:Y:S01]  /*78d0*/  FFMA.FTZ R132, R147, UR6, -R153.reuse ;  /* 0x0000000693847c23 */ /* 0x100fe20008010899 */
[----:B------:R-:W-:Y:S01]  /*78e0*/  FFMA.FTZ R179, R150, UR6, -R153 ;  /* 0x0000000696b37c23 */ /* 0x000fe20008010899 */
[----:B-----5:R-:W-:Y:S01]  /*78f0*/  FADD.FTZ R126, R184, R11 ;  /* 0x0000000bb87e7221 */ /* 0x020fe20000010000 */
[----:B------:R-:W1:Y:S01]  /*7900*/  MUFU.EX2 R124, R124 ;  /* 0x0000007c007c7308 */ /* 0x000e620000000800 */
[--C-:B------:R-:W-:Y:S01]  /*7910*/  FFMA.FTZ R130, R151, UR6, -R153.reuse ;  /* 0x0000000697827c23 */ /* 0x100fe20008010899 */
[--C-:B------:R-:W-:Y:S01]  /*7920*/  FFMA.FTZ R173, R154, UR6, -R153.reuse ;  /* 0x000000069aad7c23 */ /* 0x100fe20008010899 */
[----:B------:R-:W-:Y:S01]  /*7930*/  FADD.FTZ R11, R121, R126 ;  /* 0x0000007e790b7221 */ /* 0x000fe20000010000 */
[--C-:B------:R-:W-:Y:S01]  /*7940*/  FFMA.FTZ R128, R155, UR6, -R153.reuse ;  /* 0x000000069b807c23 */ /* 0x100fe20008010899 */
[--C-:B------:R-:W-:Y:S01]  /*7950*/  FFMA.FTZ R175, R158, UR6, -R153.reuse ;  /* 0x000000069eaf7c23 */ /* 0x100fe20008010899 */
[----:B------:R-:W-:Y:S01]  /*7960*/  FFMA.FTZ R169, R162, UR6, -R153 ;  /* 0x00000006a2a97c23 */ /* 0x000fe20008010899 */
[----:B------:R-:W-:Y:S01]  /*7970*/  FADD.FTZ R126, R186, R11 ;  /* 0x0000000bba7e7221 */ /* 0x000fe20000010000 */
[----:B------:R-:W2:Y:S01]  /*7980*/  MUFU.EX2 R191, R191 ;  /* 0x000000bf00bf7308 */ /* 0x000ea20000000800 */
[----:B0-----:R-:W-:Y:S01]  /*7990*/  FFMA.FTZ R5, R2, R5, R189 ;  /* 0x0000000502057223 */ /* 0x001fe200000100bd */
[----:B------:R-:W-:Y:S01]  /*79a0*/  FFMA.FTZ R171, R166, UR6, -R153 ;  /* 0x00000006a6ab7c23 */ /* 0x000fe20008010899 */
[----:B------:R-:W-:-:S04]  /*79b0*/  FADD.FTZ R11, R21, R126 ;  /* 0x0000007e150b7221 */ /* 0x000fc80000010000 */
[----:B------:R-:W-:Y:S01]  /*79c0*/  FADD.FTZ R126, R180, R11 ;  /* 0x0000000bb47e7221 */ /* 0x000fe20000010000 */
[----:B------:R-:W0:Y:S01]  /*79d0*/  MUFU.EX2 R122, R122 ;  /* 0x0000007a007a7308 */ /* 0x000e220000000800 */
[----:B-1----:R-:W-:Y:S02]  /*79e0*/  FADD.FTZ R8, R124, R5 ;  /* 0x000000057c087221 */ /* 0x002fe40000010000 */
[----:B------:R-:W-:Y:S01]  /*79f0*/  FADD.FTZ R11, R129, R126 ;  /* 0x0000007e810b7221 */ /* 0x000fe20000010000 */
[----:B------:R-:W-:-:S03]  /*7a00*/  FFMA.FTZ R126, R14, UR6, -R153 ;  /* 0x000000060e7e7c23 */ /* 0x000fc60008010899 */
[----:B------:R-:W-:Y:S01]  /*7a10*/  FADD.FTZ R14, R182, R11 ;  /* 0x0000000bb60e7221 */ /* 0x000fe20000010000 */
[----:B------:R-:W1:Y:S01]  /*7a20*/  MUFU.EX2 R185, R185 ;  /* 0x000000b900b97308 */ /* 0x000e620000000800 */
[----:B--2---:R-:W-:Y:S02]  /*7a30*/  FADD.FTZ R5, R191, R8 ;  /* 0x00000008bf057221 */ /* 0x004fe40000010000 */
[----:B------:R-:W-:-:S05]  /*7a40*/  FADD.FTZ R11, R159, R14 ;  /* 0x0000000e9f0b7221 */ /* 0x000fca0000010000 */
        /* <DEDUP_REMOVED lines=24> */
[----:B------:R-:W-:-:S06]  /*7bd0*/  FFMA.FTZ R14, R163, UR6, -R153 ;  /* 0x00000006a30e7c23 */ /* 0x000fcc0008010899 */
        /* <DEDUP_REMOVED lines=16> */
[----:B------:R-:W-:-:S06]  /*7ce0*/  FFMA.FTZ R136, R167, UR6, -R153 ;  /* 0x00000006a7887c23 */ /* 0x000fcc0008010899 */
        /* <DEDUP_REMOVED lines=21> */
[----:B0-----:R-:W-:Y:S01]  /*7e40*/  FADD.FTZ R5, R171, R8 ;  /* 0x00000008ab057221 */ /* 0x001fe20000010000 */
[----:B-1----:R-:W-:-:S03]  /*7e50*/  FADD.FTZ R8, R149, R138 ;  /* 0x0000008a95087221 */ /* 0x002fc60000010000 */
[----:B--2---:R-:W-:Y:S01]  /*7e60*/  FADD.FTZ R5, R136, R5 ;  /* 0x0000000588057221 */ /* 0x004fe20000010000 */
[----:B------:R-:W-:Y:S06]  /*7e70*/  @!P0 BRA `(.L_x_1259) ;  /* 0x0000000000048947 */ /* 0x000fec0003800000 */
[----:B------:R-:W-:Y:S01]  /*7e80*/  BPT.TRAP 0x1 ;  /* 0x000000040000795c */ /* 0x000fe20000300000 */
.L_x_1259:
        /* <DEDUP_REMOVED lines=35> */
.L_x_1241:
[----:B------:R-:W-:Y:S01]  /*80c0*/  R2UR UR5, R22 ;  /* 0x00000000160572ca */ /* 0x000fe200000e0000 */
[----:B------:R-:W-:Y:S01]  /*80d0*/  UISETP.NE.AND UP0, UPT, UR61, URZ, UPT ;  /* 0x0000003f3d00728c */ /* 0x000fe2000bf05270 */
[----:B------:R-:W-:Y:S02]  /*80e0*/  R2UR UR4, R23 ;  /* 0x00000000170472ca */ /* 0x000fe400000e0000 */
[----:B------:R-:W-:-:S03]  /*80f0*/  IADD3 R10, R17, 0x1, -R18 ;  /* 0x00000001110a7810 */ /* 0x000fc60007ffe812 */
[----:B------:R-:W-:Y:S02]  /*8100*/  PLOP3.LUT P1, PT, PT, PT, UP0, 0x40, 0x0 ;  /* 0x000000000000781c */ /* 0x000fe40003f2e808 */
[----:B------:R-:W-:-:S04]  /*8110*/  R2UR UR10, R10 ;  /* 0x000000000a0a72ca */ /* 0x000fc800000e0000 */
[----:B------:R-:W-:Y:S02]  /*8120*/  UISETP.NE.AND UP1, UPT, UR5, URZ, UPT ;  /* 0x0000003f0500728c */ /* 0x000fe4000bf25270 */
[----:B------:R-:W-:-:S09]  /*8130*/  UIADD3 UR7, UR4, 0x7f, URZ ;  /* 0x0000007f04077890 */ /* 0x000fd2000fffe03f */
[----:B------:R-:W-:Y:S01]  /*8140*/  @UP1 ULDC UR4, c[0x0][0x44c] ;  /* 0x0001130000041ab9 */ /* 0x000fe20000000800 */
[----:B------:R-:W-:Y:S01]  /*8150*/  @UP1 ULDC UR11, c[0x0][0x450] ;  /* 0x00011400000b1ab9 */ /* 0x000fe20000000800 */
[----:B------:R-:W-:-:S04]  /*8160*/  UIMAD.WIDE.U32 UR4, UR7, UR4, URZ ;  /* 0x00000004070472a5 */ /* 0x000fc8000f8e003f */
[----:B------:R-:W-:-:S04]  /*8170*/  @UP1 USHF.R.U32.HI UR7, URZ, UR11, UR5 ;  /* 0x0000000b3f071299 */ /* 0x000fc80008011605 */
[----:B------:R-:W-:-:S04]  /*8180*/  UIADD3 UR7, UR10, UR7, URZ ;  /* 0x000000070a077290 */ /* 0x000fc8000fffe03f */
        /* <DEDUP_REMOVED lines=13> */
.L_x_1262:
[----:B------:R-:W-:Y:S02]  /*8260*/  ULDC UR15, c[0x0][0x9e4] ;  /* 0x00027900000f7ab9 */ /* 0x000fe40000000800 */
[----:B------:R-:W-:-:S11]  /*8270*/  UISETP.NE.AND UP0, UPT, UR15, 0x1, UPT ;  /* 0x000000010f00788c */ /* 0x000fd6000bf05270 */
[----:B------:R-:W-:Y:S02]  /*8280*/  @UP0 ULDC.64 UR4, c[0x0][0x9e8] ;  /* 0x00027a0000040ab9 */ /* 0x000fe40000000a00 */
[----:B------:R-:W-:-:S04]  /*8290*/  UIMAD.WIDE.U32 UR10, UR7, UR4, URZ ;  /* 0x00000004070a72a5 */ /* 0x000fc8000f8e003f */
[----:B------:R-:W-:-:S12]  /*82a0*/  @UP0 USHF.R.U32.HI UR7, URZ, UR5, UR11 ;  /* 0x000000053f070299 */ /* 0x000fd8000801160b */
.L_x_1263:
[----:B------:R-:W-:-:S04]  /*82b0*/  UIMAD UR7, UR7, UR15, URZ ;  /* 0x0000000f070772a4 */ /* 0x000fc8000f8e023f */
[----:B------:R-:W-:-:S04]  /*82c0*/  UISETP.LT.AND UP0, UPT, UR14, UR7, UPT ;  /* 0x000000070e00728c */ /* 0x000fc8000bf01270 */
[----:B------:R-:W-:-:S12]  /*82d0*/  USEL UR14, UR14, UR7, !UP0 ;  /* 0x000000070e0e7287 */ /* 0x000fd8000c000000 */
.L_x_1261:
        /* <DEDUP_REMOVED lines=13> */
[----:B------:R-:W-:-:S05]  /*83b0*/  ULDC UR51, c[0x0][0x988] ;  /* 0x0002620000337ab9 */ /* 0x000fca0000000800 */
.L_x_1275:
[----:B------:R-:W-:-:S04]  /*83c0*/  UISETP.NE.AND UP0, UPT, UR4, 0x1, UPT ;  /* 0x000000010400788c */ /* 0x000fc8000bf05270 */
[----:B------:R-:W-:-:S04]  /*83d0*/  USEL UR38, URZ, 0x1, UP0 ;  /* 0x000000013f267887 */ /* 0x000fc80008000000 */
[----:B------:R-:W-:Y:S01]  /*83e0*/  ULOP3.LUT UR38, UR7, UR38, URZ, 0x3c, !UPT ;  /* 0x0000002607267292 */ /* 0x000fe2000f8e3c3f */
[----:B------:R-:W-:Y:S11]  /*83f0*/  @!P0 BRA `(.L_x_1265) ;  /* 0x0000000000048947 */ /* 0x000ff60003800000 */
[----:B------:R-:W-:Y:S01]  /*8400*/  BPT.TRAP 0x1 ;  /* 0x000000040000795c */ /* 0x000fe20000300000 */
.L_x_1265:
        /* <DEDUP_REMOVED lines=9> */
.L_x_1266:
[----:B-1----:R-:W-:Y:S05]  /*84a0*/  @P1 BRA `(.L_x_1267) ;  /* 0x0000000000081947 */ /* 0x002fea0003800000 */
[----:B------:R-:W1:Y:S02]  /*84b0*/  SYNCS.PHASECHK.TRANS64.TRYWAIT P1, [UR5+0x30830], R3 ;  /* 0x03083003ff0075a7 */ /* 0x000e640008020145 */
[----:B-1----:R-:W-:Y:S05]  /*84c0*/  @!P1 BRA `(.L_x_1268) ;  /* 0x0000010400789947 */ /* 0x002fea0003800000 */
.L_x_1267:
        /* <DEDUP_REMOVED lines=168> */
.L_x_1269:
[----:B------:R-:W-:Y:S01]  /*8f50*/  ULEA UR10, UR4, UR60, 0x3 ;  /* 0x0000003c040a7291 */ /* 0x000fe2000f8e183f */
[----:B------:R-:W-:-:S05]  /*8f60*/  IMAD.U32 R0, RZ, RZ, UR7 ;  /* 0x00000007ff007e24 */ /* 0x000fca000f8e00ff */
[----:B------:R-:W-:-:S04]  /*8f70*/  SHF.L.U32 R0, R0, 0x1f, RZ ;  /* 0x0000001f00007819 */ /* 0x000fc800000006ff */
[----:B------:R2:W3:Y:S01]  /*8f80*/  SYNCS.PHASECHK.TRANS64.TRYWAIT P1, [UR10+0x30850], R0 ;  /* 0x03085000ff0075a7 */ /* 0x0004e2000802014a */
[----:B------:R-:W-:Y:S05]  /*8f90*/  @!P0 BRA `(.L_x_1270) ;  /* 0x0000000000048947 */ /* 0x000fea0003800000 */
[----:B------:R-:W-:Y:S01]  /*8fa0*/  BPT.TRAP 0x1 ;  /* 0x000000040000795c */ /* 0x000fe20000300000 */
.L_x_1270:
[----:B---3--:R-:W-:Y:S05]  /*8fb0*/  @P1 BRA `(.L_x_1271) ;  /* 0x0000000000081947 */ /* 0x008fea0003800000 */
[----:B------:R-:W3:Y:S02]  /*8fc0*/  SYNCS.PHASECHK.TRANS64.TRYWAIT P1, [UR10+0x30850], R0 ;  /* 0x03085000ff0075a7 */ /* 0x000ee4000802014a */
[----:B---3--:R-:W-:Y:S05]  /*8fd0*/  @!P1 BRA `(.L_x_1272) ;  /* 0x000000f800cc9947 */ /* 0x008fea0003800000 */
.L_x_1271:
        /* <DEDUP_REMOVED lines=37> */
.L_x_1273:
[----:B--23--:R-:W-:Y:S01]  /*9230*/  FMNMX.FTZ R0, R120, R10, !PT ;  /* 0x0000000a78007209 */ /* 0x00cfe20007810000 */
[----:B------:R-:W-:Y:S01]  /*9240*/  UMOV UR6, UR51 ;  /* 0x0000003300067c82 */ /* 0x000fe20008000000 */
[----:B------:R-:W-:Y:S01]  /*9250*/  FMNMX.FTZ R2, R122, R11, !PT ;  /* 0x0000000b7a027209 */ /* 0x000fe20007810000 */
[----:B------:R-:W2:Y:S01]  /*9260*/  S2UR UR4, SR_CgaCtaId ;  /* 0x00000000000479c3 */ /* 0x000ea20000008800 */
[----:B01----:R-:W-:Y:S01]  /*9270*/  FMNMX.FTZ R3, R121, R0, !PT ;  /* 0x0000000079037209 */ /* 0x003fe20007810000 */
[----:B------:R-:W-:Y:S01]  /*9280*/  UIADD3 UR5, UR5, 0x30840, URZ ;  /* 0x0003084005057890 */ /* 0x000fe2000fffe03f */
        /* <DEDUP_REMOVED lines=10> */
[----:B------:R-:W-:Y:S01]  /*9330*/  FMNMX.FTZ R2, R134, R13, !PT ;  /* 0x0000000d86027209 */ /* 0x000fe20007810000 */
[----:B--2---:R-:W-:Y:S01]  /*9340*/  UPRMT UR5, UR4, 0x654, UR5 ;  /* 0x0000065404057896 */ /* 0x004fe20008000005 */
[----:B------:R-:W-:Y:S02]  /*9350*/  FMNMX.FTZ R3, R133, R0, !PT ;  /* 0x0000000085037209 */ /* 0x000fe40007810000 */
[----:B------:R-:W-:Y:S02]  /*9360*/  FMNMX.FTZ R13, R135, R2, !PT ;  /* 0x00000002870d7209 */ /* 0x000fe40007810000 */
[----:B------:R-:W-:Y:S02]  /*9370*/  FMNMX.FTZ R0, R136, R3, !PT ;  /* 0x0000000388007209 */ /* 0x000fe40007810000 */
[----:B------:R-:W-:-:S02]  /*9380*/  FMNMX.FTZ R2, R138, R13, !PT ;  /* 0x0000000d8a027209 */ /* 0x000fc40007810000 */
[----:B------:R-:W-:Y:S01]  /*9390*/  FMNMX.FTZ R3, R137, R0, !PT ;  /* 0x0000000089037209 */ /* 0x000fe20007810000 */
[----:B------:R-:W-:Y:S01]  /*93a0*/  SYNCS.ARRIVE.TRANS64.RED.A1T0 RZ, [UR5], RZ ;  /* 0x000000ffffff79a7 */ /* 0x000fe20008100405 */
        /* <DEDUP_REMOVED lines=32> */
[----:B-1----:R-:W-:-:S03]  /*95b0*/  FMNMX.FTZ R15, R2, R15, !PT ;  /* 0x0000000f020f7209 */ /* 0x002fc60007810000 */
[----:B------:R-:W0:Y:S04]  /*95c0*/  SHFL.BFLY PT, R4, R13, 0x1, 0x1f ;  /* 0x0c201f000d047f89 */ /* 0x000e2800000e0000 */
[----:B------:R-:W1:Y:S01]  /*95d0*/  SHFL.BFLY PT, R14, R15, 0x1, 0x1f ;  /* 0x0c201f000f0e7f89 */ /* 0x000e6200000e0000 */
[----:B0-----:R-:W-:Y:S02]  /*95e0*/  FMNMX.FTZ R4, R13, R4, !PT ;  /* 0x000000040d047209 */ /* 0x001fe40007810000 */
[----:B-1----:R-:W-:-:S03]  /*95f0*/  FMNMX.FTZ R3, R15, R14, !PT ;  /* 0x0000000e0f037209 */ /* 0x002fc60007810000 */
[----:B------:R-:W-:-:S04]  /*9600*/  FADD.FTZ R10, -R4, R10 ;  /* 0x0000000a040a7221 */ /* 0x000fc80000010100 */
[----:B------:R-:W-:Y:S01]  /*9610*/  FMUL.FTZ R14, R10, UR6 ;  /* 0x000000060a0e7c20 */ /* 0x000fe20008410000 */
[----:B------:R-:W-:-:S03]  /*9620*/  FADD.FTZ R10, -R3, R11 ;  /* 0x0000000b030a7221 */ /* 0x000fc60000010100 */
[----:B------:R-:W-:Y:S01]  /*9630*/  MUFU.EX2 R0, R14 ;  /* 0x0000000e00007308 */ /* 0x000fe20000000800 */
[----:B------:R-:W-:Y:S01]  /*9640*/  FMUL.FTZ R2, R10, UR6 ;  /* 0x000000060a027c20 */ /* 0x000fe20008410000 */
[----:B------:R-:W-:-:S04]  /*9650*/  FMUL.FTZ R10, R4, UR6 ;  /* 0x00000006040a7c20 */ /* 0x000fc80008410000 */
[--C-:B------:R-:W-:Y:S01]  /*9660*/  FFMA.FTZ R11, R120, UR6, -R10.reuse ;  /* 0x00000006780b7c23 */ /* 0x100fe2000801080a */
[----:B------:R-:W-:Y:S01]  /*9670*/  FMUL.FTZ R120, R3, UR6 ;  /* 0x0000000603787c20 */ /* 0x000fe20008410000 */
[--C-:B------:R-:W-:Y:S01]  /*9680*/  FFMA.FTZ R188, R121, UR6, -R10.reuse ;  /* 0x0000000679bc7c23 */ /* 0x100fe2000801080a */
[----:B------:R-:W-:Y:S01]  /*9690*/  FFMA.FTZ R176, R144, UR6, -R10 ;  /* 0x0000000690b07c23 */ /* 0x000fe2000801080a */
[----:B------:R-:W-:Y:S01]  /*96a0*/  MUFU.EX2 R2, R2 ;  /* 0x0000000200027308 */ /* 0x000fe20000000800 */
[--C-:B------:R-:W-:Y:S01]  /*96b0*/  FFMA.FTZ R189, R122, UR6, -R120.reuse ;  /* 0x000000067abd7c23 */ /* 0x100fe20008010878 */
[----:B------:R-:W-:Y:S01]  /*96c0*/  FFMA.FTZ R144, R123, UR6, -R120 ;  /* 0x000000067b907c23 */ /* 0x000fe20008010878 */
[----:B------:R-:W-:Y:S01]  /*96d0*/  FFMA.FTZ R190, R124, UR6, -R10 ;  /* 0x000000067cbe7c23 */ /* 0x000fe2000801080a */
[----:B------:R-:W-:Y:S01]  /*96e0*/  FFMA.FTZ R191, R126, UR6, -R120 ;  /* 0x000000067ebf7c23 */ /* 0x000fe20008010878 */
[--C-:B------:R-:W-:Y:S01]  /*96f0*/  FFMA.FTZ R173, R125, UR6, -R10.reuse ;  /* 0x000000067dad7c23 */ /* 0x100fe2000801080a */
[----:B------:R-:W-:Y:S01]  /*9700*/  FFMA.FTZ R182, R140, UR6, -R10 ;  /* 0x000000068cb67c23 */ /* 0x000fe2000801080a */
[----:B------:R-:W-:Y:S01]  /*9710*/  FFMA.FTZ R140, R127, UR6, -R120 ;  /* 0x000000067f8c7c23 */ /* 0x000fe20008010878 */
[----:B------:R-:W0:Y:S01]  /*9720*/  MUFU.EX2 R11, R11 ;  /* 0x0000000b000b7308 */ /* 0x000e220000000800 */
[----:B------:R-:W-:Y:S01]  /*9730*/  FFMA.FTZ R184, R128, UR6, -R10 ;  /* 0x0000000680b87c23 */ /* 0x000fe2000801080a */
[----:B------:R-:W-:Y:S01]  /*9740*/  FFMA.FTZ R185, R130, UR6, -R120 ;  /* 0x0000000682b97c23 */ /* 0x000fe20008010878 */
[--C-:B------:R-:W-:Y:S01]  /*9750*/  FFMA.FTZ R171, R129, UR6, -R10.reuse ;  /* 0x0000000681ab7c23 */ /* 0x100fe2000801080a */
[----:B------:R-:W-:Y:S01]  /*9760*/  FFMA.FTZ R180, R136, UR6, -R10 ;  /* 0x0000000688b47c23 */ /* 0x000fe2000801080a */
[----:B------:R-:W-:Y:S01]  /*9770*/  FFMA.FTZ R136, R131, UR6, -R120 ;  /* 0x0000000683887c23 */ /* 0x000fe20008010878 */
[----:B------:R-:W-:Y:S01]  /*9780*/  FFMA.FTZ R186, R132, UR6, -R10 ;  /* 0x0000000684ba7c23 */ /* 0x000fe2000801080a */
[----:B------:R-:W-:Y:S01]  /*9790*/  FFMA.FTZ R187, R134, UR6, -R120 ;  /* 0x0000000686bb7c23 */ /* 0x000fe20008010878 */
[----:B------:R-:W1:Y:S01]  /*97a0*/  MUFU.EX2 R189, R189 ;  /* 0x000000bd00bd7308 */ /* 0x000e620000000800 */
[--C-:B------:R-:W-:Y:S01]  /*97b0*/  FFMA.FTZ R169, R133, UR6, -R10.reuse ;  /* 0x0000000685a97c23 */ /* 0x100fe2000801080a */
[----:B------:R-:W-:Y:S01]  /*97c0*/  FFMA.FTZ R133, R137, UR6, -R10 ;  /* 0x0000000689857c23 */ /* 0x000fe2000801080a */
[----:B------:R-:W-:Y:S01]  /*97d0*/  FFMA.FTZ R132, R135, UR6, -R120 ;  /* 0x0000000687847c23 */ /* 0x000fe20008010878 */
[--C-:B------:R-:W-:Y:S01]  /*97e0*/  FFMA.FTZ R129, R141, UR6, -R10.reuse ;  /* 0x000000068d817c23 */ /* 0x100fe2000801080a */
[--C-:B------:R-:W-:Y:S01]  /*97f0*/  FFMA.FTZ R125, R145, UR6, -R10.reuse ;  /* 0x00000006917d7c23 */ /* 0x100fe2000801080a */
[--C-:B------:R-:W-:Y:S01]  /*9800*/  FFMA.FTZ R178, R148, UR6, -R10.reuse ;  /* 0x0000000694b27c23 */ /* 0x100fe2000801080a */
[--C-:B------:R-:W-:Y:S01]  /*9810*/  FFMA.FTZ R121, R149, UR6, -R10.reuse ;  /* 0x0000000695797c23 */ /* 0x100fe2000801080a */
[----:B------:R-:W2:Y:S01]  /*9820*/  MUFU.EX2 R188, R188 ;  /* 0x000000bc00bc7308 */ /* 0x000ea20000000800 */
[----:B0-----:R-:W-:Y:S01]  /*9830*/  FFMA.FTZ R123, R0, R8, R11 ;  /* 0x00000008007b7223 */ /* 0x001fe2000001000b */
[--C-:B------:R-:W-:Y:S01]  /*9840*/  FFMA.FTZ R172, R152, UR6, -R10.reuse ;  /* 0x0000000698ac7c23 */ /* 0x100fe2000801080a */
[--C-:B------:R-:W-:Y:S01]  /*9850*/  FFMA.FTZ R21, R153, UR6, -R10.reuse ;  /* 0x0000000699157c23 */ /* 0x100fe2000801080a */
[--C-:B------:R-:W-:Y:S01]  /*9860*/  FFMA.FTZ R174, R156, UR6, -R10.reuse ;  /* 0x000000069cae7c23 */ /* 0x100fe2000801080a */
[--C-:B------:R-:W-:Y:S01]  /*9870*/  FFMA.FTZ R15, R157, UR6, -R10.reuse ;  /* 0x000000069d0f7c23 */ /* 0x100fe2000801080a */
[--C-:B------:R-:W-:Y:S01]  /*9880*/  FFMA.FTZ R168, R160, UR6, -R10.reuse ;  /* 0x00000006a0a87c23 */ /* 0x100fe2000801080a */
[--C-:B------:R-:W-:Y:S01]  /*9890*/  FFMA.FTZ R13, R161, UR6, -R10.reuse ;  /* 0x00000006a10d7c23 */ /* 0x100fe2000801080a */
[----:B------:R-:W0:Y:S01]  /*98a0*/  MUFU.EX2 R144, R144 ;  /* 0x0000009000907308 */ /* 0x000e220000000800 */
[----:B-1----:R-:W-:Y:S01]  /*98b0*/  FFMA.FTZ R5, R2, R5, R189 ;  /* 0x0000000502057223 */ /* 0x002fe200000100bd */
[--C-:B------:R-:W-:Y:S01]  /*98c0*/  FFMA.FTZ R170, R164, UR6, -R10.reuse ;  /* 0x00000006a4aa7c23 */ /* 0x100fe2000801080a */
[----:B------:R-:W-:Y:S01]  /*98d0*/  FFMA.FTZ R137, R165, UR6, -R10 ;  /* 0x00000006a5897c23 */ /* 0x000fe2000801080a */
[--C-:B------:R-:W-:Y:S01]  /*98e0*/  FFMA.FTZ R181, R138, UR6, -R120.reuse ;  /* 0x000000068ab57c23 */ /* 0x100fe20008010878 */
[--C-:B------:R-:W-:Y:S01]  /*98f0*/  FFMA.FTZ R130, R139, UR6, -R120.reuse ;  /* 0x000000068b827c23 */ /* 0x100fe20008010878 */
[--C-:B------:R-:W-:Y:S01]  /*9900*/  FFMA.FTZ R183, R142, UR6, -R120.reuse ;  /* 0x000000068eb77c23 */ /* 0x100fe20008010878 */
[--C-:B------:R-:W-:Y:S01]  /*9910*/  FFMA.FTZ R128, R143, UR6, -R120.reuse ;  /* 0x000000068f807c23 */ /* 0x100fe20008010878 */
[----:B------:R-:W1:Y:S01]  /*9920*/  MUFU.EX2 R190, R190 ;  /* 0x000000be00be7308 */ /* 0x000e620000000800 */
[----:B--2---:R-:W-:Y:S01]  /*9930*/  FADD.FTZ R123, R188, R123 ;  /* 0x0000007bbc7b7221 */ /* 0x004fe20000010000 */
[--C-:B------:R-:W-:Y:S01]  /*9940*/  FFMA.FTZ R177, R146, UR6, -R120.reuse ;  /* 0x0000000692b17c23 */ /* 0x100fe20008010878 */
[--C-:B------:R-:W-:Y:S01]  /*9950*/  FFMA.FTZ R126, R147, UR6, -R120.reuse ;  /* 0x00000006937e7c23 */ /* 0x100fe20008010878 */
[--C-:B------:R-:W-:Y:S01]  /*9960*/  FFMA.FTZ R179, R150, UR6, -R120.reuse ;  /* 0x0000000696b37c23 */ /* 0x100fe20008010878 */
[--C-:B------:R-:W-:Y:S01]  /*9970*/  FFMA.FTZ R124, R151, UR6, -R120.reuse ;  /* 0x00000006977c7c23 */ /* 0x100fe20008010878 */
[--C-:B------:R-:W-:Y:S01]  /*9980*/  FFMA.FTZ R127, R155, UR6, -R120.reuse ;  /* 0x000000069b7f7c23 */ /* 0x100fe20008010878 */
[--C-:B------:R-:W-:Y:S01]  /*9990*/  FFMA.FTZ R175, R158, UR6, -R120.reuse ;  /* 0x000000069eaf7c23 */ /* 0x100fe20008010878 */
[----:B------:R-:W2:Y:S01]  /*99a0*/  MUFU.EX2 R191, R191 ;  /* 0x000000bf00bf7308 */ /* 0x000ea20000000800 */
[----:B0-----:R-:W-:Y:S01]  /*99b0*/  FADD.FTZ R8, R144, R5 ;  /* 0x0000000590087221 */ /* 0x001fe20000010000 */
[----:B------:R-:W-:-:S06]  /*99c0*/  FFMA.FTZ R122, R159, UR6, -R120 ;  /* 0x000000069f7a7c23 */ /* 0x000fcc0008010878 */
[----:B------:R-:W0:Y:S01]  /*99d0*/  MUFU.EX2 R173, R173 ;  /* 0x000000ad00ad7308 */ /* 0x000e220000000800 */
[----:B-1----:R-:W-:-:S07]  /*99e0*/  FADD.FTZ R10, R190, R123 ;  /* 0x0000007bbe0a7221 */ /* 0x002fce0000010000 */
[----:B------:R-:W1:Y:S01]  /*99f0*/  MUFU.EX2 R140, R140 ;  /* 0x0000008c008c7308 */ /* 0x000e620000000800 */
[----:B--2---:R-:W-:-:S07]  /*9a00*/  FADD.FTZ R5, R191, R8 ;  /* 0x00000008bf057221 */ /* 0x004fce0000010000 */
        /* <DEDUP_REMOVED lines=89> */
.L_x_1274:
[----:B------:R-:W0:Y:S01]  /*9fa0*/  S2UR UR4, SR_CgaCtaId ;  /* 0x00000000000479c3 */ /* 0x000e220000008800 */
[----:B------:R-:W-:Y:S01]  /*9fb0*/  UIADD3 UR10, UR10, 0x30860, URZ ;  /* 0x000308600a0a7890 */ /* 0x000fe2000fffe03f */
[C---:B------:R-:W-:Y:S01]  /*9fc0*/  ISETP.GT.AND P1, PT, R12.reuse, UR50, PT ;  /* 0x000000320c007c0c */ /* 0x040fe2000bf24270 */
[----:B------:R-:W-:Y:S01]  /*9fd0*/  UMOV UR7, UR38 ;  /* 0x0000002600077c82 */ /* 0x000fe20008000000 */
[----:B------:R-:W-:Y:S01]  /*9fe0*/  F2FP.F16.F32.PACK_AB R190, R173, R190 ;  /* 0x000000beadbe723e */ /* 0x000fe200000000ff */
[----:B------:R-:W-:Y:S01]  /*9ff0*/  VIADD R12, R12, 0xffffffff ;  /* 0xffffffff0c0c7836 */ /* 0x000fe20000000000 */
[----:B------:R-:W-:Y:S01]  /*a000*/  F2FP.F16.F32.PACK_AB R188, R188, R11 ;  /* 0x0000000bbcbc723e */ /* 0x000fe200000000ff */
[----:B------:R-:W-:Y:S01]  /*a010*/  IMAD.MOV.U32 R11, RZ, RZ, R3 ;  /* 0x000000ffff0b7224 */ /* 0x000fe200078e0003 */
[----:B------:R-:W-:Y:S02]  /*a020*/  F2FP.F16.F32.PACK_AB R184, R171, R184 ;  /* 0x000000b8abb8723e */ /* 0x000fe400000000ff */
[----:B------:R-:W-:-:S02]  /*a030*/  F2FP.F16.F32.PACK_AB R186, R169, R186 ;  /* 0x000000baa9ba723e */ /* 0x000fc400000000ff */
[----:B------:R-:W-:Y:S01]  /*a040*/  F2FP.F16.F32.PACK_AB R173, R127, R10 ;  /* 0x0000000a7fad723e */ /* 0x000fe200000000ff */
[----:B------:R-:W-:Y:S01]  /*a050*/  IMAD.MOV.U32 R10, RZ, RZ, R4 ;  /* 0x000000ffff0a7224 */ /* 0x000fe200078e0004 */
        /* <DEDUP_REMOVED lines=23> */
.L_x_1264:
[----:B------:R-:W-:-:S13]  /*a1d0*/  R2UR UR4, R193 ;  /* 0x00000000c10472ca */ /* 0x000fda00000e0000 */
[----:B------:R-:W-:-:S13]  /*a1e0*/  ISETP.GE.AND P1, PT, R12, UR4, PT ;  /* 0x000000040c007c0c */ /* 0x000fda000bf26270 */
[----:B------:R-:W-:Y:S05]  /*a1f0*/  @!P1 BRA `(.L_x_1276) ;  /* 0x0000003000609947 */ /* 0x000fea0003800000 */
[----:B------:R-:W-:Y:S01]  /*a200*/  IMAD.MOV.U32 R10, RZ, RZ, R3 ;  /* 0x000000ffff0a7224 */ /* 0x000fe200078e0003 */
[----:B------:R-:W-:Y:S01]  /*a210*/  UMOV UR7, UR38 ;  /* 0x0000002600077c82 */ /* 0x000fe20008000000 */
[----:B------:R-:W-:Y:S01]  /*a220*/  IMAD.MOV.U32 R11, RZ, RZ, R4 ;  /* 0x000000ffff0b7224 */ /* 0x000fe200078e0004 */
[----:B------:R-:W-:Y:S01]  /*a230*/  UMOV UR4, UR39 ;  /* 0x0000002700047c82 */ /* 0x000fe20008000000 */
[----:B------:R-:W-:Y:S01]  /*a240*/  ULDC UR50, c[0x0][0x9e4] ;  /* 0x0002790000327ab9 */ /* 0x000fe20000000800 */
[----:B------:R-:W-:Y:S01]  /*a250*/  ULDC UR51, c[0x0][0x9dc] ;  /* 0x0002770000337ab9 */ /* 0x000fe20000000800 */
[----:B------:R-:W-:Y:S01]  /*a260*/  ULDC UR54, c[0x0][0x988] ;  /* 0x0002620000367ab9 */ /* 0x000fe20000000800 */
[----:B------:R-:W-:-:S05]  /*a270*/  ULDC UR55, c[0x0][0x9e0] ;  /* 0x0002780000377ab9 */ /* 0x000fca0000000800 */
.L_x_1295:
[----:B------:R-:W-:-:S04]  /*a280*/  UISETP.NE.AND UP0, UPT, UR4, 0x1, UPT ;  /* 0x000000010400788c */ /* 0x000fc8000bf05270 */
[----:B------:R-:W-:-:S04]  /*a290*/  USEL UR38, URZ, 0x1, UP0 ;  /* 0x000000013f267887 */ /* 0x000fc80008000000 */
[----:B------:R-:W-:Y:S01]  /*a2a0*/  ULOP3.LUT UR38, UR7, UR38, URZ, 0x3c, !UPT ;  /* 0x0000002607267292 */ /* 0x000fe2000f8e3c3f */
[----:B------:R-:W-:Y:S11]  /*a2b0*/  @!P0 BRA `(.L_x_1277) ;  /* 0x0000000000048947 */ /* 0x000ff60003800000 */
[----:B------:R-:W-:Y:S01]  /*a2c0*/  BPT.TRAP 0x1 ;  /* 0x000000040000795c */ /* 0x000fe20000300000 */
.L_x_1277:
        /* <DEDUP_REMOVED lines=9> */
.L_x_1278:
[----:B-1----:R-:W-:Y:S05]  /*a360*/  @P1 BRA `(.L_x_1279) ;  /* 0x0000000000081947 */ /* 0x002fea0003800000 */
[----:B------:R-:W1:Y:S02]  /*a370*/  SYNCS.PHASECHK.TRANS64.TRYWAIT P1, [UR5+0x30830], R3 ;  /* 0x03083003ff0075a7 */ /* 0x000e640008020145 */
[----:B-1----:R-:W-:Y:S05]  /*a380*/  @!P1 BRA `(.L_x_1280) ;  /* 0x000000e400f89947 */ /* 0x002fea0003800000 */
.L_x_1279:
        /* <DEDUP_REMOVED lines=168> */
.L_x_1281:
[----:B------:R-:W-:Y:S01]  /*ae10*/  ULEA UR10, UR4, UR60, 0x3 ;  /* 0x0000003c040a7291 */ /* 0x000fe2000f8e183f */
[----:B------:R-:W-:-:S05]  /*ae20*/  IMAD.U32 R0, RZ, RZ, UR7 ;  /* 0x00000007ff007e24 */ /* 0x000fca000f8e00ff */
[----:B------:R-:W-:-:S04]  /*ae30*/  SHF.L.U32 R0, R0, 0x1f, RZ ;  /* 0x0000001f00007819 */ /* 0x000fc800000006ff */
[----:B------:R2:W3:Y:S01]  /*ae40*/  SYNCS.PHASECHK.TRANS64.TRYWAIT P1, [UR10+0x30850], R0 ;  /* 0x03085000ff0075a7 */ /* 0x0004e2000802014a */
[----:B------:R-:W-:Y:S05]  /*ae50*/  @!P0 BRA `(.L_x_1282) ;  /* 0x0000000000048947 */ /* 0x000fea0003800000 */
[----:B------:R-:W-:Y:S01]  /*ae60*/  BPT.TRAP 0x1 ;  /* 0x000000040000795c */ /* 0x000fe20000300000 */
.L_x_1282:
[----:B---3--:R-:W-:Y:S05]  /*ae70*/  @P1 BRA `(.L_x_1283) ;  /* 0x0000000000081947 */ /* 0x008fea0003800000 */
[----:B------:R-:W3:Y:S02]  /*ae80*/  SYNCS.PHASECHK.TRANS64.TRYWAIT P1, [UR10+0x30850], R0 ;  /* 0x03085000ff0075a7 */ /* 0x000ee4000802014a */
[----:B---3--:R-:W-:Y:S05]  /*ae90*/  @!P1 BRA `(.L_x_1284) ;  /* 0x000000dc004c9947 */ /* 0x008fea0003800000 */
.L_x_1283:
        /* <DEDUP_REMOVED lines=37> */
.L_x_1285:
[----:B------:R-:W-:Y:S01]  /*b0f0*/  R2UR UR6, R22 ;  /* 0x00000000160672ca */ /* 0x000fe200000e0000 */
[----:B------:R-:W-:Y:S01]  /*b100*/  UISETP.NE.AND UP0, UPT, UR61, URZ, UPT ;  /* 0x0000003f3d00728c */ /* 0x000fe2000bf05270 */
[----:B------:R-:W-:Y:S01]  /*b110*/  R2UR UR4, R23 ;  /* 0x00000000170472ca */ /* 0x000fe200000e0000 */
[----:B------:R-:W-:Y:S01]  /*b120*/  IMAD R20, R12, -0x60, RZ ;  /* 0xffffffa00c147824 */ /* 0x000fe200078e02ff */
[----:B------:R-:W-:-:S09]  /*b130*/  UIADD3 UR5, UR5, 0x30840, URZ ;  /* 0x0003084005057890 */ /* 0x000fd2000fffe03f */
        /* <DEDUP_REMOVED lines=34> */
.L_x_1288:
[----:B------:R-:W-:-:S05]  /*b360*/  IMAD.U32 R168, RZ, RZ, UR50 ;  /* 0x00000032ffa87e24 */ /* 0x000fca000f8e00ff */
[----:B------:R-:W-:-:S13]  /*b370*/  ISETP.NE.AND P1, PT, R168, 0x1, PT ;  /* 0x00000001a800780c */ /* 0x000fda0003f25270 */
[----:B0-----:R-:W0:Y:S02]  /*b380*/  @P1 LDC.64 R2, c[0x0][0x9e8] ;  /* 0x00027a00ff021b82 */ /* 0x001e240000000a00 */
[----:B0-----:R-:W-:-:S05]  /*b390*/  @P1 IMAD.HI.U32 R2, R169, R2, RZ ;  /* 0x00000002a9021227 */ /* 0x001fca00078e00ff */
[----:B------:R-:W-:-:S07]  /*b3a0*/  @P1 SHF.R.U32.HI R169, RZ, R3, R2 ;  /* 0x00000003ffa91219 */ /* 0x000fce0000011602 */
.L_x_1289:
[----:B------:R-:W-:Y:S05]  /*b3b0*/  BSYNC B0 ;  /* 0x0000000000007941 */ /* 0x000fea0003800000 */
.L_x_1287:
[----:B------:R-:W-:-:S05]  /*b3c0*/  IMAD R169, R169, R168, R0 ;  /* 0x000000a8a9a97224 */ /* 0x000fca00078e0200 */
[----:B------:R-:W-:Y:S02]  /*b3d0*/  VIADDMNMX R13, R169, R168, R13, PT ;  /* 0x000000a8a90d7246 */ /* 0x000fe4000380010d */
[----:B------:R-:W-:-:S07]  /*b3e0*/  VIMNMX R4, R4, R169, !PT ;  /* 0x000000a904047248 */ /* 0x000fce0007fe0100 */
.L_x_1286:
        /* <DEDUP_REMOVED lines=152> */
.L_x_1292:
[----:B------:R-:W-:-:S05]  /*bd70*/  IMAD.U32 R4, RZ, RZ, UR50 ;  /* 0x00000032ff047e24 */ /* 0x000fca000f8e00ff */
[----:B------:R-:W-:-:S13]  /*bd80*/  ISETP.NE.AND P6, PT, R4, 0x1, PT ;  /* 0x000000010400780c */ /* 0x000fda0003fc5270 */
[----:B0-----:R-:W0:Y:S02]  /*bd90*/  @P6 LDC.64 R2, c[0x0][0x9e8] ;  /* 0x00027a00ff026b82 */ /* 0x001e240000000a00 */
[----:B0-----:R-:W-:-:S05]  /*bda0*/  @P6 IMAD.HI.U32 R2, R13, R2, RZ ;  /* 0x000000020d026227 */ /* 0x001fca00078e00ff */
[----:B------:R-:W-:-:S07]  /*bdb0*/  @P6 SHF.R.U32.HI R13, RZ, R3, R2 ;  /* 0x00000003ff0d6219 */ /* 0x000fce0000011602 */
.L_x_1293:
[----:B------:R-:W-:Y:S05]  /*bdc0*/  BSYNC B0 ;  /* 0x0000000000007941 */ /* 0x000fea0003800000 */
.L_x_1291:
[----:B------:R-:W-:-:S05]  /*bdd0*/  IMAD R0, R13, R4, R0 ;  /* 0x000000040d007224 */ /* 0x000fca00078e0200 */
[----:B------:R-:W-:Y:S02]  /*bde0*/  VIADDMNMX R15, R0, R4, R15, PT ;  /* 0x00000004000f7246 */ /* 0x000fe4000380010f */
[----:B------:R-:W-:-:S07]  /*bdf0*/  VIMNMX R14, R14, R0, !PT ;  /* 0x000000000e0e7248 */ /* 0x000fce0007fe0100 */
.L_x_1290:
        /* <DEDUP_REMOVED lines=128> */
[----:B------:R-:W-:Y:S02]  /*c600*/  FMNMX.FTZ R3, R131, R2, !PT ;  /* 0x0000000283037209 */ /* 0x000fe40007810000 */
[----:B------:R-:W-:Y:S01]  /*c610*/  FSEL R20, R4, RZ, P1 ;  /* 0x000000ff04147208 */ /* 0x000fe20000800000 */
[--C-:B------:R-:W-:Y:S01]  /*c620*/  FFMA.FTZ R169, R125, UR6, -R0.reuse ;  /* 0x000000067da97c23 */ /* 0x100fe20008010800 */
[----:B------:R-:W-:Y:S01]  /*c630*/  FMNMX.FTZ R2, R134, R3, !PT ;  /* 0x0000000386027209 */ /* 0x000fe20007810000 */
[--C-:B------:R-:W-:Y:S01]  /*c640*/  FFMA.FTZ R188, R121, UR6, -R0.reuse ;  /* 0x0000000679bc7c23 */ /* 0x100fe20008010800 */
[--C-:B------:R-:W-:Y:S01]  /*c650*/  FFMA.FTZ R125, R129, UR6, -R0.reuse ;  /* 0x00000006817d7c23 */ /* 0x100fe20008010800 */
[----:B------:R-:W-:Y:S01]  /*c660*/  FADD.FTZ R20, -R20, R11 ;  /* 0x0000000b14147221 */ /* 0x000fe20000010100 */
        /* <DEDUP_REMOVED lines=27> */
[----:B------:R-:W-:Y:S01]  /*c820*/  FFMA.FTZ R165, R165, UR6, -R0 ;  /* 0x00000006a5a57c23 */ /* 0x000fe20008010800 */
[----:B------:R-:W-:Y:S01]  /*c830*/  FMNMX.FTZ R2, R150, R3, !PT ;  /* 0x0000000396027209 */ /* 0x000fe20007810000 */
[----:B------:R-:W-:Y:S01]  /*c840*/  FMUL.FTZ R0, R20, UR6 ;  /* 0x0000000614007c20 */ /* 0x000fe20008410000 */
[----:B------:R-:W-:Y:S02]  /*c850*/  MUFU.EX2 R13, R13 ;  /* 0x0000000d000d7308 */ /* 0x000fe40000000800 */
[----:B------:R-:W-:-:S04]  /*c860*/  FMNMX.FTZ R3, R151, R2, !PT ;  /* 0x0000000297037209 */ /* 0x000fc80007810000 */
[----:B------:R-:W-:Y:S02]  /*c870*/  FMNMX.FTZ R2, R154, R3, !PT ;  /* 0x000000039a027209 */ /* 0x000fe40007810000 */
[----:B------:R-:W0:Y:S02]  /*c880*/  MUFU.EX2 R0, R0 ;  /* 0x0000000000007308 */ /* 0x000e240000000800 */
[----:B------:R-:W-:-:S04]  /*c890*/  FMNMX.FTZ R3, R155, R2, !PT ;  /* 0x000000029b037209 */ /* 0x000fc80007810000 */
[----:B------:R-:W-:Y:S02]  /*c8a0*/  FMNMX.FTZ R3, R158, R3, !PT ;  /* 0x000000039e037209 */ /* 0x000fe40007810000 */
[----:B------:R-:W1:Y:S02]  /*c8b0*/  MUFU.EX2 R188, R188 ;  /* 0x000000bc00bc7308 */ /* 0x000e640000000800 */
[----:B------:R-:W-:-:S04]  /*c8c0*/  FMNMX.FTZ R3, R14, R3, !PT ;  /* 0x000000030e037209 */ /* 0x000fc80007810000 */
[----:B------:R-:W-:Y:S02]  /*c8d0*/  FMNMX.FTZ R2, R162, R3, !PT ;  /* 0x00000003a2027209 */ /* 0x000fe40007810000 */
[----:B------:R-:W2:Y:S02]  /*c8e0*/  MUFU.EX2 R190, R190 ;  /* 0x000000be00be7308 */ /* 0x000ea40000000800 */
[----:B------:R-:W-:-:S04]  /*c8f0*/  FMNMX.FTZ R3, R163, R2, !PT ;  /* 0x00000002a3037209 */ /* 0x000fc80007810000 */
[----:B------:R-:W-:Y:S02]  /*c900*/  FMNMX.FTZ R2, R166, R3, !PT ;  /* 0x00000003a6027209 */ /* 0x000fe40007810000 */
[----:B------:R-:W3:Y:S02]  /*c910*/  MUFU.EX2 R169, R169 ;  /* 0x000000a900a97308 */ /* 0x000ee40000000800 */
[----:B------:R-:W-:-:S05]  /*c920*/  FMNMX.FTZ R2, R167, R2, !PT ;  /* 0x00000002a7027209 */ /* 0x000fca0007810000 */
[----:B------:R-:W4:Y:S01]  /*c930*/  SHFL.BFLY PT, R3, R2, 0x2, 0x1f ;  /* 0x0c401f0002037f89 */ /* 0x000f2200000e0000 */
[----:B------:R-:W5:Y:S08]  /*c940*/  MUFU.EX2 R184, R184 ;  /* 0x000000b800b87308 */ /* 0x000f700000000800 */
[----:B------:R-:W-:Y:S08]  /*c950*/  MUFU.EX2 R125, R125 ;  /* 0x0000007d007d7308 */ /* 0x000ff00000000800 */
[----:B------:R-:W-:Y:S01]  /*c960*/  MUFU.EX2 R186, R186 ;  /* 0x000000ba00ba7308 */ /* 0x000fe20000000800 */
        /* <DEDUP_REMOVED lines=8> */
[----:B------:R-:W-:Y:S02]  /*c9f0*/  FMUL.FTZ R2, R3, UR6 ;  /* 0x0000000603027c20 */ /* 0x000fe40008410000 */
[----:B------:R-:W-:Y:S03]  /*ca00*/  MUFU.EX2 R159, R159 ;  /* 0x0000009f009f7308 */ /* 0x000fe60000000800 */
[----:B------:R-:W-:-:S05]  /*ca10*/  FSEL R20, R2, RZ, P1 ;  /* 0x000000ff02147208 */ /* 0x000fca0000800000 */
[----:B------:R-:W-:Y:S01]  /*ca20*/  MUFU.EX2 R176, R176 ;  /* 0x000000b000b07308 */ /* 0x000fe20000000800 */
[--C-:B------:R-:W-:Y:S01]  /*ca30*/  FFMA.FTZ R189, R21, UR6, -R20.reuse ;  /* 0x0000000615bd7c23 */ /* 0x100fe20008010814 */
[----:B------:R-:W-:Y:S01]  /*ca40*/  FSEL R21, R3, RZ, P1 ;  /* 0x000000ff03157208 */ /* 0x000fe20000800000 */
[--C-:B------:R-:W-:Y:S01]  /*ca50*/  FFMA.FTZ R128, R123, UR6, -R20.reuse ;  /* 0x000000067b807c23 */ /* 0x100fe20008010814 */
[--C-:B------:R-:W-:Y:S01]  /*ca60*/  FFMA.FTZ R191, R126, UR6, -R20.reuse ;  /* 0x000000067ebf7c23 */ /* 0x100fe20008010814 */
[--C-:B------:R-:W-:Y:S01]  /*ca70*/  FFMA.FTZ R126, R127, UR6, -R20.reuse ;  /* 0x000000067f7e7c23 */ /* 0x100fe20008010814 */
[----:B------:R-:W-:Y:S01]  /*ca80*/  FFMA.FTZ R185, R130, UR6, -R20 ;  /* 0x0000000682b97c23 */ /* 0x000fe20008010814 */
[----:B------:R-:W-:Y:S01]  /*ca90*/  FADD.FTZ R21, -R21, R10 ;  /* 0x0000000a15157221 */ /* 0x000fe20000010100 */
[----:B------:R-:W-:Y:S01]  /*caa0*/  MUFU.EX2 R189, R189 ;  /* 0x000000bd00bd7308 */ /* 0x000fe20000000800 */
[--C-:B------:R-:W-:Y:S01]  /*cab0*/  FFMA.FTZ R124, R131, UR6, -R20.reuse ;  /* 0x00000006837c7c23 */ /* 0x100fe20008010814 */
[----:B0-----:R-:W-:Y:S01]  /*cac0*/  FFMA.FTZ R123, R0, R8, R13 ;  /* 0x00000008007b7223 */ /* 0x001fe2000001000d */
[----:B------:R-:W-:Y:S01]  /*cad0*/  FMUL.FTZ R21, R21, UR6 ;  /* 0x0000000615157c20 */ /* 0x000fe20008410000 */
[--C-:B------:R-:W-:Y:S01]  /*cae0*/  FFMA.FTZ R187, R134, UR6, -R20.reuse ;  /* 0x0000000686bb7c23 */ /* 0x100fe20008010814 */
[--C-:B------:R-:W-:Y:S01]  /*caf0*/  FFMA.FTZ R122, R135, UR6, -R20.reuse ;  /* 0x00000006877a7c23 */ /* 0x100fe20008010814 */
[----:B-1----:R-:W-:Y:S01]  /*cb00*/  FADD.FTZ R123, R188, R123 ;  /* 0x0000007bbc7b7221 */ /* 0x002fe20000010000 */
[--C-:B------:R-:W-:Y:S01]  /*cb10*/  FFMA.FTZ R181, R138, UR6, -R20.reuse ;  /* 0x000000068ab57c23 */ /* 0x100fe20008010814 */
[----:B------:R3:W0:Y:S01]  /*cb20*/  MUFU.EX2 R2, R21 ;  /* 0x0000001500027308 */ /* 0x0006220000000800 */
[--C-:B------:R-:W-:Y:S01]  /*cb30*/  FFMA.FTZ R120, R139, UR6, -R20.reuse ;  /* 0x000000068b787c23 */ /* 0x100fe20008010814 */
[----:B--2---:R-:W-:Y:S01]  /*cb40*/  FADD.FTZ R10, R190, R123 ;  /* 0x0000007bbe0a7221 */ /* 0x004fe20000010000 */
[--C-:B------:R-:W-:Y:S01]  /*cb50*/  FFMA.FTZ R183, R142, UR6, -R20.reuse ;  /* 0x000000068eb77c23 */ /* 0x100fe20008010814 */
[--C-:B------:R-:W-:Y:S01]  /*cb60*/  FFMA.FTZ R136, R143, UR6, -R20.reuse ;  /* 0x000000068f887c23 */ /* 0x100fe20008010814 */
[--C-:B------:R-:W-:Y:S01]  /*cb70*/  FFMA.FTZ R177, R146, UR6, -R20.reuse ;  /* 0x0000000692b17c23 */ /* 0x100fe20008010814 */
[--C-:B------:R-:W-:Y:S01]  /*cb80*/  FFMA.FTZ R134, R147, UR6, -R20.reuse ;  /* 0x0000000693867c23 */ /* 0x100fe20008010814 */
[----:B------:R-:W-:Y:S01]  /*cb90*/  FFMA.FTZ R179, R150, UR6, -R20 ;  /* 0x0000000696b37c23 */ /* 0x000fe20008010814 */
[----:B------:R-:W1:Y:S01]  /*cba0*/  MUFU.EX2 R128, R128 ;  /* 0x0000008000807308 */ /* 0x000e620000000800 */
[----:B---3--:R-:W-:Y:S01]  /*cbb0*/  FADD.FTZ R21, R169, R10 ;  /* 0x0000000aa9157221 */ /* 0x008fe20000010000 */
[--C-:B------:R-:W-:Y:S01]  /*cbc0*/  FFMA.FTZ R132, R151, UR6, -R20.reuse ;  /* 0x0000000697847c23 */ /* 0x100fe20008010814 */
[--C-:B------:R-:W-:Y:S01]  /*cbd0*/  FFMA.FTZ R173, R154, UR6, -R20.reuse ;  /* 0x000000069aad7c23 */ /* 0x100fe20008010814 */
[--C-:B------:R-:W-:Y:S01]  /*cbe0*/  FFMA.FTZ R130, R155, UR6, -R20.reuse ;  /* 0x000000069b827c23 */ /* 0x100fe20008010814 */
[----:B-----5:R-:W-:Y:S01]  /*cbf0*/  FADD.FTZ R10, R184, R21 ;  /* 0x00000015b80a7221 */ /* 0x020fe20000010000 */
[--C-:B------:R-:W-:Y:S01]  /*cc00*/  FFMA.FTZ R175, R158, UR6, -R20.reuse ;  /* 0x000000069eaf7c23 */ /* 0x100fe20008010814 */
[----:B------:R-:W-:Y:S01]  /*cc10*/  FFMA.FTZ R14, R14, UR6, -R20 ;  /* 0x000000060e0e7c23 */ /* 0x000fe20008010814 */
[----:B------:R-:W2:Y:S01]  /*cc20*/  MUFU.EX2 R191, R191 ;  /* 0x000000bf00bf7308 */ /* 0x000ea20000000800 */
[----:B0-----:R-:W-:Y:S01]  /*cc30*/  FFMA.FTZ R5, R2, R5, R189 ;  /* 0x0000000502057223 */ /* 0x001fe200000100bd */
[----:B------:R-:W-:Y:S01]  /*cc40*/  FADD.FTZ R21, R125, R10 ;  /* 0x0000000a7d157221 */ /* 0x000fe20000010000 */
[----:B------:R-:W-:-:S03]  /*cc50*/  FFMA.FTZ R171, R166, UR6, -R20 ;  /* 0x00000006a6ab7c23 */ /* 0x000fc60008010814 */
[----:B------:R-:W-:Y:S02]  /*cc60*/  FADD.FTZ R10, R186, R21 ;  /* 0x00000015ba0a7221 */ /* 0x000fe40000010000 */
        /* <DEDUP_REMOVED lines=10> */
[----:B------:R-:W-:Y:S01]  /*cd10*/  FADD.FTZ R21, R159, R10 ;  /* 0x0000000a9f157221 */ /* 0x000fe20000010000 */
[----:B------:R-:W-:-:S03]  /*cd20*/  FFMA.FTZ R10, R162, UR6, -R20 ;  /* 0x00000006a20a7c23 */ /* 0x000fc60008010814 */
[----:B------:R-:W-:Y:S01]  /*cd30*/  FADD.FTZ R138, R176, R21 ;  /* 0x00000015b08a7221 */ /* 0x000fe20000010000 */
[----:B------:R-:W-:Y:S01]  /*cd40*/  FFMA.FTZ R21, R163, UR6, -R20 ;  /* 0x00000006a3157c23 */ /* 0x000fe20008010814 */
        /* <DEDUP_REMOVED lines=63> */
.L_x_1294:
[----:B------:R-:W0:Y:S01]  /*d140*/  S2UR UR5, SR_CgaCtaId ;  /* 0x00000000000579c3 */ /* 0x000e220000008800 */
[----:B------:R-:W-:Y:S01]  /*d150*/  R2UR UR4, R193 ;  /* 0x00000000c10472ca */ /* 0x000fe200000e0000 */
[----:B------:R-:W-:Y:S01]  /*d160*/  UIADD3 UR10, UR10, 0x30860, URZ ;  /* 0x000308600a0a7890 */ /* 0x000fe2000fffe03f */
[----:B------:R-:W-:Y:S01]  /*d170*/  F2FP.F16.F32.PACK_AB R190, R169, R190 ;  /* 0x000000bea9be723e */ /* 0x000fe200000000ff */
[----:B------:R-:W-:Y:S01]  /*d180*/  UMOV UR7, UR38 ;  /* 0x0000002600077c82 */ /* 0x000fe20008000000 */
[----:B------:R-:W-:Y:S01]  /*d190*/  F2FP.F16.F32.PACK_AB R169, R21, R10 ;  /* 0x0000000a15a9723e */ /* 0x000fe200000000ff */
[----:B------:R-:W-:Y:S01]  /*d1a0*/  IMAD.MOV.U32 R10, RZ, RZ, R3 ;  /* 0x000000ffff0a7224 */ /* 0x000fe200078e0003 */
[----:B------:R-:W-:Y:S01]  /*d1b0*/  F2FP.F16.F32.PACK_AB R170, R11, R170 ;  /* 0x000000aa0baa723e */ /* 0x000fe200000000ff */
[----:B------:R-:W-:Y:S01]  /*d1c0*/  IMAD.MOV.U32 R11, RZ, RZ, R4 ;  /* 0x000000ffff0b7224 */ /* 0x000fe200078e0004 */
[----:B------:R-:W-:Y:S02]  /*d1d0*/  F2FP.F16.F32.PACK_AB R188, R188, R13 ;  /* 0x0000000dbcbc723e */ /* 0x000fe400000000ff */
[----:B------:R-:W-:-:S02]  /*d1e0*/  F2FP.F16.F32.PACK_AB R189, R128, R189 ;  /* 0x000000bd80bd723e */ /* 0x000fc400000000ff */
[----:B------:R-:W-:Y:S02]  /*d1f0*/  F2FP.F16.F32.PACK_AB R191, R126, R191 ;  /* 0x000000bf7ebf723e */ /* 0x000fe400000000ff */
[C---:B------:R-:W-:Y:S01]  /*d200*/  ISETP.GT.AND P1, PT, R12.reuse, UR4, PT ;  /* 0x000000040c007c0c */ /* 0x040fe2000bf24270 */
        /* <DEDUP_REMOVED lines=23> */
.L_x_1276:
        /* <DEDUP_REMOVED lines=99> */
.L_x_1296:
[----:B------:R-:W-:Y:S01]  /*d9b0*/  ULEA UR5, UR39, UR60, 0x3 ;  /* 0x0000003c27057291 */ /* 0x000fe2000f8e183f */
[----:B------:R-:W-:-:S05]  /*d9c0*/  IMAD.U32 R0, RZ, RZ, UR38 ;  /* 0x00000026ff007e24 */ /* 0x000fca000f8e00ff */
[----:B------:R-:W-:-:S04]  /*d9d0*/  SHF.L.U32 R0, R0, 0x1f, RZ ;  /* 0x0000001f00007819 */ /* 0x000fc800000006ff */
[----:B------:R0:W1:Y:S01]  /*d9e0*/  SYNCS.PHASECHK.TRANS64.TRYWAIT P1, [UR5+0x30850], R0 ;  /* 0x03085000ff0075a7 */ /* 0x0000620008020145 */
[----:B------:R-:W-:Y:S05]  /*d9f0*/  @!P0 BRA `(.L_x_1297) ;  /* 0x0000000000048947 */ /* 0x000fea0003800000 */
[----:B------:R-:W-:Y:S01]  /*da00*/  BPT.TRAP 0x1 ;  /* 0x000000040000795c */ /* 0x000fe20000300000 */
.L_x_1297:
[----:B-1----:R-:W-:Y:S05]  /*da10*/  @P1 BRA `(.L_x_1298) ;  /* 0x0000000000081947 */ /* 0x002fea0003800000 */
[----:B------:R-:W1:Y:S02]  /*da20*/  SYNCS.PHASECHK.TRANS64.TRYWAIT P1, [UR5+0x30850], R0 ;  /* 0x03085000ff0075a7 */ /* 0x000e640008020145 */
[----:B-1----:R-:W-:Y:S05]  /*da30*/  @!P1 BRA `(.L_x_1299) ;  /* 0x000000b0007c9947 */ /* 0x002fea0003800000 */
.L_x_1298:
[----:B------:R-:W-:Y:S01]  /*da40*/  UIADD3 UR60, UR60, 0x400, URZ ;  /* 0x000004003c3c7890 */ /* 0x000fe2000fffe03f */
[----:B------:R-:W-:Y:S01]  /*da50*/  WARPGROUP.ARRIVE ;  /* 0x00000000000079c5 */ /* 0x000fe20000000000 */
[----:B------:R-:W-:Y:S01]  /*da60*/  UMOV UR11, 0x40000040 ;  /* 0x40000040000b7882 */ /* 0x000fe20000000000 */
[----:B-1----:R-:W1:Y:S01]  /*da70*/  SHFL.BFLY PT, R7, R8, 0x2, 0x1f ;  /* 0x0c401f0008077f89 */ /* 0x002e6200000e0000 */
[----:B------:R-:W-:-:S03]  /*da80*/  USHF.R.U32.HI UR60, URZ, 0x4, UR60 ;  /* 0x000000043f3c7899 */ /* 0x000fc6000801163c */
[----:B0-----:R-:W0:Y:S01]  /*da90*/  SHFL.BFLY PT, R0, R5, 0x2, 0x1f ;  /* 0x0c401f0005007f89 */ /* 0x001e2200000e0000 */
[----:B------:R-:W-:-:S04]  /*daa0*/  ULOP3.LUT UR60, UR60, 0x3fff, URZ, 0xc0, !UPT ;  /* 0x00003fff3c3c7892 */ /* 0x000fc8000f8ec03f */
[----:B------:R-:W-:-:S04]  /*dab0*/  ULOP3.LUT UR4, UR60, 0x3000000, URZ, 0xfc, !UPT ;  /* 0x030000003c047892 */ /* 0x000fc8000f8efc3f */
[----:B------:R-:W-:-:S07]  /*dac0*/  UIMAD UR4, UR39, 0x900, UR4 ;  /* 0x00000900270478a4 */ /* 0x000fce000f8e0204 */
[----:B------:R-:W-:Y:S02]  /*dad0*/  UMOV UR10, UR4 ;  /* 0x00000004000a7c82 */ /* 0x000fe40008000000 */
[----:B------:R-:W-:Y:S01]  /*dae0*/  HGMMA.64x192x16.F32 R24, R188, gdesc[UR8].tnspB, R24, gsb0 ;  /* 0x42e00008bc187df0 */ /* 0x000fe20008000818 */
[----:B------:R-:W-:Y:S01]  /*daf0*/  UIADD3 UR10, UR4, 0x80, URZ ;  /* 0x00000080040a7890 */ /* 0x000fe2000fffe03f */
[----:B-1----:R-:W-:Y:S01]  /*db00*/  FADD.FTZ R7, R7, R8 ;  /* 0x0000000807077221 */ /* 0x002fe20000010000 */
[----:B------:R-:W-:Y:S01]  /*db10*/  UMOV UR11, 0x40000040 ;  /* 0x40000040000b7882 */ /* 0x000fe20000000000 */
[----:B0-----:R-:W-:Y:S01]  /*db20*/  FADD.FTZ R2, R0, R5 ;  /* 0x0000000500027221 */ /* 0x001fe20000010000 */
[----:B------:R-:W-:Y:S02]  /*db30*/  IMAD.U32 R5, RZ, RZ, UR6 ;  /* 0x00000006ff057e24 */ /* 0x000fe4000f8e00ff */
[----:B------:R-:W0:Y:S04]  /*db40*/  SHFL.BFLY PT, R0, R7, 0x1, 0x1f ;  /* 0x0c201f0007007f89 */ /* 0x000e2800000e0000 */
[----:B------:R-:W1:Y:S01]  /*db50*/  SHFL.BFLY PT, R9, R2, 0x1, 0x1f ;  /* 0x0c201f0002097f89 */ /* 0x000e6200000e0000 */
[----:B0-----:R-:W-:Y:S01]  /*db60*/  FADD.FTZ R11, R7, R0 ;  /* 0x00000000070b7221 */ /* 0x001fe20000010000 */
[----:B------:R-:W-:-:S02]  /*db70*/  IMAD.U32 R7, RZ, RZ, UR6 ;  /* 0x00000006ff077e24 */ /* 0x000fc4000f8e00ff */
[----:B------:R-:W-:Y:S02]  /*db80*/  IMAD.MOV.U32 R0, RZ, RZ, -0x800000 ;  /* 0xff800000ff007424 */ /* 0x000fe400078e00ff */
[----:B-1----:R-:W-:Y:S01]  /*db90*/  FADD.FTZ R12, R2, R9 ;  /* 0x00000009020c7221 */ /* 0x002fe20000010000 */
[----:B------:R-:W-:Y:S02]  /*dba0*/  FSETP.NE.FTZ.AND P1, PT, R11, RZ, PT ;  /* 0x000000ff0b00720b */ /* 0x000fe40003f35000 */
[----:B------:R-:W-:Y:S01]  /*dbb0*/  CS2R R8, SRZ ;  /* 0x0000000000087805 */ /* 0x000fe2000001ff00 */
[----:B------:R-:W-:Y:S01]  /*dbc0*/  IMAD.MOV.U32 R2, RZ, RZ, -0x800000 ;  /* 0xff800000ff027424 */ /* 0x000fe200078e00ff */
        /* <DEDUP_REMOVED lines=38> */
.L_x_1300:
[----:B------:R-:W-:Y:S01]  /*de30*/  R2UR UR6, R221 ;  /* 0x00000000dd0672ca */ /* 0x000fe200000e0000 */
[----:B------:R-:W-:Y:S01]  /*de40*/  UIADD3 UR4, UR5, 0x30860, URZ ;  /* 0x0003086005047890 */ /* 0x000fe2000fffe03f */
[-C--:B------:R-:W-:Y:S01]  /*de50*/  FMUL.FTZ R24, R24, R9.reuse ;  /* 0x0000000918187220 */ /* 0x080fe20000410000 */
[----:B------:R-:W-:Y:S01]  /*de60*/  UIADD3 UR39, UR39, 0x1, URZ ;  /* 0x0000000127277890 */ /* 0x000fe2000fffe03f */
[-C--:B------:R-:W-:Y:S01]  /*de70*/  FMUL.FTZ R25, R25, R9.reuse ;  /* 0x0000000919197220 */ /* 0x080fe20000410000 */
[-C--:B------:R-:W-:Y:S01]  /*de80*/  FMUL.FTZ R28, R28, R9.reuse ;  /* 0x000000091c1c7220 */ /* 0x080fe20000410000 */
[-C--:B------:R-:W-:Y:S01]  /*de90*/  FMUL.FTZ R29, R29, R9.reuse ;  /* 0x000000091d1d7220 */ /* 0x080fe20000410000 */
[----:B------:R-:W-:Y:S01]  /*dea0*/  UISETP.NE.AND UP0, UPT, UR39, 0x2, UPT ;  /* 0x000000022700788c */ /* 0x000fe2000bf05270 */
[-C--:B------:R-:W-:Y:S01]  /*deb0*/  FMUL.FTZ R32, R32, R9.reuse ;  /* 0x0000000920207220 */ /* 0x080fe20000410000 */
[-C--:B------:R-:W-:Y:S01]  /*dec0*/  FMUL.FTZ R33, R33, R9.reuse ;  /* 0x0000000921217220 */ /* 0x080fe20000410000 */
[-C--:B------:R-:W-:Y:S01]  /*ded0*/  FMUL.FTZ R36, R36, R9.reuse ;  /* 0x0000000924247220 */ /* 0x080fe20000410000 */
[-C--:B------:R-:W-:Y:S01]  /*dee0*/  FMUL.FTZ R37, R37, R9.reuse ;  /* 0x0000000925257220 */ /* 0x080fe20000410000 */
[-C--:B------:R-:W-:Y:S01]  /*def0*/  FMUL.FTZ R40, R40, R9.reuse ;  /* 0x0000000928287220 */ /* 0x080fe20000410000 */
[----:B------:R-:W-:Y:S01]  /*df00*/  UIADD3 UR6, UR6, 0x1, URZ ;  /* 0x0000000106067890 */ /* 0x000fe2000fffe03f */
[-C--:B------:R-:W-:Y:S01]  /*df10*/  FMUL.FTZ R41, R41, R9.reuse ;  /* 0x0000000929297220 */ /* 0x080fe20000410000 */
[-C--:B------:R-:W-:Y:S01]  /*df20*/  FMUL.FTZ R44, R44, R9.reuse ;  /* 0x000000092c2c7220 */ /* 0x080fe20000410000 */
[-C--:B------:R-:W-:Y:S01]  /*df30*/  FMUL.FTZ R45, R45, R9.reuse ;  /* 0x000000092d2d7220 */ /* 0x080fe20000410000 */
[-C--:B------:R-:W-:Y:S01]  /*df40*/  FMUL.FTZ R48, R48, R9.reuse ;  /* 0x0000000930307220 */ /* 0x080fe20000410000 */
[----:B------:R-:W-:Y:S01]  /*df50*/  FMUL.FTZ R49, R49, R9 ;  /* 0x0000000931317220 */ /* 0x000fe20000410000 */
[----:B------:R-:W-:-:S02]  /*df60*/  IMAD.U32 R221, RZ, RZ, UR6 ;  /* 0x00000006ffdd7e24 */ /* 0x000fc4000f8e00ff */
[-C--:B------:R-:W-:Y:S01]  /*df70*/  FMUL.FTZ R52, R52, R9.reuse ;  /* 0x0000000934347220 */ /* 0x080fe20000410000 */
[-C--:B------:R-:W-:Y:S01]  /*df80*/  FMUL.FTZ R53, R53, R9.reuse ;  /* 0x0000000935357220 */ /* 0x080fe20000410000 */
[-C--:B------:R-:W-:Y:S01]  /*df90*/  FMUL.FTZ R56, R56, R9.reuse ;  /* 0x0000000938387220 */ /* 0x080fe20000410000 */
[-C--:B------:R-:W-:Y:S01]  /*dfa0*/  FMUL.FTZ R57, R57, R9.reuse ;  /* 0x0000000939397220 */ /* 0x080fe20000410000 */
[----:B------:R-:W0:Y:S01]  /*dfb0*/  S2UR UR6, SR_CgaCtaId ;  /* 0x00000000000679c3 */ /* 0x000e220000008800 */
        /* <DEDUP_REMOVED lines=32> */
[----:B------:R-:W-:Y:S01]  /*e1c0*/  SYNCS.ARRIVE.TRANS64.RED.A1T0 RZ, [UR4], RZ ;  /* 0x000000ffffff79a7 */ /* 0x000fe20008100404 */
        /* <DEDUP_REMOVED lines=51> */
.L_x_1222:
        /* <DEDUP_REMOVED lines=16> */
[----:B------:R-:W-:Y:S01]  /*e600*/  ULDC.64 UR12, c[0x0][0xc00] ;  /* 0x00030000000c7ab9 */ /* 0x000fe20000000a00 */
[----:B------:R-:W-:Y:S02]  /*e610*/  R2UR UR18, R195 ;  /* 0x00000000c31272ca */ /* 0x000fe400000e0000 */
[----:B------:R-:W-:Y:S02]  /*e620*/  R2UR UR16, R23 ;  /* 0x00000000171072ca */ /* 0x000fe400000e0000 */
[----:B------:R-:W-:-:S02]  /*e630*/  R2UR UR17, R208 ;  /* 0x00000000d01172ca */ /* 0x000fc400000e0000 */
[----:B------:R-:W-:-:S04]  /*e640*/  R2UR UR23, R209 ;  /* 0x00000000d11772ca */ /* 0x000fc800000e0000 */
[----:B------:R-:W-:Y:S01]  /*e650*/  UIMAD.WIDE UR12, UR9, 0x4, UR12 ;  /* 0x00000004090c78a5 */ /* 0x000fe2000f8e020c */
[----:B------:R-:W-:Y:S01]  /*e660*/  UMOV UR10, UR8 ;  /* 0x00000008000a7c82 */ /* 0x000fe20008000000 */
[----:B0-----:R-:W-:Y:S01]  /*e670*/  UMOV UR11, UR4 ;  /* 0x00000004000b7c82 */ /* 0x001fe20008000000 */
[----:B------:R-:W-:Y:S01]  /*e680*/  BAR.SYNC.DEFER_BLOCKING 0x1, 0x100 ;  /* 0x0044000000007b1d */ /* 0x000fe20000010000 */
[----:B--2---:R-:W-:-:S03]  /*e690*/  IMAD.WIDE R8, R3, R8, UR10 ;  /* 0x0000000a03087e25 */ /* 0x004fc6000f8e0208 */
[C---:B------:R-:W-:Y:S02]  /*e6a0*/  LOP3.LUT R3, R8.reuse, 0x380, RZ, 0xc0, !PT ;  /* 0x0000038008037812 */ /* 0x040fe400078ec0ff */
[C---:B------:R-:W-:Y:S02]  /*e6b0*/  IADD3 R10, P2, R8.reuse, 0x20, RZ ;  /* 0x00000020080a7810 */ /* 0x040fe40007f5e0ff */
[C---:B------:R-:W-:Y:S02]  /*e6c0*/  IADD3 R12, P1, R8.reuse, 0x40, RZ ;  /* 0x00000040080c7810 */ /* 0x040fe40007f3e0ff */
[C---:B------:R-:W-:Y:S01]  /*e6d0*/  IADD3 R17, P6, R8.reuse, 0x60, RZ ;  /* 0x0000006008117810 */ /* 0x040fe20007fde0ff */
[--C-:B------:R-:W-:Y:S01]  /*e6e0*/  IMAD.X R131, RZ, RZ, R9.reuse, P2 ;  /* 0x000000ffff837224 */ /* 0x100fe200010e0609 */
[C---:B------:R-:W-:Y:S01]  /*e6f0*/  IADD3 R133, P5, R8.reuse, 0x4000, RZ ;  /* 0x0000400008857810 */ /* 0x040fe20007fbe0ff */
[--C-:B------:R-:W-:Y:S01]  /*e700*/  IMAD.X R107, RZ, RZ, R9.reuse, P1 ;  /* 0x000000ffff6b7224 */ /* 0x100fe200008e0609 */
[----:B------:R-:W-:Y:S01]  /*e710*/  SHF.R.U64 R3, R3, 0x3, RZ ;  /* 0x0000000303037819 */ /* 0x000fe200000012ff */
[--C-:B------:R-:W-:Y:S01]  /*e720*/  IMAD.X R105, RZ, RZ, R9.reuse, P6 ;  /* 0x000000ffff697224 */ /* 0x100fe200030e0609 */
[C---:B------:R-:W-:Y:S01]  /*e730*/  IADD3 R22, P0, R8.reuse, 0x4020, RZ ;  /* 0x0000402008167810 */ /* 0x040fe20007f1e0ff */
[----:B------:R-:W-:Y:S01]  /*e740*/  IMAD.X R103, RZ, RZ, R9, P5 ;  /* 0x000000ffff677224 */ /* 0x000fe200028e0609 */
[----:B------:R-:W-:-:S02]  /*e750*/  IADD3 R135, P4, R8, 0x4040, RZ ;  /* 0x0000404008877810 */ /* 0x000fc40007f9e0ff */
[C---:B------:R-:W-:Y:S01]  /*e760*/  IADD3 R72, P3, R8.reuse, 0x4060, RZ ;  /* 0x0000406008487810 */ /* 0x040fe20007f7e0ff */
[--C-:B------:R-:W-:Y:S01]  /*e770*/  IMAD.X R101, RZ, RZ, R9.reuse, P0 ;  /* 0x000000ffff657224 */ /* 0x100fe200000e0609 */
[C---:B------:R-:W-:Y:S01]  /*e780*/  IADD3 R137, P2, R8.reuse, 0x8000, RZ ;  /* 0x0000800008897810 */ /* 0x040fe20007f5e0ff */
[--C-:B------:R-:W-:Y:S01]  /*e790*/  IMAD.X R99, RZ, RZ, R9.reuse, P4 ;  /* 0x000000ffff637224 */ /* 0x100fe200020e0609 */
[C---:B------:R-:W-:Y:S01]  /*e7a0*/  IADD3 R132, P1, R8.reuse, 0x8020, RZ ;  /* 0x0000802008847810 */ /* 0x040fe20007f3e0ff */
[--C-:B------:R-:W-:Y:S01]  /*e7b0*/  IMAD.X R97, RZ, RZ, R9.reuse, P3 ;  /* 0x000000ffff617224 */ /* 0x100fe200018e0609 */
[C---:B------:R-:W-:Y:S01]  /*e7c0*/  IADD3 R139, P6, R8.reuse, 0x8040, RZ ;  /* 0x00008040088b7810 */ /* 0x040fe20007fde0ff */
[--C-:B------:R-:W-:Y:S01]  /*e7d0*/  IMAD.X R75, RZ, RZ, R9.reuse, P2 ;  /* 0x000000ffff4b7224 */ /* 0x100fe200010e0609 */
[----:B------:R-:W-:Y:S01]  /*e7e0*/  IADD3 R141, P5, R8, 0x8060, RZ ;  /* 0x00008060088d7810 */ /* 0x000fe20007fbe0ff */
[--C-:B------:R-:W-:Y:S01]  /*e7f0*/  IMAD.X R73, RZ, RZ, R9.reuse, P1 ;  /* 0x000000ffff497224 */ /* 0x100fe200008e0609 */
[----:B------:R-:W-:Y:S01]  /*e800*/  LOP3.LUT R8, R3, R8, RZ, 0x3c, !PT ;  /* 0x0000000803087212 */ /* 0x000fe200078e3cff */
[--C-:B------:R-:W-:Y:S01]  /*e810*/  IMAD.X R13, RZ, RZ, R9.reuse, P6 ;  /* 0x000000ffff0d7224 */ /* 0x100fe200030e0609 */
[----:B------:R-:W-:Y:S01]  /*e820*/  LOP3.LUT R3, R10, 0x380, RZ, 0xc0, !PT ;  /* 0x000003800a037812 */ /* 0x000fe200078ec0ff */
[----:B------:R-:W-:Y:S01]  /*e830*/  IMAD.X R15, RZ, RZ, R9, P5 ;  /* 0x000000ffff0f7224 */ /* 0x000fe200028e0609 */
[----:B------:R-:W-:-:S02]  /*e840*/  LOP3.LUT R11, R12, 0x380, RZ, 0xc0, !PT ;  /* 0x000003800c0b7812 */ /* 0x000fc400078ec0ff */
[----:B------:R-:W-:Y:S02]  /*e850*/  SHF.R.U64 R3, R3, 0x3, RZ ;  /* 0x0000000303037819 */ /* 0x000fe400000012ff */
[----:B------:R-:W-:Y:S02]  /*e860*/  SHF.R.U64 R11, R11, 0x3, RZ ;  /* 0x000000030b0b7819 */ /* 0x000fe400000012ff */
[----:B------:R-:W-:Y:S02]  /*e870*/  LOP3.LUT R130, R3, R10, RZ, 0x3c, !PT ;  /* 0x0000000a03827212 */ /* 0x000fe400078e3cff */
[----:B------:R-:W-:Y:S02]  /*e880*/  LOP3.LUT R106, R11, R12, RZ, 0x3c, !PT ;  /* 0x0000000c0b6a7212 */ /* 0x000fe400078e3cff */
[----:B------:R-:W-:Y:S02]  /*e890*/  LOP3.LUT R3, R22, 0x380, RZ, 0xc0, !PT ;  /* 0x0000038016037812 */ /* 0x000fe400078ec0ff */
[----:B------:R-:W-:-:S02]  /*e8a0*/  LOP3.LUT R14, R17, 0x380, RZ, 0xc0, !PT ;  /* 0x00000380110e7812 */ /* 0x000fc400078ec0ff */
[----:B------:R-:W-:Y:S02]  /*e8b0*/  LOP3.LUT R12, R137, 0x380, RZ, 0xc0, !PT ;  /* 0x00000380890c7812 */ /* 0x000fe400078ec0ff */
[----:B------:R-:W-:Y:S02]  /*e8c0*/  SHF.R.U64 R3, R3, 0x3, RZ ;  /* 0x0000000303037819 */ /* 0x000fe400000012ff */
[----:B------:R-:W-:Y:S02]  /*e8d0*/  SHF.R.U64 R14, R14, 0x3, RZ ;  /* 0x000000030e0e7819 */ /* 0x000fe400000012ff */
[----:B------:R-:W-:Y:S02]  /*e8e0*/  SHF.R.U64 R12, R12, 0x3, RZ ;  /* 0x000000030c0c7819 */ /* 0x000fe400000012ff */
[----:B------:R-:W-:Y:S02]  /*e8f0*/  LOP3.LUT R10, R135, 0x380, RZ, 0xc0, !PT ;  /* 0x00000380870a7812 */ /* 0x000fe400078ec0ff */
[----:B------:R-:W-:-:S02]  /*e900*/  LOP3.LUT R11, R72, 0x380, RZ, 0xc0, !PT ;  /* 0x00000380480b7812 */ /* 0x000fc400078ec0ff */
[----:B------:R-:W-:Y:S02]  /*e910*/  LOP3.LUT R18, R133, 0x380, RZ, 0xc0, !PT ;  /* 0x0000038085127812 */ /* 0x000fe400078ec0ff */
[----:B------:R-:W-:Y:S02]  /*e920*/  LOP3.LUT R100, R3, R22, RZ, 0x3c, !PT ;  /* 0x0000001603647212 */ /* 0x000fe400078e3cff */
[----:B------:R-:W-:Y:S02]  /*e930*/  LOP3.LUT R104, R14, R17, RZ, 0x3c, !PT ;  /* 0x000000110e687212 */ /* 0x000fe400078e3cff */
[----:B------:R-:W-:Y:S02]  /*e940*/  LOP3.LUT R74, R12, R137, RZ, 0x3c, !PT ;  /* 0x000000890c4a7212 */ /* 0x000fe400078e3cff */
[----:B------:R-:W-:Y:S02]  /*e950*/  LOP3.LUT R3, R132, 0x380, RZ, 0xc0, !PT ;  /* 0x0000038084037812 */ /* 0x000fe400078ec0ff */
[----:B------:R-:W-:-:S02]  /*e960*/  SHF.R.U64 R10, R10, 0x3, RZ ;  /* 0x000000030a0a7819 */ /* 0x000fc400000012ff */
[----:B------:R-:W-:Y:S02]  /*e970*/  SHF.R.U64 R11, R11, 0x3, RZ ;  /* 0x000000030b0b7819 */ /* 0x000fe400000012ff */
[----:B------:R-:W-:Y:S02]  /*e980*/  LOP3.LUT R12, R139, 0x380, RZ, 0xc0, !PT ;  /* 0x000003808b0c7812 */ /* 0x000fe400078ec0ff */
[----:B------:R-:W-:Y:S02]  /*e990*/  LOP3.LUT R14, R141, 0x380, RZ, 0xc0, !PT ;  /* 0x000003808d0e7812 */ /* 0x000fe400078ec0ff */
[----:B------:R-:W-:Y:S02]  /*e9a0*/  SHF.R.U64 R18, R18, 0x3, RZ ;  /* 0x0000000312127819 */ /* 0x000fe400000012ff */
[----:B------:R-:W-:Y:S02]  /*e9b0*/  SHF.R.U64 R3, R3, 0x3, RZ ;  /* 0x0000000303037819 */ /* 0x000fe400000012ff */
[----:B------:R-:W-:-:S02]  /*e9c0*/  LOP3.LUT R98, R10, R135, RZ, 0x3c, !PT ;  /* 0x000000870a627212 */ /* 0x000fc400078e3cff */
[----:B------:R-:W-:Y:S02]  /*e9d0*/  LOP3.LUT R96, R11, R72, RZ, 0x3c, !PT ;  /* 0x000000480b607212 */ /* 0x000fe400078e3cff */
[----:B------:R-:W-:Y:S02]  /*e9e0*/  SHF.R.U64 R12, R12, 0x3, RZ ;  /* 0x000000030c0c7819 */ /* 0x000fe400000012ff */
[----:B------:R-:W-:Y:S02]  /*e9f0*/  SHF.R.U64 R14, R14, 0x3, RZ ;  /* 0x000000030e0e7819 */ /* 0x000fe400000012ff */
[----:B------:R-:W-:Y:S02]  /*ea00*/  LOP3.LUT R102, R18, R133, RZ, 0x3c, !PT ;  /* 0x0000008512667212 */ /* 0x000fe400078e3cff */
[----:B------:R-:W-:Y:S02]  /*ea10*/  MOV R17, R8 ;  /* 0x0000000800117202 */ /* 0x000fe40000000f00 */
[----:B------:R-:W-:-:S02]  /*ea20*/  F2FP.F16.F32.PACK_AB R8, R25, R24 ;  /* 0x000000181908723e */ /* 0x000fc400000000ff */
[----:B------:R-:W-:Y:S02]  /*ea30*/  F2FP.F16.F32.PACK_AB R9, R27, R26 ;  /* 0x0000001a1b09723e */ /* 0x000fe400000000ff */
[----:B------:R-:W-:Y:S02]  /*ea40*/  F2FP.F16.F32.PACK_AB R10, R29, R28 ;  /* 0x0000001c1d0a723e */ /* 0x000fe400000000ff */
[----:B------:R-:W-:Y:S02]  /*ea50*/  F2FP.F16.F32.PACK_AB R11, R31, R30 ;  /* 0x0000001e1f0b723e */ /* 0x000fe400000000ff */
[----:B------:R-:W-:Y:S02]  /*ea60*/  LOP3.LUT R72, R3, R132, RZ, 0x3c, !PT ;  /* 0x0000008403487212 */ /* 0x000fe400078e3cff */
[----:B------:R-:W-:Y:S01]  /*ea70*/  MOV R135, R130 ;  /* 0x0000008200877202 */ /* 0x000fe20000000f00 */
[----:B------:R0:W-:Y:S01]  /*ea80*/  STSM.16.M88.4 [R17], R8 ;  /* 0x0000000811007844 */ /* 0x0001e20000000200 */
[----:B------:R-:W-:-:S02]  /*ea90*/  LOP3.LUT R12, R12, R139, RZ, 0x3c, !PT ;  /* 0x0000008b0c0c7212 */ /* 0x000fc400078e3cff */
[----:B------:R-:W-:Y:S02]  /*eaa0*/  LOP3.LUT R14, R14, R141, RZ, 0x3c, !PT ;  /* 0x0000008d0e0e7212 */ /* 0x000fe400078e3cff */
[----:B------:R-:W-:Y:S02]  /*eab0*/  MOV R131, R98 ;  /* 0x0000006200837202 */ /* 0x000fe40000000f00 */
[----:B------:R-:W-:Y:S02]  /*eac0*/  MOV R3, R96 ;  /* 0x0000006000037202 */ /* 0x000fe40000000f00 */
[----:B------:R-:W-:Y:S02]  /*ead0*/  MOV R133, R102 ;  /* 0x0000006600857202 */ /* 0x000fe40000000f00 */
[----:B------:R-:W-:Y:S02]  /*eae0*/  MOV R132, R100 ;  /* 0x0000006400847202 */ /* 0x000fe40000000f00 */
[----:B------:R-:W-:-:S02]  /*eaf0*/  F2FP.F16.F32.PACK_AB R96, R33, R32 ;  /* 0x000000202160723e */ /* 0x000fc400000000ff */
[----:B------:R-:W-:Y:S02]  /*eb00*/  F2FP.F16.F32.PACK_AB R97, R35, R34 ;  /* 0x000000222361723e */ /* 0x000fe400000000ff */
[----:B------:R-:W-:Y:S02]  /*eb10*/  F2FP.F16.F32.PACK_AB R98, R37, R36 ;  /* 0x000000242562723e */ /* 0x000fe400000000ff */
[----:B------:R-:W-:Y:S02]  /*eb20*/  F2FP.F16.F32.PACK_AB R99, R39, R38 ;  /* 0x000000262763723e */ /* 0x000fe400000000ff */
[----:B------:R-:W-:Y:S02]  /*eb30*/  MOV R106, R106 ;  /* 0x0000006a006a7202 */ /* 0x000fe40000000f00 */
[----:B------:R-:W-:Y:S01]  /*eb40*/  F2FP.F16.F32.PACK_AB R100, R41, R40 ;  /* 0x000000282964723e */ /* 0x000fe200000000ff */
[----:B------:R1:W-:Y:S01]  /*eb50*/  STSM.16.M88.4 [R135], R96 ;  /* 0x0000006087007844 */ /* 0x0003e20000000200 */
[----:B------:R-:W-:-:S02]  /*eb60*/  F2FP.F16.F32.PACK_AB R101, R43, R42 ;  /* 0x0000002a2b65723e */ /* 0x000fc400000000ff */
[----:B------:R-:W-:Y:S02]  /*eb70*/  F2FP.F16.F32.PACK_AB R102, R45, R44 ;  /* 0x0000002c2d66723e */ /* 0x000fe400000000ff */
[----:B------:R-:W-:Y:S02]  /*eb80*/  F2FP.F16.F32.PACK_AB R103, R47, R46 ;  /* 0x0000002e2f67723e */ /* 0x000fe400000000ff */
[----:B------:R-:W-:Y:S02]  /*eb90*/  MOV R134, R104 ;  /* 0x0000006800867202 */ /* 0x000fe40000000f00 */
[----:B------:R-:W-:Y:S01]  /*eba0*/  MOV R18, R12 ;  /* 0x0000000c00127202 */ /* 0x000fe20000000f00 */
[----:B------:R2:W-:Y:S01]  /*ebb0*/  STSM.16.M88.4 [R106], R100 ;  /* 0x000000646a007844 */ /* 0x0005e20000000200 */
[----:B0-----:R-:W-:Y:S02]  /*ebc0*/  MOV R17, R14 ;  /* 0x0000000e00117202 */ /* 0x001fe40000000f00 */
[----:B------:R-:W-:-:S02]  /*ebd0*/  F2FP.F16.F32.PACK_AB R8, R49, R48 ;  /* 0x000000303108723e */ /* 0x000fc400000000ff */
[----:B------:R-:W-:Y:S02]  /*ebe0*/  F2FP.F16.F32.PACK_AB R9, R51, R50 ;  /* 0x000000323309723e */ /* 0x000fe400000000ff */
[----:B------:R-:W-:Y:S02]  /*ebf0*/  F2FP.F16.F32.PACK_AB R10, R53, R52 ;  /* 0x00000034350a723e */ /* 0x000fe400000000ff */
[----:B------:R-:W-:Y:S02]  /*ec00*/  F2FP.F16.F32.PACK_AB R11, R55, R54 ;  /* 0x00000036370b723e */ /* 0x000fe400000000ff */
[----:B------:R-:W-:Y:S02]  /*ec10*/  MOV R130, R74 ;  /* 0x0000004a00827202 */ /* 0x000fe40000000f00 */
[----:B------:R-:W-:Y:S01]  /*ec20*/  MOV R22, R72 ;  /* 0x0000004800167202 */ /* 0x000fe20000000f00 */
[----:B------:R0:W-:Y:S01]  /*ec30*/  STSM.16.M88.4 [R134], R8 ;  /* 0x0000000886007844 */ /* 0x0001e20000000200 */
[----:B------:R-:W-:-:S02]  /*ec40*/  F2FP.F16.F32.PACK_AB R12, R57, R56 ;  /* 0x00000038390c723e */ /* 0x000fc400000000ff */
[----:B------:R-:W-:Y:S02]  /*ec50*/  F2FP.F16.F32.PACK_AB R13, R59, R58 ;  /* 0x0000003a3b0d723e */ /* 0x000fe400000000ff */
[----:B------:R-:W-:Y:S02]  /*ec60*/  F2FP.F16.F32.PACK_AB R14, R61, R60 ;  /* 0x0000003c3d0e723e */ /* 0x000fe400000000ff */
[----:B------:R-:W-:Y:S02]  /*ec70*/  F2FP.F16.F32.PACK_AB R15, R63, R62 ;  /* 0x0000003e3f0f723e */ /* 0x000fe400000000ff */
[----:B------:R-:W-:Y:S02]  /*ec80*/  F2FP.F16.F32.PACK_AB R72, R65, R64 ;  /* 0x000000404148723e */ /* 0x000fe400000000ff */
[----:B------:R-:W-:Y:S01]  /*ec90*/  F2FP.F16.F32.PACK_AB R73, R67, R66 ;  /* 0x000000424349723e */ /* 0x000fe200000000ff */
[----:B------:R-:W-:Y:S01]  /*eca0*/  STSM.16.M88.4 [R133], R12 ;  /* 0x0000000c85007844 */ /* 0x000fe20000000200 */
[----:B------:R-:W-:-:S02]  /*ecb0*/  F2FP.F16.F32.PACK_AB R74, R69, R68 ;  /* 0x00000044454a723e */ /* 0x000fc400000000ff */
[----:B------:R-:W-:Y:S02]  /*ecc0*/  F2FP.F16.F32.PACK_AB R75, R71, R70 ;  /* 0x00000046474b723e */ /* 0x000fe400000000ff */
[----:B-1----:R-:W-:Y:S02]  /*ecd0*/  F2FP.F16.F32.PACK_AB R96, R5, R4 ;  /* 0x000000040560723e */ /* 0x002fe400000000ff */
[----:B------:R-:W-:Y:S01]  /*ece0*/  F2FP.F16.F32.PACK_AB R97, R123, R122 ;  /* 0x0000007a7b61723e */ /* 0x000fe200000000ff */
[----:B------:R-:W-:Y:S01]  /*ecf0*/  STSM.16.M88.4 [R132], R72 ;  /* 0x0000004884007844 */ /* 0x000fe20000000200 */
[----:B------:R-:W-:Y:S02]  /*ed00*/  F2FP.F16.F32.PACK_AB R98, R77, R76 ;  /* 0x0000004c4d62723e */ /* 0x000fe400000000ff */
[----:B------:R-:W-:Y:S02]  /*ed10*/  F2FP.F16.F32.PACK_AB R99, R79, R78 ;  /* 0x0000004e4f63723e */ /* 0x000fe400000000ff */
[----:B--2---:R-:W-:-:S02]  /*ed20*/  F2FP.F16.F32.PACK_AB R100, R81, R80 ;  /* 0x000000505164723e */ /* 0x004fc400000000ff */
[----:B------:R-:W-:Y:S01]  /*ed30*/  F2FP.F16.F32.PACK_AB R101, R83, R82 ;  /* 0x000000525365723e */ /* 0x000fe200000000ff */
[----:B------:R1:W-:Y:S01]  /*ed40*/  STSM.16.M88.4 [R131], R96 ;  /* 0x0000006083007844 */ /* 0x0003e20000000200 */
[----:B------:R-:W-:Y:S02]  /*ed50*/  F2FP.F16.F32.PACK_AB R102, R85, R84 ;  /* 0x000000545566723e */ /* 0x000fe400000000ff */
[----:B------:R-:W-:Y:S02]  /*ed60*/  F2FP.F16.F32.PACK_AB R103, R87, R86 ;  /* 0x000000565767723e */ /* 0x000fe400000000ff */
[----:B------:R-:W-:Y:S02]  /*ed70*/  F2FP.F16.F32.PACK_AB R104, R89, R88 ;  /* 0x000000585968723e */ /* 0x000fe400000000ff */
[----:B------:R-:W-:Y:S01]  /*ed80*/  F2FP.F16.F32.PACK_AB R105, R91, R90 ;  /* 0x0000005a5b69723e */ /* 0x000fe200000000ff */
[----:B------:R-:W-:Y:S01]  /*ed90*/  STSM.16.M88.4 [R3], R100 ;  /* 0x0000006403007844 */ /* 0x000fe20000000200 */
[----:B------:R-:W-:-:S02]  /*eda0*/  F2FP.F16.F32.PACK_AB R106, R93, R92 ;  /* 0x0000005c5d6a723e */ /* 0x000fc400000000ff */
[----:B------:R-:W-:Y:S02]  /*edb0*/  F2FP.F16.F32.PACK_AB R107, R95, R94 ;  /* 0x0000005e5f6b723e */ /* 0x000fe400000000ff */
[----:B0-----:R-:W-:Y:S02]  /*edc0*/  F2FP.F16.F32.PACK_AB R8, R7, R6 ;  /* 0x000000060708723e */ /* 0x001fe400000000ff */
[----:B------:R-:W-:Y:S01]  /*edd0*/  F2FP.F16.F32.PACK_AB R9, R125, R124 ;  /* 0x0000007c7d09723e */ /* 0x000fe200000000ff */
[----:B------:R-:W-:Y:S01]  /*ede0*/  STSM.16.M88.4 [R130], R104 ;  /* 0x0000006882007844 */ /* 0x000fe20000000200 */
[----:B------:R-:W-:Y:S01]  /*edf0*/  F2FP.F16.F32.PACK_AB R10, R21, R20 ;  /* 0x00000014150a723e */ /* 0x000fe200000000ff */
[----:B-1----:R-:W-:Y:S01]  /*ee00*/  IMAD.U32 R96, RZ, RZ, UR12 ;  /* 0x0000000cff607e24 */ /* 0x002fe2000f8e00ff */
[----:B------:R-:W-:Y:S01]  /*ee10*/  F2FP.F16.F32.PACK_AB R11, R127, R126 ;  /* 0x0000007e7f0b723e */ /* 0x000fe200000000ff */
[----:B------:R-:W-:Y:S01]  /*ee20*/  IMAD.U32 R97, RZ, RZ, UR13 ;  /* 0x0000000dff617e24 */ /* 0x000fe2000f8e00ff */
[----:B------:R-:W-:Y:S01]  /*ee30*/  F2FP.F16.F32.PACK_AB R12, R121, R120 ;  /* 0x00000078790c723e */ /* 0x000fe200000000ff */
[----:B------:R-:W0:Y:S01]  /*ee40*/  LDC.64 R98, c[0x0][0xc08] ;  /* 0x00030200ff627b82 */ /* 0x000e220000000a00 */
[----:B------:R-:W-:Y:S01]  /*ee50*/  F2FP.F16.F32.PACK_AB R13, R129, R128 ;  /* 0x00000080810d723e */ /* 0x000fe200000000ff */
[----:B------:R-:W-:Y:S01]  /*ee60*/  STSM.16.M88.4 [R22], R8 ;  /* 0x0000000816007844 */ /* 0x000fe20000000200 */
[----:B------:R-:W-:-:S02]  /*ee70*/  F2FP.F16.F32.PACK_AB R14, R109, R108 ;  /* 0x0000006c6d0e723e */ /* 0x000fc400000000ff */
[----:B------:R-:W-:Y:S02]  /*ee80*/  F2FP.F16.F32.PACK_AB R15, R111, R110 ;  /* 0x0000006e6f0f723e */ /* 0x000fe400000000ff */
[----:B------:R-:W-:Y:S02]  /*ee90*/  F2FP.F16.F32.PACK_AB R72, R113, R112 ;  /* 0x000000707148723e */ /* 0x000fe400000000ff */
[----:B------:R-:W-:Y:S01]  /*eea0*/  F2FP.F16.F32.PACK_AB R73, R115, R114 ;  /* 0x000000727349723e */ /* 0x000fe200000000ff */
[----:B------:R-:W-:Y:S01]  /*eeb0*/  STSM.16.M88.4 [R18], R12 ;  /* 0x0000000c12007844 */ /* 0x000fe20000000200 */
[----:B------:R-:W-:Y:S02]  /*eec0*/  F2FP.F16.F32.PACK_AB R74, R117, R116 ;  /* 0x00000074754a723e */ /* 0x000fe400000000ff */
[----:B------:R-:W-:Y:S02]  /*eed0*/  F2FP.F16.F32.PACK_AB R75, R119, R118 ;  /* 0x00000076774b723e */ /* 0x000fe400000000ff */
[----:B------:R-:W-:-:S03]  /*eee0*/  ISETP.NE.U32.AND P0, PT, RZ, UR14, PT ;  /* 0x0000000eff007c0c */ /* 0x000fc6000bf05070 */
[----:B------:R1:W-:Y:S01]  /*eef0*/  STSM.16.M88.4 [R17], R72 ;  /* 0x0000004811007844 */ /* 0x0003e20000000200 */
[----:B------:R-:W-:Y:S01]  /*ef00*/  BAR.SYNC.DEFER_BLOCKING 0x1, 0x100 ;  /* 0x0044000000007b1d */ /* 0x000fe20000010000 */
[----:B------:R-:W-:Y:S02]  /*ef10*/  ISETP.NE.AND.EX P0, PT, RZ, UR15, PT, P0 ;  /* 0x0000000fff007c0c */ /* 0x000fe4000bf05300 */
[----:B0-----:R-:W-:-:S05]  /*ef20*/  ISETP.NE.U32.AND P1, PT, R98, RZ, PT ;  /* 0x000000ff6200720c */ /* 0x001fca0003f25070 */
[----:B-1----:R-:W0:Y:S06]  /*ef30*/  LDC R17, c[0x0][0xbe8] ;  /* 0x0002fa00ff117b82 */ /* 0x002e2c0000000800 */
[----:B------:R-:W2:Y:S01]  /*ef40*/  @P0 LDG.E R3, desc[UR36][R96.64] ;  /* 0x0000002460030981 */ /* 0x000ea2000c1e1900 */
[----:B------:R-:W-:Y:S01]  /*ef50*/  R2UR UR4, R99 ;  /* 0x00000000630472ca */ /* 0x000fe200000e0000 */
[----:B------:R-:W-:-:S12]  /*ef60*/  VOTEU.ANY UP0, P1 ;  /* 0x00000000003f7886 */ /* 0x000fd80000800100 */
[----:B------:R-:W-:Y:S01]  /*ef70*/  UISETP.NE.AND.EX UP0, UPT, UR4, URZ, UPT, UP0 ;  /* 0x0000003f0400728c */ /* 0x000fe2000bf05300 */
[----:B0-----:R-:W-:Y:S02]  /*ef80*/  ISETP.NE.AND P1, PT, R17, 0x1, PT ;  /* 0x000000011100780c */ /* 0x001fe40003f25270 */
[----:B------:R-:W-:Y:S02]  /*ef90*/  ULDC UR4, c[0x0][0xa88] ;  /* 0x0002a20000047ab9 */ /* 0x000fe40000000800 */
[----:B------:R-:W-:Y:S01]  /*efa0*/  IMAD.U32 R12, RZ, RZ, UR4 ;  /* 0x00000004ff0c7e24 */ /* 0x000fe2000f8e00ff */
[----:B------:R-:W-:Y:S01]  /*efb0*/  PLOP3.LUT P4, PT, PT, PT, UP0, 0x80, 0x0 ;  /* 0x000000000000781c */ /* 0x000fe20003f8f008 */
[----:B------:R-:W-:-:S04]  /*efc0*/  ULDC UR4, c[0x0][0xad4] ;  /* 0x0002b50000047ab9 */ /* 0x000fc80000000800 */
[----:B------:R-:W-:Y:S02]  /*efd0*/  @UP0 ULDC.64 UR12, c[0x0][0xc08] ;  /* 0x00030200000c0ab9 */ /* 0x000fe40000000a00 */
[----:B------:R-:W-:Y:S01]  /*efe0*/  @UP0 UIMAD.WIDE UR12, UR9, 0x4, UR12 ;  /* 0x00000004090c08a5 */ /* 0x000fe2000f8e020c */
[----:B------:R-:W0:Y:S01]  /*eff0*/  @P1 LDC R10, c[0x0][0xbec] ;  /* 0x0002fb00ff0a1b82 */ /* 0x000e220000000800 */
[----:B------:R-:W-:-:S04]  /*f000*/  UISETP.NE.AND UP0, UPT, UR18, URZ, UPT ;  /* 0x0000003f1200728c */ /* 0x000fc8000bf05270 */
[----:B------:R-:W-:Y:S01]  /*f010*/  USEL UR4, UR18, UR4, UP0 ;  /* 0x0000000412047287 */ /* 0x000fe20008000000 */
[----:B------:R-:W-:Y:S02]  /*f020*/  IMAD.U32 R8, RZ, RZ, UR12 ;  /* 0x0000000cff087e24 */ /* 0x000fe4000f8e00ff */
[----:B------:R-:W1:Y:S01]  /*f030*/  @P1 LDC R11, c[0x0][0xbf0] ;  /* 0x0002fc00ff0b1b82 */ /* 0x000e620000000800 */
[----:B------:R-:W-:Y:S01]  /*f040*/  UISETP.GT.AND UP1, UPT, UR4, 0x1, UPT ;  /* 0x000000010400788c */ /* 0x000fe2000bf24270 */
[----:B------:R-:W-:Y:S01]  /*f050*/  IMAD.U32 R9, RZ, RZ, UR13 ;  /* 0x0000000dff097e24 */ /* 0x000fe2000f8e00ff */
[----:B------:R-:W-:Y:S02]  /*f060*/  UMOV UR22, 0x9b8 ;  /* 0x000009b800167882 */ /* 0x000fe40000000000 */
[----:B------:R-:W-:Y:S02]  /*f070*/  USEL UR22, UR22, 0x978, UP1 ;  /* 0x0000097816167887 */ /* 0x000fe40008800000 */
[----:B------:R-:W-:Y:S01]  /*f080*/  UISETP.NE.U32.AND UP0, UPT, UR14, URZ, UPT ;  /* 0x0000003f0e00728c */ /* 0x000fe2000bf05070 */
[----:B------:R-:W-:Y:S01]  /*f090*/  VIADD R15, R192, UR16 ;  /* 0x00000010c00f7c36 */ /* 0x000fe20008000000 */
[----:B------:R-:W-:Y:S01]  /*f0a0*/  USHF.R.S32.HI UR12, URZ, 0x1f, UR9 ;  /* 0x0000001f3f0c7899 */ /* 0x000fe20008011409 */
[----:B------:R0:W5:Y:S01]  /*f0b0*/  @P4 LDG.E R12, desc[UR36][R8.64] ;  /* 0x00000024080c4981 */ /* 0x000162000c1e1900 */
[----:B------:R-:W-:Y:S01]  /*f0c0*/  UMOV UR4, URZ ;  /* 0x0000003f00047c82 */ /* 0x000fe20008000000 */
[----:B------:R-:W-:-:S02]  /*f0d0*/  UISETP.NE.AND.EX UP0, UPT, UR15, URZ, UPT, UP0 ;  /* 0x0000003f0f00728c */ /* 0x000fc4000bf05300 */
[----:B------:R-:W-:Y:S02]  /*f0e0*/  USEL UR20, UR17, URZ, UP1 ;  /* 0x0000003f11147287 */ /* 0x000fe40008800000 */
[----:B------:R-:W-:Y:S02]  /*f0f0*/  USEL UR9, UR9, URZ, !UP0 ;  /* 0x0000003f09097287 */ /* 0x000fe4000c000000 */
[----:B------:R-:W-:Y:S01]  /*f100*/  USEL UR21, UR12, URZ, !UP0 ;  /* 0x0000003f0c157287 */ /* 0x000fe2000c000000 */
[----:B------:R-:W-:Y:S02]  /*f110*/  ULDC.64 UR16, c[0x0][UR22+0x220] ;  /* 0x0000880016107abb */ /* 0x000fe40008000a00 */
[----:B------:R-:W-:Y:S01]  /*f120*/  ULDC.64 UR12, c[0x0][UR22+0x218] ;  /* 0x00008600160c7abb */ /* 0x000fe20008000a00 */
[----:B------:R-:W-:Y:S01]  /*f130*/  ULDC.64 UR18, c[0x0][UR22+0x228] ;  /* 0x00008a0016127abb */ /* 0x000fe20008000a00 */
[----:B------:R-:W-:Y:S01]  /*f140*/  UIMAD.WIDE.U32 UR14, UR12, UR23, URZ ;  /* 0x000000170c0e72a5 */ /* 0x000fe2000f8e003f */
[----:B0-----:R-:W-:Y:S01]  /*f150*/  @P1 IMAD.HI.U32 R8, R15, R10, RZ ;  /* 0x0000000a0f081227 */ /* 0x001fe200078e00ff */
[----:B------:R-:W-:-:S02]  /*f160*/  UIMAD UR23, UR13, UR23, URZ ;  /* 0x000000170d1772a4 */ /* 0x000fc4000f8e023f */
[----:B------:R-:W-:Y:S02]  /*f170*/  UIMAD UR17, UR17, UR9, URZ ;  /* 0x00000009111172a4 */ /* 0x000fe4000f8e023f */
[----:B------:R-:W-:Y:S02]  /*f180*/  UIMAD.WIDE.U32 UR24, UR18, UR20, URZ ;  /* 0x00000014121872a5 */ /* 0x000fe4000f8e003f */
[----:B------:R-:W-:Y:S02]  /*f190*/  UIMAD.WIDE.U32 UR12, UR16, UR9, URZ ;  /* 0x00000009100c72a5 */ /* 0x000fe4000f8e003f */
[----:B------:R-:W-:Y:S02]  /*f1a0*/  UIMAD UR18, UR19, UR20, URZ ;  /* 0x00000014131272a4 */ /* 0x000fe4000f8e023f */
[----:B------:R-:W-:Y:S01]  /*f1b0*/  UIMAD UR17, UR16, UR21, UR17 ;  /* 0x00000015101172a4 */ /* 0x000fe2000f8e0211 */
[----:B------:R-:W-:Y:S01]  /*f1c0*/  IMAD.U32 R9, RZ, RZ, UR25 ;  /* 0x00000019ff097e24 */ /* 0x000fe2000f8e00ff */
[----:B------:R-:W-:-:S02]  /*f1d0*/  UIADD3 UR18, UR25, UR18, URZ ;  /* 0x0000001219127290 */ /* 0x000fc4000fffe03f */
[----:B------:R-:W-:Y:S02]  /*f1e0*/  UIADD3 UR23, UR15, UR23, URZ ;  /* 0x000000170f177290 */ /* 0x000fe4000fffe03f */
[----:B------:R-:W-:Y:S02]  /*f1f0*/  UIADD3 UR17, UR13, UR17, URZ ;  /* 0x000000110d117290 */ /* 0x000fe4000fffe03f */
[----:B------:R-:W-:Y:S01]  /*f200*/  IMAD.U32 R14, RZ, RZ, UR18 ;  /* 0x00000012ff0e7e24 */ /* 0x000fe2000f8e00ff */
[----:B--2---:R-:W-:Y:S01]  /*f210*/  @P0 R2UR UR4, R3 ;  /* 0x00000000030402ca */ /* 0x004fe200000e0000 */
[----:B------:R-:W-:Y:S01]  /*f220*/  IMAD.MOV.U32 R3, RZ, RZ, R15 ;  /* 0x000000ffff037224 */ /* 0x000fe200078e000f */
[----:B-1----:R-:W-:Y:S01]  /*f230*/  @P1 SHF.R.U32.HI R3, RZ, R11, R8 ;  /* 0x0000000bff031219 */ /* 0x002fe20000011608 */
[----:B------:R-:W-:-:S03]  /*f240*/  IMAD.U32 R8, RZ, RZ, UR24 ;  /* 0x00000018ff087e24 */ /* 0x000fc6000f8e00ff */
[--C-:B------:R-:W-:Y:S01]  /*f250*/  SHF.R.S32.HI R9, RZ, 0x1f, R3.reuse ;  /* 0x0000001fff097819 */ /* 0x100fe20000011403 */
[----:B------:R-:W-:-:S04]  /*f260*/  IMAD.MOV R10, RZ, RZ, -R3 ;  /* 0x000000ffff0a7224 */ /* 0x000fc800078e0a03 */
[----:B------:R-:W-:Y:S02]  /*f270*/  IMAD R11, R17, R10, R15 ;  /* 0x0000000a110b7224 */ /* 0x000fe400078e020f */
[----:B------:R-:W-:Y:S02]  /*f280*/  UIADD3 UR14, UP0, UP2, UR12, UR14, UR4 ;  /* 0x0000000e0c0e7290 */ /* 0x000fe4000fa1e004 */
[----:B------:R-:W-:Y:S01]  /*f290*/  USHF.R.S32.HI UR16, URZ, 0x1f, UR4 ;  /* 0x0000001f3f107899 */ /* 0x000fe20008011404 */
[----:B------:R-:W-:-:S03]  /*f2a0*/  ULDC.64 UR12, c[0x0][UR22+0x210] ;  /* 0x00008400160c7abb */ /* 0x000fc60008000a00 */
[----:B------:R-:W-:Y:S01]  /*f2b0*/  IADD3 R8, P2, P3, R3, UR14, R8 ;  /* 0x0000000e03087c10 */ /* 0x000fe2000fb5e008 */
[----:B------:R-:W-:Y:S01]  /*f2c0*/  UIADD3.X UR14, UR17, UR23, UR16, UP0, UP2 ;  /* 0x00000017110e7290 */ /* 0x000fe200087e4410 */
[----:B------:R-:W-:Y:S01]  /*f2d0*/  SHF.R.S32.HI R3, RZ, 0x1f, R11 ;  /* 0x0000001fff037819 */ /* 0x000fe2000001140b */
[----:B------:R-:W-:-:S04]  /*f2e0*/  IMAD R10, R11, UR13, RZ ;  /* 0x0000000d0b0a7c24 */ /* 0x000fc8000f8e02ff */
[----:B------:R-:W-:Y:S01]  /*f2f0*/  IADD3.X R9, R9, UR14, R14, P2, P3 ;  /* 0x0000000e09097c10 */ /* 0x000fe200097e640e */
[----:B------:R-:W-:Y:S01]  /*f300*/  IMAD R3, R3, UR12, R10 ;  /* 0x0000000c03037c24 */ /* 0x000fe2000f8e020a */
[----:B------:R-:W-:Y:S01]  /*f310*/  ULDC.64 UR14, c[0x0][0xba8] ;  /* 0x0002ea00000e7ab9 */ /* 0x000fe20000000a00 */
[----:B------:R-:W-:Y:S01]  /*f320*/  @!UP1 ULDC UR14, c[0x0][0xb50] ;  /* 0x0002d400000e9ab9 */ /* 0x000fe20000000800 */
[----:B------:R-:W-:Y:S01]  /*f330*/  @!UP1 ULDC UR15, c[0x0][0xb54] ;  /* 0x0002d500000f9ab9 */ /* 0x000fe20000000800 */
        /* <DEDUP_REMOVED lines=9> */
.L_x_1303:
[----:B------:R-:W2:Y:S01]  /*f3d0*/  LDL R3, [R1+0xc] ;  /* 0x00000c0001037983 */ /* 0x000ea20000100800 */
[----:B------:R-:W-:Y:S02]  /*f3e0*/  R2UR UR12, R23 ;  /* 0x00000000170c72ca */ /* 0x000fe400000e0000 */
[----:B------:R-:W-:Y:S01]  /*f3f0*/  LOP3.LUT P0, RZ, R222, 0x3, RZ, 0xc0, !PT ;  /* 0x00000003deff7812 */ /* 0x000fe2000780c0ff */
[----:B------:R-:W-:Y:S01]  /*f400*/  SHFL.IDX PT, R8, R13, RZ, 0x1c1f ;  /* 0x001c1fff0d087589 */ /* 0x000fe200000e0000 */
[----:B------:R-:W-:-:S03]  /*f410*/  PLOP3.LUT P3, PT, PT, PT, UP1, 0x80, 0x0 ;  /* 0x000000000000781c */ /* 0x000fc60003f6f018 */
[----:B------:R-:W0:Y:S04]  /*f420*/  SHFL.IDX PT, R9, R14, RZ, 0x1c1f ;  /* 0x001c1fff0e097589 */ /* 0x000e2800000e0000 */
[----:B------:R-:W-:Y:S04]  /*f430*/  SHFL.IDX PT, R10, R13, 0x1, 0x1c1f ;  /* 0x003c1f000d0a7f89 */ /* 0x000fe800000e0000 */
[----:B------:R-:W1:Y:S01]  /*f440*/  SHFL.IDX PT, R11, R14, 0x1, 0x1c1f ;  /* 0x003c1f000e0b7f89 */ /* 0x000e6200000e0000 */
[----:B--2---:R-:W-:Y:S02]  /*f450*/  VIADD R18, R3, UR12 ;  /* 0x0000000c03127c36 */ /* 0x004fe40008000000 */
[----:B-----5:R-:W-:-:S02]  /*f460*/  IMAD R3, R12, R17, RZ ;  /* 0x000000110c037224 */ /* 0x020fc400078e02ff */
[----:B------:R-:W-:-:S03]  /*f470*/  VIADD R12, R18, 0x8 ;  /* 0x00000008120c7836 */ /* 0x000fc60000000000 */
[-C--:B------:R-:W-:Y:S02]  /*f480*/  ISETP.GE.OR P2, PT, R18, R3.reuse, P0 ;  /* 0x000000031200720c */ /* 0x080fe40000746670 */
[----:B------:R-:W-:-:S11]  /*f490*/  ISETP.GE.OR P0, PT, R12, R3, P0 ;  /* 0x000000030c00720c */ /* 0x000fd60000706670 */
[----:B0-----:R0:W-:Y:S01]  /*f4a0*/  @!P2 ST.E desc[UR36][R8.64], R0 ;  /* 0x000000000800a985 */ /* 0x0011e2000c101924 */
[----:B------:R-:W-:-:S03]  /*f4b0*/  ISETP.GE.AND P2, PT, R18, R3, PT ;  /* 0x000000031200720c */ /* 0x000fc60003f46270 */
[----:B-1----:R0:W-:Y:S01]  /*f4c0*/  @!P0 ST.E desc[UR36][R10.64], R2 ;  /* 0x000000020a008985 */ /* 0x0021e2000c101924 */
[----:B------:R-:W-:Y:S01]  /*f4d0*/  ISETP.GE.AND P0, PT, R12, R3, PT ;  /* 0x000000030c00720c */ /* 0x000fe20003f06270 */
[----:B------:R-:W-:-:S12]  /*f4e0*/  @P3 BRA `(.L_x_1304) ;  /* 0x0000000c004c3947 */ /* 0x000fd80003800000 */
[----:B------:R-:W-:Y:S01]  /*f4f0*/  IMAD.SHL.U32 R63, R194, 0x8, RZ ;  /* 0x00000008c23f7824 */ /* 0x000fe200078e00ff */
[----:B------:R-:W1:Y:S01]  /*f500*/  @P1 LDC R57, c[0x0][0xbec] ;  /* 0x0002fb00ff391b82 */ /* 0x000e620000000800 */
[----:B------:R-:W-:Y:S01]  /*f510*/  IMAD.MOV.U32 R5, RZ, RZ, 0x2 ;  /* 0x00000002ff057424 */ /* 0x000fe200078e00ff */
[----:B------:R-:W-:Y:S01]  /*f520*/  ULDC.64 UR14, c[0x0][0xaa0] ;  /* 0x0002a800000e7ab9 */ /* 0x000fe20000000a00 */
[----:B------:R-:W-:Y:S01]  /*f530*/  IMAD R4, R219, 0x40, R63 ;  /* 0x00000040db047824 */ /* 0x000fe200078e023f */
[----:B------:R-:W-:Y:S02]  /*f540*/  R2UR UR17, R23 ;  /* 0x00000000171172ca */ /* 0x000fe400000e0000 */
[----:B------:R-:W-:Y:S01]  /*f550*/  R2UR UR18, R209 ;  /* 0x00000000d11272ca */ /* 0x000fe200000e0000 */
[----:B------:R-:W-:Y:S01]  /*f560*/  IMAD.WIDE R4, R4, R5, UR10 ;  /* 0x0000000a04047e25 */ /* 0x000fe2000f8e0205 */
[----:B------:R-:W2:Y:S02]  /*f570*/  @P1 LDC R61, c[0x0][0xbf0] ;  /* 0x0002fc00ff3d1b82 */ /* 0x000ea40000000800 */
[C---:B------:R-:W-:Y:S01]  /*f580*/  IADD3 R29, P2, R4.reuse, 0x5000, RZ ;  /* 0x00005000041d7810 */ /* 0x040fe20007f5e0ff */
[----:B------:R-:W-:Y:S01]  /*f590*/  UIMAD UR12, UR16, UR14, URZ ;  /* 0x0000000e100c72a4 */ /* 0x000fe2000f8e023f */
[----:B0-----:R-:W-:-:S02]  /*f5a0*/  IADD3 R9, P4, R4, 0x1000, RZ ;  /* 0x0000100004097810 */ /* 0x001fc40007f9e0ff */
[----:B------:R-:W-:Y:S02]  /*f5b0*/  LOP3.LUT R28, R29, 0x380, RZ, 0xc0, !PT ;  /* 0x000003801d1c7812 */ /* 0x000fe400078ec0ff */
[----:B------:R-:W-:Y:S02]  /*f5c0*/  IADD3 R13, P3, R4, 0x2000, RZ ;  /* 0x00002000040d7810 */ /* 0x000fe40007f7e0ff */
[----:B------:R-:W-:Y:S02]  /*f5d0*/  SHF.R.U64 R28, R28, 0x3, RZ ;  /* 0x000000031c1c7819 */ /* 0x000fe400000012ff */
[----:B------:R-:W-:Y:S02]  /*f5e0*/  IADD3 R21, P6, R4, 0x3000, RZ ;  /* 0x0000300004157810 */ /* 0x000fe40007fde0ff */
[----:B------:R-:W-:Y:S01]  /*f5f0*/  LOP3.LUT R28, R28, R29, RZ, 0x3c, !PT ;  /* 0x0000001d1c1c7212 */ /* 0x000fe200078e3cff */
[----:B------:R-:W-:Y:S01]  /*f600*/  IMAD.X R29, RZ, RZ, R5, P2 ;  /* 0x000000ffff1d7224 */ /* 0x000fe200010e0605 */
[----:B------:R-:W-:-:S02]  /*f610*/  IADD3 R7, P2, R4, 0xb000, RZ ;  /* 0x0000b00004077810 */ /* 0x000fc40007f5e0ff */
[----:B------:R-:W-:Y:S02]  /*f620*/  IADD3 R25, P5, R4, 0x4000, RZ ;  /* 0x0000400004197810 */ /* 0x000fe40007fbe0ff */
[----:B------:R-:W-:Y:S01]  /*f630*/  LOP3.LUT R0, R7, 0x380, RZ, 0xc0, !PT ;  /* 0x0000038007007812 */ /* 0x000fe200078ec0ff */
[----:B------:R-:W-:Y:S01]  /*f640*/  UIMAD UR12, UR4, UR15, UR12 ;  /* 0x0000000f040c72a4 */ /* 0x000fe2000f8e020c */
[----:B------:R-:W-:Y:S01]  /*f650*/  LOP3.LUT R8, R9, 0x380, RZ, 0xc0, !PT ;  /* 0x0000038009087812 */ /* 0x000fe200078ec0ff */
[----:B------:R-:W-:Y:S01]  /*f660*/  UIMAD.WIDE.U32 UR10, UR4, UR14, URZ ;  /* 0x0000000e040a72a5 */ /* 0x000fe2000f8e003f */
[----:B------:R-:W-:Y:S01]  /*f670*/  SHF.R.U64 R0, R0, 0x3, RZ ;  /* 0x0000000300007819 */ /* 0x000fe200000012ff */
[----:B------:R-:W-:Y:S01]  /*f680*/  IMAD.X R53, RZ, RZ, R5, P2 ;  /* 0x000000ffff357224 */ /* 0x000fe200010e0605 */
[----:B------:R-:W-:Y:S01]  /*f690*/  LOP3.LUT R12, R13, 0x380, RZ, 0xc0, !PT ;  /* 0x000003800d0c7812 */ /* 0x000fe200078ec0ff */
[----:B------:R-:W5:Y:S01]  /*f6a0*/  LD.E.128 R28, desc[UR36][R28.64] ;  /* 0x000000241c1c7980 */ /* 0x000f62000c101d00 */
[----:B------:R-:W-:-:S02]  /*f6b0*/  LOP3.LUT R20, R21, 0x380, RZ, 0xc0, !PT ;  /* 0x0000038015147812 */ /* 0x000fc400078ec0ff */
[----:B------:R-:W-:Y:S02]  /*f6c0*/  LOP3.LUT R24, R25, 0x380, RZ, 0xc0, !PT ;  /* 0x0000038019187812 */ /* 0x000fe400078ec0ff */
[----:B------:R-:W-:Y:S01]  /*f6d0*/  LOP3.LUT R52, R0, R7, RZ, 0x3c, !PT ;  /* 0x0000000700347212 */ /* 0x000fe200078e3cff */
[----:B------:R-:W-:Y:S01]  /*f6e0*/  IMAD R0, R194, 0x20, R219 ;  /* 0x00000020c2007824 */ /* 0x000fe200078e02db */
[----:B------:R-:W-:Y:S01]  /*f6f0*/  UIADD3 UR11, UR11, UR12, URZ ;  /* 0x0000000c0b0b7290 */ /* 0x000fe2000fffe03f */
[----:B------:R-:W-:Y:S02]  /*f700*/  SHF.R.U64 R8, R8, 0x3, RZ ;  /* 0x0000000308087819 */ /* 0x000fe400000012ff */
[----:B------:R-:W-:Y:S01]  /*f710*/  SHF.R.U64 R12, R12, 0x3, RZ ;  /* 0x000000030c0c7819 */ /* 0x000fe200000012ff */
[----:B------:R-:W-:Y:S01]  /*f720*/  ULDC.64 UR12, c[0x0][0xae8] ;  /* 0x0002ba00000c7ab9 */ /* 0x000fe20000000a00 */
[----:B------:R-:W-:Y:S02]  /*f730*/  SHF.R.U64 R20, R20, 0x3, RZ ;  /* 0x0000000314147819 */ /* 0x000fe400000012ff */
[----:B------:R-:W-:Y:S01]  /*f740*/  SHF.R.U64 R24, R24, 0x3, RZ ;  /* 0x0000000318187819 */ /* 0x000fe200000012ff */
[----:B------:R-:W-:Y:S01]  /*f750*/  VIADD R18, R0, UR17 ;  /* 0x0000001100127c36 */ /* 0x000fe20008000000 */
[----:B------:R-:W-:Y:S01]  /*f760*/  UIMAD.WIDE.U32 UR10, UR18, UR12, UR10 ;  /* 0x0000000c120a72a5 */ /* 0x000fe2000f8e000a */
[----:B------:R-:W-:Y:S01]  /*f770*/  LOP3.LUT R8, R8, R9, RZ, 0x3c, !PT ;  /* 0x0000000908087212 */ /* 0x000fe200078e3cff */
[--C-:B------:R-:W-:Y:S01]  /*f780*/  IMAD.X R9, RZ, RZ, R5.reuse, P4 ;  /* 0x000000ffff097224 */ /* 0x100fe200020e0605 */
[----:B------:R-:W-:Y:S01]  /*f790*/  LOP3.LUT R12, R12, R13, RZ, 0x3c, !PT ;  /* 0x0000000d0c0c7212 */ /* 0x000fe200078e3cff */
[--C-:B------:R-:W-:Y:S01]  /*f7a0*/  IMAD.X R13, RZ, RZ, R5.reuse, P3 ;  /* 0x000000ffff0d7224 */ /* 0x100fe200018e0605 */
[----:B------:R-:W-:Y:S01]  /*f7b0*/  LOP3.LUT R20, R20, R21, RZ, 0x3c, !PT ;  /* 0x0000001514147212 */ /* 0x000fe200078e3cff */
[--C-:B------:R-:W-:Y:S01]  /*f7c0*/  IMAD.X R21, RZ, RZ, R5.reuse, P6 ;  /* 0x000000ffff157224 */ /* 0x100fe200030e0605 */
[----:B------:R-:W-:Y:S01]  /*f7d0*/  LOP3.LUT R24, R24, R25, RZ, 0x3c, !PT ;  /* 0x0000001918187212 */ /* 0x000fe200078e3cff */
[----:B------:R-:W-:Y:S01]  /*f7e0*/  IMAD.X R25, RZ, RZ, R5, P5 ;  /* 0x000000ffff197224 */ /* 0x000fe200028e0605 */
[C---:B------:R-:W-:Y:S01]  /*f7f0*/  IADD3 R33, P0, R4.reuse, 0x6000, RZ ;  /* 0x0000600004217810 */ /* 0x040fe20007f1e0ff */
[----:B------:R-:W-:Y:S01]  /*f800*/  USHF.R.S32.HI UR4, URZ, 0x1f, UR9 ;  /* 0x0000001f3f047899 */ /* 0x000fe20008011409 */
[----:B------:R-:W-:Y:S01]  /*f810*/  IADD3 R37, P4, R4, 0x7000, RZ ;  /* 0x0000700004257810 */ /* 0x000fe20007f9e0ff */
[----:B-1----:R-:W-:Y:S01]  /*f820*/  @P1 IMAD.HI.U32 R0, R18, R57, RZ ;  /* 0x0000003912001227 */ /* 0x002fe200078e00ff */
[C---:B------:R-:W-:Y:S01]  /*f830*/  IADD3 R41, P3, R4.reuse, 0x8000, RZ ;  /* 0x0000800004297810 */ /* 0x040fe20007f7e0ff */
[----:B------:R-:W-:Y:S01]  /*f840*/  UIMAD UR11, UR18, UR13, UR11 ;  /* 0x0000000d120b72a4 */ /* 0x000fe2000f8e020b */
[C---:B------:R-:W-:Y:S01]  /*f850*/  IADD3 R45, P6, R4.reuse, 0x9000, RZ ;  /* 0x00009000042d7810 */ /* 0x040fe20007fde0ff */
[----:B------:R-:W-:Y:S01]  /*f860*/  IMAD.MOV.U32 R59, RZ, RZ, R18 ;  /* 0x000000ffff3b7224 */ /* 0x000fe200078e0012 */
[----:B------:R-:W-:Y:S01]  /*f870*/  IADD3 R49, P5, R4, 0xa000, RZ ;  /* 0x0000a00004317810 */ /* 0x000fe20007fbe0ff */
[----:B------:R-:W-:Y:S01]  /*f880*/  ULDC.64 UR12, c[0x0][0xaf0] ;  /* 0x0002bc00000c7ab9 */ /* 0x000fe20000000a00 */
[----:B------:R-:W-:Y:S01]  /*f890*/  LOP3.LUT R32, R33, 0x380, RZ, 0xc0, !PT ;  /* 0x0000038021207812 */ /* 0x000fe200078ec0ff */
[----:B------:R-:W-:Y:S01]  /*f8a0*/  UIMAD UR4, UR4, UR12, URZ ;  /* 0x0000000c040472a4 */ /* 0x000fe2000f8e023f */
[----:B------:R-:W-:Y:S01]  /*f8b0*/  LOP3.LUT R36, R37, 0x380, RZ, 0xc0, !PT ;  /* 0x0000038025247812 */ /* 0x000fe200078ec0ff */
[----:B------:R-:W5:Y:S01]  /*f8c0*/  LD.E.128 R12, desc[UR36][R12.64] ;  /* 0x000000240c0c7980 */ /* 0x000f62000c101d00 */
[----:B------:R-:W-:-:S02]  /*f8d0*/  LOP3.LUT R40, R41, 0x380, RZ, 0xc0, !PT ;  /* 0x0000038029287812 */ /* 0x000fc400078ec0ff */
[----:B------:R-:W-:Y:S01]  /*f8e0*/  LOP3.LUT R44, R45, 0x380, RZ, 0xc0, !PT ;  /* 0x000003802d2c7812 */ /* 0x000fe200078ec0ff */
[----:B------:R-:W5:Y:S01]  /*f8f0*/  LD.E.128 R20, desc[UR36][R20.64] ;  /* 0x0000002414147980 */ /* 0x000f62000c101d00 */
[----:B------:R-:W-:Y:S02]  /*f900*/  LOP3.LUT R48, R49, 0x380, RZ, 0xc0, !PT ;  /* 0x0000038031307812 */ /* 0x000fe400078ec0ff */
[----:B------:R-:W-:Y:S01]  /*f910*/  LOP3.LUT R11, R4, 0x380, RZ, 0xc0, !PT ;  /* 0x00000380040b7812 */ /* 0x000fe200078ec0ff */
[----:B------:R-:W5:Y:S01]  /*f920*/  LD.E.128 R24, desc[UR36][R24.64] ;  /* 0x0000002418187980 */ /* 0x000f62000c101d00 */
[----:B--2---:R-:W-:Y:S01]  /*f930*/  @P1 SHF.R.U32.HI R59, RZ, R61, R0 ;  /* 0x0000003dff3b1219 */ /* 0x004fe20000011600 */
[----:B------:R-:W-:Y:S01]  /*f940*/  UIMAD UR4, UR9, UR13, UR4 ;  /* 0x0000000d090472a4 */ /* 0x000fe2000f8e0204 */
[----:B------:R-:W-:Y:S01]  /*f950*/  SHF.R.U64 R32, R32, 0x3, RZ ;  /* 0x0000000320207819 */ /* 0x000fe200000012ff */
[----:B------:R-:W-:Y:S01]  /*f960*/  UIMAD.WIDE.U32 UR10, UR9, UR12, UR10 ;  /* 0x0000000c090a72a5 */ /* 0x000fe2000f8e000a */
[----:B------:R-:W-:Y:S01]  /*f970*/  SHF.R.U64 R36, R36, 0x3, RZ ;  /* 0x0000000324247819 */ /* 0x000fe200000012ff */
[----:B------:R-:W5:Y:S01]  /*f980*/  LD.E.128 R52, desc[UR36][R52.64] ;  /* 0x0000002434347980 */ /* 0x000f62000c101d00 */
[----:B------:R-:W-:-:S02]  /*f990*/  SHF.R.U64 R40, R40, 0x3, RZ ;  /* 0x0000000328287819 */ /* 0x000fc400000012ff */
[----:B------:R-:W-:Y:S02]  /*f9a0*/  SHF.R.U64 R44, R44, 0x3, RZ ;  /* 0x000000032c2c7819 */ /* 0x000fe400000012ff */
[----:B------:R-:W-:Y:S01]  /*f9b0*/  SHF.R.U64 R48, R48, 0x3, RZ ;  /* 0x0000000330307819 */ /* 0x000fe200000012ff */
[--C-:B------:R-:W-:Y:S01]  /*f9c0*/  IMAD.MOV R2, RZ, RZ, -R59.reuse ;  /* 0x000000ffff027224 */ /* 0x100fe200078e0a3b */
[----:B------:R-:W-:Y:S02]  /*f9d0*/  SHF.R.U64 R11, R11, 0x3, RZ ;  /* 0x000000030b0b7819 */ /* 0x000fe400000012ff */
[----:B------:R-:W-:Y:S01]  /*f9e0*/  SHF.R.S32.HI R0, RZ, 0x1f, R59 ;  /* 0x0000001fff007819 */ /* 0x000fe2000001143b */
[----:B------:R-:W-:Y:S01]  /*f9f0*/  UIADD3 UR4, UR11, UR4, URZ ;  /* 0x000000040b047290 */ /* 0x000fe2000fffe03f */
[----:B------:R-:W-:Y:S01]  /*fa00*/  LOP3.LUT R32, R32, R33, RZ, 0x3c, !PT ;  /* 0x0000002120207212 */ /* 0x000fe200078e3cff */
[----:B------:R-:W-:Y:S01]  /*fa10*/  ULDC.64 UR12, c[0x0][0xae0] ;  /* 0x0002b800000c7ab9 */ /* 0x000fe20000000a00 */
        /* <DEDUP_REMOVED lines=10> */
[----:B------:R-:W5:Y:S01]  /*fac0*/  LD.E.128 R8, desc[UR36][R8.64] ;  /* 0x0000002408087980 */ /* 0x000f62000c101d00 */
[----:B------:R-:W-:-:S02]  /*fad0*/  IMAD R0, R0, UR12, RZ ;  /* 0x0000000c00007c24 */ /* 0x000fc4000f8e02ff */
[----:B------:R-:W-:Y:S01]  /*fae0*/  IMAD R17, R17, R2, R18 ;  /* 0x0000000211117224 */ /* 0x000fe200078e0212 */
[----:B------:R-:W5:Y:S01]  /*faf0*/  LD.E.128 R4, desc[UR36][R4.64] ;  /* 0x0000002404047980 */ /* 0x000f62000c101d00 */
[----:B------:R-:W-:Y:S02]  /*fb00*/  IMAD.U32 R57, RZ, RZ, UR11 ;  /* 0x0000000bff397e24 */ /* 0x000fe4000f8e00ff */
[----:B------:R-:W-:Y:S01]  /*fb10*/  IMAD.U32 R56, RZ, RZ, UR10 ;  /* 0x0000000aff387e24 */ /* 0x000fe2000f8e00ff */
[----:B------:R-:W5:Y:S01]  /*fb20*/  LD.E.128 R32, desc[UR36][R32.64] ;  /* 0x0000002420207980 */ /* 0x000f62000c101d00 */
[----:B------:R-:W-:Y:S01]  /*fb30*/  IMAD.U32 R57, RZ, RZ, UR4 ;  /* 0x00000004ff397e24 */ /* 0x000fe2000f8e00ff */
[----:B------:R-:W-:Y:S01]  /*fb40*/  ULDC.64 UR10, c[0x0][0xad8] ;  /* 0x0002b600000a7ab9 */ /* 0x000fe20000000a00 */
[----:B------:R-:W-:Y:S01]  /*fb50*/  IMAD R61, R59, UR13, R0 ;  /* 0x0000000d3b3d7c24 */ /* 0x000fe2000f8e0200 */
[----:B------:R-:W5:Y:S01]  /*fb60*/  LD.E.128 R36, desc[UR36][R36.64] ;  /* 0x0000002424247980 */ /* 0x000f62000c101d00 */
[----:B------:R-:W-:-:S03]  /*fb70*/  SHF.R.S32.HI R0, RZ, 0x1f, R17 ;  /* 0x0000001fff007819 */ /* 0x000fc60000011411 */
[----:B------:R-:W5:Y:S01]  /*fb80*/  LD.E.128 R40, desc[UR36][R40.64] ;  /* 0x0000002428287980 */ /* 0x000f62000c101d00 */
[----:B------:R-:W-:-:S03]  /*fb90*/  IMAD.WIDE.U32 R56, R59, UR12, R56 ;  /* 0x0000000c3b387c25 */ /* 0x000fc6000f8e0038 */
[----:B------:R-:W5:Y:S04]  /*fba0*/  LD.E.128 R44, desc[UR36][R44.64] ;  /* 0x000000242c2c7980 */ /* 0x000f68000c101d00 */
[----:B------:R-:W5:Y:S01]  /*fbb0*/  LD.E.128 R48, desc[UR36][R48.64] ;  /* 0x0000002430307980 */ /* 0x000f62000c101d00 */
[----:B------:R-:W-:Y:S01]  /*fbc0*/  @!PT LDS RZ, [RZ] ;  /* 0x00000000fffff984 */ /* 0x000fe20000000800 */
[----:B------:R-:W-:Y:S01]  /*fbd0*/  @!PT LDS RZ, [RZ] ;  /* 0x00000000fffff984 */ /* 0x000fe20000000800 */
[----:B------:R-:W-:Y:S01]  /*fbe0*/  @!PT LDS RZ, [RZ] ;  /* 0x00000000fffff984 */ /* 0x000fe20000000800 */
[----:B------:R-:W-:Y:S01]  /*fbf0*/  @!PT LDS RZ, [RZ] ;  /* 0x00000000fffff984 */ /* 0x000fe20000000800 */
[----:B------:R0:W-:Y:S06]  /*fc00*/  MEMBAR.ALL.CTA ;  /* 0x0000000000007992 */ /* 0x0001ec0000008000 */
[----:B0-----:R-:W0:Y:S01]  /*fc10*/  FENCE.VIEW.ASYNC.S ;  /* 0x00000000000073c6 */ /* 0x001e220000000000 */
[----:B------:R-:W-:-:S02]  /*fc20*/  IMAD R2, R0, UR10, RZ ;  /* 0x0000000a00027c24 */ /* 0x000fc4000f8e02ff */
[----:B------:R-:W-:Y:S02]  /*fc30*/  VIADD R18, R219, UR17 ;  /* 0x00000011db127c36 */ /* 0x000fe40008000000 */
[----:B------:R-:W-:Y:S02]  /*fc40*/  IMAD.IADD R57, R57, 0x1, R61 ;  /* 0x0000000139397824 */ /* 0x000fe400078e023d */
[C---:B------:R-:W-:Y:S02]  /*fc50*/  IMAD R59, R17.reuse, UR11, R2 ;  /* 0x0000000b113b7c24 */ /* 0x040fe4000f8e0202 */
[C---:B------:R-:W-:Y:S01]  /*fc60*/  VIADD R2, R18.reuse, 0x40 ;  /* 0x0000004012027836 */ /* 0x040fe20000000000 */
[----:B------:R-:W-:Y:S01]  /*fc70*/  UIADD3 UR8, UR8, 0x30820, URZ ;  /* 0x0003082008087890 */ /* 0x000fe2000fffe03f */
[----:B------:R-:W-:Y:S01]  /*fc80*/  IMAD.WIDE.U32 R56, R17, UR10, R56 ;  /* 0x0000000a11387c25 */ /* 0x000fe2000f8e0038 */
[-C--:B------:R-:W-:Y:S01]  /*fc90*/  ISETP.GE.AND P2, PT, R18, R3.reuse, PT ;  /* 0x000000031200720c */ /* 0x080fe20003f46270 */
[----:B------:R-:W-:Y:S01]  /*fca0*/  ULDC.64 UR10, c[0x0][0xa80] ;  /* 0x0002a000000a7ab9 */ /* 0x000fe20000000a00 */
[----:B------:R-:W-:Y:S01]  /*fcb0*/  ISETP.GE.AND P1, PT, R2, R3, PT ;  /* 0x000000030200720c */ /* 0x000fe20003f26270 */
[----:B------:R-:W-:Y:S01]  /*fcc0*/  IMAD.IADD R17, R57, 0x1, R59 ;  /* 0x0000000139117824 */ /* 0x000fe200078e023b */
[----:B------:R-:W-:Y:S01]  /*fcd0*/  UPRMT UR8, URZ, 0x654, UR8 ;  /* 0x000006543f087896 */ /* 0x000fe20008000008 */
[----:B------:R-:W-:Y:S01]  /*fce0*/  LEA R2, P3, R56, UR10, 0x1 ;  /* 0x0000000a38027c11 */ /* 0x000fe2000f8608ff */
[----:B------:R-:W-:-:S03]  /*fcf0*/  VIADD R0, R18, 0x20 ;  /* 0x0000002012007836 */ /* 0x000fc60000000000 */
[----:B------:R-:W-:Y:S01]  /*fd00*/  LEA.HI.X R17, R56, UR11, R17, 0x1, P3 ;  /* 0x0000000b38117c11 */ /* 0x000fe200098f0c11 */
[C---:B------:R-:W-:Y:S01]  /*fd10*/  VIADD R65, R63.reuse, 0x40 ;  /* 0x000000403f417836 */ /* 0x040fe20000000000 */
[----:B------:R-:W-:Y:S01]  /*fd20*/  ISETP.GE.AND P0, PT, R0, R3, PT ;  /* 0x000000030000720c */ /* 0x000fe20003f06270 */
[----:B------:R-:W-:Y:S01]  /*fd30*/  VIADD R67, R63, 0x80 ;  /* 0x000000803f437836 */ /* 0x000fe20000000000 */
[----:B0-----:R-:W-:Y:S01]  /*fd40*/  SYNCS.ARRIVE.TRANS64.RED.A1T0 RZ, [UR8], RZ ;  /* 0x000000ffffff79a7 */ /* 0x001fe20008100408 */
        /* <DEDUP_REMOVED lines=20> */
.L_x_1306:
[----:B------:R-:W-:Y:S05]  /*fe90*/  BSYNC B1 ;  /* 0x0000000000017941 */ /* 0x000fea0003800000 */
.L_x_1305:
[----:B--2---:R2:W4:Y:S01]  /*fea0*/  SHFL.IDX PT, R0, R17, 0x1, 0x181f ;  /* 0x00381f0011007f89 */ /* 0x00452200000e0000 */
[----:B------:R-:W-:Y:S03]  /*feb0*/  BSSY B1, `(.L_x_1307) ;  /* 0x0000010000017945 */ /* 0x000fe60003800000 */
[----:B---3-5:R2:W3:Y:S01]  /*fec0*/  SHFL.IDX PT, R24, R2, 0x1, 0x181f ;  /* 0x00381f0002187f89 */ /* 0x0284e200000e0000 */
        /* <DEDUP_REMOVED lines=14> */
.L_x_1308:
[----:B------:R-:W-:Y:S05]  /*ffb0*/  BSYNC B1 ;  /* 0x0000000000017941 */ /* 0x000fea0003800000 */
.L_x_1307:
        /* <DEDUP_REMOVED lines=14> */
[----:B------:R0:W-:Y:S04]  /*100a0*/  @!P3 ST.E.128 desc[UR36][R4.64], R12 ;  /* 0x0000000c0400b985 */ /* 0x0001e8000c101d24 */
[----:B------:R0:W-:Y:S04]  /*100b0*/  @!P4 ST.E.128 desc[UR36][R6.64], R32 ;  /* 0x000000200600c985 */ /* 0x0001e8000c101d24 */
[----:B------:R0:W-:Y:S02]  /*100c0*/  @!P5 ST.E.128 desc[UR36][R8.64], R48 ;  /* 0x000000300800d985 */ /* 0x0001e4000c101d24 */
.L_x_1310:
[----:B------:R-:W-:Y:S05]  /*100d0*/  BSYNC B1 ;  /* 0x0000000000017941 */ /* 0x000fea0003800000 */
.L_x_1309:
[----:B0-----:R-:W-:Y:S01]  /*100e0*/  VIADD R0, R18, 0x60 ;  /* 0x0000006012007836 */ /* 0x001fe20000000000 */
[----:B--2-4-:R-:W0:Y:S04]  /*100f0*/  SHFL.IDX PT, R17, R17, 0x3, 0x181f ;  /* 0x00781f0011117f89 */ /* 0x014e2800000e0000 */
[----:B------:R-:W-:Y:S01]  /*10100*/  ISETP.GE.AND P0, PT, R0, R3, PT ;  /* 0x000000030000720c */ /* 0x000fe20003f06270 */
[----:B------:R2:W4:-:S12]  /*10110*/  SHFL.IDX PT, R6, R2, 0x3, 0x181f ;  /* 0x00781f0002067f89 */ /* 0x00051800000e0000 */
[----:B--2---:R-:W-:Y:S05]  /*10120*/  @P0 BRA `(.L_x_1311) ;  /* 0x00000020006c0947 */ /* 0x004fea0003800000 */
        /* <DEDUP_REMOVED lines=15> */
.L_x_1304:
        /* <DEDUP_REMOVED lines=12> */
[----:B------:R-:W-:Y:S01]  /*102e0*/  UIADD3 UR8, UR8, 0x30820, URZ ;  /* 0x0003082008087890 */ /* 0x000fe2000fffe03f */
[----:B------:R-:W-:Y:S01]  /*102f0*/  SHF.R.S32.HI R73, RZ, 0x1f, R217 ;  /* 0x0000001fff497819 */ /* 0x000fe200000114d9 */
[----:B------:R-:W-:Y:S01]  /*10300*/  ULDC.64 UR12, c[0x0][0xb38] ;  /* 0x0002ce00000c7ab9 */ /* 0x000fe20000000a00 */
[----:B------:R-:W-:Y:S01]  /*10310*/  SHF.R.S32.HI R74, RZ, 0x1f, R218 ;  /* 0x0000001fff4a7819 */ /* 0x000fe200000114da */
[----:B------:R-:W-:-:S02]  /*10320*/  UIMAD.WIDE.U32 UR10, UR18, UR12, UR10 ;  /* 0x0000000c120a72a5 */ /* 0x000fc4000f8e000a */
[----:B------:R-:W-:Y:S02]  /*10330*/  UPRMT UR8, URZ, 0x654, UR8 ;  /* 0x000006543f087896 */ /* 0x000fe40008000008 */
[----:B------:R-:W-:-:S03]  /*10340*/  UIMAD UR11, UR18, UR13, UR11 ;  /* 0x0000000d120b72a4 */ /* 0x000fc6000f8e020b */
[----:B------:R-:W-:Y:S02]  /*10350*/  ULDC.64 UR12, c[0x0][0xb40] ;  /* 0x0002d000000c7ab9 */ /* 0x000fe40000000a00 */
[----:B------:R-:W-:Y:S02]  /*10360*/  UIMAD UR4, UR4, UR12, URZ ;  /* 0x0000000c040472a4 */ /* 0x000fe4000f8e023f */
        /* <DEDUP_REMOVED lines=40> */
[----:B------:R-:W-:Y:S02]  /*105f0*/  SHF.R.S32.HI R13, RZ, 0x1f, R207 ;  /* 0x0000001fff0d7819 */ /* 0x000fe400000114cf */
[----:B------:R-:W-:Y:S02]  /*10600*/  SHF.R.S32.HI R72, RZ, 0x1f, R23 ;  /* 0x0000001fff487819 */ /* 0x000fe40000011417 */
[----:B-1----:R-:W-:Y:S01]  /*10610*/  @!P4 LEA R10, P5, R218, R2, 0x2 ;  /* 0x00000002da0ac211 */ /* 0x002fe200078a10ff */
[----:B--2---:R-:W-:-:S03]  /*10620*/  @!P1 IMAD.WIDE R8, R19, 0x4, R2 ;  /* 0x0000000413089825 */ /* 0x004fc600078e0202 */
[-C--:B------:R-:W-:Y:S02]  /*10630*/  @!P4 LEA.HI.X R11, R218, R3.reuse, R74, 0x2, P5 ;  /* 0x00000003da0bc211 */ /* 0x080fe400028f144a */
[----:B------:R-:W-:Y:S01]  /*10640*/  ISETP.GE.AND P5, PT, R23, UR4, PT ;  /* 0x0000000417007c0c */ /* 0x000fe2000bfa6270 */
[----:B------:R1:W-:Y:S01]  /*10650*/  @!P1 ST.E.64 desc[UR36][R8.64], R24 ;  /* 0x0000001808009985 */ /* 0x0003e2000c101b24 */
[-C--:B------:R-:W-:Y:S02]  /*10660*/  @!P2 LEA R14, P1, R15, R2.reuse, 0x2 ;  /* 0x000000020f0ea211 */ /* 0x080fe400078210ff */
[----:B------:R-:W-:Y:S01]  /*10670*/  @!P3 LEA R12, P6, R207, R2, 0x2 ;  /* 0x00000002cf0cb211 */ /* 0x000fe200078c10ff */
[----:B------:R2:W-:Y:S01]  /*10680*/  @!P4 ST.E.64 desc[UR36][R10.64], R28 ;  /* 0x0000001c0a00c985 */ /* 0x0005e2000c101b24 */
[----:B------:R-:W-:Y:S02]  /*10690*/  ISETP.GE.AND P4, PT, R206, UR4, PT ;  /* 0x00000004ce007c0c */ /* 0x000fe4000bf86270 */
[----:B------:R-:W-:-:S02]  /*106a0*/  @!P2 LEA.HI.X R15, R15, R3, R18, 0x2, P1 ;  /* 0x000000030f0fa211 */ /* 0x000fc400008f1412 */
[----:B------:R-:W-:Y:S02]  /*106b0*/  ISETP.GE.AND P1, PT, R205, UR4, PT ;  /* 0x00000004cd007c0c */ /* 0x000fe4000bf26270 */
[-C--:B------:R-:W-:Y:S02]  /*106c0*/  @!P3 LEA.HI.X R13, R207, R3.reuse, R13, 0x2, P6 ;  /* 0x00000003cf0db211 */ /* 0x080fe400030f140d */
[CC--:B------:R-:W-:Y:S02]  /*106d0*/  @!P5 LEA R22, P6, R23.reuse, R2.reuse, 0x2 ;  /* 0x000000021716d211 */ /* 0x0c0fe400078c10ff */
[----:B-1----:R-:W-:Y:S01]  /*106e0*/  SHF.R.S32.HI R9, RZ, 0x1f, R206 ;  /* 0x0000001fff097819 */ /* 0x002fe200000114ce */
[----:B------:R1:W-:Y:S01]  /*106f0*/  @!P3 ST.E.64 desc[UR36][R12.64], R32 ;  /* 0x000000200c00b985 */ /* 0x0003e2000c101b24 */
[----:B------:R-:W-:Y:S02]  /*10700*/  @!P5 LEA.HI.X R23, R23, R3, R72, 0x2, P6 ;  /* 0x000000031717d211 */ /* 0x000fe400030f1448 */
[----:B------:R-:W-:Y:S01]  /*10710*/  @!P4 LEA R8, P6, R206, R2, 0x2 ;  /* 0x00000002ce08c211 */ /* 0x000fe200078c10ff */
[----:B------:R3:W-:Y:S01]  /*10720*/  @!P2 ST.E.64 desc[UR36][R14.64], R36 ;  /* 0x000000240e00a985 */ /* 0x0007e2000c101b24 */
[----:B------:R-:W-:-:S02]  /*10730*/  ISETP.GE.AND P3, PT, R204, UR4, PT ;  /* 0x00000004cc007c0c */ /* 0x000fc4000bf66270 */
[----:B------:R-:W-:Y:S01]  /*10740*/  ISETP.GE.AND P2, PT, R203, UR4, PT ;  /* 0x00000004cb007c0c */ /* 0x000fe2000bf46270 */
[----:B------:R4:W-:Y:S01]  /*10750*/  @!P5 ST.E.64 desc[UR36][R22.64], R40 ;  /* 0x000000281600d985 */ /* 0x0009e2000c101b24 */
[-C--:B------:R-:W-:Y:S02]  /*10760*/  @!P4 LEA.HI.X R9, R206, R3.reuse, R9, 0x2, P6 ;  /* 0x00000003ce09c211 */ /* 0x080fe400030f1409 */
[----:B--2---:R-:W-:Y:S02]  /*10770*/  SHF.R.S32.HI R11, RZ, 0x1f, R205 ;  /* 0x0000001fff0b7819 */ /* 0x004fe400000114cd */
[C---:B------:R-:W-:Y:S01]  /*10780*/  @!P1 LEA R10, P5, R205.reuse, R2, 0x2 ;  /* 0x00000002cd0a9211 */ /* 0x040fe200078a10ff */
[----:B------:R2:W-:Y:S01]  /*10790*/  @!P4 ST.E.64 desc[UR36][R8.64], R44 ;  /* 0x0000002c0800c985 */ /* 0x0005e2000c101b24 */
[----:B------:R-:W-:Y:S02]  /*107a0*/  ISETP.GE.AND P4, PT, R202, UR4, PT ;  /* 0x00000004ca007c0c */ /* 0x000fe4000bf86270 */
[----:B------:R-:W-:-:S02]  /*107b0*/  @!P1 LEA.HI.X R11, R205, R3, R11, 0x2, P5 ;  /* 0x00000003cd0b9211 */ /* 0x000fc400028f140b */
[----:B------:R-:W-:Y:S02]  /*107c0*/  ISETP.GE.AND P5, PT, R201, UR4, PT ;  /* 0x00000004c9007c0c */ /* 0x000fe4000bfa6270 */
[----:B------:R-:W-:Y:S01]  /*107d0*/  SHF.R.S32.HI R25, RZ, 0x1f, R204 ;  /* 0x0000001fff197819 */ /* 0x000fe200000114cc */
[----:B------:R5:W-:Y:S01]  /*107e0*/  @!P1 ST.E.64 desc[UR36][R10.64], R48 ;  /* 0x000000300a009985 */ /* 0x000be2000c101b24 */
[CC--:B-1----:R-:W-:Y:S02]  /*107f0*/  @!P3 LEA R12, P6, R204.reuse, R2.reuse, 0x2 ;  /* 0x00000002cc0cb211 */ /* 0x0c2fe400078c10ff */
[----:B---3--:R-:W-:Y:S02]  /*10800*/  SHF.R.S32.HI R15, RZ, 0x1f, R203 ;  /* 0x0000001fff0f7819 */ /* 0x008fe400000114cb */
[----:B------:R-:W-:Y:S02]  /*10810*/  @!P2 LEA R14, P1, R203, R2, 0x2 ;  /* 0x00000002cb0ea211 */ /* 0x000fe400078210ff */
[----:B------:R-:W-:-:S02]  /*10820*/  @!P3 LEA.HI.X R13, R204, R3, R25, 0x2, P6 ;  /* 0x00000003cc0db211 */ /* 0x000fc400030f1419 */
[----:B------:R-:W-:Y:S02]  /*10830*/  @!P2 LEA.HI.X R15, R203, R3, R15, 0x2, P1 ;  /* 0x00000003cb0fa211 */ /* 0x000fe400008f140f */
[----:B----4-:R-:W-:Y:S01]  /*10840*/  SHF.R.S32.HI R23, RZ, 0x1f, R202 ;  /* 0x0000001fff177819 */ /* 0x010fe200000114ca */
[----:B------:R1:W-:Y:S01]  /*10850*/  @!P3 ST.E.64 desc[UR36][R12.64], R52 ;  /* 0x000000340c00b985 */ /* 0x0003e2000c101b24 */
[-C--:B--2---:R-:W-:Y:S02]  /*10860*/  @!P4 LEA R8, P6, R202, R2.reuse, 0x2 ;  /* 0x00000002ca08c211 */ /* 0x084fe400078c10ff */
[----:B------:R-:W-:Y:S01]  /*10870*/  SHF.R.S32.HI R18, RZ, 0x1f, R201 ;  /* 0x0000001fff127819 */ /* 0x000fe200000114c9 */
[----:B------:R2:W-:Y:S01]  /*10880*/  @!P2 ST.E.64 desc[UR36][R14.64], R56 ;  /* 0x000000380e00a985 */ /* 0x0005e2000c101b24 */
[----:B------:R-:W-:Y:S02]  /*10890*/  ISETP.GE.AND P1, PT, R200, UR4, PT ;  /* 0x00000004c8007c0c */ /* 0x000fe4000bf26270 */
[----:B------:R-:W-:-:S02]  /*108a0*/  @!P5 LEA R22, P3, R201, R2, 0x2 ;  /* 0x00000002c916d211 */ /* 0x000fc400078610ff */
[----:B------:R-:W-:Y:S02]  /*108b0*/  ISETP.GE.AND P2, PT, R199, UR4, PT ;  /* 0x00000004c7007c0c */ /* 0x000fe4000bf46270 */
[-C--:B------:R-:W-:Y:S02]  /*108c0*/  @!P4 LEA.HI.X R9, R202, R3.reuse, R23, 0x2, P6 ;  /* 0x00000003ca09c211 */ /* 0x080fe400030f1417 */
[----:B------:R-:W-:Y:S02]  /*108d0*/  @!P5 LEA.HI.X R23, R201, R3, R18, 0x2, P3 ;  /* 0x00000003c917d211 */ /* 0x000fe400018f1412 */
[----:B------:R-:W-:Y:S01]  /*108e0*/  ISETP.GE.AND P3, PT, R198, UR4, PT ;  /* 0x00000004c6007c0c */ /* 0x000fe2000bf66270 */
[----:B------:R3:W-:Y:S01]  /*108f0*/  @!P4 ST.E.64 desc[UR36][R8.64], R60 ;  /* 0x0000003c0800c985 */ /* 0x0007e2000c101b24 */
[----:B-----5:R-:W-:Y:S02]  /*10900*/  SHF.R.S32.HI R11, RZ, 0x1f, R200 ;  /* 0x0000001fff0b7819 */ /* 0x020fe400000114c8 */
[----:B------:R-:W-:Y:S01]  /*10910*/  @!P1 LEA R10, P6, R200, R2, 0x2 ;  /* 0x00000002c80a9211 */ /* 0x000fe200078c10ff */
[----:B------:R4:W-:Y:S01]  /*10920*/  @!P5 ST.E.64 desc[UR36][R22.64], R64 ;  /* 0x000000401600d985 */ /* 0x0009e2000c101b24 */
[----:B-1----:R-:W-:-:S02]  /*10930*/  SHF.R.S32.HI R13, RZ, 0x1f, R199 ;  /* 0x0000001fff0d7819 */ /* 0x002fc400000114c7 */
[-C--:B------:R-:W-:Y:S02]  /*10940*/  @!P2 LEA R12, P5, R199, R2.reuse, 0x2 ;  /* 0x00000002c70ca211 */ /* 0x080fe400078a10ff */
[----:B------:R-:W-:Y:S02]  /*10950*/  ISETP.GE.AND P4, PT, R197, UR4, PT ;  /* 0x00000004c5007c0c */ /* 0x000fe4000bf86270 */
[-C--:B------:R-:W-:Y:S02]  /*10960*/  @!P1 LEA.HI.X R11, R200, R3.reuse, R11, 0x2, P6 ;  /* 0x00000003c80b9211 */ /* 0x080fe400030f140b */
[----:B------:R-:W-:Y:S02]  /*10970*/  SHF.R.S32.HI R25, RZ, 0x1f, R198 ;  /* 0x0000001fff197819 */ /* 0x000fe400000114c6 */
[----:B--2---:R-:W-:Y:S01]  /*10980*/  @!P3 LEA R14, P6, R198, R2, 0x2 ;  /* 0x00000002c60eb211 */ /* 0x004fe200078c10ff */
[----:B------:R-:W-:Y:S01]  /*10990*/  @!P1 ST.E.64 desc[UR36][R10.64], R68 ;  /* 0x000000440a009985 */ /* 0x000fe2000c101b24 */
[----:B------:R-:W-:-:S02]  /*109a0*/  @!P2 LEA.HI.X R13, R199, R3, R13, 0x2, P5 ;  /* 0x00000003c70da211 */ /* 0x000fc400028f140d */
[----:B------:R-:W-:Y:S02]  /*109b0*/  ISETP.GE.AND P5, PT, R196, UR4, PT ;  /* 0x00000004c4007c0c */ /* 0x000fe4000bfa6270 */
[----:B------:R-:W-:Y:S01]  /*109c0*/  @!P3 LEA.HI.X R15, R198, R3, R25, 0x2, P6 ;  /* 0x00000003c60fb211 */ /* 0x000fe200030f1419 */
[----:B------:R1:W-:Y:S01]  /*109d0*/  @!P2 ST.E.64 desc[UR36][R12.64], R4 ;  /* 0x000000040c00a985 */ /* 0x0003e2000c101b24 */
[----:B---3--:R-:W-:Y:S02]  /*109e0*/  SHF.R.S32.HI R9, RZ, 0x1f, R197 ;  /* 0x0000001fff097819 */ /* 0x008fe400000114c5 */
[----:B------:R-:W-:Y:S01]  /*109f0*/  @!P4 LEA R8, P1, R197, R2, 0x2 ;  /* 0x00000002c508c211 */ /* 0x000fe200078210ff */
[----:B------:R-:W-:Y:S01]  /*10a00*/  @!P3 ST.E.64 desc[UR36][R14.64], R76 ;  /* 0x0000004c0e00b985 */ /* 0x000fe2000c101b24 */
[----:B------:R-:W-:Y:S02]  /*10a10*/  ISETP.GE.AND P3, PT, R217, UR4, PT ;  /* 0x00000004d9007c0c */ /* 0x000fe4000bf66270 */
[----:B----4-:R-:W-:-:S02]  /*10a20*/  SHF.R.S32.HI R23, RZ, 0x1f, R196 ;  /* 0x0000001fff177819 */ /* 0x010fc400000114c4 */
[----:B------:R-:W-:Y:S02]  /*10a30*/  ISETP.GE.AND P2, PT, R216, UR4, PT ;  /* 0x00000004d8007c0c */ /* 0x000fe4000bf46270 */
[CC--:B------:R-:W-:Y:S02]  /*10a40*/  @!P5 LEA R22, P6, R196.reuse, R2.reuse, 0x2 ;  /* 0x00000002c416d211 */ /* 0x0c0fe400078c10ff */
[-C--:B------:R-:W-:Y:S02]  /*10a50*/  @!P4 LEA.HI.X R9, R197, R3.reuse, R9, 0x2, P1 ;  /* 0x00000003c509c211 */ /* 0x080fe400008f1409 */
[----:B------:R-:W-:Y:S02]  /*10a60*/  ISETP.GE.AND P1, PT, R215, UR4, PT ;  /* 0x00000004d7007c0c */ /* 0x000fe4000bf26270 */
[----:B------:R-:W-:Y:S01]  /*10a70*/  @!P5 LEA.HI.X R23, R196, R3, R23, 0x2, P6 ;  /* 0x00000003c417d211 */ /* 0x000fe200030f1417 */
[----:B------:R2:W-:Y:S01]  /*10a80*/  @!P4 ST.E.64 desc[UR36][R8.64], R80 ;  /* 0x000000500800c985 */ /* 0x0005e2000c101b24 */
[----:B-1----:R-:W-:-:S03]  /*10a90*/  @!P3 LEA R4, P4, R217, R2, 0x2 ;  /* 0x00000002d904b211 */ /* 0x002fc600078810ff */
[----:B------:R-:W-:Y:S01]  /*10aa0*/  @!P5 ST.E.64 desc[UR36][R22.64], R84 ;  /* 0x000000541600d985 */ /* 0x000fe2000c101b24 */
[----:B------:R-:W-:Y:S02]  /*10ab0*/  ISETP.GE.AND P5, PT, R214, UR4, PT ;  /* 0x00000004d6007c0c */ /* 0x000fe4000bfa6270 */
[-C--:B------:R-:W-:Y:S02]  /*10ac0*/  @!P3 LEA.HI.X R5, R217, R3.reuse, R73, 0x2, P4 ;  /* 0x00000003d905b211 */ /* 0x080fe400020f1449 */
[CC--:B------:R-:W-:Y:S02]  /*10ad0*/  @!P2 LEA R10, P6, R216.reuse, R2.reuse, 0x2 ;  /* 0x00000002d80aa211 */ /* 0x0c0fe400078c10ff */
[----:B------:R-:W-:Y:S01]  /*10ae0*/  @!P1 LEA R12, P4, R215, R2, 0x2 ;  /* 0x00000002d70c9211 */ /* 0x000fe200078810ff */
[----:B------:R1:W-:Y:S01]  /*10af0*/  @!P3 ST.E.64 desc[UR36][R4.64], R88 ;  /* 0x000000580400b985 */ /* 0x0003e2000c101b24 */
        /* <DEDUP_REMOVED lines=12> */
[CC--:B-1----:R-:W-:Y:S02]  /*10bc0*/  @!P4 LEA R4, P5, R212.reuse, R2.reuse, 0x2 ;  /* 0x00000002d404c211 */ /* 0x0c2fe400078a10ff */
[-C--:B------:R-:W-:Y:S02]  /*10bd0*/  @!P3 LEA.HI.X R15, R213, R3.reuse, R226, 0x2, P6 ;  /* 0x00000003d50fb211 */ /* 0x080fe400030f14e2 */
[CC--:B---3--:R-:W-:Y:S02]  /*10be0*/  @!P2 LEA R10, P6, R211.reuse, R2.reuse, 0x2 ;  /* 0x00000002d30aa211 */ /* 0x0c8fe400078c10ff */
        /* <DEDUP_REMOVED lines=8> */
.L_x_1313:
[----:B------:R-:W-:Y:S05]  /*10c70*/  BSYNC B1 ;  /* 0x0000000000017941 */ /* 0x000fea0003800000 */
.L_x_1312:
[----:B----4-:R3:W4:Y:S04]  /*10c80*/  SHFL.IDX PT, R5, R17, 0x1, 0x1c1f ;  /* 0x003c1f0011057f89 */ /* 0x01072800000e0000 */
[----:B------:R3:W0:Y:S01]  /*10c90*/  SHFL.IDX PT, R4, R0, 0x1, 0x1c1f ;  /* 0x003c1f0000047f89 */ /* 0x00062200000e0000 */
[----:B------:R-:W-:Y:S05]  /*10ca0*/  @P0 BRA `(.L_x_1311) ;  /* 0x00000014008c0947 */ /* 0x000fea0003800000 */
[----:B------:R-:W-:Y:S01]  /*10cb0*/  ULDC UR4, c[0x0][0xac8] ;  /* 0x0002b20000047ab9 */ /* 0x000fe20000000800 */
[C---:B------:R-:W-:Y:S01]  /*10cc0*/  VIADD R9, R19.reuse, 0x18 ;  /* 0x0000001813097836 */ /* 0x040fe20000000000 */
[C---:B------:R-:W-:Y:S01]  /*10cd0*/  ISETP.GE.AND P3, PT, R19.reuse, UR4, PT ;  /* 0x0000000413007c0c */ /* 0x040fe2000bf66270 */
[----:B------:R-:W-:Y:S01]  /*10ce0*/  VIADD R13, R19, 0x20 ;  /* 0x00000020130d7836 */ /* 0x000fe20000000000 */
[----:B------:R-:W-:Y:S02]  /*10cf0*/  ISETP.GE.AND P4, PT, R218, UR4, PT ;  /* 0x00000004da007c0c */ /* 0x000fe4000bf86270 */
[----:B------:R-:W-:Y:S02]  /*10d00*/  ISETP.GE.AND P0, PT, R9, UR4, PT ;  /* 0x0000000409007c0c */ /* 0x000fe4000bf06270 */
[----:B------:R-:W-:Y:S02]  /*10d10*/  ISETP.GE.AND P1, PT, R207, UR4, PT ;  /* 0x00000004cf007c0c */ /* 0x000fe4000bf26270 */
[----:B------:R-:W-:-:S02]  /*10d20*/  ISETP.GE.AND P2, PT, R13, UR4, PT ;  /* 0x000000040d007c0c */ /* 0x000fc4000bf46270 */
[----:B0--3--:R-:W-:Y:S02]  /*10d30*/  SHF.R.S32.HI R0, RZ, 0x1f, R9 ;  /* 0x0000001fff007819 */ /* 0x009fe40000011409 */
[----:B------:R-:W-:Y:S01]  /*10d40*/  SHF.R.S32.HI R14, RZ, 0x1f, R13 ;  /* 0x0000001fff0e7819 */ /* 0x000fe2000001140d */
[----:B-12-4-:R-:W-:Y:S01]  /*10d50*/  @!P3 IMAD.WIDE R2, R19, 0x4, R4 ;  /* 0x000000041302b825 */ /* 0x016fe200078e0204 */
[----:B------:R-:W-:Y:S02]  /*10d60*/  SHF.R.S32.HI R15, RZ, 0x1f, R206 ;  /* 0x0000001fff0f7819 */ /* 0x000fe400000114ce */
[-C--:B------:R-:W-:Y:S02]  /*10d70*/  @!P4 LEA R6, P6, R218, R4.reuse, 0x2 ;  /* 0x00000004da06c211 */ /* 0x080fe400078c10ff */
[----:B------:R-:W-:Y:S01]  /*10d80*/  @!P0 LEA R10, P5, R9, R4, 0x2 ;  /* 0x00000004090a8211 */ /* 0x000fe200078a10ff */
[----:B------:R0:W-:Y:S01]  /*10d90*/  @!P3 ST.E.64 desc[UR36][R2.64], R26 ;  /* 0x0000001a0200b985 */ /* 0x0001e2000c101b24 */
[----:B------:R-:W-:-:S02]  /*10da0*/  ISETP.GE.AND P3, PT, R206, UR4, PT ;  /* 0x00000004ce007c0c */ /* 0x000fc4000bf66270 */
[-C--:B------:R-:W-:Y:S02]  /*10db0*/  @!P4 LEA.HI.X R7, R218, R5.reuse, R74, 0x2, P6 ;  /* 0x00000005da07c211 */ /* 0x080fe400030f144a */
[-C--:B------:R-:W-:Y:S02]  /*10dc0*/  @!P0 LEA.HI.X R11, R9, R5.reuse, R0, 0x2, P5 ;  /* 0x00000005090b8211 */ /* 0x080fe400028f1400 */
[----:B------:R-:W-:Y:S01]  /*10dd0*/  SHF.R.S32.HI R0, RZ, 0x1f, R207 ;  /* 0x0000001fff007819 */ /* 0x000fe200000114cf */
[----:B------:R1:W-:Y:S01]  /*10de0*/  @!P4 ST.E.64 desc[UR36][R6.64], R30 ;  /* 0x0000001e0600c985 */ /* 0x0003e2000c101b24 */
[-C--:B------:R-:W-:Y:S02]  /*10df0*/  @!P1 LEA R8, P5, R207, R4.reuse, 0x2 ;  /* 0x00000004cf089211 */ /* 0x080fe400078a10ff */
[----:B------:R-:W-:Y:S02]  /*10e00*/  @!P2 LEA R12, P6, R13, R4, 0x2 ;  /* 0x000000040d0ca211 */ /* 0x000fe400078c10ff */
[----:B------:R-:W-:-:S02]  /*10e10*/  @!P1 LEA.HI.X R9, R207, R5, R0, 0x2, P5 ;  /* 0x00000005cf099211 */ /* 0x000fc400028f1400 */
[----:B------:R-:W-:Y:S02]  /*10e20*/  ISETP.GE.AND P4, PT, R205, UR4, PT ;  /* 0x00000004cd007c0c */ /* 0x000fe4000bf86270 */
[-C--:B------:R-:W-:Y:S01]  /*10e30*/  @!P2 LEA.HI.X R13, R13, R5.reuse, R14, 0x2, P6 ;  /* 0x000000050d0da211 */ /* 0x080fe200030f140e */
[----:B------:R2:W-:Y:S01]  /*10e40*/  @!P1 ST.E.64 desc[UR36][R8.64], R34 ;  /* 0x0000002208009985 */ /* 0x0005e2000c101b24 */
[----:B------:R-:W-:Y:S02]  /*10e50*/  ISETP.GE.AND P5, PT, R204, UR4, PT ;  /* 0x00000004cc007c0c */ /* 0x000fe4000bfa6270 */
[C---:B0-----:R-:W-:Y:S01]  /*10e60*/  @!P3 LEA R2, P1, R206.reuse, R4, 0x2 ;  /* 0x00000004ce02b211 */ /* 0x041fe200078210ff */
[----:B------:R0:W-:Y:S01]  /*10e70*/  @!P0 ST.E.64 desc[UR36][R10.64], R38 ;  /* 0x000000260a008985 */ /* 0x0001e2000c101b24 */
[----:B------:R-:W-:Y:S02]  /*10e80*/  SHF.R.S32.HI R0, RZ, 0x1f, R205 ;  /* 0x0000001fff007819 */ /* 0x000fe400000114cd */
[----:B------:R-:W-:Y:S01]  /*10e90*/  @!P3 LEA.HI.X R3, R206, R5, R15, 0x2, P1 ;  /* 0x00000005ce03b211 */ /* 0x000fe200008f140f */
[----:B------:R3:W-:Y:S01]  /*10ea0*/  @!P2 ST.E.64 desc[UR36][R12.64], R42 ;  /* 0x0000002a0c00a985 */ /* 0x0007e2000c101b24 */
[----:B------:R-:W-:-:S02]  /*10eb0*/  ISETP.GE.AND P2, PT, R203, UR4, PT ;  /* 0x00000004cb007c0c */ /* 0x000fc4000bf46270 */
[----:B------:R-:W-:Y:S01]  /*10ec0*/  ISETP.GE.AND P1, PT, R202, UR4, PT ;  /* 0x00000004ca007c0c */ /* 0x000fe2000bf26270 */
[----:B------:R4:W-:Y:S01]  /*10ed0*/  @!P3 ST.E.64 desc[UR36][R2.64], R46 ;  /* 0x0000002e0200b985 */ /* 0x0009e2000c101b24 */
[CC--:B-1----:R-:W-:Y:S02]  /*10ee0*/  @!P4 LEA R6, P0, R205.reuse, R4.reuse, 0x2 ;  /* 0x00000004cd06c211 */ /* 0x0c2fe400078010ff */
[----:B------:R-:W-:Y:S02]  /*10ef0*/  SHF.R.S32.HI R17, RZ, 0x1f, R204 ;  /* 0x0000001fff117819 */ /* 0x000fe400000114cc */
[----:B------:R-:W-:Y:S02]  /*10f00*/  @!P5 LEA R14, P6, R204, R4, 0x2 ;  /* 0x00000004cc0ed211 */ /* 0x000fe400078c10ff */
[----:B------:R-:W-:Y:S02]  /*10f10*/  @!P4 LEA.HI.X R7, R205, R5, R0, 0x2, P0 ;  /* 0x00000005cd07c211 */ /* 0x000fe400000f1400 */
[----:B------:R-:W-:-:S02]  /*10f20*/  ISETP.GE.AND P0, PT, R201, UR4, PT ;  /* 0x00000004c9007c0c */ /* 0x000fc4000bf06270 */
[----:B------:R-:W-:Y:S01]  /*10f30*/  @!P5 LEA.HI.X R15, R204, R5, R17, 0x2, P6 ;  /* 0x00000005cc0fd211 */ /* 0x000fe200030f1411 */
[----:B------:R1:W-:Y:S01]  /*10f40*/  @!P4 ST.E.64 desc[UR36][R6.64], R50 ;  /* 0x000000320600c985 */ /* 0x0003e2000c101b24 */
[----:B------:R-:W-:Y:S02]  /*10f50*/  SHF.R.S32.HI R0, RZ, 0x1f, R203 ;  /* 0x0000001fff007819 */ /* 0x000fe400000114cb */
[-C--:B--2---:R-:W-:Y:S01]  /*10f60*/  @!P2 LEA R8, P4, R203, R4.reuse, 0x2 ;  /* 0x00000004cb08a211 */ /* 0x084fe200078810ff */
[----:B------:R2:W-:Y:S01]  /*10f70*/  @!P5 ST.E.64 desc[UR36][R14.64], R54 ;  /* 0x000000360e00d985 */ /* 0x0005e2000c101b24 */
[----:B0-----:R-:W-:Y:S02]  /*10f80*/  SHF.R.S32.HI R11, RZ, 0x1f, R202 ;  /* 0x0000001fff0b7819 */ /* 0x001fe400000114ca */
[----:B------:R-:W-:Y:S02]  /*10f90*/  @!P1 LEA R10, P3, R202, R4, 0x2 ;  /* 0x00000004ca0a9211 */ /* 0x000fe400078610ff */
[----:B------:R-:W-:-:S02]  /*10fa0*/  ISETP.GE.AND P5, PT, R200, UR4, PT ;  /* 0x00000004c8007c0c */ /* 0x000fc4000bfa6270 */
[-C--:B------:R-:W-:Y:S02]  /*10fb0*/  @!P2 LEA.HI.X R9, R203, R5.reuse, R0, 0x2, P4 ;  /* 0x00000005cb09a211 */ /* 0x080fe400020f1400 */
[----:B------:R-:W-:Y:S02]  /*10fc0*/  ISETP.GE.AND P4, PT, R199, UR4, PT ;  /* 0x00000004c7007c0c */ /* 0x000fe4000bf86270 */
[----:B------:R-:W-:Y:S01]  /*10fd0*/  @!P1 LEA.HI.X R11, R202, R5, R11, 0x2, P3 ;  /* 0x00000005ca0b9211 */ /* 0x000fe200018f140b */
[----:B------:R0:W-:Y:S01]  /*10fe0*/  @!P2 ST.E.64 desc[UR36][R8.64], R58 ;  /* 0x0000003a0800a985 */ /* 0x0001e2000c101b24 */
[----:B------:R-:W-:Y:S02]  /*10ff0*/  ISETP.GE.AND P3, PT, R198, UR4, PT ;  /* 0x00000004c6007c0c */ /* 0x000fe4000bf66270 */
[----:B---3--:R-:W-:Y:S01]  /*11000*/  SHF.R.S32.HI R13, RZ, 0x1f, R201 ;  /* 0x0000001fff0d7819 */ /* 0x008fe200000114c9 */
[----:B------:R3:W-:Y:S01]  /*11010*/  @!P1 ST.E.64 desc[UR36][R10.64], R62 ;  /* 0x0000003e0a009985 */ /* 0x0007e2000c101b24 */
[----:B------:R-:W-:-:S02]  /*11020*/  @!P0 LEA R12, P6, R201, R4, 0x2 ;  /* 0x00000004c90c8211 */ /* 0x000fc400078c10ff */
[----:B----4-:R-:W-:Y:S02]  /*11030*/  SHF.R.S32.HI R3, RZ, 0x1f, R200 ;  /* 0x0000001fff037819 */ /* 0x010fe400000114c8 */
[----:B------:R-:W-:Y:S02]  /*11040*/  @!P0 LEA.HI.X R13, R201, R5, R13, 0x2, P6 ;  /* 0x00000005c90d8211 */ /* 0x000fe400030f140d */
[-C--:B------:R-:W-:Y:S02]  /*11050*/  @!P5 LEA R2, P1, R200, R4.reuse, 0x2 ;  /* 0x00000004c802d211 */ /* 0x080fe400078210ff */
[----:B------:R-:W-:Y:S01]  /*11060*/  SHF.R.S32.HI R0, RZ, 0x1f, R199 ;  /* 0x0000001fff007819 */ /* 0x000fe200000114c7 */
[----:B------:R4:W-:Y:S01]  /*11070*/  @!P0 ST.E.64 desc[UR36][R12.64], R66 ;  /* 0x000000420c008985 */ /* 0x0009e2000c101b24 */
[----:B------:R-:W-:Y:S02]  /*11080*/  ISETP.GE.AND P2, PT, R197, UR4, PT ;  /* 0x00000004c5007c0c */ /* 0x000fe4000bf46270 */
[----:B-1----:R-:W-:-:S02]  /*11090*/  @!P4 LEA R6, P0, R199, R4, 0x2 ;  /* 0x00000004c706c211 */ /* 0x002fc400078010ff */
[----:B--2---:R-:W-:Y:S02]  /*110a0*/  SHF.R.S32.HI R15, RZ, 0x1f, R198 ;  /* 0x0000001fff0f7819 */ /* 0x004fe400000114c6 */
[----:B------:R-:W-:Y:S02]  /*110b0*/  @!P3 LEA R14, P6, R198, R4, 0x2 ;  /* 0x00000004c60eb211 */ /* 0x000fe400078c10ff */
[-C--:B------:R-:W-:Y:S02]  /*110c0*/  @!P5 LEA.HI.X R3, R200, R5.reuse, R3, 0x2, P1 ;  /* 0x00000005c803d211 */ /* 0x080fe400008f1403 */
[----:B------:R-:W-:Y:S02]  /*110d0*/  ISETP.GE.AND P1, PT, R196, UR4, PT ;  /* 0x00000004c4007c0c */ /* 0x000fe4000bf26270 */
[----:B------:R-:W-:Y:S01]  /*110e0*/  @!P4 LEA.HI.X R7, R199, R5, R0, 0x2, P0 ;  /* 0x00000005c707c211 */ /* 0x000fe200000f1400 */
[----:B------:R1:W-:Y:S01]  /*110f0*/  @!P5 ST.E.64 desc[UR36][R2.64], R70 ;  /* 0x000000460200d985 */ /* 0x0003e2000c101b24 */
[----:B------:R-:W-:-:S02]  /*11100*/  ISETP.GE.AND P0, PT, R217, UR4, PT ;  /* 0x00000004d9007c0c */ /* 0x000fc4000bf06270 */
[----:B------:R-:W-:Y:S01]  /*11110*/  @!P3 LEA.HI.X R15, R198, R5, R15, 0x2, P6 ;  /* 0x00000005c60fb211 */ /* 0x000fe200030f140f */
[----:B------:R2:W-:Y:S01]  /*11120*/  @!P4 ST.E.64 desc[UR36][R6.64], R122 ;  /* 0x0000007a0600c985 */ /* 0x0005e2000c101b24 */
[----:B------:R-:W-:Y:S02]  /*11130*/  SHF.R.S32.HI R0, RZ, 0x1f, R197 ;  /* 0x0000001fff007819 */ /* 0x000fe400000114c5 */
[-C--:B0-----:R-:W-:Y:S01]  /*11140*/  @!P2 LEA R8, P4, R197, R4.reuse, 0x2 ;  /* 0x00000004c508a211 */ /* 0x081fe200078810ff */
[----:B------:R-:W-:Y:S01]  /*11150*/  @!P3 ST.E.64 desc[UR36][R14.64], R78 ;  /* 0x0000004e0e00b985 */ /* 0x000fe2000c101b24 */
[----:B------:R-:W-:Y:S02]  /*11160*/  ISETP.GE.AND P3, PT, R216, UR4, PT ;  /* 0x00000004d8007c0c */ /* 0x000fe4000bf66270 */
[----:B---3--:R-:W-:Y:S02]  /*11170*/  SHF.R.S32.HI R11, RZ, 0x1f, R196 ;  /* 0x0000001fff0b7819 */ /* 0x008fe400000114c4 */
[----:B------:R-:W-:-:S02]  /*11180*/  @!P1 LEA R10, P5, R196, R4, 0x2 ;  /* 0x00000004c40a9211 */ /* 0x000fc400078a10ff */
[-C--:B------:R-:W-:Y:S02]  /*11190*/  @!P2 LEA.HI.X R9, R197, R5.reuse, R0, 0x2, P4 ;  /* 0x00000005c509a211 */ /* 0x080fe400020f1400 */
[-C--:B----4-:R-:W-:Y:S02]  /*111a0*/  @!P0 LEA R12, P6, R217, R4.reuse, 0x2 ;  /* 0x00000004d90c8211 */ /* 0x090fe400078c10ff */
[----:B------:R-:W-:Y:S01]  /*111b0*/  ISETP.GE.AND P4, PT, R215, UR4, PT ;  /* 0x00000004d7007c0c */ /* 0x000fe2000bf86270 */
[----:B------:R0:W-:Y:S01]  /*111c0*/  @!P2 ST.E.64 desc[UR36][R8.64], R82 ;  /* 0x000000520800a985 */ /* 0x0001e2000c101b24 */
[-C--:B------:R-:W-:Y:S02]  /*111d0*/  @!P1 LEA.HI.X R11, R196, R5.reuse, R11, 0x2, P5 ;  /* 0x00000005c40b9211 */ /* 0x080fe400028f140b */
[----:B------:R-:W-:Y:S02]  /*111e0*/  @!P0 LEA.HI.X R13, R217, R5, R73, 0x2, P6 ;  /* 0x00000005d90d8211 */ /* 0x000fe400030f1449 */
[----:B------:R-:W-:Y:S01]  /*111f0*/  ISETP.GE.AND P2, PT, R214, UR4, PT ;  /* 0x00000004d6007c0c */ /* 0x000fe2000bf46270 */
[----:B------:R3:W-:Y:S01]  /*11200*/  @!P1 ST.E.64 desc[UR36][R10.64], R86 ;  /* 0x000000560a009985 */ /* 0x0007e2000c101b24 */
[----:B-1----:R-:W-:-:S02]  /*11210*/  @!P3 LEA R2, P5, R216, R4, 0x2 ;  /* 0x00000004d802b211 */ /* 0x002fc400078a10ff */
[----:B------:R-:W-:Y:S01]  /*11220*/  ISETP.GE.AND P1, PT, R213, UR4, PT ;  /* 0x00000004d5007c0c */ /* 0x000fe2000bf26270 */
[----:B------:R1:W-:Y:S01]  /*11230*/  @!P0 ST.E.64 desc[UR36][R12.64], R90 ;  /* 0x0000005a0c008985 */ /* 0x0003e2000c101b24 */
[----:B------:R-:W-:Y:S02]  /*11240*/  ISETP.GE.AND P0, PT, R212, UR4, PT ;  /* 0x00000004d4007c0c */ /* 0x000fe4000bf06270 */
[----:B------:R-:W-:Y:S02]  /*11250*/  @!P3 LEA.HI.X R3, R216, R5, R229, 0x2, P5 ;  /* 0x00000005d803b211 */ /* 0x000fe400028f14e5 */
[----:B------:R-:W-:Y:S02]  /*11260*/  ISETP.GE.AND P5, PT, R211, UR4, PT ;  /* 0x00000004d3007c0c */ /* 0x000fe4000bfa6270 */
[-C--:B--2---:R-:W-:Y:S01]  /*11270*/  @!P4 LEA R6, P6, R215, R4.reuse, 0x2 ;  /* 0x00000004d706c211 */ /* 0x084fe200078c10ff */
[----:B------:R2:W-:Y:S01]  /*11280*/  @!P3 ST.E.64 desc[UR36][R2.64], R94 ;  /* 0x0000005e0200b985 */ /* 0x0005e2000c101b24 */
[----:B0-----:R-:W-:-:S02]  /*11290*/  @!P2 LEA R8, P3, R214, R4, 0x2 ;  /* 0x00000004d608a211 */ /* 0x001fc400078610ff */
[-C--:B------:R-:W-:Y:S02]  /*112a0*/  @!P4 LEA.HI.X R7, R215, R5.reuse, R228, 0x2, P6 ;  /* 0x00000005d707c211 */ /* 0x080fe400030f14e4 */
[-C--:B---3--:R-:W-:Y:S02]  /*112b0*/  @!P1 LEA R10, P6, R213, R4.reuse, 0x2 ;  /* 0x00000004d50a9211 */ /* 0x088fe400078c10ff */
[-C--:B------:R-:W-:Y:S01]  /*112c0*/  @!P2 LEA.HI.X R9, R214, R5.reuse, R227, 0x2, P3 ;  /* 0x00000005d609a211 */ /* 0x080fe200018f14e3 */
[----:B------:R2:W-:Y:S01]  /*112d0*/  @!P4 ST.E.64 desc[UR36][R6.64], R124 ;  /* 0x0000007c0600c985 */ /* 0x0005e2000c101b24 */
[-C--:B-1----:R-:W-:Y:S02]  /*112e0*/  @!P0 LEA R12, P4, R212, R4.reuse, 0x2 ;  /* 0x00000004d40c8211 */ /* 0x082fe400078810ff */
[----:B------:R-:W-:Y:S01]  /*112f0*/  @!P5 LEA R14, P3, R211, R4, 0x2 ;  /* 0x00000004d30ed211 */ /* 0x000fe200078610ff */
[----:B------:R2:W-:Y:S01]  /*11300*/  @!P2 ST.E.64 desc[UR36][R8.64], R126 ;  /* 0x0000007e0800a985 */ /* 0x0005e2000c101b24 */
[----:B------:R-:W-:-:S02]  /*11310*/  @!P1 LEA.HI.X R11, R213, R5, R226, 0x2, P6 ;  /* 0x00000005d50b9211 */ /* 0x000fc400030f14e2 */
[-C--:B------:R-:W-:Y:S02]  /*11320*/  @!P0 LEA.HI.X R13, R212, R5.reuse, R225, 0x2, P4 ;  /* 0x00000005d40d8211 */ /* 0x080fe400020f14e1 */
[----:B------:R-:W-:Y:S01]  /*11330*/  @!P5 LEA.HI.X R15, R211, R5, R224, 0x2, P3 ;  /* 0x00000005d30fd211 */ /* 0x000fe200018f14e0 */
[----:B------:R2:W-:Y:S04]  /*11340*/  @!P1 ST.E.64 desc[UR36][R10.64], R128 ;  /* 0x000000800a009985 */ /* 0x0005e8000c101b24 */
[----:B------:R2:W-:Y:S01]  /*11350*/  @!P0 ST.E.64 desc[UR36][R12.64], R110 ;  /* 0x0000006e0c008985 */ /* 0x0005e2000c101b24 */
[----:B------:R-:W-:-:S03]  /*11360*/  ISETP.GE.AND P0, PT, R210, UR4, PT ;  /* 0x00000004d2007c0c */ /* 0x000fc6000bf06270 */
[----:B------:R2:W-:Y:S10]  /*11370*/  @!P5 ST.E.64 desc[UR36][R14.64], R114 ;  /* 0x000000720e00d985 */ /* 0x0005f4000c101b24 */
[----:B------:R-:W-:Y:S05]  /*11380*/  @P0 BRA `(.L_x_1311) ;  /* 0x0000000c00d40947 */ /* 0x000fea0003800000 */
[----:B--2---:R-:W-:-:S04]  /*11390*/  LEA R2, P0, R210, R4, 0x2 ;  /* 0x00000004d2027211 */ /* 0x004fc800078010ff */
[----:B------:R-:W-:-:S05]  /*113a0*/  LEA.HI.X R3, R210, R5, R223, 0x2, P0 ;  /* 0x00000005d2037211 */ /* 0x000fca00000f14df */
[----:B------:R0:W-:Y:S01]  /*113b0*/  ST.E.64 desc[UR36][R2.64], R118 ;  /* 0x0000007602007985 */ /* 0x0001e2000c101b24 */
[----:B------:R-:W-:Y:S05]  /*113c0*/  BRA `(.L_x_1311) ;  /* 0x0000000c00c47947 */ /* 0x000fea0003800000 */
.L_x_1302:
[----:B------:R-:W0:Y:S01]  /*113d0*/  LDC.64 R2, c[0x0][0xc00] ;  /* 0x00030000ff027b82 */ /* 0x000e220000000a00 */
[----:B------:R-:W-:Y:S01]  /*113e0*/  R2UR UR11, R220 ;  /* 0x00000000dc0b72ca */ /* 0x000fe200000e0000 */
[----:B------:R-:W-:Y:S01]  /*113f0*/  ULDC.64 UR8, c[0x0][0xc00] ;  /* 0x0003000000087ab9 */ /* 0x000fe20000000a00 */
[----:B------:R-:W-:Y:S01]  /*11400*/  IMAD.MOV.U32 R7, RZ, RZ, RZ ;  /* 0x000000ffff077224 */ /* 0x000fe200078e00ff */
[----:B------:R-:W-:-:S04]  /*11410*/  R2UR UR10, R195 ;  /* 0x00000000c30a72ca */ /* 0x000fc800000e0000 */
[----:B------:R-:W1:Y:S06]  /*11420*/  LDC.64 R4, c[0x0][0xc08] ;  /* 0x00030200ff047b82 */ /* 0x000e6c0000000a00 */
[----:B------:R-:W-:Y:S01]  /*11430*/  UIMAD.WIDE UR8, UR11, 0x4, UR8 ;  /* 0x000000040b0878a5 */ /* 0x000fe2000f8e0208 */
[----:B0-----:R-:W-:-:S05]  /*11440*/  ISETP.NE.U32.AND P0, PT, R2, RZ, PT ;  /* 0x000000ff0200720c */ /* 0x001fca0003f05070 */
[----:B------:R-:W-:Y:S01]  /*11450*/  IMAD.U32 R2, RZ, RZ, UR8 ;  /* 0x00000008ff027e24 */ /* 0x000fe2000f8e00ff */
[----:B------:R-:W-:Y:S01]  /*11460*/  R2UR UR4, R3 ;  /* 0x00000000030472ca */ /* 0x000fe200000e0000 */
[----:B------:R-:W-:Y:S01]  /*11470*/  IMAD.U32 R3, RZ, RZ, UR9 ;  /* 0x00000009ff037e24 */ /* 0x000fe2000f8e00ff */
[----:B-1----:R-:W-:-:S05]  /*11480*/  ISETP.NE.U32.AND P1, PT, R4, RZ, PT ;  /* 0x000000ff0400720c */ /* 0x002fca0003f25070 */
[----:B------:R-:W-:-:S06]  /*11490*/  VOTEU.ANY UP0, P0 ;  /* 0x00000000003f7886 */ /* 0x000fcc0000000100 */
[----:B------:R-:W-:Y:S01]  /*114a0*/  UISETP.NE.AND.EX UP0, UPT, UR4, URZ, UPT, UP0 ;  /* 0x0000003f0400728c */ /* 0x000fe2000bf05300 */
[----:B------:R-:W-:Y:S01]  /*114b0*/  R2UR UR4, R5 ;  /* 0x00000000050472ca */ /* 0x000fe200000e0000 */
[----:B------:R-:W-:-:S04]  /*114c0*/  VOTEU.ANY UP1, P1 ;  /* 0x00000000003f7886 */ /* 0x000fc80000820100 */
[----:B------:R-:W-:-:S08]  /*114d0*/  PLOP3.LUT P0, PT, PT, PT, UP0, 0x80, 0x0 ;  /* 0x000000000000781c */ /* 0x000fd00003f0f008 */
[----:B------:R-:W-:-:S06]  /*114e0*/  UISETP.NE.AND.EX UP1, UPT, UR4, URZ, UPT, UP1 ;  /* 0x0000003f0400728c */ /* 0x000fcc000bf25310 */
[----:B------:R-:W-:Y:S01]  /*114f0*/  PLOP3.LUT P1, PT, PT, PT, UP1, 0x80, 0x0 ;  /* 0x000000000000781c */ /* 0x000fe20003f2f018 */
[----:B------:R0:W5:Y:S01]  /*11500*/  @P0 LDG.E R7, desc[UR36][R2.64] ;  /* 0x0000002402070981 */ /* 0x000162000c1e1900 */
[----:B------:R-:W-:Y:S02]  /*11510*/  ULDC UR4, c[0x0][0xa88] ;  /* 0x0002a20000047ab9 */ /* 0x000fe40000000800 */
[----:B------:R-:W-:Y:S01]  /*11520*/  IMAD.U32 R0, RZ, RZ, UR4 ;  /* 0x00000004ff007e24 */ /* 0x000fe2000f8e00ff */
[----:B------:R-:W-:Y:S02]  /*11530*/  @UP1 ULDC.64 UR8, c[0x0][0xc08] ;  /* 0x0003020000081ab9 */ /* 0x000fe40000000a00 */
[----:B------:R-:W-:-:S06]  /*11540*/  @UP1 UIMAD.WIDE UR8, UR11, 0x4, UR8 ;  /* 0x000000040b0818a5 */ /* 0x000fcc000f8e0208 */
[----:B------:R-:W-:Y:S02]  /*11550*/  IMAD.U32 R4, RZ, RZ, UR8 ;  /* 0x00000008ff047e24 */ /* 0x000fe4000f8e00ff */
[----:B------:R-:W-:-:S05]  /*11560*/  IMAD.U32 R5, RZ, RZ, UR9 ;  /* 0x00000009ff057e24 */ /* 0x000fca000f8e00ff */
[----:B------:R0:W5:Y:S01]  /*11570*/  @P1 LDG.E R0, desc[UR36][R4.64] ;  /* 0x0000002404001981 */ /* 0x000162000c1e1900 */
[----:B------:R-:W-:-:S11]  /*11580*/  UISETP.NE.AND UP1, UPT, UR10, URZ, UPT ;  /* 0x0000003f0a00728c */ /* 0x000fd6000bf25270 */
[----:B------:R-:W-:Y:S02]  /*11590*/  @!UP1 ULDC UR10, c[0x0][0xad4] ;  /* 0x0002b500000a9ab9 */ /* 0x000fe40000000800 */
[----:B------:R-:W-:Y:S01]  /*115a0*/  IMAD.U32 R195, RZ, RZ, UR10 ;  /* 0x0000000affc37e24 */ /* 0x000fe2000f8e00ff */
[----:B0-----:R-:W-:Y:S06]  /*115b0*/  @P1 BRA `(.L_x_1314) ;  /* 0x0000000000101947 */ /* 0x001fec0003800000 */
[----:B------:R-:W-:Y:S05]  /*115c0*/  @!P0 BRA `(.L_x_1314) ;  /* 0x00000000000c8947 */ /* 0x000fea0003800000 */
[----:B------:R-:W2:Y:S04]  /*115d0*/  LDG.E R5, desc[UR36][R2.64] ;  /* 0x0000002402057981 */ /* 0x000ea8000c1e1900 */
[----:B-----5:R-:W2:Y:S02]  /*115e0*/  LDG.E R0, desc[UR36][R2.64+0x4] ;  /* 0x0000042402007981 */ /* 0x020ea4000c1e1900 */
[----:B--2---:R-:W-:-:S07]  /*115f0*/  IMAD.IADD R0, R0, 0x1, -R5 ;  /* 0x0000000100007824 */ /* 0x004fce00078e0a05 */
.L_x_1314:
[----:B------:R-:W0:Y:S01]  /*11600*/  S2R R2, SR_TID.X ;  /* 0x0000000000027919 */ /* 0x000e220000002100 */
[----:B------:R-:W-:Y:S01]  /*11610*/  R2UR UR4, R220 ;  /* 0x00000000dc0472ca */ /* 0x000fe200000e0000 */
[----:B------:R-:W-:Y:S01]  /*11620*/  BSSY B1, `(.L_x_1315) ;  /* 0x0000043000017945 */ /* 0x000fe20003800000 */
[----:B-----5:R-:W-:-:S11]  /*11630*/  R2UR UR20, R7 ;  /* 0x00000000071472ca */ /* 0x020fd600000e0000 */
[----:B------:R-:W-:Y:S02]  /*11640*/  USHF.R.S32.HI UR8, URZ, 0x1f, UR4 ;  /* 0x0000001f3f087899 */ /* 0x000fe40008011404 */
[----:B------:R-:W-:Y:S02]  /*11650*/  USEL UR4, UR4, URZ, !UP0 ;  /* 0x0000003f04047287 */ /* 0x000fe4000c000000 */
[----:B------:R-:W-:Y:S02]  /*11660*/  USEL UR8, UR8, URZ, !UP0 ;  /* 0x0000003f08087287 */ /* 0x000fe4000c000000 */
[----:B------:R-:W-:Y:S01]  /*11670*/  USHF.R.S32.HI UR20, URZ, 0x1f, UR20 ;  /* 0x0000001f3f147899 */ /* 0x000fe20008011414 */
[----:B0-----:R-:W-:-:S05]  /*11680*/  VIADD R2, R2, 0xffffff80 ;  /* 0xffffff8002027836 */ /* 0x001fca0000000000 */
[----:B------:R-:W-:-:S13]  /*11690*/  ISETP.GT.AND P0, PT, R2, 0x7f, PT ;  /* 0x0000007f0200780c */ /* 0x000fda0003f04270 */
[----:B------:R-:W-:Y:S05]  /*116a0*/  @P0 BRA `(.L_x_1316) ;  /* 0x0000000000e80947 */ /* 0x000fea0003800000 */
[----:B------:R-:W0:Y:S01]  /*116b0*/  S2R R6, SR_TID.X ;  /* 0x0000000000067919 */ /* 0x000e220000002100 */
[----:B------:R-:W1:Y:S01]  /*116c0*/  LDC R9, c[0x0][0xbe8] ;  /* 0x0002fa00ff097b82 */ /* 0x000e620000000800 */
[----:B------:R-:W-:-:S13]  /*116d0*/  R2UR UR9, R23 ;  /* 0x00000000170972ca */ /* 0x000fda00000e0000 */
[----:B------:R-:W-:Y:S02]  /*116e0*/  IMAD.U32 R3, RZ, RZ, UR9 ;  /* 0x00000009ff037e24 */ /* 0x000fe4000f8e00ff */
[----:B-1----:R-:W-:-:S03]  /*116f0*/  IMAD R2, R0, R9, RZ ;  /* 0x0000000900027224 */ /* 0x002fc600078e02ff */
[----:B0-----:R-:W-:-:S04]  /*11700*/  IADD3 R6, R3, -0x80, R6 ;  /* 0xffffff8003067810 */ /* 0x001fc80007ffe006 */
        /* <DEDUP_REMOVED lines=15> */
[----:B------:R-:W-:Y:S02]  /*11800*/  UIMAD.WIDE.U32 UR16, UR10, UR19, URZ ;  /* 0x000000130a1072a5 */ /* 0x000fe4000f8e003f */
[----:B------:R-:W-:Y:S01]  /*11810*/  UIMAD UR19, UR11, UR19, URZ ;  /* 0x000000130b1372a4 */ /* 0x000fe2000f8e023f */
[----:B0-----:R-:W-:Y:S01]  /*11820*/  @P0 IMAD.HI.U32 R5, R6, R5, RZ ;  /* 0x0000000506050227 */ /* 0x001fe200078e00ff */
[----:B------:R-:W-:Y:S02]  /*11830*/  UIMAD UR13, UR13, UR4, URZ ;  /* 0x000000040d0d72a4 */ /* 0x000fe4000f8e023f */
[----:B------:R-:W-:Y:S01]  /*11840*/  UIMAD.WIDE.U32 UR10, UR12, UR4, URZ ;  /* 0x000000040c0a72a5 */ /* 0x000fe2000f8e003f */
[----:B------:R-:W-:Y:S01]  /*11850*/  IMAD.U32 R2, RZ, RZ, UR16 ;  /* 0x00000010ff027e24 */ /* 0x000fe2000f8e00ff */
[----:B------:R-:W-:-:S02]  /*11860*/  UIADD3 UR19, UR17, UR19, URZ ;  /* 0x0000001311137290 */ /* 0x000fc4000fffe03f */
[----:B------:R-:W-:Y:S01]  /*11870*/  IMAD.U32 R3, RZ, RZ, UR17 ;  /* 0x00000011ff037e24 */ /* 0x000fe2000f8e00ff */
[----:B------:R-:W-:Y:S01]  /*11880*/  UIMAD UR13, UR12, UR8, UR13 ;  /* 0x000000080c0d72a4 */ /* 0x000fe2000f8e020d */
[----:B-1----:R-:W-:Y:S01]  /*11890*/  @P0 SHF.R.U32.HI R4, RZ, R8, R5 ;  /* 0x00000008ff040219 */ /* 0x002fe20000011605 */
[----:B------:R-:W-:Y:S01]  /*118a0*/  ULDC.64 UR14, c[0x0][UR18+0x228] ;  /* 0x00008a00120e7abb */ /* 0x000fe20008000a00 */
[----:B------:R-:W-:Y:S01]  /*118b0*/  IADD3 R3, P0, P1, R2, UR10, R7 ;  /* 0x0000000a02037c10 */ /* 0x000fe2000f91e007 */
[----:B------:R-:W-:Y:S01]  /*118c0*/  UIADD3 UR13, UR11, UR13, URZ ;  /* 0x0000000d0b0d7290 */ /* 0x000fe2000fffe03f */
[----:B------:R-:W-:Y:S01]  /*118d0*/  IMAD.U32 R2, RZ, RZ, UR20 ;  /* 0x00000014ff027e24 */ /* 0x000fe2000f8e00ff */
[----:B------:R-:W-:Y:S01]  /*118e0*/  UIMAD.WIDE.U32 UR16, UR14, UR9, URZ ;  /* 0x000000090e1072a5 */ /* 0x000fe2000f8e003f */
[----:B------:R-:W-:Y:S01]  /*118f0*/  IMAD.MOV R5, RZ, RZ, -R4 ;  /* 0x000000ffff057224 */ /* 0x000fe200078e0a04 */
[----:B------:R-:W-:Y:S01]  /*11900*/  UIMAD UR9, UR15, UR9, URZ ;  /* 0x000000090f0972a4 */ /* 0x000fe2000f8e023f */
[----:B------:R-:W-:Y:S01]  /*11910*/  IMAD.U32 R11, RZ, RZ, UR19 ;  /* 0x00000013ff0b7e24 */ /* 0x000fe2000f8e00ff */
[----:B------:R-:W-:Y:S01]  /*11920*/  ULDC.64 UR10, c[0x0][UR18+0x210] ;  /* 0x00008400120a7abb */ /* 0x000fe20008000a00 */
[----:B------:R-:W-:Y:S01]  /*11930*/  IMAD R5, R9, R5, R6 ;  /* 0x0000000509057224 */ /* 0x000fe200078e0206 */
[----:B------:R-:W-:-:S02]  /*11940*/  UIADD3 UR9, UR17, UR9, URZ ;  /* 0x0000000911097290 */ /* 0x000fc4000fffe03f */
[----:B------:R-:W-:Y:S01]  /*11950*/  IADD3.X R6, R11, UR13, R2, P0, P1 ;  /* 0x0000000d0b067c10 */ /* 0x000fe200087e2402 */
[----:B------:R-:W-:Y:S01]  /*11960*/  IMAD R9, R5, UR11, RZ ;  /* 0x0000000b05097c24 */ /* 0x000fe2000f8e02ff */
[----:B------:R-:W-:Y:S01]  /*11970*/  IADD3 R2, P0, P1, R4, UR16, R3 ;  /* 0x0000001004027c10 */ /* 0x000fe2000f91e003 */
[----:B------:R-:W-:Y:S01]  /*11980*/  ULDC.64 UR12, c[0x0][0xba8] ;  /* 0x0002ea00000c7ab9 */ /* 0x000fe20000000a00 */
[----:B------:R-:W-:Y:S01]  /*11990*/  SHF.R.S32.HI R3, RZ, 0x1f, R4 ;  /* 0x0000001fff037819 */ /* 0x000fe20000011404 */
[----:B------:R-:W-:Y:S01]  /*119a0*/  @!UP0 ULDC UR12, c[0x0][0xb50] ;  /* 0x0002d400000c8ab9 */ /* 0x000fe20000000800 */
[----:B------:R-:W-:Y:S01]  /*119b0*/  SHF.R.S32.HI R4, RZ, 0x1f, R5 ;  /* 0x0000001fff047819 */ /* 0x000fe20000011405 */
[----:B------:R-:W-:Y:S01]  /*119c0*/  @!UP0 ULDC UR13, c[0x0][0xb54] ;  /* 0x0002d500000d8ab9 */ /* 0x000fe20000000800 */
[----:B------:R-:W-:-:S03]  /*119d0*/  IADD3.X R3, R3, UR9, R6, P0, P1 ;  /* 0x0000000903037c10 */ /* 0x000fc600087e2406 */
[----:B------:R-:W-:Y:S02]  /*119e0*/  IMAD R9, R4, UR10, R9 ;  /* 0x0000000a04097c24 */ /* 0x000fe4000f8e0209 */
[----:B------:R-:W-:-:S04]  /*119f0*/  IMAD.WIDE.U32 R2, R5, UR10, R2 ;  /* 0x0000000a05027c25 */ /* 0x000fc8000f8e0002 */
[----:B------:R-:W-:Y:S01]  /*11a00*/  IMAD.IADD R3, R3, 0x1, R9 ;  /* 0x0000000103037824 */ /* 0x000fe200078e0209 */
[----:B------:R-:W-:-:S04]  /*11a10*/  LEA R4, P0, R2, UR12, 0x2 ;  /* 0x0000000c02047c11 */ /* 0x000fc8000f8010ff */
[----:B------:R-:W-:Y:S01]  /*11a20*/  LEA.HI.X R5, R2, UR13, R3, 0x2, P0 ;  /* 0x0000000d02057c11 */ /* 0x000fe200080f1403 */
[----:B------:R-:W-:-:S05]  /*11a30*/  IMAD.MOV.U32 R3, RZ, RZ, -0x800000 ;  /* 0xff800000ff037424 */ /* 0x000fca00078e00ff */
[----:B------:R0:W-:Y:S03]  /*11a40*/  STG.E desc[UR36][R4.64], R3 ;  /* 0x0000000304007986 */ /* 0x0001e6000c101924 */
.L_x_1316:
[----:B------:R-:W-:Y:S05]  /*11a50*/  BSYNC B1 ;  /* 0x0000000000017941 */ /* 0x000fea0003800000 */
.L_x_1315:
[----:B------:R-:W-:-:S13]  /*11a60*/  R2UR UR9, R195 ;  /* 0x00000000c30972ca */ /* 0x000fda00000e0000 */
[----:B------:R-:W-:-:S06]  /*11a70*/  UISETP.GT.AND UP0, UPT, UR9, 0x1, UPT ;  /* 0x000000010900788c */ /* 0x000fcc000bf04270 */
[----:B------:R-:W-:-:S13]  /*11a80*/  PLOP3.LUT P0, PT, PT, PT, UP0, 0x80, 0x0 ;  /* 0x000000000000781c */ /* 0x000fda0003f0f008 */
[----:B------:R-:W-:Y:S05]  /*11a90*/  @P0 BRA `(.L_x_1311) ;  /* 0x0000000800100947 */ /* 0x000fea0003800000 */
[----:B------:R-:W1:Y:S01]  /*11aa0*/  LDC R11, c[0x0][0xbe8] ;  /* 0x0002fa00ff0b7b82 */ /* 0x000e620000000800 */
[C---:B------:R-:W-:Y:S01]  /*11ab0*/  R2UR UR10, R7.reuse ;  /* 0x00000000070a72ca */ /* 0x040fe200000e0000 */
[----:B------:R-:W-:Y:S01]  /*11ac0*/  ULDC.64 UR12, c[0x0][0xaa0] ;  /* 0x0002a800000c7ab9 */ /* 0x000fe20000000a00 */
[----:B------:R-:W-:Y:S01]  /*11ad0*/  R2UR UR14, R7 ;  /* 0x00000000070e72ca */ /* 0x000fe200000e0000 */
[----:B------:R-:W-:Y:S01]  /*11ae0*/  UIMAD UR9, UR20, UR12, URZ ;  /* 0x0000000c140972a4 */ /* 0x000fe2000f8e023f */
[----:B------:R-:W-:Y:S01]  /*11af0*/  R2UR UR16, R209 ;  /* 0x00000000d11072ca */ /* 0x000fe200000e0000 */
[----:B------:R-:W-:Y:S01]  /*11b00*/  IMAD R2, R194, 0x20, R219 ;  /* 0x00000020c2027824 */ /* 0x000fe200078e02db */
[----:B------:R-:W-:Y:S01]  /*11b10*/  R2UR UR15, R23 ;  /* 0x00000000170f72ca */ /* 0x000fe200000e0000 */
[----:B------:R-:W-:Y:S06]  /*11b20*/  BSSY B1, `(.L_x_1317) ;  /* 0x0000045000017945 */ /* 0x000fec0003800000 */
[----:B------:R-:W-:-:S02]  /*11b30*/  UIMAD.WIDE.U32 UR10, UR10, UR12, URZ ;  /* 0x0000000c0a0a72a5 */ /* 0x000fc4000f8e003f */
[----:B------:R-:W-:-:S03]  /*11b40*/  UIMAD UR9, UR14, UR13, UR9 ;  /* 0x0000000d0e0972a4 */ /* 0x000fc6000f8e0209 */
[----:B------:R-:W-:Y:S01]  /*11b50*/  ULDC.64 UR12, c[0x0][0xae8] ;  /* 0x0002ba00000c7ab9 */ /* 0x000fe20000000a00 */
[----:B------:R-:W-:Y:S01]  /*11b60*/  UIADD3 UR11, UR11, UR9, URZ ;  /* 0x000000090b0b7290 */ /* 0x000fe2000fffe03f */
[----:B------:R-:W-:Y:S02]  /*11b70*/  VIADD R6, R2, UR15 ;  /* 0x0000000f02067c36 */ /* 0x000fe40008000000 */
[----:B------:R-:W-:Y:S01]  /*11b80*/  VIADD R8, R219, UR15 ;  /* 0x0000000fdb087c36 */ /* 0x000fe20008000000 */
[----:B-1----:R-:W-:Y:S01]  /*11b90*/  ISETP.NE.AND P0, PT, R11, 0x1, PT ;  /* 0x000000010b00780c */ /* 0x002fe20003f05270 */
[----:B------:R-:W-:Y:S01]  /*11ba0*/  UIMAD.WIDE.U32 UR10, UR16, UR12, UR10 ;  /* 0x0000000c100a72a5 */ /* 0x000fe2000f8e000a */
[----:B0-----:R-:W-:-:S03]  /*11bb0*/  IMAD.MOV.U32 R5, RZ, RZ, R6 ;  /* 0x000000ffff057224 */ /* 0x001fc600078e0006 */
[----:B------:R-:W-:-:S03]  /*11bc0*/  UIMAD UR9, UR16, UR13, UR11 ;  /* 0x0000000d100972a4 */ /* 0x000fc6000f8e020b */
[----:B------:R-:W-:Y:S02]  /*11bd0*/  ULDC.64 UR12, c[0x0][0xaf0] ;  /* 0x0002bc00000c7ab9 */ /* 0x000fe40000000a00 */
[----:B------:R-:W-:-:S03]  /*11be0*/  UIMAD UR8, UR8, UR12, URZ ;  /* 0x0000000c080872a4 */ /* 0x000fc6000f8e023f */
[----:B------:R-:W0:Y:S01]  /*11bf0*/  @P0 LDC R3, c[0x0][0xbec] ;  /* 0x0002fb00ff030b82 */ /* 0x000e220000000800 */
[----:B------:R-:W-:-:S03]  /*11c00*/  UIMAD UR11, UR4, UR13, UR8 ;  /* 0x0000000d040b72a4 */ /* 0x000fc6000f8e0208 */
[----:B------:R-:W-:Y:S02]  /*11c10*/  UMOV UR8, UR10 ;  /* 0x0000000a00087c82 */ /* 0x000fe40008000000 */
[----:B------:R-:W-:Y:S02]  /*11c20*/  UIMAD.WIDE.U32 UR8, UR4, UR12, UR8 ;  /* 0x0000000c040872a5 */ /* 0x000fe4000f8e0008 */
[----:B------:R-:W1:Y:S02]  /*11c30*/  @P0 LDC R7, c[0x0][0xbf0] ;  /* 0x0002fc00ff070b82 */ /* 0x000e640000000800 */
[----:B------:R-:W-:-:S03]  /*11c40*/  UIADD3 UR4, UR9, UR11, URZ ;  /* 0x0000000b09047290 */ /* 0x000fc6000fffe03f */
[----:B------:R-:W-:Y:S01]  /*11c50*/  ULDC.64 UR10, c[0x0][0xae0] ;  /* 0x0002b800000a7ab9 */ /* 0x000fe20000000a00 */
        /* <DEDUP_REMOVED lines=15> */
[----:B------:R-:W-:Y:S02]  /*11d50*/  IMAD R11, R0, R11, RZ ;  /* 0x0000000b000b7224 */ /* 0x000fe400078e02ff */
        /* <DEDUP_REMOVED lines=33> */
.L_x_1318:
[----:B------:R-:W-:Y:S05]  /*11f70*/  BSYNC B1 ;  /* 0x0000000000017941 */ /* 0x000fea0003800000 */
.L_x_1317:
        /* <DEDUP_REMOVED lines=17> */
.L_x_1320:
[----:B------:R-:W-:Y:S05]  /*12090*/  BSYNC B1 ;  /* 0x0000000000017941 */ /* 0x000fea0003800000 */
.L_x_1319:
        /* <DEDUP_REMOVED lines=17> */
.L_x_1322:
[----:B------:R-:W-:Y:S05]  /*121b0*/  BSYNC B1 ;  /* 0x0000000000017941 */ /* 0x000fea0003800000 */
.L_x_1321:
        /* <DEDUP_REMOVED lines=18> */
.L_x_1311:
[----:B------:R-:W-:Y:S05]  /*122e0*/  BSYNC B0 ;  /* 0x0000000000007941 */ /* 0x000fea0003800000 */
.L_x_1301:
[----:B------:R-:W-:Y:S02]  /*122f0*/  ULDC UR4, c[0x0][0xc3c] ;  /* 0x00030f0000047ab9 */ /* 0x000fe40000000800 */
[----:B------:R-:W-:-:S06]  /*12300*/  UISETP.GE.AND UP0, UPT, UR7, UR4, UPT ;  /* 0x000000040700728c */ /* 0x000fcc000bf06270 */
[----:B------:R-:W-:-:S13]  /*12310*/  PLOP3.LUT P0, PT, PT, PT, UP0, 0x80, 0x0 ;  /* 0x000000000000781c */ /* 0x000fda0003f0f008 */
[----:B------:R-:W-:Y:S05]  /*12320*/  @!P0 BRA `(.L_x_1323) ;  /* 0xfffffeec00048947 */ /* 0x000fea000383ffff */
[----:B------:R-:W-:Y:S05]  /*12330*/  EXIT ;  /* 0x000000000000794d */ /* 0x000fea0003800000 */
.L_x_1210:
        /* <DEDUP_REMOVED lines=13> */
[----:B------:R-:W1:Y:S01]  /*12410*/  LDS.128 R24, [UR4+0x308d0] ;  /* 0x0308d004ff187984 */ /* 0x000e620008000c00 */
[----:B------:R-:W-:Y:S06]  /*12420*/  BAR.ARV 0x4, 0x180 ;  /* 0x0106000000007b1d */ /* 0x000fec0000002000 */
[----:B------:R-:W-:Y:S05]  /*12430*/  BRA `(.L_x_1325) ;  /* 0x0000000c00907947 */ /* 0x000fea0003800000 */
.L_x_1324:
[----:B------:R-:W-:Y:S01]  /*12440*/  LOP3.LUT R7, R0, 0x1f, RZ, 0xc0, !PT ;  /* 0x0000001f00077812 */ /* 0x000fe200078ec0ff */
[----:B------:R-:W-:Y:S01]  /*12450*/  ULDC UR4, c[0x0][0xc3c] ;  /* 0x00030f0000047ab9 */ /* 0x000fe20000000800 */
[----:B------:R-:W-:Y:S01]  /*12460*/  IMAD.MOV.U32 R9, RZ, RZ, RZ ;  /* 0x000000ffff097224 */ /* 0x000fe200078e00ff */
        /* <DEDUP_REMOVED lines=40> */
.L_x_1328:
        /* <DEDUP_REMOVED lines=35> */
.L_x_1326:
        /* <DEDUP_REMOVED lines=9> */
[----:B0-----:R-:W-:-:S07]  /*129b0*/  ISETP.NE.AND P1, PT, R9, 0x1, PT ;  /* 0x000000010900780c */ /* 0x001fce0003f25270 */
[----:B-1----:R-:W-:Y:S06]  /*129c0*/  @!P0 BRA `(.L_x_1329) ;  /* 0x0000000000088947 */ /* 0x002fec0003800000 */
[----:B------:R-:W-:-:S06]  /*129d0*/  VIADD R24, R27, 0xffffffff ;  /* 0xffffffff1b187836 */ /* 0x000fcc0000000000 */
[----:B------:R0:W1:Y:S02]  /*129e0*/  SHFL.IDX PT, R24, R5, R24, 0x1f ;  /* 0x00001f1805187589 */ /* 0x00006400000e0000 */
.L_x_1329:
[----:B-1----:R-:W-:Y:S02]  /*129f0*/  IMAD R24, R24, UR5, R3 ;  /* 0x0000000518187c24 */ /* 0x002fe4000f8e0203 */
[----:B------:R-:W-:-:S03]  /*12a00*/  VIADD R27, R27, UR4 ;  /* 0x000000041b1b7c36 */ /* 0x000fc60008000000 */
[----:B0-----:R-:W-:Y:S01]  /*12a10*/  IADD3 R5, -R24, UR6, RZ ;  /* 0x0000000618057c10 */ /* 0x001fe2000fffe1ff */
[----:B------:R-:W-:Y:S06]  /*12a20*/  @!P1 BRA `(.L_x_1330) ;  /* 0x0000000000e89947 */ /* 0x000fec0003800000 */
[-C--:B--2---:R-:W-:Y:S02]  /*12a30*/  IABS R12, R6.reuse ;  /* 0x00000006000c7213 */ /* 0x084fe40000000000 */
[----:B------:R-:W-:Y:S02]  /*12a40*/  IABS R4, R9 ;  /* 0x0000000900047213 */ /* 0x000fe40000000000 */
[----:B------:R-:W0:Y:S01]  /*12a50*/  I2F.RP R8, R12 ;  /* 0x0000000c00087306 */ /* 0x000e220000209400 */
[----:B------:R-:W-:-:S07]  /*12a60*/  IABS R13, R6 ;  /* 0x00000006000d7213 */ /* 0x000fce0000000000 */
[----:B------:R-:W1:Y:S08]  /*12a70*/  I2F.RP R10, R4 ;  /* 0x00000004000a7306 */ /* 0x000e700000209400 */
[----:B0-----:R-:W0:Y:S08]  /*12a80*/  MUFU.RCP R8, R8 ;  /* 0x0000000800087308 */ /* 0x001e300000001000 */
[----:B-1----:R-:W-:Y:S01]  /*12a90*/  MUFU.RCP R10, R10 ;  /* 0x0000000a000a7308 */ /* 0x002fe20000001000 */
[----:B0-----:R-:W-:Y:S01]  /*12aa0*/  VIADD R2, R8, 0xffffffe ;  /* 0x0ffffffe08027836 */ /* 0x001fe20000000000 */
[----:B------:R-:W-:-:S06]  /*12ab0*/  IABS R8, R5 ;  /* 0x0000000500087213 */ /* 0x000fcc0000000000 */
[----:B------:R0:W1:Y:S02]  /*12ac0*/  F2I.FTZ.U32.TRUNC.NTZ R3, R2 ;  /* 0x0000000200037305 */ /* 0x000064000021f000 */
[----:B0-----:R-:W-:Y:S02]  /*12ad0*/  IMAD.MOV.U32 R2, RZ, RZ, RZ ;  /* 0x000000ffff027224 */ /* 0x001fe400078e00ff */
[----:B-1----:R-:W-:-:S04]  /*12ae0*/  IMAD.MOV R11, RZ, RZ, -R3 ;  /* 0x000000ffff0b7224 */ /* 0x002fc800078e0a03 */
[----:B------:R-:W-:-:S04]  /*12af0*/  IMAD R11, R11, R12, RZ ;  /* 0x0000000c0b0b7224 */ /* 0x000fc800078e02ff */
[----:B------:R-:W-:-:S04]  /*12b00*/  IMAD.HI.U32 R3, R3, R11, R2 ;  /* 0x0000000b03037227 */ /* 0x000fc800078e0002 */
[----:B------:R-:W-:Y:S02]  /*12b10*/  IMAD.MOV R11, RZ, RZ, -R13 ;  /* 0x000000ffff0b7224 */ /* 0x000fe400078e0a0d */
[----:B------:R-:W-:-:S04]  /*12b20*/  IMAD.HI.U32 R2, R3, R8, RZ ;  /* 0x0000000803027227 */ /* 0x000fc800078e00ff */
[----:B------:R-:W-:Y:S01]  /*12b30*/  IMAD R3, R2, R11, R8 ;  /* 0x0000000b02037224 */ /* 0x000fe200078e0208 */
[----:B------:R-:W-:Y:S01]  /*12b40*/  LOP3.LUT R8, R5, R6, RZ, 0x3c, !PT ;  /* 0x0000000605087212 */ /* 0x000fe200078e3cff */
[----:B------:R-:W-:-:S03]  /*12b50*/  VIADD R11, R10, 0xffffffe ;  /* 0x0ffffffe0a0b7836 */ /* 0x000fc60000000000 */
[----:B------:R-:W-:Y:S02]  /*12b60*/  ISETP.GT.U32.AND P1, PT, R12, R3, PT ;  /* 0x000000030c00720c */ /* 0x000fe40003f24070 */
[----:B------:R-:W-:-:S11]  /*12b70*/  ISETP.GE.AND P2, PT, R8, RZ, PT ;  /* 0x000000ff0800720c */ /* 0x000fd60003f46270 */
[----:B------:R-:W-:Y:S02]  /*12b80*/  @!P1 IMAD.IADD R3, R3, 0x1, -R12 ;  /* 0x0000000103039824 */ /* 0x000fe400078e0a0c */
[----:B------:R-:W-:Y:S01]  /*12b90*/  @!P1 VIADD R2, R2, 0x1 ;  /* 0x0000000102029836 */ /* 0x000fe20000000000 */
[----:B------:R-:W-:Y:S02]  /*12ba0*/  ISETP.NE.AND P1, PT, R6, RZ, PT ;  /* 0x000000ff0600720c */ /* 0x000fe40003f25270 */
[----:B------:R-:W-:Y:S02]  /*12bb0*/  ISETP.GE.U32.AND P0, PT, R3, R12, PT ;  /* 0x0000000c0300720c */ /* 0x000fe40003f06070 */
[----:B------:R-:W0:Y:S11]  /*12bc0*/  F2I.FTZ.U32.TRUNC.NTZ R3, R11 ;  /* 0x0000000b00037305 */ /* 0x000e36000021f000 */
[----:B------:R-:W-:-:S04]  /*12bd0*/  @P0 VIADD R2, R2, 0x1 ;  /* 0x0000000102020836 */ /* 0x000fc80000000000 */
[----:B------:R-:W-:Y:S01]  /*12be0*/  IMAD.MOV.U32 R10, RZ, RZ, R2 ;  /* 0x000000ffff0a7224 */ /* 0x000fe200078e0002 */
[----:B------:R-:W-:Y:S01]  /*12bf0*/  IABS R2, R9 ;  /* 0x0000000900027213 */ /* 0x000fe20000000000 */
[----:B0-----:R-:W-:Y:S02]  /*12c00*/  IMAD.MOV R13, RZ, RZ, -R3 ;  /* 0x000000ffff0d7224 */ /* 0x001fe400078e0a03 */
[----:B------:R-:W-:Y:S01]  /*12c10*/  @!P2 IMAD.MOV R10, RZ, RZ, -R10 ;  /* 0x000000ffff0aa224 */ /* 0x000fe200078e0a0a */
[----:B------:R-:W-:Y:S01]  /*12c20*/  @!P1 LOP3.LUT R10, RZ, R6, RZ, 0x33, !PT ;  /* 0x00000006ff0a9212 */ /* 0x000fe200078e33ff */
[----:B------:R-:W-:Y:S02]  /*12c30*/  IMAD.MOV R12, RZ, RZ, -R2 ;  /* 0x000000ffff0c7224 */ /* 0x000fe400078e0a02 */
[----:B------:R-:W-:Y:S01]  /*12c40*/  IMAD R11, R13, R4, RZ ;  /* 0x000000040d0b7224 */ /* 0x000fe200078e02ff */
[----:B------:R-:W-:Y:S01]  /*12c50*/  IABS R8, R10 ;  /* 0x0000000a00087213 */ /* 0x000fe20000000000 */
[----:B------:R-:W-:-:S04]  /*12c60*/  IMAD.MOV.U32 R2, RZ, RZ, RZ ;  /* 0x000000ffff027224 */ /* 0x000fc800078e00ff */
[----:B------:R-:W-:-:S04]  /*12c70*/  IMAD.HI.U32 R2, R3, R11, R2 ;  /* 0x0000000b03027227 */ /* 0x000fc800078e0002 */
[----:B------:R-:W-:Y:S02]  /*12c80*/  IMAD.MOV.U32 R3, RZ, RZ, R8 ;  /* 0x000000ffff037224 */ /* 0x000fe400078e0008 */
[----:B------:R-:W-:Y:S02]  /*12c90*/  IMAD.MOV.U32 R8, RZ, RZ, R12 ;  /* 0x000000ffff087224 */ /* 0x000fe400078e000c */
[----:B------:R-:W-:-:S04]  /*12ca0*/  IMAD.HI.U32 R2, R2, R3, RZ ;  /* 0x0000000302027227 */ /* 0x000fc800078e00ff */
[----:B------:R-:W-:-:S05]  /*12cb0*/  IMAD R3, R2, R8, R3 ;  /* 0x0000000802037224 */ /* 0x000fca00078e0203 */
[----:B------:R-:W-:-:S13]  /*12cc0*/  ISETP.GT.U32.AND P1, PT, R4, R3, PT ;  /* 0x000000030400720c */ /* 0x000fda0003f24070 */
[----:B------:R-:W-:Y:S02]  /*12cd0*/  @!P1 IMAD.IADD R3, R3, 0x1, -R4 ;  /* 0x0000000103039824 */ /* 0x000fe400078e0a04 */
[----:B------:R-:W-:Y:S01]  /*12ce0*/  @!P1 VIADD R2, R2, 0x1 ;  /* 0x0000000102029836 */ /* 0x000fe20000000000 */
[----:B------:R-:W-:Y:S02]  /*12cf0*/  ISETP.NE.AND P1, PT, R9, RZ, PT ;  /* 0x000000ff0900720c */ /* 0x000fe40003f25270 */
[----:B------:R-:W-:Y:S02]  /*12d00*/  ISETP.GE.U32.AND P0, PT, R3, R4, PT ;  /* 0x000000040300720c */ /* 0x000fe40003f06070 */
[----:B------:R-:W-:-:S04]  /*12d10*/  LOP3.LUT R3, R10, R9, RZ, 0x3c, !PT ;  /* 0x000000090a037212 */ /* 0x000fc800078e3cff */
[----:B------:R-:W-:Y:S01]  /*12d20*/  ISETP.GE.AND P2, PT, R3, RZ, PT ;  /* 0x000000ff0300720c */ /* 0x000fe20003f46270 */
[----:B------:R-:W-:-:S06]  /*12d30*/  IMAD.MOV R3, RZ, RZ, -R10 ;  /* 0x000000ffff037224 */ /* 0x000fcc00078e0a0a */
[----:B------:R-:W-:-:S06]  /*12d40*/  @P0 VIADD R2, R2, 0x1 ;  /* 0x0000000102020836 */ /* 0x000fcc0000000000 */
[----:B------:R-:W-:Y:S01]  /*12d50*/  @!P2 IMAD.MOV R2, RZ, RZ, -R2 ;  /* 0x000000ffff02a224 */ /* 0x000fe200078e0a02 */
[----:B------:R-:W-:-:S05]  /*12d60*/  @!P1 LOP3.LUT R2, RZ, R9, RZ, 0x33, !PT ;  /* 0x00000009ff029212 */ /* 0x000fca00078e33ff */
[----:B------:R-:W-:-:S04]  /*12d70*/  IMAD.MOV R26, RZ, RZ, -R2 ;  /* 0x000000ffff1a7224 */ /* 0x000fc800078e0a02 */
[C---:B------:R-:W-:Y:S02]  /*12d80*/  IMAD R26, R9.reuse, R26, R10 ;  /* 0x0000001a091a7224 */ /* 0x040fe400078e020a */
[----:B------:R-:W-:Y:S02]  /*12d90*/  IMAD R9, R9, 0x1000000, R2 ;  /* 0x0100000009097824 */ /* 0x000fe400078e0202 */
[----:B------:R-:W-:Y:S02]  /*12da0*/  IMAD R2, R6, R3, R5 ;  /* 0x0000000306027224 */ /* 0x000fe400078e0205 */
[----:B------:R-:W-:Y:S01]  /*12db0*/  IMAD R26, R26, 0x10000, R9 ;  /* 0x000100001a1a7824 */ /* 0x000fe200078e0209 */
[----:B------:R-:W-:Y:S06]  /*12dc0*/  BRA `(.L_x_1331) ;  /* 0x0000000000f47947 */ /* 0x000fec0003800000 */
.L_x_1330:
[----:B------:R-:W0:Y:S02]  /*12dd0*/  LDC.64 R2, c[0x0][0xc90] ;  /* 0x00032400ff027b82 */ /* 0x000e240000000a00 */
[----:B0-----:R-:W-:-:S05]  /*12de0*/  IMAD.WIDE R2, R27, 0x4, R2 ;  /* 0x000000041b027825 */ /* 0x001fca00078e0202 */
[----:B------:R0:W2:Y:S01]  /*12df0*/  LDG.E R13, desc[UR36][R2.64] ;  /* 0x00000024020d7981 */ /* 0x0000a2000c1e1900 */
[----:B------:R-:W-:Y:S01]  /*12e00*/  IABS R15, R5 ;  /* 0x00000005000f7213 */ /* 0x000fe20000000000 */
[----:B0-----:R-:W-:Y:S02]  /*12e10*/  IMAD.MOV.U32 R2, RZ, RZ, RZ ;  /* 0x000000ffff027224 */ /* 0x001fe400078e00ff */
[----:B--2---:R-:W-:-:S05]  /*12e20*/  IMAD R4, R6, R13, RZ ;  /* 0x0000000d06047224 */ /* 0x004fca00078e02ff */
[-C--:B------:R-:W-:Y:S02]  /*12e30*/  IABS R10, R4.reuse ;  /* 0x00000004000a7213 */ /* 0x080fe40000000000 */
[----:B------:R-:W-:Y:S02]  /*12e40*/  IABS R12, R4 ;  /* 0x00000004000c7213 */ /* 0x000fe40000000000 */
[----:B------:R-:W0:Y:S08]  /*12e50*/  I2F.RP R8, R10 ;  /* 0x0000000a00087306 */ /* 0x000e300000209400 */
[----:B0-----:R-:W0:Y:S02]  /*12e60*/  MUFU.RCP R8, R8 ;  /* 0x0000000800087308 */ /* 0x001e240000001000 */
[----:B0-----:R-:W-:-:S06]  /*12e70*/  VIADD R9, R8, 0xffffffe ;  /* 0x0ffffffe08097836 */ /* 0x001fcc0000000000 */
[----:B------:R-:W0:Y:S02]  /*12e80*/  F2I.FTZ.U32.TRUNC.NTZ R3, R9 ;  /* 0x0000000900037305 */ /* 0x000e24000021f000 */
[----:B0-----:R-:W-:-:S04]  /*12e90*/  IMAD.MOV R11, RZ, RZ, -R3 ;  /* 0x000000ffff0b7224 */ /* 0x001fc800078e0a03 */
[----:B------:R-:W-:-:S04]  /*12ea0*/  IMAD R11, R11, R10, RZ ;  /* 0x0000000a0b0b7224 */ /* 0x000fc800078e02ff */
[----:B------:R-:W-:-:S04]  /*12eb0*/  IMAD.HI.U32 R2, R3, R11, R2 ;  /* 0x0000000b03027227 */ /* 0x000fc800078e0002 */
[----:B------:R-:W-:Y:S02]  /*12ec0*/  IMAD.MOV R3, RZ, RZ, -R12 ;  /* 0x000000ffff037224 */ /* 0x000fe400078e0a0c */
        /* <DEDUP_REMOVED lines=12> */
[----:B------:R-:W-:Y:S02]  /*12f90*/  IMAD R11, R13, R2, RZ ;  /* 0x000000020d0b7224 */ /* 0x000fe400078e02ff */
[----:B------:R-:W-:Y:S02]  /*12fa0*/  IMAD.MOV R2, RZ, RZ, -R2 ;  /* 0x000000ffff027224 */ /* 0x000fe400078e0a02 */
[----:B------:R-:W-:Y:S02]  /*12fb0*/  IMAD.MOV R3, RZ, RZ, -R11 ;  /* 0x000000ffff037224 */ /* 0x000fe400078e0a0b */
[----:B------:R-:W-:Y:S02]  /*12fc0*/  IMAD R4, R4, R2, R5 ;  /* 0x0000000204047224 */ /* 0x000fe400078e0205 */
[----:B------:R-:W-:Y:S01]  /*12fd0*/  IMAD.MOV.U32 R2, RZ, RZ, RZ ;  /* 0x000000ffff027224 */ /* 0x000fe200078e00ff */
[----:B------:R-:W-:-:S04]  /*12fe0*/  VIADDMNMX R13, R3, UR5, R13, PT ;  /* 0x00000005030d7c46 */ /* 0x000fc8000b80010d */
[-C--:B------:R-:W-:Y:S01]  /*12ff0*/  IABS R10, R13.reuse ;  /* 0x0000000d000a7213 */ /* 0x080fe20000000000 */
[----:B------:R-:W-:Y:S01]  /*13000*/  IMAD.MOV R26, RZ, RZ, -R13 ;  /* 0x000000ffff1a7224 */ /* 0x000fe200078e0a0d */
[----:B------:R-:W-:Y:S02]  /*13010*/  IABS R12, R13 ;  /* 0x0000000d000c7213 */ /* 0x000fe40000000000 */
[----:B------:R-:W0:Y:S08]  /*13020*/  I2F.RP R8, R10 ;  /* 0x0000000a00087306 */ /* 0x000e300000209400 */
[----:B0-----:R-:W0:Y:S02]  /*13030*/  MUFU.RCP R8, R8 ;  /* 0x0000000800087308 */ /* 0x001e240000001000 */
[----:B0-----:R-:W-:-:S06]  /*13040*/  VIADD R3, R8, 0xffffffe ;  /* 0x0ffffffe08037836 */ /* 0x001fcc0000000000 */
[----:B------:R-:W0:Y:S02]  /*13050*/  F2I.FTZ.U32.TRUNC.NTZ R3, R3 ;  /* 0x0000000300037305 */ /* 0x000e24000021f000 */
[----:B0-----:R-:W-:-:S04]  /*13060*/  IMAD.MOV R9, RZ, RZ, -R3 ;  /* 0x000000ffff097224 */ /* 0x001fc800078e0a03 */
[----:B------:R-:W-:Y:S01]  /*13070*/  IMAD.MOV.U32 R5, RZ, RZ, R9 ;  /* 0x000000ffff057224 */ /* 0x000fe200078e0009 */
[----:B------:R-:W-:-:S03]  /*13080*/  IABS R9, R4 ;  /* 0x0000000400097213 */ /* 0x000fc60000000000 */
        /* <DEDUP_REMOVED lines=11> */
[----:B------:R-:W-:Y:S02]  /*13140*/  ISETP.GE.AND P2, PT, R3, RZ, PT ;  /* 0x000000ff0300720c */ /* 0x000fe40003f46270 */
[----:B------:R-:W-:-:S05]  /*13150*/  IADD3 R3, R11, 0x1000000, R4 ;  /* 0x010000000b037810 */ /* 0x000fca0007ffe004 */
[----:B------:R-:W-:-:S06]  /*13160*/  @P0 VIADD R2, R2, 0x1 ;  /* 0x0000000102020836 */ /* 0x000fcc0000000000 */
[----:B------:R-:W-:Y:S01]  /*13170*/  @!P2 IMAD.MOV R2, RZ, RZ, -R2 ;  /* 0x000000ffff02a224 */ /* 0x000fe200078e0a02 */
[----:B------:R-:W-:-:S05]  /*13180*/  @!P1 LOP3.LUT R2, RZ, R13, RZ, 0x33, !PT ;  /* 0x0000000dff029212 */ /* 0x000fca00078e33ff */
[----:B------:R-:W-:-:S07]  /*13190*/  IMAD R26, R2, R26, R3 ;  /* 0x0000001a021a7224 */ /* 0x000fce00078e0203 */
.L_x_1331:
[----:B------:R-:W-:-:S05]  /*131a0*/  LOP3.LUT R25, RZ, R2, RZ, 0x33, !PT ;  /* 0x00000002ff197212 */ /* 0x000fca00078e33ff */
[----:B------:R-:W-:Y:S01]  /*131b0*/  IMAD.IADD R25, R6, 0x1, R25 ;  /* 0x0000000106197824 */ /* 0x000fe200078e0219 */
[----:B------:R-:W-:Y:S06]  /*131c0*/  BRA `(.L_x_1332) ;  /* 0x0000000000147947 */ /* 0x000fec0003800000 */
.L_x_1327:
[----:B------:R-:W-:Y:S01]  /*131d0*/  ULDC UR4, c[0x0][0xc3c] ;  /* 0x00030f0000047ab9 */ /* 0x000fe20000000800 */
[----:B------:R-:W-:Y:S02]  /*131e0*/  IMAD.MOV.U32 R25, RZ, RZ, RZ ;  /* 0x000000ffff197224 */ /* 0x000fe400078e00ff */
[----:B------:R-:W-:Y:S02]  /*131f0*/  IMAD.U32 R24, RZ, RZ, UR6 ;  /* 0x00000006ff187e24 */ /* 0x000fe4000f8e00ff */
[----:B------:R-:W-:Y:S02]  /*13200*/  IMAD.MOV.U32 R26, RZ, RZ, RZ ;  /* 0x000000ffff1a7224 */ /* 0x000fe400078e00ff */
[----:B------:R-:W-:-:S07]  /*13210*/  IMAD.U32 R27, RZ, RZ, UR4 ;  /* 0x00000004ff1b7e24 */ /* 0x000fce000f8e00ff */
.L_x_1332:
[----:B------:R-:W-:-:S13]  /*13220*/  ISETP.NE.AND P0, PT, R7, RZ, PT ;  /* 0x000000ff0700720c */ /* 0x000fda0003f05270 */
[----:B------:R-:W0:Y:S01]  /*13230*/  @!P0 S2R R3, SR_CgaCtaId ;  /* 0x0000000000038919 */ /* 0x000e220000008800 */
[----:B------:R-:W-:-:S04]  /*13240*/  @!P0 MOV R2, 0x400 ;  /* 0x0000040000028802 */ /* 0x000fc80000000f00 */
[----:B0-----:R-:W-:-:S05]  /*13250*/  @!P0 LEA R2, R3, R2, 0x18 ;  /* 0x0000000203028211 */ /* 0x001fca00078ec0ff */
[----:B------:R0:W-:Y:S01]  /*13260*/  @!P0 STS.128 [R2+0x308d0], R24 ;  /* 0x0308d01802008388 */ /* 0x0001e20000000c00 */
[----:B------:R-:W-:Y:S06]  /*13270*/  BAR.ARV 0x5, 0x180 ;  /* 0x0146000000007b1d */ /* 0x000fec0000002000 */
.L_x_1325:
[----:B------:R2:W-:Y:S01]  /*13280*/  STL [R1+0x1c], RZ ;  /* 0x00001cff01007387 */ /* 0x0005e20000100800 */
[----:B------:R-:W-:Y:S01]  /*13290*/  ULDC UR4, c[0x0][0xc3c] ;  /* 0x00030f0000047ab9 */ /* 0x000fe20000000800 */
[----:B------:R-:W-:Y:S01]  /*132a0*/  IMAD.MOV.U32 R28, RZ, RZ, 0x1 ;  /* 0x00000001ff1c7424 */ /* 0x000fe200078e00ff */
[----:B-1----:R-:W-:Y:S01]  /*132b0*/  ISETP.GE.AND P0, PT, R27, UR4, PT ;  /* 0x000000041b007c0c */ /* 0x002fe2000bf06270 */
[----:B------:R-:W-:-:S12]  /*132c0*/  IMAD.MOV.U32 R23, RZ, RZ, RZ ;  /* 0x000000ffff177224 */ /* 0x000fd800078e00ff */
[----:B--2---:R-:W-:Y:S05]  /*132d0*/  @P0 BRA `(.L_x_1333) ;  /* 0x0000005000a80947 */ /* 0x004fea0003800000 */
[----:B0-----:R-:W2:Y:S01]  /*132e0*/  LDL R2, [R1+0x20] ;  /* 0x0000200001027983 */ /* 0x001ea20000100800 */
        /* <DEDUP_REMOVED lines=23> */
.L_x_1406:
[----:B------:R-:W-:Y:S05]  /*13460*/  YIELD ;  /* 0x0000000000007946 */ /* 0x000fea0003800000 */
[----:B------:R-:W-:Y:S01]  /*13470*/  ULDC.64 UR4, c[0x0][0xa28] ;  /* 0x00028a0000047ab9 */ /* 0x000fe20000000a00 */
[----:B------:R-:W-:Y:S01]  /*13480*/  IMAD.MOV.U32 R19, RZ, RZ, RZ ;  /* 0x000000ffff137224 */ /* 0x000fe200078e00ff */
[----:B------:R-:W-:-:S04]  /*13490*/  ISETP.NE.U32.AND P0, PT, RZ, UR4, PT ;  /* 0x00000004ff007c0c */ /* 0x000fc8000bf05070 */
[----:B------:R-:W-:Y:S01]  /*134a0*/  ISETP.NE.AND.EX P0, PT, RZ, UR5, PT, P0 ;  /* 0x00000005ff007c0c */ /* 0x000fe2000bf05300 */
[----:B------:R-:W-:-:S12]  /*134b0*/  ULDC.64 UR4, c[0x0][0xa18] ;  /* 0x0002860000047ab9 */ /* 0x000fd80000000a00 */
[----:B0-----:R-:W0:Y:S02]  /*134c0*/  @P0 LDC.64 R2, c[0x0][0xa28] ;  /* 0x00028a00ff020b82 */ /* 0x001e240000000a00 */
[----:B0-----:R-:W-:-:S05]  /*134d0*/  @P0 IMAD.WIDE R2, R27, 0x4, R2 ;  /* 0x000000041b020825 */ /* 0x001fca00078e0202 */
[----:B--2---:R0:W2:Y:S01]  /*134e0*/  @P0 LDG.E R19, desc[UR36][R2.64] ;  /* 0x0000002402130981 */ /* 0x0040a2000c1e1900 */
[----:B------:R-:W-:Y:S01]  /*134f0*/  ISETP.NE.U32.AND P0, PT, RZ, UR4, PT ;  /* 0x00000004ff007c0c */ /* 0x000fe2000bf05070 */
[----:B------:R-:W-:Y:S01]  /*13500*/  IMAD.MOV.U32 R35, RZ, RZ, RZ ;  /* 0x000000ffff237224 */ /* 0x000fe200078e00ff */
[----:B------:R-:W-:Y:S02]  /*13510*/  LOP3.LUT R16, R16, 0xffffff7f, RZ, 0xc0, !PT ;  /* 0xffffff7f10107812 */ /* 0x000fe400078ec0ff */
[----:B------:R-:W-:Y:S01]  /*13520*/  ISETP.NE.AND.EX P1, PT, RZ, UR5, PT, P0 ;  /* 0x00000005ff007c0c */ /* 0x000fe2000bf25300 */
[----:B------:R-:W-:Y:S02]  /*13530*/  ULDC.64 UR4, c[0x0][0xa00] ;  /* 0x0002800000047ab9 */ /* 0x000fe40000000a00 */
[----:B------:R-:W-:Y:S01]  /*13540*/  ISETP.NE.U32.AND P0, PT, RZ, UR4, PT ;  /* 0x00000004ff007c0c */ /* 0x000fe2000bf05070 */
[----:B0-----:R-:W0:Y:S03]  /*13550*/  LDC.64 R2, c[0x0][0xa00] ;  /* 0x00028000ff027b82 */ /* 0x001e260000000a00 */
[----:B------:R-:W-:Y:S01]  /*13560*/  ISETP.NE.AND.EX P2, PT, RZ, UR5, PT, P0 ;  /* 0x00000005ff007c0c */ /* 0x000fe2000bf45300 */
[----:B------:R-:W-:-:S05]  /*13570*/  ULDC.64 UR4, c[0x0][0x418] ;  /* 0x0001060000047ab9 */ /* 0x000fca0000000a00 */
[----:B------:R-:W1:Y:S07]  /*13580*/  @P1 LDC.64 R4, c[0x0][0xa18] ;  /* 0x00028600ff041b82 */ /* 0x000e6e0000000a00 */
[----:B------:R-:W-:Y:S01]  /*13590*/  @P2 LOP3.LUT R16, R16, 0x80, RZ, 0xfc, !PT ;  /* 0x0000008010102812 */ /* 0x000fe200078efcff */
[----:B0-----:R-:W-:-:S05]  /*135a0*/  IMAD.WIDE R2, R27, 0x4, R2 ;  /* 0x000000041b027825 */ /* 0x001fca00078e0202 */
[----:B------:R0:W5:Y:S01]  /*135b0*/  @P2 LDG.E R35, desc[UR36][R2.64] ;  /* 0x0000002402232981 */ /* 0x000162000c1e1900 */
[----:B-1----:R-:W-:-:S05]  /*135c0*/  @P1 IMAD.WIDE R4, R27, 0x4, R4 ;  /* 0x000000041b041825 */ /* 0x002fca00078e0204 */
[----:B------:R0:W5:Y:S01]  /*135d0*/  @P1 LDG.E R29, desc[UR36][R4.64] ;  /* 0x00000024041d1981 */ /* 0x000162000c1e1900 */
[----:B------:R-:W-:-:S03]  /*135e0*/  UISETP.NE.U32.AND UP0, UPT, UR4, URZ, UPT ;  /* 0x0000003f0400728c */ /* 0x000fc6000bf05070 */
[----:B------:R-:W-:Y:S01]  /*135f0*/  ULDC UR4, c[0x0][0x424] ;  /* 0x0001090000047ab9 */ /* 0x000fe20000000800 */
[----:B------:R-:W-:-:S03]  /*13600*/  UISETP.NE.AND.EX UP0, UPT, UR5, URZ, UPT, UP0 ;  /* 0x0000003f0500728c */ /* 0x000fc6000bf05300 */
[----:B------:R-:W-:Y:S01]  /*13610*/  ULDC UR5, c[0x0][0x2f0] ;  /* 0x0000bc0000057ab9 */ /* 0x000fe20000000800 */
[----:B------:R-:W-:-:S04]  /*13620*/  USEL UR4, UR4, 0x1, UP0 ;  /* 0x0000000104047887 */ /* 0x000fc80008000000 */
[----:B------:R-:W-:-:S06]  /*13630*/  UIMAD UR4, UR4, UR5, URZ ;  /* 0x00000005040472a4 */ /* 0x000fcc000f8e023f */
[----:B------:R-:W-:Y:S01]  /*13640*/  IMAD.U32 R37, RZ, RZ, UR4 ;  /* 0x00000004ff257e24 */ /* 0x000fe2000f8e00ff */
[----:B--2---:R0:W-:Y:S01]  /*13650*/  STL [R1+0x4], R19 ;  /* 0x0000041301007387 */ /* 0x0041e20000100800 */
[----:B------:R-:W-:Y:S05]  /*13660*/  @P1 BRA `(.L_x_1334) ;  /* 0x0000000000181947 */ /* 0x000fea0003800000 */
[----:B------:R-:W-:Y:S02]  /*13670*/  ULDC UR4, c[0x0][0x288] ;  /* 0x0000a20000047ab9 */ /* 0x000fe40000000800 */
[----:B-----5:R-:W-:Y:S01]  /*13680*/  IMAD.U32 R29, RZ, RZ, UR4 ;  /* 0x00000004ff1d7e24 */ /* 0x020fe2000f8e00ff */
[----:B------:R-:W-:Y:S06]  /*13690*/  @!P2 BRA `(.L_x_1334) ;  /* 0x00000000000ca947 */ /* 0x000fec0003800000 */
[----:B------:R-:W2:Y:S04]  /*136a0*/  LDG.E R0, desc[UR36][R2.64] ;  /* 0x0000002402007981 */ /* 0x000ea8000c1e1900 */
[----:B------:R-:W2:Y:S02]  /*136b0*/  LDG.E R29, desc[UR36][R2.64+0x4] ;  /* 0x00000424021d7981 */ /* 0x000ea4000c1e1900 */
[----:B--2---:R-:W-:-:S07]  /*136c0*/  IMAD.IADD R29, R29, 0x1, -R0 ;  /* 0x000000011d1d7824 */ /* 0x004fce00078e0a00 */
.L_x_1334:
[----:B------:R-:W-:Y:S02]  /*136d0*/  ULDC.64 UR4, c[0x0][0xa20] ;  /* 0x0002880000047ab9 */ /* 0x000fe40000000a00 */
[----:B------:R-:W-:-:S04]  /*136e0*/  ISETP.NE.U32.AND P0, PT, RZ, UR4, PT ;  /* 0x00000004ff007c0c */ /* 0x000fc8000bf05070 */
[----:B------:R-:W-:-:S13]  /*136f0*/  ISETP.NE.AND.EX P0, PT, RZ, UR5, PT, P0 ;  /* 0x00000005ff007c0c */ /* 0x000fda000bf05300 */
[----:B------:R-:W-:Y:S05]  /*13700*/  @!P0 BRA `(.L_x_1335) ;  /* 0x0000000000108947 */ /* 0x000fea0003800000 */
[----:B0-----:R-:W0:Y:S02]  /*13710*/  LDC.64 R2, c[0x0][0xa20] ;  /* 0x00028800ff027b82 */ /* 0x001e240000000a00 */
[----:B0-----:R-:W-:-:S05]  /*13720*/  IMAD.WIDE R2, R27, 0x4, R2 ;  /* 0x000000041b027825 */ /* 0x001fca00078e0202 */
[----:B------:R0:W5:Y:S01]  /*13730*/  LDG.E R37, desc[UR36][R2.64] ;  /* 0x0000002402257981 */ /* 0x000162000c1e1900 */
[----:B------:R-:W-:Y:S05]  /*13740*/  BRA `(.L_x_1336) ;  /* 0x0000000000247947 */ /* 0x000fea0003800000 */
.L_x_1335:
[----:B------:R-:W-:Y:S02]  /*13750*/  ULDC.64 UR4, c[0x0][0xa08] ;  /* 0x0002820000047ab9 */ /* 0x000fe40000000a00 */
[----:B------:R-:W-:-:S04]  /*13760*/  ISETP.NE.U32.AND P0, PT, RZ, UR4, PT ;  /* 0x00000004ff007c0c */ /* 0x000fc8000bf05070 */
[----:B------:R-:W-:-:S13]  /*13770*/  ISETP.NE.AND.EX P0, PT, RZ, UR5, PT, P0 ;  /* 0x00000005ff007c0c */ /* 0x000fda000bf05300 */
[----:B------:R-:W-:Y:S05]  /*13780*/  @!P0 BRA `(.L_x_1336) ;  /* 0x0000000000148947 */ /* 0x000fea0003800000 */
[----:B0-----:R-:W0:Y:S02]  /*13790*/  LDC.64 R2, c[0x0][0xa08] ;  /* 0x00028200ff027b82 */ /* 0x001e240000000a00 */
[----:B0-----:R-:W-:-:S05]  /*137a0*/  IMAD.WIDE R2, R27, 0x4, R2 ;  /* 0x000000041b027825 */ /* 0x001fca00078e0202 */
[----:B------:R-:W2:Y:S04]  /*137b0*/  LDG.E R37, desc[UR36][R2.64] ;  /* 0x0000002402257981 */ /* 0x000ea8000c1e1900 */
[----:B------:R-:W2:Y:S02]  /*137c0*/  LDG.E R0, desc[UR36][R2.64+0x4] ;  /* 0x0000042402007981 */ /* 0x000ea4000c1e1900 */
[----:B--2---:R-:W-:-:S07]  /*137d0*/  IMAD.IADD R37, R0, 0x1, -R37 ;  /* 0x0000000100257824 */ /* 0x004fce00078e0a25 */
.L_x_1336:
[----:B------:R-:W1:Y:S01]  /*137e0*/  LDC R0, c[0x0][0x448] ;  /* 0x00011200ff007b82 */ /* 0x000e620000000800 */
[----:B------:R-:W-:Y:S01]  /*137f0*/  IMAD.SHL.U32 R25, R25, 0x80, RZ ;  /* 0x0000008019197824 */ /* 0x000fe200078e00ff */
[----:B------:R-:W-:Y:S01]  /*13800*/  LOP3.LUT R16, R16, 0xffffffbf, RZ, 0xc0, !PT ;  /* 0xffffffbf10107812 */ /* 0x000fe200078ec0ff */
[----:B-----5:R-:W-:-:S05]  /*13810*/  IMAD.IADD R37, R37, 0x1, -R19 ;  /* 0x0000000125257824 */ /* 0x020fca00078e0a13 */
[----:B0-----:R-:W0:Y:S01]  /*13820*/  LDC.64 R2, c[0x0][0x9e0] ;  /* 0x00027800ff027b82 */ /* 0x001e220000000a00 */
[----:B-1----:R-:W-:Y:S01]  /*13830*/  ISETP.NE.AND P2, PT, R0, 0x1, PT ;  /* 0x000000010000780c */ /* 0x002fe20003f45270 */
[----:B------:R-:W-:Y:S01]  /*13840*/  VIADD R0, R25, 0x7f ;  /* 0x0000007f19007836 */ /* 0x000fe20000000000 */
[----:B0-----:R-:W-:-:S11]  /*13850*/  ISETP.GE.AND P1, PT, R3, 0x1, PT ;  /* 0x000000010300780c */ /* 0x001fd60003f26270 */
[----:B------:R-:W0:Y:S01]  /*13860*/  @P2 LDC R5, c[0x0][0x44c] ;  /* 0x00011300ff052b82 */ /* 0x000e220000000800 */
[----:B------:R-:W-:-:S07]  /*13870*/  @P2 LOP3.LUT R16, R16, 0x40, RZ, 0xfc, !PT ;  /* 0x0000004010102812 */ /* 0x000fce00078efcff */
[----:B------:R-:W1:Y:S01]  /*13880*/  @P2 LDC R7, c[0x0][0x450] ;  /* 0x00011400ff072b82 */ /* 0x000e620000000800 */
[----:B0-----:R-:W-:Y:S01]  /*13890*/  @P2 IMAD.HI.U32 R4, R0, R5, RZ ;  /* 0x0000000500042227 */ /* 0x001fe200078e00ff */
[----:B------:R-:W-:-:S04]  /*138a0*/  IADD3 R5, R37, 0x1, -R29 ;  /* 0x0000000125057810 */ /* 0x000fc80007ffe81d */
[----:B-1----:R-:W-:-:S05]  /*138b0*/  @P2 SHF.R.U32.HI R0, RZ, R7, R4 ;  /* 0x00000007ff002219 */ /* 0x002fca0000011604 */
[----:B------:R-:W-:-:S04]  /*138c0*/  IMAD.IADD R7, R5, 0x1, R0 ;  /* 0x0000000105077824 */ /* 0x000fc800078e0200 */
[----:B------:R-:W-:Y:S01]  /*138d0*/  IMAD.IADD R2, R7, 0x1, R2 ;  /* 0x0000000107027824 */ /* 0x000fe200078e0202 */
[----:B------:R-:W-:Y:S06]  /*138e0*/  @!P1 BRA `(.L_x_1337) ;  /* 0x0000000000489947 */ /* 0x000fec0003800000 */
[C---:B------:R-:W-:Y:S01]  /*138f0*/  ISETP.GT.AND P0, PT, R7.reuse, RZ, PT ;  /* 0x000000ff0700720c */ /* 0x040fe20003f04270 */
[----:B------:R-:W-:Y:S01]  /*13900*/  BSSY B0, `(.L_x_1338) ;  /* 0x000000e000007945 */ /* 0x000fe20003800000 */
[----:B------:R-:W-:-:S11]  /*13910*/  VIADD R0, R7, 0xffffffff ;  /* 0xffffffff07007836 */ /* 0x000fd60000000000 */
[----:B------:R-:W-:Y:S05]  /*13920*/  @P0 BRA `(.L_x_1339) ;  /* 0x00000000001c0947 */ /* 0x000fea0003800000 */
[----:B------:R-:W-:Y:S01]  /*13930*/  ISETP.NE.AND P0, PT, R3, 0x1, PT ;  /* 0x000000010300780c */ /* 0x000fe20003f05270 */
[----:B------:R-:W-:-:S12]  /*13940*/  IMAD.MOV R7, RZ, RZ, -R7 ;  /* 0x000000ffff077224 */ /* 0x000fd800078e0a07 */
[----:B------:R-:W0:Y:S02]  /*13950*/  @P0 LDC.64 R4, c[0x0][0x9e8] ;  /* 0x00027a00ff040b82 */ /* 0x000e240000000a00 */
[----:B0-----:R-:W-:-:S05]  /*13960*/  @P0 IMAD.HI.U32 R4, R7, R4, RZ ;  /* 0x0000000407040227 */ /* 0x001fca00078e00ff */
[----:B------:R-:W-:-:S04]  /*13970*/  @P0 SHF.R.U32.HI R7, RZ, R5, R4 ;  /* 0x00000005ff070219 */ /* 0x000fc80000011604 */
[----:B------:R-:W-:Y:S01]  /*13980*/  LOP3.LUT R0, RZ, R7, RZ, 0x33, !PT ;  /* 0x00000007ff007212 */ /* 0x000fe200078e33ff */
[----:B------:R-:W-:Y:S06]  /*13990*/  BRA `(.L_x_1340) ;  /* 0x0000000000107947 */ /* 0x000fec0003800000 */
.L_x_1339:
[----:B------:R-:W-:-:S13]  /*139a0*/  ISETP.NE.AND P0, PT, R3, 0x1, PT ;  /* 0x000000010300780c */ /* 0x000fda0003f05270 */
[----:B------:R-:W0:Y:S02]  /*139b0*/  @P0 LDC.64 R4, c[0x0][0x9e8] ;  /* 0x00027a00ff040b82 */ /* 0x000e240000000a00 */
[----:B0-----:R-:W-:-:S05]  /*139c0*/  @P0 IMAD.HI.U32 R4, R0, R4, RZ ;  /* 0x0000000400040227 */ /* 0x001fca00078e00ff */
[----:B------:R-:W-:-:S07]  /*139d0*/  @P0 SHF.R.U32.HI R0, RZ, R5, R4 ;  /* 0x00000005ff000219 */ /* 0x000fce0000011604 */
.L_x_1340:
[----:B------:R-:W-:Y:S05]  /*139e0*/  BSYNC B0 ;  /* 0x0000000000007941 */ /* 0x000fea0003800000 */
.L_x_1338:
[----:B------:R-:W-:-:S05]  /*139f0*/  IMAD R5, R0, R3, R3 ;  /* 0x0000000300057224 */ /* 0x000fca00078e0203 */
[----:B------:R-:W-:-:S07]  /*13a00*/  VIMNMX R2, R2, R5, PT ;  /* 0x0000000502027248 */ /* 0x000fce0003fe0100 */
.L_x_1337:
[----:B------:R-:W0:Y:S01]  /*13a10*/  @P2 LDC R0, c[0x0][0x44c] ;  /* 0x00011300ff002b82 */ /* 0x000e220000000800 */
[----:B------:R-:W-:Y:S01]  /*13a20*/  VIADD R2, R2, 0x5f ;  /* 0x0000005f02027836 */ /* 0x000fe20000000000 */
[----:B------:R-:W-:Y:S01]  /*13a30*/  ULDC UR4, c[0x0][0x9dc] ;  /* 0x0002770000047ab9 */ /* 0x000fe20000000800 */
[----:B------:R-:W-:Y:S02]  /*13a40*/  IMAD.MOV.U32 R4, RZ, RZ, R25 ;  /* 0x000000ffff047224 */ /* 0x000fe400078e0019 */
[----:B------:R-:W-:-:S03]  /*13a50*/  IMAD.HI R2, R2, 0x2aaaaaab, RZ ;  /* 0x2aaaaaab02027827 */ /* 0x000fc600078e02ff */
[----:B------:R-:W1:Y:S01]  /*13a60*/  @P2 LDC R5, c[0x0][0x450] ;  /* 0x00011400ff052b82 */ /* 0x000e620000000800 */
[----:B0-----:R-:W-:-:S05]  /*13a70*/  @P2 IMAD.HI.U32 R0, R25, R0, RZ ;  /* 0x0000000019002227 */ /* 0x001fca00078e00ff */
[----:B-1----:R-:W-:Y:S01]  /*13a80*/  @P2 SHF.R.U32.HI R4, RZ, R5, R0 ;  /* 0x00000005ff042219 */ /* 0x002fe20000011600 */
[----:B------:R-:W-:Y:S01]  /*13a90*/  VIADD R0, R37, 0x5f ;  /* 0x0000005f25007836 */ /* 0x000fe20000000000 */
[----:B------:R-:W-:Y:S02]  /*13aa0*/  SHF.R.U32.HI R5, RZ, 0x1f, R2 ;  /* 0x0000001fff057819 */ /* 0x000fe40000011602 */
[----:B------:R-:W-:Y:S01]  /*13ab0*/  IADD3 R4, R4, R37, -R29 ;  /* 0x0000002504047210 */ /* 0x000fe20007ffe81d */
[----:B------:R-:W-:Y:S01]  /*13ac0*/  IMAD.HI R0, R0, 0x2aaaaaab, RZ ;  /* 0x2aaaaaab00007827 */ /* 0x000fe200078e02ff */
[----:B------:R-:W-:-:S03]  /*13ad0*/  LEA.HI.SX32 R7, R2, R5, 0x1c ;  /* 0x0000000502077211 */ /* 0x000fc600078fe2ff */
[----:B------:R-:W-:Y:S01]  /*13ae0*/  VIADD R2, R4, -UR4 ;  /* 0x8000000404027c36 */ /* 0x000fe20008000000 */
[----:B------:R-:W-:-:S04]  /*13af0*/  SHF.R.U32.HI R5, RZ, 0x1f, R0 ;  /* 0x0000001fff057819 */ /* 0x000fc80000011600 */
[----:B------:R-:W-:-:S04]  /*13b00*/  LEA.HI.SX32 R0, R0, R5, 0x1c ;  /* 0x0000000500007211 */ /* 0x000fc800078fe2ff */
[----:B------:R-:W-:Y:S01]  /*13b10*/  VIMNMX R0, R0, R7, PT ;  /* 0x0000000700007248 */ /* 0x000fe20003fe0100 */
[----:B------:R-:W-:Y:S06]  /*13b20*/  @!P1 BRA `(.L_x_1341) ;  /* 0x0000000000489947 */ /* 0x000fec0003800000 */
[----:B------:R-:W-:Y:S01]  /*13b30*/  IMAD.MOV.U32 R6, RZ, RZ, R4 ;  /* 0x000000ffff067224 */ /* 0x000fe200078e0004 */
[----:B------:R-:W-:Y:S04]  /*13b40*/  BSSY B0, `(.L_x_1342) ;  /* 0x000000e000007945 */ /* 0x000fe80003800000 */
[----:B------:R-:W-:-:S13]  /*13b50*/  ISETP.GT.AND P0, PT, R6, -0x1, PT ;  /* 0xffffffff0600780c */ /* 0x000fda0003f04270 */
[----:B------:R-:W-:Y:S05]  /*13b60*/  @P0 BRA `(.L_x_1343) ;  /* 0x00000000001c0947 */ /* 0x000fea0003800000 */
[----:B------:R-:W-:Y:S02]  /*13b70*/  ISETP.NE.AND P0, PT, R3, 0x1, PT ;  /* 0x000000010300780c */ /* 0x000fe40003f05270 */
[----:B------:R-:W-:-:S11]  /*13b80*/  LOP3.LUT R7, RZ, R6, RZ, 0x33, !PT ;  /* 0x00000006ff077212 */ /* 0x000fd600078e33ff */
[----:B------:R-:W0:Y:S02]  /*13b90*/  @P0 LDC.64 R4, c[0x0][0x9e8] ;  /* 0x00027a00ff040b82 */ /* 0x000e240000000a00 */
[----:B0-----:R-:W-:-:S05]  /*13ba0*/  @P0 IMAD.HI.U32 R4, R7, R4, RZ ;  /* 0x0000000407040227 */ /* 0x001fca00078e00ff */
[----:B------:R-:W-:-:S04]  /*13bb0*/  @P0 SHF.R.U32.HI R7, RZ, R5, R4 ;  /* 0x00000005ff070219 */ /* 0x000fc80000011604 */
[----:B------:R-:W-:Y:S01]  /*13bc0*/  LOP3.LUT R6, RZ, R7, RZ, 0x33, !PT ;  /* 0x00000007ff067212 */ /* 0x000fe200078e33ff */
[----:B------:R-:W-:Y:S06]  /*13bd0*/  BRA `(.L_x_1344) ;  /* 0x0000000000107947 */ /* 0x000fec0003800000 */
.L_x_1343:
[----:B------:R-:W-:-:S13]  /*13be0*/  ISETP.NE.AND P0, PT, R3, 0x1, PT ;  /* 0x000000010300780c */ /* 0x000fda0003f05270 */
[----:B------:R-:W0:Y:S02]  /*13bf0*/  @P0 LDC.64 R4, c[0x0][0x9e8] ;  /* 0x00027a00ff040b82 */ /* 0x000e240000000a00 */
[----:B0-----:R-:W-:-:S05]  /*13c00*/  @P0 IMAD.HI.U32 R4, R6, R4, RZ ;  /* 0x0000000406040227 */ /* 0x001fca00078e00ff */
[----:B------:R-:W-:-:S07]  /*13c10*/  @P0 SHF.R.U32.HI R6, RZ, R5, R4 ;  /* 0x00000005ff060219 */ /* 0x000fce0000011604 */
.L_x_1344:
[----:B------:R-:W-:Y:S05]  /*13c20*/  BSYNC B0 ;  /* 0x0000000000007941 */ /* 0x000fea0003800000 */
.L_x_1342:
[----:B------:R-:W-:-:S05]  /*13c30*/  IMAD R3, R6, R3, RZ ;  /* 0x0000000306037224 */ /* 0x000fca00078e02ff */
[----:B------:R-:W-:-:S07]  /*13c40*/  VIMNMX R2, R2, R3, !PT ;  /* 0x0000000302027248 */ /* 0x000fce0007fe0100 */
.L_x_1341:
[----:B------:R-:W-:Y:S01]  /*13c50*/  IMAD.HI R2, R2, 0x2aaaaaab, RZ ;  /* 0x2aaaaaab02027827 */ /* 0x000fe200078e02ff */
[----:B------:R-:W-:Y:S04]  /*13c60*/  BSSY B0, `(.L_x_1345) ;  /* 0x0000029000007945 */ /* 0x000fe80003800000 */
[----:B------:R-:W-:-:S04]  /*13c70*/  SHF.R.U32.HI R3, RZ, 0x1f, R2 ;  /* 0x0000001fff037819 */ /* 0x000fc80000011602 */
[----:B------:R-:W-:Y:S02]  /*13c80*/  LEA.HI.SX32 R3, R2, R3, 0x1c ;  /* 0x0000000302037211 */ /* 0x000fe400078fe2ff */
[----:B------:R-:W-:Y:S02]  /*13c90*/  LOP3.LUT R2, R26, 0xff000000, RZ, 0xc0, !PT ;  /* 0xff0000001a027812 */ /* 0x000fe400078ec0ff */
[----:B------:R-:W-:Y:S02]  /*13ca0*/  VIMNMX R5, RZ, R3, !PT ;  /* 0x00000003ff057248 */ /* 0x000fe40007fe0100 */
[----:B------:R-:W-:Y:S02]  /*13cb0*/  SHF.R.U32.HI R3, RZ, 0x8, R2 ;  /* 0x00000008ff037819 */ /* 0x000fe40000011602 */
[----:B------:R-:W-:Y:S02]  /*13cc0*/  ISETP.GT.AND P0, PT, R0, R5, PT ;  /* 0x000000050000720c */ /* 0x000fe40003f04270 */
[----:B------:R-:W-:-:S04]  /*13cd0*/  LOP3.LUT R2, R26, 0xff0000, RZ, 0xc0, !PT ;  /* 0x00ff00001a027812 */ /* 0x000fc800078ec0ff */
[----:B------:R-:W-:Y:S01]  /*13ce0*/  LEA.HI R2, R2, R3, RZ, 0x10 ;  /* 0x0000000302027211 */ /* 0x000fe200078f80ff */
[----:B------:R-:W-:-:S03]  /*13cf0*/  IMAD.MOV.U32 R3, RZ, RZ, RZ ;  /* 0x000000ffff037224 */ /* 0x000fc600078e00ff */
[----:B------:R-:W-:-:S03]  /*13d00*/  LOP3.LUT R4, R2, 0xff, RZ, 0xc0, !PT ;  /* 0x000000ff02047812 */ /* 0x000fc600078ec0ff */
[----:B------:R-:W-:Y:S05]  /*13d10*/  @!P0 BRA `(.L_x_1346) ;  /* 0x0000000000748947 */ /* 0x000fea0003800000 */
[----:B------:R-:W-:Y:S01]  /*13d20*/  SHF.R.U32.HI R7, RZ, 0x10, R2 ;  /* 0x00000010ff077819 */ /* 0x000fe20000011602 */
[----:B------:R-:W-:-:S03]  /*13d30*/  IMAD.MOV.U32 R2, RZ, RZ, RZ ;  /* 0x000000ffff027224 */ /* 0x000fc600078e00ff */
[----:B------:R-:W-:-:S13]  /*13d40*/  ISETP.NE.AND P0, PT, R7, RZ, PT ;  /* 0x000000ff0700720c */ /* 0x000fda0003f05270 */
[----:B------:R-:W0:Y:S02]  /*13d50*/  @!P0 LDC R7, c[0x0][0x9f0] ;  /* 0x00027c00ff078b82 */ /* 0x000e240000000800 */
[-C--:B0-----:R-:W-:Y:S02]  /*13d60*/  IABS R6, R7.reuse ;  /* 0x0000000700067213 */ /* 0x081fe40000000000 */
[----:B------:R-:W-:Y:S02]  /*13d70*/  IABS R10, R7 ;  /* 0x00000007000a7213 */ /* 0x000fe40000000000 */
[----:B------:R-:W0:Y:S08]  /*13d80*/  I2F.RP R8, R6 ;  /* 0x0000000600087306 */ /* 0x000e300000209400 */
[----:B0-----:R-:W0:Y:S02]  /*13d90*/  MUFU.RCP R8, R8 ;  /* 0x0000000800087308 */ /* 0x001e240000001000 */
[----:B0-----:R-:W-:-:S06]  /*13da0*/  VIADD R9, R8, 0xffffffe ;  /* 0x0ffffffe08097836 */ /* 0x001fcc0000000000 */
[----:B------:R0:W1:Y:S02]  /*13db0*/  F2I.FTZ.U32.TRUNC.NTZ R3, R9 ;  /* 0x0000000900037305 */ /* 0x000064000021f000 */
[----:B0-----:R-:W-:Y:S02]  /*13dc0*/  IMAD.MOV R9, RZ, RZ, -R10 ;  /* 0x000000ffff097224 */ /* 0x001fe400078e0a0a */
[----:B-1----:R-:W-:-:S04]  /*13dd0*/  IMAD.MOV R11, RZ, RZ, -R3 ;  /* 0x000000ffff0b7224 */ /* 0x002fc800078e0a03 */
[----:B------:R-:W-:-:S04]  /*13de0*/  IMAD R11, R11, R6, RZ ;  /* 0x000000060b0b7224 */ /* 0x000fc800078e02ff */
[----:B------:R-:W-:Y:S01]  /*13df0*/  IMAD.HI.U32 R3, R3, R11, R2 ;  /* 0x0000000b03037227 */ /* 0x000fe200078e0002 */
[----:B------:R-:W-:-:S05]  /*13e00*/  IADD3 R2, R7, -0x1, R0 ;  /* 0xffffffff07027810 */ /* 0x000fca0007ffe000 */
[----:B------:R-:W-:-:S05]  /*13e10*/  IMAD.IADD R2, R2, 0x1, -R5 ;  /* 0x0000000102027824 */ /* 0x000fca00078e0a05 */
[----:B------:R-:W-:Y:S02]  /*13e20*/  IABS R8, R2 ;  /* 0x0000000200087213 */ /* 0x000fe40000000000 */
[----:B------:R-:W-:-:S03]  /*13e30*/  LOP3.LUT R2, R2, R7, RZ, 0x3c, !PT ;  /* 0x0000000702027212 */ /* 0x000fc600078e3cff */
[----:B------:R-:W-:Y:S01]  /*13e40*/  IMAD.HI.U32 R3, R3, R8, RZ ;  /* 0x0000000803037227 */ /* 0x000fe200078e00ff */
[----:B------:R-:W-:-:S03]  /*13e50*/  ISETP.GE.AND P2, PT, R2, RZ, PT ;  /* 0x000000ff0200720c */ /* 0x000fc60003f46270 */
        /* <DEDUP_REMOVED lines=8> */
[----:B------:R-:W-:-:S07]  /*13ee0*/  @!P1 LOP3.LUT R3, RZ, R7, RZ, 0x33, !PT ;  /* 0x00000007ff039212 */ /* 0x000fce00078e33ff */
.L_x_1346:
[----:B------:R-:W-:Y:S05]  /*13ef0*/  BSYNC B0 ;  /* 0x0000000000007941 */ /* 0x000fea0003800000 */
.L_x_1345:
[-C--:B------:R-:W-:Y:S01]  /*13f00*/  IMAD R2, R4, R3.reuse, R5 ;  /* 0x0000000304027224 */ /* 0x080fe200078e0205 */
        /* <DEDUP_REMOVED lines=23> */
.L_x_1348:
        /* <DEDUP_REMOVED lines=20> */
.L_x_1351:
[----:B------:R-:W-:Y:S05]  /*141c0*/  BSYNC B6 ;  /* 0x0000000000067941 */ /* 0x000fea0003800000 */
.L_x_1350:
        /* <DEDUP_REMOVED lines=20> */
.L_x_1354:
[----:B------:R0:W1:Y:S01]  /*14310*/  LDC.64 R2, c[0x4][R18] ;  /* 0x0100000012027b82 */ /* 0x0000620000000a00 */
[----:B------:R-:W-:Y:S01]  /*14320*/  ULDC.64 UR6, c[0x4][0x88] ;  /* 0x0100220000067ab9 */ /* 0x000fe20000000a00 */
[----:B------:R-:W-:Y:S01]  /*14330*/  ULDC.64 UR8, c[0x4][0x90] ;  /* 0x0100240000087ab9 */ /* 0x000fe20000000a00 */
[----:B------:R-:W-:Y:S01]  /*14340*/  ULDC.64 UR4, c[0x4][0x18] ;  /* 0x0100060000047ab9 */ /* 0x000fe20000000a00 */
        /* <DEDUP_REMOVED lines=11> */
.L_x_1353:
[----:B------:R-:W-:Y:S05]  /*14400*/  BSYNC B6 ;  /* 0x0000000000067941 */ /* 0x000fea0003800000 */
.L_x_1352:
[----:B------:R-:W-:Y:S01]  /*14410*/  ULDC.64 UR4, c[0x0][0x9f8] ;  /* 0x00027e0000047ab9 */ /* 0x000fe20000000a00 */
[----:B------:R-:W-:Y:S01]  /*14420*/  IMAD.MOV.U32 R30, RZ, RZ, R27 ;  /* 0x000000ffff1e7224 */ /* 0x000fe200078e001b */
[----:B------:R-:W-:Y:S01]  /*14430*/  ISETP.NE.U32.AND P0, PT, RZ, UR4, PT ;  /* 0x00000004ff007c0c */ /* 0x000fe2000bf05070 */
[----:B------:R-:W0:Y:S01]  /*14440*/  S2R R18, SR_TID.X ;  /* 0x0000000000127919 */ /* 0x000e220000002100 */
[----:B------:R-:W1:Y:S01]  /*14450*/  LDC R8, c[0x0][0x430] ;  /* 0x00010c00ff087b82 */ /* 0x000e620000000800 */
[----:B------:R-:W-:Y:S01]  /*14460*/  VIADD R22, R22, 0xffffffff ;  /* 0xffffffff16167836 */ /* 0x000fe20000000000 */
[----:B------:R-:W-:Y:S01]  /*14470*/  ISETP.NE.AND.EX P0, PT, RZ, UR5, PT, P0 ;  /* 0x00000005ff007c0c */ /* 0x000fe2000bf05300 */
[----:B------:R-:W-:-:S12]  /*14480*/  ULDC UR4, c[0x0][0x2f4] ;  /* 0x0000bd0000047ab9 */ /* 0x000fd80000000800 */
[----:B------:R-:W2:Y:S02]  /*14490*/  @P0 LDC.64 R2, c[0x0][0x9f8] ;  /* 0x00027e00ff020b82 */ /* 0x000ea40000000a00 */
[----:B--2---:R-:W-:-:S05]  /*144a0*/  @P0 IMAD.WIDE R2, R27, 0x4, R2 ;  /* 0x000000041b020825 */ /* 0x004fca00078e0202 */
[----:B------:R2:W3:Y:S01]  /*144b0*/  @P0 LDG.E R30, desc[UR36][R2.64] ;  /* 0x00000024021e0981 */ /* 0x0004e2000c1e1900 */
[----:B0-----:R-:W-:Y:S02]  /*144c0*/  LOP3.LUT R18, R18, 0x7f, RZ, 0xc0, !PT ;  /* 0x0000007f12127812 */ /* 0x001fe400078ec0ff */
[----:B-1----:R-:W-:Y:S02]  /*144d0*/  ISETP.NE.AND P1, PT, R8, 0x1, PT ;  /* 0x000000010800780c */ /* 0x002fe40003f25270 */
[----:B------:R-:W-:Y:S02]  /*144e0*/  SHF.R.U32.HI R20, RZ, 0x3, R18 ;  /* 0x00000003ff147819 */ /* 0x000fe40000011612 */
[----:B------:R-:W0:Y:S01]  /*144f0*/  S2R R18, SR_TID.X ;  /* 0x0000000000127919 */ /* 0x000e220000002100 */
[----:B------:R-:W-:-:S08]  /*14500*/  LOP3.LUT R16, R16, 0xffffffdf, RZ, 0xc0, !PT ;  /* 0xffffffdf10107812 */ /* 0x000fd000078ec0ff */
[----:B------:R-:W1:Y:S01]  /*14510*/  @P1 LDC R0, c[0x0][0x434] ;  /* 0x00010d00ff001b82 */ /* 0x000e620000000800 */
[----:B------:R-:W-:Y:S02]  /*14520*/  ISETP.GE.AND P2, PT, R31, UR4, PT ;  /* 0x000000041f007c0c */ /* 0x000fe4000bf46270 */
[----:B------:R-:W-:-:S05]  /*14530*/  @P1 LOP3.LUT R16, R16, 0x20, RZ, 0xfc, !PT ;  /* 0x0000002010101812 */ /* 0x000fca00078efcff */
[----:B------:R-:W4:Y:S01]  /*14540*/  @P1 LDC R5, c[0x0][0x438] ;  /* 0x00010e00ff051b82 */ /* 0x000f220000000800 */
[----:B0-----:R-:W-:-:S05]  /*14550*/  IMAD.SHL.U32 R18, R18, 0x10, RZ ;  /* 0x0000001012127824 */ /* 0x001fca00078e00ff */
[----:B------:R-:W-:-:S05]  /*14560*/  LOP3.LUT R18, R20, 0x70, R18, 0xf8, !PT ;  /* 0x0000007014127812 */ /* 0x000fca00078ef812 */
[----:B------:R-:W-:-:S04]  /*14570*/  IMAD R4, R22, 0x60, R18 ;  /* 0x0000006016047824 */ /* 0x000fc800078e0212 */
[C---:B------:R-:W-:Y:S01]  /*14580*/  IMAD.IADD R7, R4.reuse, 0x1, R19 ;  /* 0x0000000104077824 */ /* 0x040fe200078e0213 */
[----:B------:R-:W-:-:S03]  /*14590*/  ISETP.GE.AND P0, PT, R4, R37, PT ;  /* 0x000000250400720c */ /* 0x000fc60003f06270 */
[----:B-1----:R-:W-:Y:S01]  /*145a0*/  @P1 IMAD.HI.U32 R0, R7, R0, RZ ;  /* 0x0000000007001227 */ /* 0x002fe200078e00ff */
[----:B------:R-:W-:-:S03]  /*145b0*/  ISETP.GT.U32.OR P0, PT, R18, 0x5f, P0 ;  /* 0x0000005f1200780c */ /* 0x000fc60000704470 */
[----:B------:R-:W-:Y:S01]  /*145c0*/  IMAD.MOV.U32 R6, RZ, RZ, R7 ;  /* 0x000000ffff067224 */ /* 0x000fe200078e0007 */
[----:B----4-:R-:W-:-:S05]  /*145d0*/  @P1 SHF.R.U32.HI R6, RZ, R5, R0 ;  /* 0x00000005ff061219 */ /* 0x010fca0000011600 */
[----:B------:R-:W-:-:S04]  /*145e0*/  IMAD.MOV R0, RZ, RZ, -R6 ;  /* 0x000000ffff007224 */ /* 0x000fc800078e0a06 */
[----:B--2---:R-:W0:Y:S01]  /*145f0*/  @!P0 LDC.64 R2, c[0x0][0x428] ;  /* 0x00010a00ff028b82 */ /* 0x004e220000000a00 */
[----:B------:R-:W-:Y:S01]  /*14600*/  IMAD R0, R8, R0, R7 ;  /* 0x0000000008007224 */ /* 0x000fe200078e0207 */
[----:B------:R-:W-:-:S06]  /*14610*/  @!P0 SHF.R.S32.HI R7, RZ, 0x1f, R6 ;  /* 0x0000001fff078819 */ /* 0x000fcc0000011406 */
[----:B------:R-:W1:Y:S01]  /*14620*/  @!P0 LDC.64 R4, c[0x0][0x418] ;  /* 0x00010600ff048b82 */ /* 0x000e620000000a00 */
[----:B------:R-:W-:-:S04]  /*14630*/  LOP3.LUT R16, R16, 0xfffffffb, RZ, 0xc0, !PT ;  /* 0xfffffffb10107812 */ /* 0x000fc800078ec0ff */
[----:B------:R-:W-:-:S04]  /*14640*/  @P2 LOP3.LUT R16, R16, 0x4, RZ, 0xfc, !PT ;  /* 0x0000000410102812 */ /* 0x000fc800078efcff */
[----:B------:R-:W-:Y:S01]  /*14650*/  LOP3.LUT R16, R16, 0xfffffffd, RZ, 0xc0, !PT ;  /* 0xfffffffd10107812 */ /* 0x000fe200078ec0ff */
[----:B------:R-:W-:Y:S01]  /*14660*/  UMOV UR5, 0xffffffff ;  /* 0xffffffff00057882 */ /* 0x000fe20000000000 */
[----:B------:R-:W-:Y:S02]  /*14670*/  LOP3.LUT R26, R26, 0xffff, RZ, 0xc0, !PT ;  /* 0x0000ffff1a1a7812 */ /* 0x000fe400078ec0ff */
[----:B---3--:R-:W-:Y:S01]  /*14680*/  SHF.R.S32.HI R8, RZ, 0x1f, R30 ;  /* 0x0000001fff087819 */ /* 0x008fe2000001141e */
[----:B0-----:R-:W-:-:S04]  /*14690*/  @!P0 IMAD.WIDE.U32 R6, R30, R2, R6 ;  /* 0x000000021e068225 */ /* 0x001fc800078e0006 */
[----:B------:R-:W-:Y:S01]  /*146a0*/  @!P0 IMAD R2, R8, R2, RZ ;  /* 0x0000000208028224 */ /* 0x000fe200078e02ff */
[----:B------:R0:W-:Y:S03]  /*146b0*/  STL [R1+0x8], R8 ;  /* 0x0000080801007387 */ /* 0x0001e60000100800 */
[----:B------:R-:W-:Y:S01]  /*146c0*/  @!P0 IMAD R3, R30, R3, R2 ;  /* 0x000000031e038224 */ /* 0x000fe200078e0202 */
[----:B-1----:R-:W-:Y:S01]  /*146d0*/  @!P0 LEA R2, P1, R6, R4, 0x2 ;  /* 0x0000000406028211 */ /* 0x002fe200078210ff */
[----:B------:R-:W-:Y:S02]  /*146e0*/  IMAD.MOV.U32 R4, RZ, RZ, RZ ;  /* 0x000000ffff047224 */ /* 0x000fe400078e00ff */
[----:B------:R-:W-:-:S05]  /*146f0*/  @!P0 IMAD.IADD R3, R7, 0x1, R3 ;  /* 0x0000000107038824 */ /* 0x000fca00078e0203 */
[----:B------:R-:W-:Y:S02]  /*14700*/  @!P0 LEA.HI.X R3, R6, R5, R3, 0x2, P1 ;  /* 0x0000000506038211 */ /* 0x000fe400008f1403 */
[----:B------:R-:W-:-:S03]  /*14710*/  ISETP.GE.AND P1, PT, R33, UR4, PT ;  /* 0x0000000421007c0c */ /* 0x000fc6000bf26270 */
[----:B------:R1:W5:Y:S01]  /*14720*/  @!P0 LDG.E R4, desc[UR36][R2.64] ;  /* 0x0000002402048981 */ /* 0x000362000c1e1900 */
[----:B------:R-:W-:-:S09]  /*14730*/  ISETP.GE.AND P0, PT, R32, UR4, PT ;  /* 0x0000000420007c0c */ /* 0x000fd2000bf06270 */
[----:B------:R-:W-:Y:S01]  /*14740*/  @P1 LOP3.LUT R16, R16, 0x2, RZ, 0xfc, !PT ;  /* 0x0000000210101812 */ /* 0x000fe200078efcff */
[----:B-1----:R-:W-:-:S03]  /*14750*/  IMAD.U32 R2, RZ, RZ, UR38 ;  /* 0x00000026ff027e24 */ /* 0x002fc6000f8e00ff */
[----:B------:R-:W-:-:S04]  /*14760*/  LOP3.LUT R16, R16, 0xfffffffe, RZ, 0xc0, !PT ;  /* 0xfffffffe10107812 */ /* 0x000fc800078ec0ff */
[----:B------:R-:W-:Y:S01]  /*14770*/  @P0 LOP3.LUT R16, R16, 0x1, RZ, 0xfc, !PT ;  /* 0x0000000110100812 */ /* 0x000fe200078efcff */
[----:B0-----:R-:W-:Y:S06]  /*14780*/  BRA.DIV UR5, `(.L_x_1355) ;  /* 0x0000004605407947 */ /* 0x001fec000b800000 */
.L_x_1423:
[----:B------:R-:W-:Y:S02]  /*14790*/  ISETP.NE.AND P0, PT, R2, 0x3, PT ;  /* 0x000000030200780c */ /* 0x000fe40003f05270 */
[----:B------:R-:W-:Y:S02]  /*147a0*/  ISETP.GT.U32.AND P1, PT, R18, 0x5f, PT ;  /* 0x0000005f1200780c */ /* 0x000fe40003f24070 */
[----:B------:R-:W-:-:S09]  /*147b0*/  LOP3.LUT R16, R16, 0xffffffef, RZ, 0xc0, !PT ;  /* 0xffffffef10107812 */ /* 0x000fd200078ec0ff */
[----:B------:R-:W-:-:S04]  /*147c0*/  @P0 LOP3.LUT R16, R16, 0x10, RZ, 0xfc, !PT ;  /* 0x0000001010100812 */ /* 0x000fc800078efcff */
[----:B------:R-:W-:-:S04]  /*147d0*/  LOP3.LUT R16, R16, 0xfffffff7, RZ, 0xc0, !PT ;  /* 0xfffffff710107812 */ /* 0x000fc800078ec0ff */
[----:B------:R-:W-:Y:S01]  /*147e0*/  @P1 LOP3.LUT R16, R16, 0x8, RZ, 0xfc, !PT ;  /* 0x0000000810101812 */ /* 0x000fe200078efcff */
[----:B------:R-:W-:Y:S06]  /*147f0*/  @!P0 BRA `(.L_x_1356) ;  /* 0x0000000000048947 */ /* 0x000fec0003800000 */
[----:B------:R-:W-:Y:S01]  /*14800*/  BPT.TRAP 0x1 ;  /* 0x000000040000795c */ /* 0x000fe20000300000 */
.L_x_1356:
[----:B------:R-:W-:Y:S01]  /*14810*/  SHF.R.S32.HI R5, RZ, 0x1f, R0 ;  /* 0x0000001fff057819 */ /* 0x000fe20000011400 */
[----:B------:R-:W-:Y:S01]  /*14820*/  ULDC.64 UR4, c[0x0][0x328] ;  /* 0x0000ca0000047ab9 */ /* 0x000fe20000000a00 */
[----:B-----5:R-:W-:Y:S01]  /*14830*/  SHF.R.S32.HI R6, RZ, 0x1f, R4 ;  /* 0x0000001fff067819 */ /* 0x020fe20000011404 */
[----:B------:R-:W-:Y:S01]  /*14840*/  ULDC.64 UR6, c[0x0][0x318] ;  /* 0x0000c60000067ab9 */ /* 0x000fe20000000a00 */
[----:B------:R-:W-:Y:S01]  /*14850*/  BSSY B0, `(.L_x_1357) ;  /* 0x0000013000007945 */ /* 0x000fe20003800000 */
        /* <DEDUP_REMOVED lines=18> */
.L_x_1424:
[----:B------:R-:W-:Y:S05]  /*14980*/  BSYNC B0 ;  /* 0x0000000000007941 */ /* 0x000fea0003800000 */
.L_x_1357:
[----:B------:R-:W1:Y:S01]  /*14990*/  S2R R8, SR_TID.X ;  /* 0x0000000000087919 */ /* 0x000e620000002100 */
[----:B------:R-:W-:Y:S01]  /*149a0*/  ULDC.64 UR4, c[0x0][0x300] ;  /* 0x0000c00000047ab9 */ /* 0x000fe20000000a00 */
[----:B------:R-:W-:Y:S01]  /*149b0*/  ULDC.64 UR6, c[0x0][0x2e8] ;  /* 0x0000ba0000067ab9 */ /* 0x000fe20000000a00 */
[----:B------:R-:W-:Y:S01]  /*149c0*/  IMAD R5, R5, UR4, RZ ;  /* 0x0000000405057c24 */ /* 0x000fe2000f8e02ff */
[----:B------:R-:W-:Y:S01]  /*149d0*/  LOP3.LUT P4, RZ, R16, 0x4, RZ, 0xc0, !PT ;  /* 0x0000000410ff7812 */ /* 0x000fe2000788c0ff */
[----:B0-----:R-:W-:Y:S01]  /*149e0*/  IMAD.WIDE.U32 R2, R0, UR4, RZ ;  /* 0x0000000400027c25 */ /* 0x001fe2000f8e00ff */
[C---:B------:R-:W-:Y:S02]  /*149f0*/  LOP3.LUT P3, RZ, R16.reuse, 0x2, RZ, 0xc0, !PT ;  /* 0x0000000210ff7812 */ /* 0x040fe4000786c0ff */
[----:B------:R-:W-:Y:S01]  /*14a00*/  LOP3.LUT P2, RZ, R16, 0x1, RZ, 0xc0, !PT ;  /* 0x0000000110ff7812 */ /* 0x000fe2000784c0ff */
[----:B------:R-:W-:Y:S01]  /*14a10*/  IMAD R5, R0, UR5, R5 ;  /* 0x0000000500057c24 */ /* 0x000fe2000f8e0205 */
[----:B------:R-:W-:-:S02]  /*14a20*/  ULDC.64 UR4, c[0x0][0x310] ;  /* 0x0000c40000047ab9 */ /* 0x000fc40000000a00 */
[----:B------:R-:W-:Y:S02]  /*14a30*/  IMAD R0, R6, UR4, RZ ;  /* 0x0000000406007c24 */ /* 0x000fe4000f8e02ff */
[----:B------:R-:W-:Y:S02]  /*14a40*/  IMAD.IADD R3, R3, 0x1, R5 ;  /* 0x0000000103037824 */ /* 0x000fe400078e0205 */
        /* <DEDUP_REMOVED lines=8> */
[----:B------:R-:W-:Y:S01]  /*14ad0*/  LEA R4, P0, R2, UR6, 0x1 ;  /* 0x0000000602047c11 */ /* 0x000fe2000f8008ff */
[----:B------:R-:W-:Y:S01]  /*14ae0*/  IMAD R5, R23, 0x4800, R34 ;  /* 0x0000480017057824 */ /* 0x000fe200078e0222 */
[----:B-1----:R-:W-:Y:S02]  /*14af0*/  LOP3.LUT R8, R8, 0x7f, RZ, 0xc0, !PT ;  /* 0x0000007f08087812 */ /* 0x002fe400078ec0ff */
[----:B------:R-:W-:Y:S02]  /*14b00*/  LEA.HI.X R0, R2, UR7, R0, 0x1, P0 ;  /* 0x0000000702007c11 */ /* 0x000fe400080f0c00 */
[----:B------:R-:W-:-:S05]  /*14b10*/  SHF.R.U32.HI R8, RZ, 0x3, R8 ;  /* 0x00000003ff087819 */ /* 0x000fca0000011608 */
        /* <DEDUP_REMOVED lines=65> */
.L_x_1438:
        /* <DEDUP_REMOVED lines=12> */
.L_x_1360:
        /* <DEDUP_REMOVED lines=10> */
.L_x_1361:
[----:B------:R2:W-:Y:S02]  /*15090*/  SYNCS.ARRIVE.TRANS64.A1T0 RZ, [R7+URZ+0x30830], RZ ;  /* 0x030830ff07ff79a7 */ /* 0x0005e4000810003f */
[----:B------:R-:W-:Y:S05]  /*150a0*/  WARPSYNC.ALL ;  /* 0x0000000000007948 */ /* 0x000fea0003800000 */
[----:B------:R-:W-:Y:S01]  /*150b0*/  ULDC.64 UR4, c[0x0][0x298] ;  /* 0x0000a60000047ab9 */ /* 0x000fe20000000a00 */
[----:B-1----:R-:W-:Y:S01]  /*150c0*/  VIADD R2, R17, 0x12400 ;  /* 0x0001240011027836 */ /* 0x002fe20000000000 */
[----:B------:R-:W-:Y:S01]  /*150d0*/  SHF.R.S32.HI R0, RZ, 0x1f, R35 ;  /* 0x0000001fff007819 */ /* 0x000fe20000011423 */
[----:B0-----:R-:W-:Y:S01]  /*150e0*/  IMAD.WIDE.U32 R4, R35, UR4, RZ ;  /* 0x0000000423047c25 */ /* 0x001fe2000f8e00ff */
[----:B------:R-:W-:Y:S01]  /*150f0*/  BSSY B6, `(.L_x_1362) ;  /* 0x0000018000067945 */ /* 0x000fe20003800000 */
[----:B------:R-:W-:Y:S01]  /*15100*/  BAR.SYNC.DEFER_BLOCKING 0x8, 0x180 ;  /* 0x0206000000007b1d */ /* 0x000fe20000010000 */
[----:B------:R-:W-:Y:S01]  /*15110*/  LOP3.LUT P0, RZ, R2, 0x3ff, RZ, 0xc0, !PT ;  /* 0x000003ff02ff7812 */ /* 0x000fe2000780c0ff */
[----:B------:R-:W-:-:S04]  /*15120*/  IMAD R0, R0, UR4, RZ ;  /* 0x0000000400007c24 */ /* 0x000fc8000f8e02ff */
[----:B------:R-:W-:Y:S01]  /*15130*/  IMAD R0, R35, UR5, R0 ;  /* 0x0000000523007c24 */ /* 0x000fe2000f8e0200 */
[----:B------:R0:W-:Y:S03]  /*15140*/  STL.64 [R1+0x10], R4 ;  /* 0x0000100401007387 */ /* 0x0001e60000100a00 */
[----:B------:R-:W-:-:S04]  /*15150*/  IMAD.IADD R35, R5, 0x1, R0 ;  /* 0x0000000105237824 */ /* 0x000fc800078e0200 */
[----:B------:R-:W-:Y:S05]  /*15160*/  @!P0 BRA `(.L_x_1363) ;  /* 0x0000000000408947 */ /* 0x000fea0003800000 */
[----:B------:R-:W-:Y:S01]  /*15170*/  MOV R2, 0x0 ;  /* 0x0000000000027802 */ /* 0x000fe20000000f00 */
[----:B------:R-:W-:Y:S01]  /*15180*/  ULDC.64 UR6, c[0x4][0x88] ;  /* 0x0100220000067ab9 */ /* 0x000fe20000000a00 */
[----:B------:R-:W-:Y:S01]  /*15190*/  ULDC.64 UR8, c[0x4][0x90] ;  /* 0x0100240000087ab9 */ /* 0x000fe20000000a00 */
[----:B------:R-:W-:Y:S01]  /*151a0*/  ULDC.64 UR4, c[0x4][0x20] ;  /* 0x0100080000047ab9 */ /* 0x000fe20000000a00 */
[----:B0-----:R-:W-:Y:S02]  /*151b0*/  IMAD.U32 R4, RZ, RZ, UR6 ;  /* 0x00000006ff047e24 */ /* 0x001fe4000f8e00ff */
[----:B------:R-:W0:Y:S01]  /*151c0*/  LDC.64 R2, c[0x4][R2] ;  /* 0x0100000002027b82 */ /* 0x000e220000000a00 */
[----:B------:R-:W-:Y:S02]  /*151d0*/  IMAD.U32 R5, RZ, RZ, UR7 ;  /* 0x00000007ff057e24 */ /* 0x000fe4000f8e00ff */
[----:B------:R-:W-:Y:S02]  /*151e0*/  IMAD.U32 R6, RZ, RZ, UR8 ;  /* 0x00000008ff067e24 */ /* 0x000fe4000f8e00ff */
[----:B--2---:R-:W-:-:S02]  /*151f0*/  IMAD.U32 R7, RZ, RZ, UR9 ;  /* 0x00000009ff077e24 */ /* 0x004fc4000f8e00ff */
[----:B------:R-:W-:Y:S02]  /*15200*/  IMAD.U32 R10, RZ, RZ, UR4 ;  /* 0x00000004ff0a7e24 */ /* 0x000fe4000f8e00ff */
[----:B------:R-:W-:Y:S02]  /*15210*/  IMAD.U32 R11, RZ, RZ, UR5 ;  /* 0x00000005ff0b7e24 */ /* 0x000fe4000f8e00ff */
[----:B------:R-:W-:Y:S02]  /*15220*/  IMAD.MOV.U32 R8, RZ, RZ, 0x70 ;  /* 0x00000070ff087424 */ /* 0x000fe400078e00ff */
[----:B------:R-:W-:Y:S02]  /*15230*/  IMAD.MOV.U32 R12, RZ, RZ, 0x1 ;  /* 0x00000001ff0c7424 */ /* 0x000fe400078e00ff */
[----:B------:R-:W-:-:S07]  /*15240*/  IMAD.MOV.U32 R13, RZ, RZ, RZ ;  /* 0x000000ffff0d7224 */ /* 0x000fce00078e00ff */
[----:B------:R-:W-:-:S07]  /*15250*/  LEPC R20, `(.L_x_1363) ;  /* 0x000000001014794e */ /* 0x000fce0000000000 */
[----:B0-----:R-:W-:Y:S05]  /*15260*/  CALL.ABS.NOINC R2 ;  /* 0x0000000002007343 */ /* 0x001fea0003c00000 */
.L_x_1363:
[----:B------:R-:W-:Y:S05]  /*15270*/  BSYNC B6 ;  /* 0x0000000000067941 */ /* 0x000fea0003800000 */
.L_x_1362:
[----:B------:R-:W3:Y:S01]  /*15280*/  LDL.LU.64 R20, [R1+0x10] ;  /* 0x0000100001147983 */ /* 0x000ee20000300a00 */
[----:B------:R-:W1:Y:S01]  /*15290*/  LDC R0, c[0x0][0x448] ;  /* 0x00011200ff007b82 */ /* 0x000e620000000800 */
[----:B------:R-:W-:Y:S01]  /*152a0*/  LOP3.LUT P6, RZ, R16, 0x80, RZ, 0xc0, !PT ;  /* 0x0000008010ff7812 */ /* 0x000fe200078cc0ff */
[----:B------:R-:W-:Y:S01]  /*152b0*/  ULDC.64 UR4, c[0x0][0x2d8] ;  /* 0x0000b60000047ab9 */ /* 0x000fe20000000a00 */
[----:B------:R-:W4:Y:S01]  /*152c0*/  S2R R2, SR_TID.X ;  /* 0x0000000000027919 */ /* 0x000f220000002100 */
[----:B0-----:R-:W-:-:S04]  /*152d0*/  SHF.R.S32.HI R5, RZ, 0x1f, R27 ;  /* 0x0000001fff057819 */ /* 0x001fc8000001141b */
[----:B------:R-:W-:Y:S02]  /*152e0*/  SEL R6, R5, RZ, !P6 ;  /* 0x000000ff05067207 */ /* 0x000fe40007000000 */
[----:B------:R-:W-:Y:S02]  /*152f0*/  SEL R5, R27, RZ, !P6 ;  /* 0x000000ff1b057207 */ /* 0x000fe40007000000 */
[----:B-1----:R-:W-:Y:S02]  /*15300*/  ISETP.NE.AND P5, PT, R0, 0x1, PT ;  /* 0x000000010000780c */ /* 0x002fe40003fa5270 */
[----:B------:R-:W0:Y:S01]  /*15310*/  S2R R0, SR_TID.X ;  /* 0x0000000000007919 */ /* 0x000e220000002100 */
[----:B----4-:R-:W-:-:S10]  /*15320*/  LOP3.LUT R2, R2, 0x7f, RZ, 0xc0, !PT ;  /* 0x0000007f02027812 */ /* 0x010fd400078ec0ff */
[----:B------:R-:W1:Y:S01]  /*15330*/  @P5 LDC R3, c[0x0][0x44c] ;  /* 0x00011300ff035b82 */ /* 0x000e620000000800 */
[----:B------:R-:W-:Y:S01]  /*15340*/  SHF.R.U32.HI R2, RZ, 0x3, R2 ;  /* 0x00000003ff027819 */ /* 0x000fe20000011602 */
[----:B0-----:R-:W-:-:S05]  /*15350*/  IMAD.SHL.U32 R0, R0, 0x10, RZ ;  /* 0x0000001000007824 */ /* 0x001fca00078e00ff */
[----:B------:R-:W-:Y:S02]  /*15360*/  LOP3.LUT R0, R2, 0x70, R0, 0xf8, !PT ;  /* 0x0000007002007812 */ /* 0x000fe400078ef800 */
[----:B------:R-:W0:Y:S03]  /*15370*/  @P5 LDC R2, c[0x0][0x450] ;  /* 0x00011400ff025b82 */ /* 0x000e260000000800 */
[----:B------:R-:W-:-:S04]  /*15380*/  IMAD.IADD R0, R0, 0x1, R25 ;  /* 0x0000000100007824 */ /* 0x000fc800078e0219 */
[----:B-1----:R-:W-:-:S04]  /*15390*/  @P5 IMAD.HI.U32 R3, R0, R3, RZ ;  /* 0x0000000300035227 */ /* 0x002fc800078e00ff */
[----:B------:R-:W-:Y:S01]  /*153a0*/  IMAD.MOV.U32 R4, RZ, RZ, R0 ;  /* 0x000000ffff047224 */ /* 0x000fe200078e0000 */
[----:B0-----:R-:W-:Y:S01]  /*153b0*/  @P5 SHF.R.U32.HI R4, RZ, R2, R3 ;  /* 0x00000002ff045219 */ /* 0x001fe20000011603 */
[----:B------:R-:W-:Y:S02]  /*153c0*/  IMAD.MOV.U32 R3, RZ, RZ, R35 ;  /* 0x000000ffff037224 */ /* 0x000fe400078e0023 */
[----:B---3--:R-:W-:Y:S02]  /*153d0*/  IMAD.MOV.U32 R2, RZ, RZ, R20 ;  /* 0x000000ffff027224 */ /* 0x008fe400078e0014 */
[----:B------:R-:W0:Y:S02]  /*153e0*/  S2R R20, SR_TID.X ;  /* 0x0000000000147919 */ /* 0x000e240000002100 */
[----:B------:R-:W-:-:S04]  /*153f0*/  IMAD.WIDE.U32 R2, R26, UR4, R2 ;  /* 0x000000041a027c25 */ /* 0x000fc8000f8e0002 */
[----:B------:R-:W-:Y:S01]  /*15400*/  IMAD R3, R26, UR5, R3 ;  /* 0x000000051a037c24 */ /* 0x000fe2000f8e0203 */
[----:B------:R-:W-:Y:S02]  /*15410*/  ULDC.64 UR4, c[0x0][0x2e0] ;  /* 0x0000b80000047ab9 */ /* 0x000fe40000000a00 */
[----:B------:R-:W-:Y:S02]  /*15420*/  IMAD R6, R6, UR4, RZ ;  /* 0x0000000406067c24 */ /* 0x000fe4000f8e02ff */
[----:B------:R-:W-:-:S04]  /*15430*/  IMAD.WIDE.U32 R2, R5, UR4, R2 ;  /* 0x0000000405027c25 */ /* 0x000fc8000f8e0002 */
[----:B------:R-:W-:Y:S01]  /*15440*/  IMAD R5, R5, UR5, R6 ;  /* 0x0000000505057c24 */ /* 0x000fe2000f8e0206 */
[----:B------:R-:W-:Y:S01]  /*15450*/  ULDC.64 UR4, c[0x0][0x2d0] ;  /* 0x0000b40000047ab9 */ /* 0x000fe20000000a00 */
[----:B------:R-:W-:Y:S02]  /*15460*/  IMAD.MOV R6, RZ, RZ, -R4 ;  /* 0x000000ffff067224 */ /* 0x000fe400078e0a04 */
[----:B------:R-:W-:Y:S02]  /*15470*/  IMAD.IADD R3, R3, 0x1, R5 ;  /* 0x0000000103037824 */ /* 0x000fe400078e0205 */
[----:B------:R-:W1:Y:S01]  /*15480*/  LDC R5, c[0x0][0x448] ;  /* 0x00011200ff057b82 */ /* 0x000e620000000800 */
[----:B------:R-:W-:Y:S01]  /*15490*/  IMAD.WIDE.U32 R2, R4, UR4, R2 ;  /* 0x0000000404027c25 */ /* 0x000fe2000f8e0002 */
[----:B0-----:R-:W-:-:S04]  /*154a0*/  LOP3.LUT R20, R20, 0x7f, RZ, 0xc0, !PT ;  /* 0x0000007f14147812 */ /* 0x001fc800078ec0ff */
[----:B------:R-:W-:Y:S01]  /*154b0*/  SHF.R.U32.HI R8, RZ, 0x3, R20 ;  /* 0x00000003ff087819 */ /* 0x000fe20000011614 */
[----:B-1----:R-:W-:Y:S01]  /*154c0*/  IMAD R0, R5, R6, R0 ;  /* 0x0000000605007224 */ /* 0x002fe200078e0200 */
[----:B------:R-:W-:-:S05]  /*154d0*/  SHF.R.S32.HI R6, RZ, 0x1f, R4 ;  /* 0x0000001fff067819 */ /* 0x000fca0000011404 */
[----:B--2---:R-:W-:-:S04]  /*154e0*/  IMAD R7, R6, UR4, RZ ;  /* 0x0000000406077c24 */ /* 0x004fc8000f8e02ff */
        /* <DEDUP_REMOVED lines=17> */
[----:B------:R-:W0:Y:S01]  /*15600*/  SHFL.IDX PT, R14, R0, RZ, 0x181f ;  /* 0x00181fff000e7589 */ /* 0x000e2200000e0000 */
[----:B------:R-:W-:Y:S02]  /*15610*/  IMAD R29, R29, R5, RZ ;  /* 0x000000051d1d7224 */ /* 0x000fe400078e02ff */
[----:B------:R-:W-:Y:S01]  /*15620*/  IMAD.IADD R25, R8, 0x1, R25 ;  /* 0x0000000108197824 */ /* 0x000fe200078e0219 */
[----:B------:R-:W1:Y:S03]  /*15630*/  SHFL.IDX PT, R2, R4, RZ, 0x181f ;  /* 0x00181fff04027589 */ /* 0x000e6600000e0000 */
[C---:B------:R-:W-:Y:S01]  /*15640*/  VIADD R6, R25.reuse, 0x10 ;  /* 0x0000001019067836 */ /* 0x040fe20000000000 */
[----:B------:R-:W-:-:S13]  /*15650*/  ISETP.GE.AND P1, PT, R25, R29, PT ;  /* 0x0000001d1900720c */ /* 0x000fda0003f26270 */
[----:B0-----:R-:W-:-:S05]  /*15660*/  @!P1 LEA R14, P4, R31, R14, 0x1 ;  /* 0x0000000e1f0e9211 */ /* 0x001fca00078808ff */
[----:B-1----:R-:W-:Y:S02]  /*15670*/  @!P1 IMAD.X R3, RZ, RZ, R2, P4 ;  /* 0x000000ffff039224 */ /* 0x002fe400020e0602 */
[----:B------:R-:W-:Y:S02]  /*15680*/  @!P1 IMAD.MOV.U32 R2, RZ, RZ, R14 ;  /* 0x000000ffff029224 */ /* 0x000fe400078e000e */
[----:B------:R-:W0:Y:S04]  /*15690*/  SHFL.IDX PT, R14, R0, 0x1, 0x181f ;  /* 0x00381f00000e7f89 */ /* 0x000e2800000e0000 */
[----:B------:R-:W-:Y:S04]  /*156a0*/  @!P1 LDGSTS.E.BYPASS.LTC128B.128 [R36+0x12400], desc[UR36][R2.64], !P3 ;  /* 0x1240000002249fae */ /* 0x000fe8000d901d64 */
[----:B------:R-:W-:Y:S04]  /*156b0*/  @!P1 LDGSTS.E.BYPASS.LTC128B.128 [R36+0x16400], desc[UR36][R2.64+0x80], !P2 ;  /* 0x1640008002249fae */ /* 0x000fe8000d101d64 */
[----:B------:R1:W-:Y:S01]  /*156c0*/  @!P1 LDGSTS.E.BYPASS.LTC128B.128 [R36+0x1a400], desc[UR36][R2.64+0x100], !P0 ;  /* 0x1a40010002249fae */ /* 0x0003e2000c101d64 */
[----:B------:R-:W-:Y:S01]  /*156d0*/  ISETP.GE.AND P1, PT, R6, R29, PT ;  /* 0x0000001d0600720c */ /* 0x000fe20003f26270 */
[----:B------:R-:W-:-:S02]  /*156e0*/  VIADD R6, R25, 0x20 ;  /* 0x0000002019067836 */ /* 0x000fc40000000000 */
[----:B-1----:R-:W1:Y:S10]  /*156f0*/  SHFL.IDX PT, R2, R4, 0x1, 0x181f ;  /* 0x00381f0004027f89 */ /* 0x002e7400000e0000 */
[----:B0-----:R-:W-:-:S05]  /*15700*/  @!P1 LEA R14, P4, R31, R14, 0x1 ;  /* 0x0000000e1f0e9211 */ /* 0x001fca00078808ff */
[----:B-1----:R-:W-:Y:S02]  /*15710*/  @!P1 IMAD.X R5, RZ, RZ, R2, P4 ;  /* 0x000000ffff059224 */ /* 0x002fe400020e0602 */
[----:B------:R-:W-:Y:S02]  /*15720*/  @!P1 IMAD.MOV.U32 R2, RZ, RZ, R14 ;  /* 0x000000ffff029224 */ /* 0x000fe400078e000e */
[----:B------:R-:W-:Y:S01]  /*15730*/  @!P1 IMAD.MOV.U32 R3, RZ, RZ, R5 ;  /* 0x000000ffff039224 */ /* 0x000fe200078e0005 */
        /* <DEDUP_REMOVED lines=59> */
.L_x_1455:
        /* <DEDUP_REMOVED lines=12> */
.L_x_1366:
[----:B------:R-:W-:Y:S05]  /*15bb0*/  BSYNC B0 ;  /* 0x0000000000007941 */ /* 0x000fea0003800000 */
.L_x_1365:
[----:B------:R-:W-:Y:S01]  /*15bc0*/  NOP ;  /* 0x0000000000007918 */ /* 0x000fe20000000000 */
[----:B------:R-:W-:-:S13]  /*15bd0*/  PLOP3.LUT P0, PT, PT, PT, PT, 0x80, 0x0 ;  /* 0x000000000000781c */ /* 0x000fda0003f0f070 */
.L_x_1367:
        /* <DEDUP_REMOVED lines=10> */
[----:B------:R0:W-:Y:S01]  /*15c80*/  STL [R1+0x1c], R3 ;  /* 0x00001c0301007387 */ /* 0x0001e20000100800 */
[----:B------:R-:W-:-:S04]  /*15c90*/  LEA.HI R0, R3, R3, RZ, 0x1 ;  /* 0x0000000303007211 */ /* 0x000fc800078f08ff */
[----:B------:R-:W-:-:S05]  /*15ca0*/  LOP3.LUT R0, R0, 0xfffffffe, RZ, 0xc0, !PT ;  /* 0xfffffffe00007812 */ /* 0x000fca00078ec0ff */
[----:B------:R-:W-:-:S05]  /*15cb0*/  IMAD.IADD R0, R3, 0x1, -R0 ;  /* 0x0000000103007824 */ /* 0x000fca00078e0a00 */
[----:B------:R-:W-:Y:S01]  /*15cc0*/  SHF.L.U32 R0, R0, 0x1f, RZ ;  /* 0x0000001f00007819 */ /* 0x000fe200000006ff */
[----:B------:R-:W-:Y:S01]  /*15cd0*/  NOP ;  /* 0x0000000000007918 */ /* 0x000fe20000000000 */
[----:B------:R0:W-:Y:S01]  /*15ce0*/  SYNCS.ARRIVE.TRANS64.A1T0 RZ, [R17+URZ+0x30800], RZ ;  /* 0x030800ff11ff79a7 */ /* 0x0001e2000810003f */
[----:B------:R-:W-:Y:S01]  /*15cf0*/  BSSY B0, `(.L_x_1368) ;  /* 0x0000003000007945 */ /* 0x000fe20003800000 */
[----:B------:R-:W1:Y:S03]  /*15d00*/  SYNCS.PHASECHK.TRANS64.TRYWAIT P0, [R17+URZ+0x30820], R0 ;  /* 0x03082000110075a7 */ /* 0x000e66000800017f */
[----:B01----:R-:W-:Y:S05]  /*15d10*/  @!P0 BRA `(.L_x_1369) ;  /* 0x0000004000e88947 */ /* 0x003fea0003800000 */
.L_x_1456:
[----:B------:R-:W-:Y:S05]  /*15d20*/  BSYNC B0 ;  /* 0x0000000000007941 */ /* 0x000fea0003800000 */
.L_x_1368:
[----:B------:R-:W3:Y:S01]  /*15d30*/  LDL R2, [R1] ;  /* 0x0000000001027983 */ /* 0x000ee20000100800 */
[----:B------:R-:W-:Y:S01]  /*15d40*/  BSSY B0, `(.L_x_1370) ;  /* 0x0000104000007945 */ /* 0x000fe20003800000 */
[----:B---3--:R-:W-:-:S13]  /*15d50*/  ISETP.GE.AND P0, PT, R8, R2, PT ;  /* 0x000000020800720c */ /* 0x008fda0003f06270 */
[----:B------:R-:W-:Y:S05]  /*15d60*/  @!P0 BRA `(.L_x_1371) ;  /* 0x0000001000048947 */ /* 0x000fea0003800000 */
[----:B------:R-:W-:Y:S01]  /*15d70*/  ULDC UR4, c[0x0][0x2f4] ;  /* 0x0000bd0000047ab9 */ /* 0x000fe20000000800 */
[----:B------:R-:W-:Y:S01]  /*15d80*/  IMAD.MOV.U32 R10, RZ, RZ, R23 ;  /* 0x000000ffff0a7224 */ /* 0x000fe200078e0017 */
[----:B------:R-:W-:Y:S01]  /*15d90*/  ISETP.GE.AND P3, PT, R31, UR4, PT ;  /* 0x000000041f007c0c */ /* 0x000fe2000bf66270 */
[----:B------:R-:W-:Y:S01]  /*15da0*/  IMAD.MOV.U32 R20, RZ, RZ, R28 ;  /* 0x000000ffff147224 */ /* 0x000fe200078e001c */
[----:B------:R-:W-:Y:S01]  /*15db0*/  ISETP.GE.AND P2, PT, R33, UR4, PT ;  /* 0x0000000421007c0c */ /* 0x000fe2000bf46270 */
[----:B------:R-:W-:Y:S01]  /*15dc0*/  IMAD.MOV.U32 R29, RZ, RZ, R22 ;  /* 0x000000ffff1d7224 */ /* 0x000fe200078e0016 */
[----:B------:R-:W-:-:S13]  /*15dd0*/  ISETP.GE.AND P1, PT, R32, UR4, PT ;  /* 0x0000000420007c0c */ /* 0x000fda000bf26270 */
.L_x_1384:
[----:B------:R-:W3:Y:S04]  /*15de0*/  LDL R5, [R1+0x4] ;  /* 0x0000040001057983 */ /* 0x000ee80000100800 */
[----:B------:R-:W4:Y:S01]  /*15df0*/  LDL R12, [R1+0x8] ;  /* 0x00000800010c7983 */ /* 0x000f220000100800 */
[----:B0-----:R-:W0:Y:S01]  /*15e00*/  S2R R0, SR_TID.X ;  /* 0x0000000000007919 */ /* 0x001e220000002100 */
[----:B------:R-:W1:Y:S01]  /*15e10*/  S2R R4, SR_TID.X ;  /* 0x0000000000047919 */ /* 0x000e620000002100 */
[----:B0-----:R-:W-:-:S04]  /*15e20*/  LOP3.LUT R0, R0, 0x7f, RZ, 0xc0, !PT ;  /* 0x0000007f00007812 */ /* 0x001fc800078ec0ff */
[----:B------:R-:W-:Y:S02]  /*15e30*/  SHF.R.U32.HI R3, RZ, 0x3, R0 ;  /* 0x00000003ff037819 */ /* 0x000fe40000011600 */
[----:B------:R-:W0:Y:S01]  /*15e40*/  LDC R0, c[0x0][0x430] ;  /* 0x00010c00ff007b82 */ /* 0x000e220000000800 */
[----:B-1----:R-:W-:-:S05]  /*15e50*/  IMAD.SHL.U32 R4, R4, 0x10, RZ ;  /* 0x0000001004047824 */ /* 0x002fca00078e00ff */
        /* <DEDUP_REMOVED lines=8> */
[----:B------:R-:W3:Y:S01]  /*15ee0*/  @!P5 LDC.64 R4, c[0x0][0x418] ;  /* 0x00010600ff04db82 */ /* 0x000ee20000000a00 */
        /* <DEDUP_REMOVED lines=9> */
[----:B---3--:R-:W-:Y:S01]  /*15f80*/  @!P5 LEA R4, P0, R2, R4, 0x2 ;  /* 0x000000040204d211 */ /* 0x008fe200078010ff */
        /* <DEDUP_REMOVED lines=16> */
.L_x_1372:
[----:B------:R-:W-:Y:S01]  /*16090*/  IMAD R6, R23, 0x8, R17 ;  /* 0x0000000817067824 */ /* 0x000fe200078e0211 */
[----:B------:R-:W-:Y:S01]  /*160a0*/  SHF.L.U32 R3, R28, 0x1f, RZ ;  /* 0x0000001f1c037819 */ /* 0x000fe200000006ff */
[----:B------:R-:W-:Y:S03]  /*160b0*/  BSSY B1, `(.L_x_1373) ;  /* 0x0000003000017945 */ /* 0x000fe60003800000 */
[----:B------:R-:W0:Y:S02]  /*160c0*/  SYNCS.PHASECHK.TRANS64.TRYWAIT P0, [R6+URZ+0x30840], R3 ;  /* 0x03084003060075a7 */ /* 0x000e24000800017f */
[----:B0-----:R-:W-:Y:S05]  /*160d0*/  @!P0 BRA `(.L_x_1374) ;  /* 0x00000040000c8947 */ /* 0x001fea0003800000 */
.L_x_1457:
[----:B------:R-:W-:Y:S05]  /*160e0*/  BSYNC B1 ;  /* 0x0000000000017941 */ /* 0x000fea0003800000 */
.L_x_1373:
        /* <DEDUP_REMOVED lines=62> */
[----:B-1-3--:R0:W3:Y:S02]  /*164d0*/  SHFL.IDX PT, R2, R7, 0x5, 0x181f ;  /* 0x00b81f0007027f89 */ /* 0x00a0e400000e0000 */
.L_x_1471:
[----:B------:R-:W-:Y:S02]  /*164e0*/  LOP3.LUT P6, RZ, R16, 0x4, RZ, 0xc0, !PT ;  /* 0x0000000410ff7812 */ /* 0x000fe400078cc0ff */
[----:B---3--:R-:W-:-:S05]  /*164f0*/  IADD3 R2, P0, R2, R4, RZ ;  /* 0x0000000402027210 */ /* 0x008fca0007f1e0ff */
        /* <DEDUP_REMOVED lines=9> */
.L_x_1376:
        /* <DEDUP_REMOVED lines=10> */
.L_x_1377:
[----:B------:R3:W-:Y:S01]  /*16630*/  SYNCS.ARRIVE.TRANS64.A1T0 RZ, [R6+URZ+0x30830], RZ ;  /* 0x030830ff06ff79a7 */ /* 0x0007e2000810003f */
[----:B------:R-:W-:Y:S05]  /*16640*/  @!P5 BRA `(.L_x_1378) ;  /* 0x000000000004d947 */ /* 0x000fea0003800000 */
[----:B------:R-:W-:Y:S01]  /*16650*/  BPT.TRAP 0x1 ;  /* 0x000000040000795c */ /* 0x000fe20000300000 */
.L_x_1378:
[----:B-1----:R-:W-:Y:S01]  /*16660*/  SHF.L.U32 R2, R20, 0x1f, RZ ;  /* 0x0000001f14027819 */ /* 0x002fe200000006ff */
[----:B---3--:R-:W-:Y:S01]  /*16670*/  IMAD R6, R10, 0x8, R17 ;  /* 0x000000080a067824 */ /* 0x008fe200078e0211 */
[----:B------:R-:W-:Y:S01]  /*16680*/  BSSY B1, `(.L_x_1379) ;  /* 0x0000004000017945 */ /* 0x000fe20003800000 */
[----:B0-----:R-:W-:Y:S02]  /*16690*/  IMAD R7, R29, -0x60, R37 ;  /* 0xffffffa01d077824 */ /* 0x001fe400078e0225 */
[----:B------:R-:W0:Y:S02]  /*166a0*/  SYNCS.PHASECHK.TRANS64.TRYWAIT P0, [R6+URZ+0x30860], R2 ;  /* 0x03086002060075a7 */ /* 0x000e24000800017f */
[----:B0-----:R-:W-:Y:S05]  /*166b0*/  @!P0 BRA `(.L_x_1380) ;  /* 0x0000004000888947 */ /* 0x001fea0003800000 */
.L_x_1472:
[----:B------:R-:W-:Y:S05]  /*166c0*/  BSYNC B1 ;  /* 0x0000000000017941 */ /* 0x000fea0003800000 */
.L_x_1379:
        /* <DEDUP_REMOVED lines=10> */
[----:B--2---:R-:W-:Y:S01]  /*16770*/  SHFL.IDX PT, R14, R18, 0x5, 0x181f ;  /* 0x00b81f00120e7f89 */ /* 0x004fe200000e0000 */
        /* <DEDUP_REMOVED lines=49> */
.L_x_1486:
        /* <DEDUP_REMOVED lines=29> */
.L_x_1382:
        /* <DEDUP_REMOVED lines=10> */
.L_x_1383:
[----:B------:R-:W2:Y:S01]  /*16d00*/  LDL R0, [R1] ;  /* 0x0000000001007983 */ /* 0x000ea20000100800 */
[----:B------:R1:W-:Y:S01]  /*16d10*/  SYNCS.ARRIVE.TRANS64.A1T0 RZ, [R6+URZ+0x30850], RZ ;  /* 0x030850ff06ff79a7 */ /* 0x0003e2000810003f */
[C---:B------:R-:W-:Y:S02]  /*16d20*/  VIADD R8, R22.reuse, 0xffffffff ;  /* 0xffffffff16087836 */ /* 0x040fe40000000000 */
[----:B------:R-:W-:Y:S02]  /*16d30*/  IMAD.MOV.U32 R10, RZ, RZ, R23 ;  /* 0x000000ffff0a7224 */ /* 0x000fe400078e0017 */
[----:B------:R-:W-:Y:S02]  /*16d40*/  IMAD.MOV.U32 R20, RZ, RZ, R28 ;  /* 0x000000ffff147224 */ /* 0x000fe400078e001c */
[----:B------:R-:W-:Y:S01]  /*16d50*/  IMAD.MOV.U32 R29, RZ, RZ, R22 ;  /* 0x000000ffff1d7224 */ /* 0x000fe200078e0016 */
[----:B--2---:R-:W-:-:S13]  /*16d60*/  ISETP.GT.AND P0, PT, R22, R0, PT ;  /* 0x000000001600720c */ /* 0x004fda0003f04270 */
[----:B-1----:R-:W-:Y:S05]  /*16d70*/  @P0 BRA `(.L_x_1384) ;  /* 0xfffffff000180947 */ /* 0x002fea000383ffff */
.L_x_1371:
[----:B------:R-:W-:Y:S05]  /*16d80*/  BSYNC B0 ;  /* 0x0000000000007941 */ /* 0x000fea0003800000 */
.L_x_1370:
[----:B0-----:R-:W0:Y:S01]  /*16d90*/  S2R R0, SR_TID.X ;  /* 0x0000000000007919 */ /* 0x001e220000002100 */
[----:B------:R-:W-:Y:S01]  /*16da0*/  BSSY B0, `(.L_x_1385) ;  /* 0x0000010000007945 */ /* 0x000fe20003800000 */
[----:B0-----:R-:W-:-:S04]  /*16db0*/  LOP3.LUT R0, R0, 0x7f, RZ, 0xc0, !PT ;  /* 0x0000007f00007812 */ /* 0x001fc800078ec0ff */
[----:B------:R-:W-:-:S13]  /*16dc0*/  ISETP.NE.AND P0, PT, R0, RZ, PT ;  /* 0x000000ff0000720c */ /* 0x000fda0003f05270 */
[----:B------:R-:W-:Y:S05]  /*16dd0*/  @P0 BRA `(.L_x_1386) ;  /* 0x0000000000300947 */ /* 0x000fea0003800000 */
[----:B------:R-:W0:Y:S01]  /*16de0*/  S2R R5, SR_LANEID ;  /* 0x0000000000057919 */ /* 0x000e220000000000 */
[----:B------:R-:W-:Y:S01]  /*16df0*/  VOTEU.ANY UR4, UPT, PT ;  /* 0x0000000000047886 */ /* 0x000fe200038e0100 */
[----:B------:R-:W1:Y:S01]  /*16e00*/  LDC.64 R2, c[0x0][0xc60] ;  /* 0x00031800ff027b82 */ /* 0x000e620000000a00 */
[----:B------:R-:W0:Y:S02]  /*16e10*/  FLO.U32 R0, UR4 ;  /* 0x0000000400007d00 */ /* 0x000e2400080e0000 */
[----:B0-----:R-:W-:-:S06]  /*16e20*/  ISETP.EQ.U32.AND P0, PT, R0, R5, PT ;  /* 0x000000050000720c */ /* 0x001fcc0003f02070 */
[----:B------:R-:W1:Y:S07]  /*16e30*/  POPC R5, UR4 ;  /* 0x0000000400057d09 */ /* 0x000e6e0008000000 */
[----:B-1----:R-:W3:Y:S01]  /*16e40*/  @P0 ATOMG.E.ADD.STRONG.GPU PT, R3, desc[UR36][R2.64], R5 ;  /* 0x00000005020309a8 */ /* 0x002ee200081ee1e4 */
[----:B------:R-:W0:Y:S02]  /*16e50*/  S2R R4, SR_LTMASK ;  /* 0x0000000000047919 */ /* 0x000e240000003900 */
[----:B0-----:R-:W-:-:S04]  /*16e60*/  LOP3.LUT R4, R4, UR4, RZ, 0xc0, !PT ;  /* 0x0000000404047c12 */ /* 0x001fc8000f8ec0ff */
[----:B------:R-:W0:Y:S01]  /*16e70*/  POPC R7, R4 ;  /* 0x0000000400077309 */ /* 0x000e220000000000 */
[----:B---3--:R-:W0:Y:S02]  /*16e80*/  SHFL.IDX PT, R0, R3, R0, 0x1f ;  /* 0x00001f0003007589 */ /* 0x008e2400000e0000 */
[----:B0-----:R-:W-:-:S07]  /*16e90*/  IADD3 R24, R0, UR39, R7 ;  /* 0x0000002700187c10 */ /* 0x001fce000fffe007 */
.L_x_1386:
[----:B------:R-:W-:Y:S05]  /*16ea0*/  BSYNC B0 ;  /* 0x0000000000007941 */ /* 0x000fea0003800000 */
.L_x_1385:
[----:B------:R-:W-:-:S13]  /*16eb0*/  LOP3.LUT P0, RZ, R16, 0x10, RZ, 0xc0, !PT ;  /* 0x0000001010ff7812 */ /* 0x000fda000780c0ff */
[----:B------:R-:W-:Y:S05]  /*16ec0*/  @!P0 BRA `(.L_x_1387) ;  /* 0x0000000000048947 */ /* 0x000fea0003800000 */
[----:B------:R-:W-:Y:S01]  /*16ed0*/  BPT.TRAP 0x1 ;  /* 0x000000040000795c */ /* 0x000fe20000300000 */
.L_x_1387:
[----:B------:R-:W-:Y:S01]  /*16ee0*/  IMAD R0, R23, 0x8, R17 ;  /* 0x0000000817007824 */ /* 0x000fe200078e0211 */
[----:B------:R-:W-:Y:S01]  /*16ef0*/  SHF.L.U32 R3, R28, 0x1f, RZ ;  /* 0x0000001f1c037819 */ /* 0x000fe200000006ff */
[----:B------:R-:W-:Y:S01]  /*16f00*/  BSSY B0, `(.L_x_1388) ;  /* 0x0000004000007945 */ /* 0x000fe20003800000 */
[----:B------:R-:W-:Y:S02]  /*16f10*/  IMAD R6, R22, -0x60, R37 ;  /* 0xffffffa016067824 */ /* 0x000fe400078e0225 */
[----:B------:R-:W0:Y:S02]  /*16f20*/  SYNCS.PHASECHK.TRANS64.TRYWAIT P0, [R0+URZ+0x30860], R3 ;  /* 0x03086003000075a7 */ /* 0x000e24000800017f */
[----:B0-----:R-:W-:Y:S05]  /*16f30*/  @!P0 BRA `(.L_x_1389) ;  /* 0x00000040008c8947 */ /* 0x001fea0003800000 */
.L_x_1487:
[----:B------:R-:W-:Y:S05]  /*16f40*/  BSYNC B0 ;  /* 0x0000000000007941 */ /* 0x000fea0003800000 */
.L_x_1388:
        /* <DEDUP_REMOVED lines=65> */
.L_x_1501:
        /* <DEDUP_REMOVED lines=13> */
.L_x_1391:
        /* <DEDUP_REMOVED lines=10> */
.L_x_1392:
[----:B------:R1:W-:Y:S01]  /*174d0*/  SYNCS.ARRIVE.TRANS64.A1T0 RZ, [R0+URZ+0x30850], RZ ;  /* 0x030850ff00ff79a7 */ /* 0x0003e2000810003f */
[----:B------:R-:W-:-:S05]  /*174e0*/  VIADD R23, R23, 0x1 ;  /* 0x0000000117177836 */ /* 0x000fca0000000000 */
[----:B------:R-:W-:-:S04]  /*174f0*/  ISETP.NE.AND P0, PT, R23, 0x2, PT ;  /* 0x000000021700780c */ /* 0x000fc80003f05270 */
[----:B0-----:R-:W-:Y:S02]  /*17500*/  SEL R3, RZ, 0x1, P0 ;  /* 0x00000001ff037807 */ /* 0x001fe40000000000 */
[----:B------:R-:W-:Y:S02]  /*17510*/  SEL R23, R23, RZ, P0 ;  /* 0x000000ff17177207 */ /* 0x000fe40000000000 */
[----:B-1----:R-:W-:-:S07]  /*17520*/  LOP3.LUT R28, R28, R3, RZ, 0x3c, !PT ;  /* 0x000000031c1c7212 */ /* 0x002fce00078e3cff */
.L_x_1349:
[----:B------:R-:W-:Y:S05]  /*17530*/  BSYNC B7 ;  /* 0x0000000000077941 */ /* 0x000fea0003800000 */
.L_x_1347:
        /* <DEDUP_REMOVED lines=11> */
.L_x_1393:
        /* <DEDUP_REMOVED lines=22> */
[----:B--2---:R-:W-:-:S02]  /*17750*/  @!P1 IMAD.MOV.U32 R25, RZ, RZ, R4 ;  /* 0x000000ffff199224 */ /* 0x004fc400078e0004 */
        /* <DEDUP_REMOVED lines=20> */
.L_x_1511:
[----:B------:R-:W-:Y:S02]  /*178a0*/  ULDC UR4, c[0x0][0xc38] ;  /* 0x00030e0000047ab9 */ /* 0x000fe40000000800 */
[----:B------:R-:W-:-:S04]  /*178b0*/  IMAD.U32 R5, RZ, RZ, UR4 ;  /* 0x00000004ff057e24 */ /* 0x000fc8000f8e00ff */
[----:B-1----:R-:W-:-:S04]  /*178c0*/  IMAD R14, R14, R5, RZ ;  /* 0x000000050e0e7224 */ /* 0x002fc800078e02ff */
[----:B------:R-:W-:-:S05]  /*178d0*/  IMAD.IADD R7, R7, 0x1, R14 ;  /* 0x0000000107077824 */ /* 0x000fca00078e020e */
[----:B------:R-:W-:-:S13]  /*178e0*/  ISETP.GT.AND P6, PT, R7, R0, PT ;  /* 0x000000000700720c */ /* 0x000fda0003fc4270 */
[----:B------:R-:W-:Y:S05]  /*178f0*/  @P6 BRA `(.L_x_1396) ;  /* 0x0000000000a46947 */ /* 0x000fea0003800000 */
.L_x_1399:
        /* <DEDUP_REMOVED lines=34> */
[----:B------:R0:W1:Y:S02]  /*17b20*/  SHFL.IDX PT, R14, R2, 0x1f, 0x1f ;  /* 0x03e01f00020e7f89 */ /* 0x00006400000e0000 */
.L_x_1519:
[----:B------:R-:W-:Y:S02]  /*17b30*/  ULDC UR4, c[0x0][0xc38] ;  /* 0x00030e0000047ab9 */ /* 0x000fe40000000800 */
[----:B------:R-:W-:-:S04]  /*17b40*/  IMAD.U32 R5, RZ, RZ, UR4 ;  /* 0x00000004ff057e24 */ /* 0x000fc8000f8e00ff */
[----:B-1----:R-:W-:-:S04]  /*17b50*/  IMAD R14, R14, R5, RZ ;  /* 0x000000050e0e7224 */ /* 0x002fc800078e02ff */
[----:B------:R-:W-:-:S05]  /*17b60*/  IMAD.IADD R7, R14, 0x1, R7 ;  /* 0x000000010e077824 */ /* 0x000fca00078e0207 */
[----:B------:R-:W-:-:S13]  /*17b70*/  ISETP.GT.AND P6, PT, R7, R0, PT ;  /* 0x000000000700720c */ /* 0x000fda0003fc4270 */
[----:B------:R-:W-:Y:S05]  /*17b80*/  @!P6 BRA `(.L_x_1399) ;  /* 0xfffffffc005ce947 */ /* 0x000fea000383ffff */
.L_x_1396:
[----:B------:R-:W-:Y:S01]  /*17b90*/  IMAD.IADD R7, R7, 0x1, -R14 ;  /* 0x0000000107077824 */ /* 0x000fe200078e0a0e */
[----:B------:R-:W-:-:S03]  /*17ba0*/  UMOV UR4, 0xffffffff ;  /* 0xffffffff00047882 */ /* 0x000fc60000000000 */
[----:B------:R-:W-:-:S05]  /*17bb0*/  IMAD R3, R2, R5, R7 ;  /* 0x0000000502037224 */ /* 0x000fca00078e0207 */
[----:B------:R-:W-:Y:S01]  /*17bc0*/  ISETP.GT.AND P6, PT, R3, R0, PT ;  /* 0x000000000300720c */ /* 0x000fe20003fc4270 */
[----:B------:R-:W-:-:S12]  /*17bd0*/  BRA.DIV UR4, `(.L_x_1400) ;  /* 0x0000004604707947 */ /* 0x000fd8000b800000 */
[----:B------:R-:W-:-:S04]  /*17be0*/  VOTE.ANY R3, PT, !P6 ;  /* 0x0000000000037806 */ /* 0x000fc800070e0100 */
[----:B------:R-:W1:Y:S02]  /*17bf0*/  POPC R12, R3 ;  /* 0x00000003000c7309 */ /* 0x000e640000000000 */
[----:B-1----:R1:W2:Y:S01]  /*17c00*/  SHFL.IDX PT, R25, R25, R12, 0x1f ;  /* 0x00001f0c19197589 */ /* 0x0022a200000e0000 */
[----:B------:R-:W-:-:S03]  /*17c10*/  IMAD.IADD R27, R12, 0x1, R27 ;  /* 0x000000010c1b7824 */ /* 0x000fc600078e021b */
[----:B------:R1:W3:Y:S04]  /*17c20*/  SHFL.IDX PT, R8, R8, R12, 0x1f ;  /* 0x00001f0c08087589 */ /* 0x0002e800000e0000 */
.L_x_1524:
[----:B------:R-:W-:-:S13]  /*17c30*/  ISETP.NE.AND P0, PT, R3, RZ, PT ;  /* 0x000000ff0300720c */ /* 0x000fda0003f05270 */
[----:B------:R-:W-:Y:S05]  /*17c40*/  @!P0 BRA `(.L_x_1401) ;  /* 0x0000000000108947 */ /* 0x000fea0003800000 */
[----:B------:R-:W-:Y:S01]  /*17c50*/  UMOV UR4, 0xffffffff ;  /* 0xffffffff00047882 */ /* 0x000fe20000000000 */
[----:B-1----:R-:W-:Y:S02]  /*17c60*/  VIADD R12, R12, 0xffffffff ;  /* 0xffffffff0c0c7836 */ /* 0x002fe40000000000 */
[----:B------:R-:W-:Y:S05]  /*17c70*/  BRA.DIV UR4, `(.L_x_1402) ;  /* 0x0000004604a47947 */ /* 0x000fea000b800000 */
[----:B------:R4:W1:Y:S02]  /*17c80*/  SHFL.IDX PT, R6, R2, R12, 0x1f ;  /* 0x00001f0c02067589 */ /* 0x00086400000e0000 */
.L_x_1401:
[----:B---3--:R-:W-:Y:S01]  /*17c90*/  ISETP.NE.AND P0, PT, R8, 0x1, PT ;  /* 0x000000010800780c */ /* 0x008fe20003f05270 */
[----:B-1----:R-:W-:-:S04]  /*17ca0*/  IMAD R24, R6, R5, R7 ;  /* 0x0000000506187224 */ /* 0x002fc800078e0207 */
[----:B------:R-:W-:-:S08]  /*17cb0*/  IMAD.IADD R0, R0, 0x1, -R24 ;  /* 0x0000000100007824 */ /* 0x000fd000078e0a18 */
[----:B------:R-:W-:Y:S05]  /*17cc0*/  @!P0 BRA `(.L_x_1403) ;  /* 0x0000000000dc8947 */ /* 0x000fea0003800000 */
[-C--:B--2---:R-:W-:Y:S02]  /*17cd0*/  IABS R5, R25.reuse ;  /* 0x0000001900057213 */ /* 0x084fe40000000000 */
[----:B------:R-:W-:Y:S02]  /*17ce0*/  IABS R4, R8 ;  /* 0x0000000800047213 */ /* 0x000fe40000000000 */
[----:B------:R-:W1:Y:S08]  /*17cf0*/  I2F.RP R6, R5 ;  /* 0x0000000500067306 */ /* 0x000e700000209400 */
[----:B------:R-:W2:Y:S08]  /*17d00*/  I2F.RP R7, R4 ;  /* 0x0000000400077306 */ /* 0x000eb00000209400 */
[----:B-1----:R-:W0:Y:S08]  /*17d10*/  MUFU.RCP R6, R6 ;  /* 0x0000000600067308 */ /* 0x002e300000001000 */
[----:B--2---:R-:W-:Y:S01]  /*17d20*/  MUFU.RCP R7, R7 ;  /* 0x0000000700077308 */ /* 0x004fe20000001000 */
[----:B0---4-:R-:W-:Y:S01]  /*17d30*/  VIADD R2, R6, 0xffffffe ;  /* 0x0ffffffe06027836 */ /* 0x011fe20000000000 */
[----:B------:R-:W-:-:S06]  /*17d40*/  IABS R6, R25 ;  /* 0x0000001900067213 */ /* 0x000fcc0000000000 */
[----:B------:R0:W1:Y:S02]  /*17d50*/  F2I.FTZ.U32.TRUNC.NTZ R3, R2 ;  /* 0x0000000200037305 */ /* 0x000064000021f000 */
[----:B0-----:R-:W-:Y:S02]  /*17d60*/  IMAD.MOV.U32 R2, RZ, RZ, RZ ;  /* 0x000000ffff027224 */ /* 0x001fe400078e00ff */
[----:B-1----:R-:W-:-:S04]  /*17d70*/  IMAD.MOV R10, RZ, RZ, -R3 ;  /* 0x000000ffff0a7224 */ /* 0x002fc800078e0a03 */
[----:B------:R-:W-:-:S04]  /*17d80*/  IMAD R9, R10, R5, RZ ;  /* 0x000000050a097224 */ /* 0x000fc800078e02ff */
[----:B------:R-:W-:Y:S01]  /*17d90*/  IMAD.HI.U32 R3, R3, R9, R2 ;  /* 0x0000000903037227 */ /* 0x000fe200078e0002 */
[----:B------:R-:W-:-:S03]  /*17da0*/  IABS R2, R0 ;  /* 0x0000000000027213 */ /* 0x000fc60000000000 */
[----:B------:R-:W-:Y:S02]  /*17db0*/  IMAD.MOV R9, RZ, RZ, -R6 ;  /* 0x000000ffff097224 */ /* 0x000fe400078e0a06 */
[----:B------:R-:W-:-:S04]  /*17dc0*/  IMAD.HI.U32 R6, R3, R2, RZ ;  /* 0x0000000203067227 */ /* 0x000fc800078e00ff */
[----:B------:R-:W-:Y:S02]  /*17dd0*/  IMAD R2, R6, R9, R2 ;  /* 0x0000000906027224 */ /* 0x000fe400078e0202 */
[----:B------:R-:W-:-:S03]  /*17de0*/  VIADD R3, R7, 0xffffffe ;  /* 0x0ffffffe07037836 */ /* 0x000fc60000000000 */
[----:B------:R-:W-:-:S03]  /*17df0*/  ISETP.GT.U32.AND P1, PT, R5, R2, PT ;  /* 0x000000020500720c */ /* 0x000fc60003f24070 */
[----:B------:R-:W0:Y:S10]  /*17e00*/  F2I.FTZ.U32.TRUNC.NTZ R3, R3 ;  /* 0x0000000300037305 */ /* 0x000e34000021f000 */
[----:B------:R-:W-:-:S02]  /*17e10*/  @!P1 IMAD.IADD R2, R2, 0x1, -R5 ;  /* 0x0000000102029824 */ /* 0x000fc400078e0a05 */
[----:B------:R-:W-:Y:S01]  /*17e20*/  @!P1 VIADD R6, R6, 0x1 ;  /* 0x0000000106069836 */ /* 0x000fe20000000000 */
[----:B------:R-:W-:Y:S02]  /*17e30*/  ISETP.NE.AND P1, PT, R25, RZ, PT ;  /* 0x000000ff1900720c */ /* 0x000fe40003f25270 */
[----:B------:R-:W-:Y:S01]  /*17e40*/  ISETP.GE.U32.AND P0, PT, R2, R5, PT ;  /* 0x000000050200720c */ /* 0x000fe20003f06070 */
[----:B0-----:R-:W-:Y:S02]  /*17e50*/  IMAD.MOV R5, RZ, RZ, -R3 ;  /* 0x000000ffff057224 */ /* 0x001fe400078e0a03 */
[----:B------:R-:W-:Y:S02]  /*17e60*/  IMAD.MOV.U32 R2, RZ, RZ, RZ ;  /* 0x000000ffff027224 */ /* 0x000fe400078e00ff */
[----:B------:R-:W-:-:S04]  /*17e70*/  IMAD R5, R5, R4, RZ ;  /* 0x0000000405057224 */ /* 0x000fc800078e02ff */
[----:B------:R-:W-:Y:S01]  /*17e80*/  IMAD.HI.U32 R5, R3, R5, R2 ;  /* 0x0000000503057227 */ /* 0x000fe200078e0002 */
[----:B------:R-:W-:Y:S02]  /*17e90*/  LOP3.LUT R2, R0, R25, RZ, 0x3c, !PT ;  /* 0x0000001900027212 */ /* 0x000fe400078e3cff */
[----:B------:R-:W-:Y:S01]  /*17ea0*/  IABS R3, R8 ;  /* 0x0000000800037213 */ /* 0x000fe20000000000 */
[----:B------:R-:W-:Y:S01]  /*17eb0*/  @P0 VIADD R6, R6, 0x1 ;  /* 0x0000000106060836 */ /* 0x000fe20000000000 */
[----:B------:R-:W-:-:S03]  /*17ec0*/  ISETP.GE.AND P2, PT, R2, RZ, PT ;  /* 0x000000ff0200720c */ /* 0x000fc60003f46270 */
[----:B------:R-:W-:-:S10]  /*17ed0*/  IMAD.MOV R3, RZ, RZ, -R3 ;  /* 0x000000ffff037224 */ /* 0x000fd400078e0a03 */
[----:B------:R-:W-:Y:S01]  /*17ee0*/  @!P2 IMAD.MOV R6, RZ, RZ, -R6 ;  /* 0x000000ffff06a224 */ /* 0x000fe200078e0a06 */
[----:B------:R-:W-:-:S04]  /*17ef0*/  @!P1 LOP3.LUT R6, RZ, R25, RZ, 0x33, !PT ;  /* 0x00000019ff069212 */ /* 0x000fc800078e33ff */
[----:B------:R-:W-:-:S05]  /*17f00*/  IABS R2, R6 ;  /* 0x0000000600027213 */ /* 0x000fca0000000000 */
[----:B------:R-:W-:-:S04]  /*17f10*/  IMAD.HI.U32 R5, R5, R2, RZ ;  /* 0x0000000205057227 */ /* 0x000fc800078e00ff */
[----:B------:R-:W-:Y:S01]  /*17f20*/  IMAD R3, R5, R3, R2 ;  /* 0x0000000305037224 */ /* 0x000fe200078e0202 */
[----:B------:R-:W-:-:S04]  /*17f30*/  LOP3.LUT R2, R6, R8, RZ, 0x3c, !PT ;  /* 0x0000000806027212 */ /* 0x000fc800078e3cff */
[----:B------:R-:W-:Y:S02]  /*17f40*/  ISETP.GT.U32.AND P1, PT, R4, R3, PT ;  /* 0x000000030400720c */ /* 0x000fe40003f24070 */
[----:B------:R-:W-:Y:S01]  /*17f50*/  ISETP.GE.AND P2, PT, R2, RZ, PT ;  /* 0x000000ff0200720c */ /* 0x000fe20003f46270 */
[----:B------:R-:W-:-:S04]  /*17f60*/  IMAD.MOV R2, RZ, RZ, -R6 ;  /* 0x000000ffff027224 */ /* 0x000fc800078e0a06 */
[----:B------:R-:W-:-:S06]  /*17f70*/  IMAD R2, R25, R2, R0 ;  /* 0x0000000219027224 */ /* 0x000fcc00078e0200 */
[----:B------:R-:W-:Y:S02]  /*17f80*/  @!P1 IMAD.IADD R3, R3, 0x1, -R4 ;  /* 0x0000000103039824 */ /* 0x000fe400078e0a04 */
[----:B------:R-:W-:Y:S01]  /*17f90*/  @!P1 VIADD R5, R5, 0x1 ;  /* 0x0000000105059836 */ /* 0x000fe20000000000 */
[----:B------:R-:W-:Y:S02]  /*17fa0*/  ISETP.NE.AND P1, PT, R8, RZ, PT ;  /* 0x000000ff0800720c */ /* 0x000fe40003f25270 */
[----:B------:R-:W-:-:S13]  /*17fb0*/  ISETP.GE.U32.AND P0, PT, R3, R4, PT ;  /* 0x000000040300720c */ /* 0x000fda0003f06070 */
[----:B------:R-:W-:-:S04]  /*17fc0*/  @P0 VIADD R5, R5, 0x1 ;  /* 0x0000000105050836 */ /* 0x000fc80000000000 */
[----:B------:R-:W-:Y:S01]  /*17fd0*/  @!P2 IMAD.MOV R5, RZ, RZ, -R5 ;  /* 0x000000ffff05a224 */ /* 0x000fe200078e0a05 */
[----:B------:R-:W-:-:S05]  /*17fe0*/  @!P1 LOP3.LUT R5, RZ, R8, RZ, 0x33, !PT ;  /* 0x00000008ff059212 */ /* 0x000fca00078e33ff */
[--C-:B------:R-:W-:Y:S02]  /*17ff0*/  IMAD.MOV R3, RZ, RZ, -R5.reuse ;  /* 0x000000ffff037224 */ /* 0x100fe400078e0a05 */
[C---:B------:R-:W-:Y:S02]  /*18000*/  IMAD R5, R8.reuse, 0x1000000, R5 ;  /* 0x0100000008057824 */ /* 0x040fe400078e0205 */
[----:B------:R-:W-:-:S04]  /*18010*/  IMAD R8, R8, R3, R6 ;  /* 0x0000000308087224 */ /* 0x000fc800078e0206 */
[----:B------:R-:W-:Y:S01]  /*18020*/  IMAD R26, R8, 0x10000, R5 ;  /* 0x00010000081a7824 */ /* 0x000fe200078e0205 */
[----:B------:R-:W-:Y:S06]  /*18030*/  BRA `(.L_x_1404) ;  /* 0x0000000000f07947 */ /* 0x000fec0003800000 */
.L_x_1403:
[----:B0---4-:R-:W0:Y:S02]  /*18040*/  LDC.64 R2, c[0x0][0xc90] ;  /* 0x00032400ff027b82 */ /* 0x011e240000000a00 */
[----:B0-----:R-:W-:-:S05]  /*18050*/  IMAD.WIDE R2, R27, 0x4, R2 ;  /* 0x000000041b027825 */ /* 0x001fca00078e0202 */
[----:B------:R0:W2:Y:S02]  /*18060*/  LDG.E R6, desc[UR36][R2.64] ;  /* 0x0000002402067981 */ /* 0x0000a4000c1e1900 */
[----:B0-----:R-:W-:Y:S02]  /*18070*/  IMAD.MOV.U32 R2, RZ, RZ, RZ ;  /* 0x000000ffff027224 */ /* 0x001fe400078e00ff */
[----:B--2---:R-:W-:-:S05]  /*18080*/  IMAD R7, R25, R6, RZ ;  /* 0x0000000619077224 */ /* 0x004fca00078e02ff */
[----:B------:R-:W-:-:S04]  /*18090*/  IABS R4, R7 ;  /* 0x0000000700047213 */ /* 0x000fc80000000000 */
[----:B------:R-:W0:Y:S08]  /*180a0*/  I2F.RP R8, R4 ;  /* 0x0000000400087306 */ /* 0x000e300000209400 */
[----:B0-----:R-:W0:Y:S02]  /*180b0*/  MUFU.RCP R8, R8 ;  /* 0x0000000800087308 */ /* 0x001e240000001000 */
[----:B0-----:R-:W-:-:S06]  /*180c0*/  VIADD R9, R8, 0xffffffe ;  /* 0x0ffffffe08097836 */ /* 0x001fcc0000000000 */
[----:B------:R-:W0:Y:S02]  /*180d0*/  F2I.FTZ.U32.TRUNC.NTZ R3, R9 ;  /* 0x0000000900037305 */ /* 0x000e24000021f000 */
[----:B0-----:R-:W-:-:S04]  /*180e0*/  IMAD.MOV R11, RZ, RZ, -R3 ;  /* 0x000000ffff0b7224 */ /* 0x001fc800078e0a03 */
[----:B------:R-:W-:-:S04]  /*180f0*/  IMAD R11, R11, R4, RZ ;  /* 0x000000040b0b7224 */ /* 0x000fc800078e02ff */
[----:B------:R-:W-:Y:S01]  /*18100*/  IMAD.HI.U32 R2, R3, R11, R2 ;  /* 0x0000000b03027227 */ /* 0x000fe200078e0002 */
[----:B------:R-:W-:Y:S02]  /*18110*/  IABS R11, R0 ;  /* 0x00000000000b7213 */ /* 0x000fe40000000000 */
[----:B------:R-:W-:-:S03]  /*18120*/  IABS R3, R7 ;  /* 0x0000000700037213 */ /* 0x000fc60000000000 */
[----:B------:R-:W-:-:S04]  /*18130*/  IMAD.HI.U32 R2, R2, R11, RZ ;  /* 0x0000000b02027227 */ /* 0x000fc800078e00ff */
[----:B------:R-:W-:-:S04]  /*18140*/  IMAD.MOV R3, RZ, RZ, -R3 ;  /* 0x000000ffff037224 */ /* 0x000fc800078e0a03 */
        /* <DEDUP_REMOVED lines=16> */
[----:B------:R-:W-:-:S04]  /*18250*/  VIADDMNMX R5, R3, R5, R6, PT ;  /* 0x0000000503057246 */ /* 0x000fc80003800106 */
[----:B------:R-:W-:-:S04]  /*18260*/  IABS R6, R5 ;  /* 0x0000000500067213 */ /* 0x000fc80000000000 */
[----:B------:R-:W0:Y:S08]  /*18270*/  I2F.RP R8, R6 ;  /* 0x0000000600087306 */ /* 0x000e300000209400 */
[----:B0-----:R-:W0:Y:S02]  /*18280*/  MUFU.RCP R8, R8 ;  /* 0x0000000800087308 */ /* 0x001e240000001000 */
[----:B0-----:R-:W-:Y:S01]  /*18290*/  VIADD R3, R8, 0xffffffe ;  /* 0x0ffffffe08037836 */ /* 0x001fe20000000000 */
[----:B------:R-:W-:-:S05]  /*182a0*/  IABS R8, R5 ;  /* 0x0000000500087213 */ /* 0x000fca0000000000 */
[----:B------:R-:W0:Y:S02]  /*182b0*/  F2I.FTZ.U32.TRUNC.NTZ R3, R3 ;  /* 0x0000000300037305 */ /* 0x000e24000021f000 */
[----:B0-----:R-:W-:-:S04]  /*182c0*/  IMAD.MOV R7, RZ, RZ, -R3 ;  /* 0x000000ffff077224 */ /* 0x001fc800078e0a03 */
[----:B------:R-:W-:-:S04]  /*182d0*/  IMAD R7, R7, R6, RZ ;  /* 0x0000000607077224 */ /* 0x000fc800078e02ff */
[----:B------:R-:W-:Y:S01]  /*182e0*/  IMAD.HI.U32 R2, R3, R7, R2 ;  /* 0x0000000703027227 */ /* 0x000fe200078e0002 */
[----:B------:R-:W-:-:S03]  /*182f0*/  IABS R7, R0 ;  /* 0x0000000000077213 */ /* 0x000fc60000000000 */
        /* <DEDUP_REMOVED lines=13> */
[----:B------:R-:W-:Y:S01]  /*183d0*/  @!P1 LOP3.LUT R2, RZ, R5, RZ, 0x33, !PT ;  /* 0x00000005ff029212 */ /* 0x000fe200078e33ff */
[----:B------:R-:W-:-:S04]  /*183e0*/  IMAD.MOV R5, RZ, RZ, -R5 ;  /* 0x000000ffff057224 */ /* 0x000fc800078e0a05 */
[----:B------:R-:W-:-:S07]  /*183f0*/  IMAD R26, R2, R5, R3 ;  /* 0x00000005021a7224 */ /* 0x000fce00078e0203 */
.L_x_1404:
[----:B------:R-:W-:-:S05]  /*18400*/  LOP3.LUT R2, RZ, R2, RZ, 0x33, !PT ;  /* 0x00000002ff027212 */ /* 0x000fca00078e33ff */
[----:B------:R-:W-:Y:S01]  /*18410*/  IMAD.IADD R25, R25, 0x1, R2 ;  /* 0x0000000119197824 */ /* 0x000fe200078e0202 */
[----:B------:R-:W-:Y:S06]  /*18420*/  BRA `(.L_x_1405) ;  /* 0x00000000001c7947 */ /* 0x000fec0003800000 */
.L_x_1397:
[----:B------:R-:W-:Y:S01]  /*18430*/  UMOV UR4, URZ ;  /* 0x0000003f00047c82 */ /* 0x000fe20008000000 */
[----:B------:R-:W-:Y:S01]  /*18440*/  UMOV UR5, URZ ;  /* 0x0000003f00057c82 */ /* 0x000fe20008000000 */
[----:B------:R-:W-:Y:S01]  /*18450*/  ULDC UR6, c[0x0][0xc3c] ;  /* 0x00030f0000067ab9 */ /* 0x000fe20000000800 */
[----:B------:R-:W-:Y:S02]  /*18460*/  IMAD.MOV.U32 R24, RZ, RZ, R0 ;  /* 0x000000ffff187224 */ /* 0x000fe400078e0000 */
[----:B------:R-:W-:Y:S02]  /*18470*/  IMAD.U32 R25, RZ, RZ, UR4 ;  /* 0x00000004ff197e24 */ /* 0x000fe4000f8e00ff */
[----:B------:R-:W-:Y:S02]  /*18480*/  IMAD.U32 R26, RZ, RZ, UR5 ;  /* 0x00000005ff1a7e24 */ /* 0x000fe4000f8e00ff */
[----:B------:R-:W-:-:S07]  /*18490*/  IMAD.U32 R27, RZ, RZ, UR6 ;  /* 0x00000006ff1b7e24 */ /* 0x000fce000f8e00ff */
.L_x_1405:
        /* <DEDUP_REMOVED lines=10> */
.L_x_1394:
[----:B------:R-:W-:Y:S02]  /*18540*/  ULDC UR4, c[0x0][0xc3c] ;  /* 0x00030f0000047ab9 */ /* 0x000fe40000000800 */
[----:B-1----:R-:W-:-:S13]  /*18550*/  ISETP.GE.AND P0, PT, R27, UR4, PT ;  /* 0x000000041b007c0c */ /* 0x002fda000bf06270 */
[----:B------:R-:W-:Y:S05]  /*18560*/  @!P0 BRA `(.L_x_1406) ;  /* 0xffffffac00bc8947 */ /* 0x000fea000383ffff */
[----:B------:R-:W-:Y:S05]  /*18570*/  BSYNC B8 ;  /* 0x0000000000087941 */ /* 0x000fea0003800000 */
.L_x_1333:
[----:B------:R-:W3:Y:S01]  /*18580*/  LDL.LU R0, [R1+0x1c] ;  /* 0x00001c0001007983 */ /* 0x000ee20000300800 */
[----:B------:R-:W-:Y:S01]  /*18590*/  BSSY B0, `(.L_x_1407) ;  /* 0x000000b000007945 */ /* 0x000fe20003800000 */
[----:B------:R-:W1:Y:S01]  /*185a0*/  S2R R5, SR_CgaCtaId ;  /* 0x0000000000057919 */ /* 0x000e620000008800 */
[----:B---3--:R-:W-:-:S05]  /*185b0*/  VIADD R0, R0, 0x1 ;  /* 0x0000000100007836 */ /* 0x008fca0000000000 */
        /* <DEDUP_REMOVED lines=8> */
.L_x_1527:
[----:B------:R-:W-:Y:S05]  /*18640*/  BSYNC B0 ;  /* 0x0000000000007941 */ /* 0x000fea0003800000 */
.L_x_1407:
[----:B------:R-:W-:-:S03]  /*18650*/  UMOV UR4, 0xffffffff ;  /* 0xffffffff00047882 */ /* 0x000fc60000000000 */
[----:B------:R-:W-:Y:S05]  /*18660*/  BRA.DIV UR4, `(.L_x_1409) ;  /* 0x0000003e04647947 */ /* 0x000fea000b800000 */
[----:B0-----:R-:W0:Y:S02]  /*18670*/  S2R R0, SR_TID.X ;  /* 0x0000000000007919 */ /* 0x001e240000002100 */
[----:B0-----:R-:W-:-:S04]  /*18680*/  SHF.R.U32.HI R0, RZ, 0x5, R0 ;  /* 0x00000005ff007819 */ /* 0x001fc80000011600 */
[----:B------:R-:W-:-:S05]  /*18690*/  LOP3.LUT R0, R0, 0x3, RZ, 0xc0, !PT ;  /* 0x0000000300007812 */ /* 0x000fca00078ec0ff */
[----:B------:R0:W1:Y:S02]  /*186a0*/  SHFL.IDX PT, R14, R0, RZ, 0x1f ;  /* 0x00001fff000e7589 */ /* 0x00006400000e0000 */
.L_x_1530:
[----:B-1----:R-:W-:Y:S01]  /*186b0*/  ISETP.NE.AND P0, PT, R14, RZ, PT ;  /* 0x000000ff0e00720c */ /* 0x002fe20003f05270 */
[----:B------:R-:W-:-:S12]  /*186c0*/  BSSY B0, `(.L_x_1410) ;  /* 0x0000026000007945 */ /* 0x000fd80003800000 */
[----:B------:R-:W-:Y:S05]  /*186d0*/  @P0 BRA `(.L_x_1411) ;  /* 0x0000000000900947 */ /* 0x000fea0003800000 */
[----:B------:R-:W-:-:S03]  /*186e0*/  UMOV UR4, 0xffffffff ;  /* 0xffffffff00047882 */ /* 0x000fc60000000000 */
[----:B------:R-:W-:Y:S05]  /*186f0*/  BRA.DIV UR4, `(.L_x_1412) ;  /* 0x0000003e04747947 */ /* 0x000fea000b800000 */
[----:B------:R-:W-:-:S13]  /*18700*/  ELECT P6, URZ, PT ;  /* 0x00000000003f782f */ /* 0x000fda00038c0000 */
.L_x_1533:
[----:B------:R-:W-:Y:S05]  /*18710*/  @!P6 BRA `(.L_x_1411) ;  /* 0x000000000080e947 */ /* 0x000fea0003800000 */
[----:B0-----:R-:W3:Y:S02]  /*18720*/  LDL R0, [R1+0x20] ;  /* 0x0000200001007983 */ /* 0x001ee40000100800 */
[----:B---3--:R-:W-:-:S13]  /*18730*/  R2UR UR4, R0 ;  /* 0x00000000000472ca */ /* 0x008fda00000e0000 */
[----:B------:R-:W-:-:S06]  /*18740*/  ULOP3.LUT UR4, UR4, 0x2, URZ, 0xfc, !UPT ;  /* 0x0000000204047892 */ /* 0x000fcc000f8efc3f */
[----:B------:R-:W-:-:S05]  /*18750*/  IMAD.U32 R0, RZ, RZ, UR4 ;  /* 0x00000004ff007e24 */ /* 0x000fca000f8e00ff */
[----:B------:R-:W-:-:S13]  /*18760*/  ISETP.NE.AND P0, PT, R0, 0x3, PT ;  /* 0x000000030000780c */ /* 0x000fda0003f05270 */
[----:B------:R-:W-:Y:S05]  /*18770*/  @!P0 BRA `(.L_x_1413) ;  /* 0x0000000000048947 */ /* 0x000fea0003800000 */
[----:B------:R-:W-:Y:S01]  /*18780*/  BPT.TRAP 0x1 ;  /* 0x000000040000795c */ /* 0x000fe20000300000 */
.L_x_1413:
[C---:B------:R-:W-:Y:S01]  /*18790*/  IMAD R5, R23.reuse, 0x8, R4 ;  /* 0x0000000817057824 */ /* 0x040fe200078e0204 */
[----:B------:R-:W-:Y:S01]  /*187a0*/  SHF.L.U32 R0, R28, 0x1f, RZ ;  /* 0x0000001f1c007819 */ /* 0x000fe200000006ff */
[----:B------:R-:W-:-:S03]  /*187b0*/  VIADD R23, R23, 0x1 ;  /* 0x0000000117177836 */ /* 0x000fc60000000000 */
[----:B------:R-:W0:Y:S02]  /*187c0*/  SYNCS.PHASECHK.TRANS64.TRYWAIT P1, [R5+URZ+0x30840], R0 ;  /* 0x03084000050075a7 */ /* 0x000e24000802017f */
[----:B------:R-:W-:-:S04]  /*187d0*/  ISETP.NE.AND P2, PT, R23, 0x2, PT ;  /* 0x000000021700780c */ /* 0x000fc80003f45270 */
[----:B------:R-:W-:Y:S01]  /*187e0*/  SEL R3, RZ, 0x1, P2 ;  /* 0x00000001ff037807 */ /* 0x000fe20001000000 */
[----:B0-----:R-:W-:Y:S08]  /*187f0*/  @!P1 BRA `(.L_x_1414) ;  /* 0x0000003c00549947 */ /* 0x001ff00003800000 */
.L_x_1534:
[----:B------:R-:W-:Y:S02]  /*18800*/  SEL R23, R23, RZ, P2 ;  /* 0x000000ff17177207 */ /* 0x000fe40001000000 */
[----:B------:R-:W-:Y:S01]  /*18810*/  LOP3.LUT R2, R28, R3, RZ, 0x3c, !PT ;  /* 0x000000031c027212 */ /* 0x000fe200078e3cff */
[----:B------:R-:W-:Y:S06]  /*18820*/  @!P0 BRA `(.L_x_1415) ;  /* 0x0000000000048947 */ /* 0x000fec0003800000 */
[----:B------:R-:W-:Y:S01]  /*18830*/  BPT.TRAP 0x1 ;  /* 0x000000040000795c */ /* 0x000fe20000300000 */
.L_x_1415:
[----:B------:R-:W-:Y:S01]  /*18840*/  IMAD R23, R23, 0x8, R4 ;  /* 0x0000000817177824 */ /* 0x000fe200078e0204 */
[----:B------:R-:W-:-:S04]  /*18850*/  SHF.L.U32 R2, R2, 0x1f, RZ ;  /* 0x0000001f02027819 */ /* 0x000fc800000006ff */
[----:B------:R-:W1:Y:S02]  /*18860*/  SYNCS.PHASECHK.TRANS64.TRYWAIT P1, [R23+URZ+0x30840], R2 ;  /* 0x03084002170075a7 */ /* 0x000e64000802017f */
[----:B-1----:R-:W-:Y:S05]  /*18870*/  @!P1 BRA `(.L_x_1416) ;  /* 0x0000003c00489947 */ /* 0x002fea0003800000 */
.L_x_1535:
[----:B------:R-:W-:Y:S05]  /*18880*/  @!P0 BRA `(.L_x_1417) ;  /* 0x0000000000048947 */ /* 0x000fea0003800000 */
[----:B------:R-:W-:Y:S01]  /*18890*/  BPT.TRAP 0x1 ;  /* 0x000000040000795c */ /* 0x000fe20000300000 */
.L_x_1417:
[----:B------:R-:W3:Y:S02]  /*188a0*/  SYNCS.PHASECHK.TRANS64.TRYWAIT P1, [R5+URZ+0x30860], R0 ;  /* 0x03086000050075a7 */ /* 0x000ee4000802017f */
[----:B---3--:R-:W-:Y:S05]  /*188b0*/  @!P1 BRA `(.L_x_1418) ;  /* 0x0000003c004c9947 */ /* 0x008fea0003800000 */
.L_x_1536:
[----:B------:R-:W-:Y:S05]  /*188c0*/  @!P0 BRA `(.L_x_1419) ;  /* 0x0000000000048947 */ /* 0x000fea0003800000 */
[----:B------:R-:W-:Y:S01]  /*188d0*/  BPT.TRAP 0x1 ;  /* 0x000000040000795c */ /* 0x000fe20000300000 */
.L_x_1419:
[----:B----4-:R4:W0:Y:S02]  /*188e0*/  SYNCS.PHASECHK.TRANS64.TRYWAIT P0, [R23+URZ+0x30860], R2 ;  /* 0x03086002170075a7 */ /* 0x010824000800017f */
[----:B0-----:R-:W-:Y:S05]  /*188f0*/  @!P0 NANOSLEEP.SYNCS 0x989680 ;  /* 0x009896800000895d */ /* 0x001fea0003900000 */
[----:B------:R-:W0:Y:S02]  /*18900*/  @!P0 SYNCS.PHASECHK.TRANS64 P0, [R23+URZ+0x30860], R2 ;  /* 0x03086002170085a7 */ /* 0x000e24000800007f */
[----:B0-----:R-:W-:Y:S05]  /*18910*/  @!P0 BRA `(.L_x_1419) ;  /* 0xfffffffc00f08947 */ /* 0x001fea000383ffff */
.L_x_1411:
[----:B------:R-:W-:Y:S05]  /*18920*/  BSYNC B0 ;  /* 0x0000000000007941 */ /* 0x000fea0003800000 */
.L_x_1410:
[----:B------:R-:W-:Y:S05]  /*18930*/  EXIT ;  /* 0x000000000000794d */ /* 0x000fea0003800000 */
.L_x_1224:
[----:B0-----:R-:W-:-:S04]  /*18940*/  IMAD.U32 R3, RZ, RZ, UR60 ;  /* 0x0000003cff037e24 */ /* 0x001fc8000f8e00ff */
[----:B------:R0:W1:Y:S03]  /*18950*/  SYNCS.PHASECHK.TRANS64.TRYWAIT P1, [R3+URZ+0x30800], R0 ;  /* 0x03080000030075a7 */ /* 0x000066000802017f */
[----:B-1----:R-:W-:Y:S05]  /*18960*/  @!P1 NANOSLEEP.SYNCS 0x989680 ;  /* 0x009896800000995d */ /* 0x002fea0003900000 */
[----:B------:R-:W1:Y:S02]  /*18970*/  @!P1 SYNCS.PHASECHK.TRANS64 P1, [R3+URZ+0x30800], R0 ;  /* 0x03080000030095a7 */ /* 0x000e64000802007f */
[----:B-1----:R-:W-:Y:S05]  /*18980*/  @!P1 BRA `(.L_x_1224) ;  /* 0xfffffffc00ec9947 */ /* 0x002fea000383ffff */
[----:B------:R-:W-:Y:S05]  /*18990*/  BRA `(.L_x_1420) ;  /* 0xfffffe9800247947 */ /* 0x000fea000383ffff */
.L_x_1228:
[----:B-1----:R1:W2:Y:S02]  /*189a0*/  SYNCS.PHASECHK.TRANS64.TRYWAIT P1, [R3+URZ+0x30830], R0 ;  /* 0x03083000030075a7 */ /* 0x0022a4000802017f */
[----:B--2---:R-:W-:Y:S05]  /*189b0*/  @!P1 NANOSLEEP.SYNCS 0x989680 ;  /* 0x009896800000995d */ /* 0x004fea0003900000 */
[----:B------:R-:W2:Y:S02]  /*189c0*/  @!P1 SYNCS.PHASECHK.TRANS64 P1, [R3+URZ+0x30830], R0 ;  /* 0x03083000030095a7 */ /* 0x000ea4000802007f */
[----:B--2---:R-:W-:Y:S05]  /*189d0*/  @!P1 BRA `(.L_x_1228) ;  /* 0xfffffffc00f09947 */ /* 0x004fea000383ffff */
[----:B------:R-:W-:Y:S05]  /*189e0*/  BRA `(.L_x_1227) ;  /* 0xfffffe9800407947 */ /* 0x000fea000383ffff */
.L_x_1245:
[----:B-1----:R-:W-:-:S04]  /*189f0*/  IMAD.U32 R4, RZ, RZ, UR5 ;  /* 0x00000005ff047e24 */ /* 0x002fc8000f8e00ff */
[----:B------:R1:W2:Y:S03]  /*18a00*/  SYNCS.PHASECHK.TRANS64.TRYWAIT P1, [R4+URZ+0x30830], R3 ;  /* 0x03083003040075a7 */ /* 0x0002a6000802017f */
[----:B--2---:R-:W-:Y:S05]  /*18a10*/  @!P1 NANOSLEEP.SYNCS 0x989680 ;  /* 0x009896800000995d */ /* 0x004fea0003900000 */
[----:B------:R-:W2:Y:S02]  /*18a20*/  @!P1 SYNCS.PHASECHK.TRANS64 P1, [R4+URZ+0x30830], R3 ;  /* 0x03083003040095a7 */ /* 0x000ea4000802007f */
[----:B--2---:R-:W-:Y:S05]  /*18a30*/  @!P1 BRA `(.L_x_1245) ;  /* 0xfffffffc00ec9947 */ /* 0x004fea000383ffff */
[----:B------:R-:W-:Y:S05]  /*18a40*/  BRA `(.L_x_1244) ;  /* 0xfffffec400a07947 */ /* 0x000fea000383ffff */
.L_x_1249:
[----:B---3--:R-:W-:-:S04]  /*18a50*/  IMAD.U32 R2, RZ, RZ, UR10 ;  /* 0x0000000aff027e24 */ /* 0x008fc8000f8e00ff */
[----:B------:R3:W4:Y:S03]  /*18a60*/  SYNCS.PHASECHK.TRANS64.TRYWAIT P1, [R2+URZ+0x30850], R0 ;  /* 0x03085000020075a7 */ /* 0x000726000802017f */
[----:B----4-:R-:W-:Y:S05]  /*18a70*/  @!P1 NANOSLEEP.SYNCS 0x989680 ;  /* 0x009896800000995d */ /* 0x010fea0003900000 */
[----:B------:R-:W4:Y:S02]  /*18a80*/  @!P1 SYNCS.PHASECHK.TRANS64 P1, [R2+URZ+0x30850], R0 ;  /* 0x03085000020095a7 */ /* 0x000f24000802007f */
[----:B----4-:R-:W-:Y:S05]  /*18a90*/  @!P1 BRA `(.L_x_1249) ;  /* 0xfffffffc00ec9947 */ /* 0x010fea000383ffff */
[----:B------:R-:W-:Y:S05]  /*18aa0*/  BRA `(.L_x_1248) ;  /* 0xfffffed0004c7947 */ /* 0x000fea000383ffff */
.L_x_1268:
[----:B-1----:R-:W-:-:S04]  /*18ab0*/  IMAD.U32 R4, RZ, RZ, UR5 ;  /* 0x00000005ff047e24 */ /* 0x002fc8000f8e00ff */
[----:B------:R1:W2:Y:S03]  /*18ac0*/  SYNCS.PHASECHK.TRANS64.TRYWAIT P1, [R4+URZ+0x30830], R3 ;  /* 0x03083003040075a7 */ /* 0x0002a6000802017f */
[----:B--2---:R-:W-:Y:S05]  /*18ad0*/  @!P1 NANOSLEEP.SYNCS 0x989680 ;  /* 0x009896800000995d */ /* 0x004fea0003900000 */
[----:B------:R-:W2:Y:S02]  /*18ae0*/  @!P1 SYNCS.PHASECHK.TRANS64 P1, [R4+URZ+0x30830], R3 ;  /* 0x03083003040095a7 */ /* 0x000ea4000802007f */
[----:B--2---:R-:W-:Y:S05]  /*18af0*/  @!P1 BRA `(.L_x_1268) ;  /* 0xfffffffc00ec9947 */ /* 0x004fea000383ffff */
[----:B------:R-:W-:Y:S05]  /*18b00*/  BRA `(.L_x_1267) ;  /* 0xfffffef800707947 */ /* 0x000fea000383ffff */
.L_x_1272:
[----:B---3--:R-:W-:-:S04]  /*18b10*/  IMAD.U32 R2, RZ, RZ, UR10 ;  /* 0x0000000aff027e24 */ /* 0x008fc8000f8e00ff */
[----:B------:R3:W4:Y:S03]  /*18b20*/  SYNCS.PHASECHK.TRANS64.TRYWAIT P1, [R2+URZ+0x30850], R0 ;  /* 0x03085000020075a7 */ /* 0x000726000802017f */
[----:B----4-:R-:W-:Y:S05]  /*18b30*/  @!P1 NANOSLEEP.SYNCS 0x989680 ;  /* 0x009896800000995d */ /* 0x010fea0003900000 */
[----:B------:R-:W4:Y:S02]  /*18b40*/  @!P1 SYNCS.PHASECHK.TRANS64 P1, [R2+URZ+0x30850], R0 ;  /* 0x03085000020095a7 */ /* 0x000f24000802007f */
[----:B----4-:R-:W-:Y:S05]  /*18b50*/  @!P1 BRA `(.L_x_1272) ;  /* 0xfffffffc00ec9947 */ /* 0x010fea000383ffff */
[----:B------:R-:W-:Y:S05]  /*18b60*/  BRA `(.L_x_1271) ;  /* 0xffffff04001c7947 */ /* 0x000fea000383ffff */
.L_x_1280:
[----:B-1----:R-:W-:-:S04]  /*18b70*/  IMAD.U32 R4, RZ, RZ, UR5 ;  /* 0x00000005ff047e24 */ /* 0x002fc8000f8e00ff */
[----:B------:R1:W2:Y:S03]  /*18b80*/  SYNCS.PHASECHK.TRANS64.TRYWAIT P1, [R4+URZ+0x30830], R3 ;  /* 0x03083003040075a7 */ /* 0x0002a6000802017f */
[----:B--2---:R-:W-:Y:S05]  /*18b90*/  @!P1 NANOSLEEP.SYNCS 0x989680 ;  /* 0x009896800000995d */ /* 0x004fea0003900000 */
[----:B------:R-:W2:Y:S02]  /*18ba0*/  @!P1 SYNCS.PHASECHK.TRANS64 P1, [R4+URZ+0x30830], R3 ;  /* 0x03083003040095a7 */ /* 0x000ea4000802007f */
[----:B--2---:R-:W-:Y:S05]  /*18bb0*/  @!P1 BRA `(.L_x_1280) ;  /* 0xfffffffc00ec9947 */ /* 0x004fea000383ffff */
[----:B------:R-:W-:Y:S05]  /*18bc0*/  BRA `(.L_x_1279) ;  /* 0xffffff1400f07947 */ /* 0x000fea000383ffff */
.L_x_1284:
[----:B---3--:R-:W-:-:S04]  /*18bd0*/  IMAD.U32 R2, RZ, RZ, UR10 ;  /* 0x0000000aff027e24 */ /* 0x008fc8000f8e00ff */
[----:B------:R3:W4:Y:S03]  /*18be0*/  SYNCS.PHASECHK.TRANS64.TRYWAIT P1, [R2+URZ+0x30850], R0 ;  /* 0x03085000020075a7 */ /* 0x000726000802017f */
[----:B----4-:R-:W-:Y:S05]  /*18bf0*/  @!P1 NANOSLEEP.SYNCS 0x989680 ;  /* 0x009896800000995d */ /* 0x010fea0003900000 */
[----:B------:R-:W4:Y:S02]  /*18c00*/  @!P1 SYNCS.PHASECHK.TRANS64 P1, [R2+URZ+0x30850], R0 ;  /* 0x03085000020095a7 */ /* 0x000f24000802007f */
[----:B----4-:R-:W-:Y:S05]  /*18c10*/  @!P1 BRA `(.L_x_1284) ;  /* 0xfffffffc00ec9947 */ /* 0x010fea000383ffff */
[----:B------:R-:W-:Y:S05]  /*18c20*/  BRA `(.L_x_1283) ;  /* 0xffffff20009c7947 */ /* 0x000fea000383ffff */
.L_x_1299:
[----:B-1----:R-:W-:-:S04]  /*18c30*/  IMAD.U32 R7, RZ, RZ, UR5 ;  /* 0x00000005ff077e24 */ /* 0x002fc8000f8e00ff */
[----:B------:R1:W2:Y:S03]  /*18c40*/  SYNCS.PHASECHK.TRANS64.TRYWAIT P1, [R7+URZ+0x30850], R0 ;  /* 0x03085000070075a7 */ /* 0x0002a6000802017f */
[----:B--2---:R-:W-:Y:S05]  /*18c50*/  @!P1 NANOSLEEP.SYNCS 0x989680 ;  /* 0x009896800000995d */ /* 0x004fea0003900000 */
[----:B------:R-:W2:Y:S02]  /*18c60*/  @!P1 SYNCS.PHASECHK.TRANS64 P1, [R7+URZ+0x30850], R0 ;  /* 0x03085000070095a7 */ /* 0x000ea4000802007f */
[----:B--2---:R-:W-:Y:S05]  /*18c70*/  @!P1 BRA `(.L_x_1299) ;  /* 0xfffffffc00ec9947 */ /* 0x004fea000383ffff */
[----:B------:R-:W-:Y:S05]  /*18c80*/  BRA `(.L_x_1298) ;  /* 0xffffff4c006c7947 */ /* 0x000fea000383ffff */
.L_x_1355:
        /* <DEDUP_REMOVED lines=11> */
.L_x_1422:
[----:B------:R-:W-:Y:S05]  /*18d40*/  BSYNC B0 ;  /* 0x0000000000007941 */ /* 0x000fea0003800000 */
.L_x_1421:
[----:B------:R-:W-:Y:S05]  /*18d50*/  BRA `(.L_x_1423) ;  /* 0xffffffb8008c7947 */ /* 0x000fea000383ffff */
.L_x_1358:
[----:B0-----:R0:W1:Y:S02]  /*18d60*/  SYNCS.PHASECHK.TRANS64.TRYWAIT P0, [R7+URZ+0x30840], R2 ;  /* 0x03084002070075a7 */ /* 0x001064000800017f */
[----:B-1----:R-:W-:Y:S05]  /*18d70*/  @!P0 NANOSLEEP.SYNCS 0x989680 ;  /* 0x009896800000895d */ /* 0x002fea0003900000 */
[----:B------:R-:W1:Y:S02]  /*18d80*/  @!P0 SYNCS.PHASECHK.TRANS64 P0, [R7+URZ+0x30840], R2 ;  /* 0x03084002070085a7 */ /* 0x000e64000800007f */
[----:B-1----:R-:W-:Y:S05]  /*18d90*/  @!P0 BRA `(.L_x_1358) ;  /* 0xfffffffc00f08947 */ /* 0x002fea000383ffff */
[----:B------:R-:W-:Y:S05]  /*18da0*/  BRA `(.L_x_1424) ;  /* 0xffffffb800f47947 */ /* 0x000fea000383ffff */
.L_x_1359:
        /* <DEDUP_REMOVED lines=8> */
.L_x_1426:
[----:B------:R-:W-:Y:S05]  /*18e30*/  BSYNC B0 ;  /* 0x0000000000007941 */ /* 0x000fea0003800000 */
.L_x_1425:
[----:B------:R-:W-:Y:S02]  /*18e40*/  IMAD.MOV.U32 R13, RZ, RZ, R4 ;  /* 0x000000ffff0d7224 */ /* 0x000fe400078e0004 */
[----:B------:R-:W-:Y:S02]  /*18e50*/  IMAD.MOV.U32 R12, RZ, RZ, RZ ;  /* 0x000000ffff0c7224 */ /* 0x000fe400078e00ff */
[----:B------:R-:W-:Y:S02]  /*18e60*/  IMAD.MOV.U32 R11, RZ, RZ, 0x181f ;  /* 0x0000181fff0b7424 */ /* 0x000fe400078e00ff */
[----:B------:R-:W-:Y:S02]  /*18e70*/  IMAD.MOV.U32 R15, RZ, RZ, -0x1 ;  /* 0xffffffffff0f7424 */ /* 0x000fe400078e00ff */
[----:B------:R-:W-:Y:S02]  /*18e80*/  IMAD.MOV.U32 R2, RZ, RZ, R14 ;  /* 0x000000ffff027224 */ /* 0x000fe400078e000e */
[----:B------:R-:W-:-:S07]  /*18e90*/  @P0 IMAD R8, R5, 0x2, R17 ;  /* 0x0000000205080824 */ /* 0x000fce00078e0211 */
[----:B------:R-:W-:Y:S05]  /*18ea0*/  WARPSYNC.COLLECTIVE R15, `(.L_x_1427) ;  /* 0x000000000f087348 */ /* 0x000fea0003c00000 */
[----:B------:R0:W1:Y:S02]  /*18eb0*/  SHFL.IDX P6, R14, R13, R12, R11 ;  /* 0x0000000c0d0e7389 */ /* 0x00006400000c000b */
[----:B01----:R-:W-:Y:S01]  /*18ec0*/  ENDCOLLECTIVE ;  /* 0x000000000000791b */ /* 0x003fe20003800000 */
.L_x_1427:
[----:B------:R-:W-:Y:S02]  /*18ed0*/  IMAD.MOV.U32 R13, RZ, RZ, R0 ;  /* 0x000000ffff0d7224 */ /* 0x000fe400078e0000 */
[----:B------:R-:W-:Y:S02]  /*18ee0*/  IMAD.MOV.U32 R12, RZ, RZ, 0x1 ;  /* 0x00000001ff0c7424 */ /* 0x000fe400078e00ff */
[----:B------:R-:W-:-:S07]  /*18ef0*/  IMAD.MOV.U32 R3, RZ, RZ, R14 ;  /* 0x000000ffff037224 */ /* 0x000fce00078e000e */
[----:B------:R-:W-:Y:S05]  /*18f00*/  WARPSYNC.COLLECTIVE R15, `(.L_x_1428) ;  /* 0x000000000f087348 */ /* 0x000fea0003c00000 */
[----:B------:R0:W1:Y:S02]  /*18f10*/  SHFL.IDX P6, R14, R13, R12, R11 ;  /* 0x0000000c0d0e7389 */ /* 0x00006400000c000b */
[----:B01----:R-:W-:Y:S01]  /*18f20*/  ENDCOLLECTIVE ;  /* 0x000000000000791b */ /* 0x003fe20003800000 */
.L_x_1428:
        /* <DEDUP_REMOVED lines=17> */
.L_x_1429:
[----:B------:R-:W-:Y:S02]  /*19040*/  @P1 IMAD R8, R5, 0x2, R17 ;  /* 0x0000000205081824 */ /* 0x000fe400078e0211 */
[----:B------:R-:W-:Y:S02]  /*19050*/  IMAD.MOV.U32 R13, RZ, RZ, R0 ;  /* 0x000000ffff0d7224 */ /* 0x000fe400078e0000 */
[----:B------:R-:W-:Y:S02]  /*19060*/  IMAD.MOV.U32 R12, RZ, RZ, 0x2 ;  /* 0x00000002ff0c7424 */ /* 0x000fe400078e00ff */
[----:B------:R-:W-:-:S07]  /*19070*/  IMAD.MOV.U32 R3, RZ, RZ, R14 ;  /* 0x000000ffff037224 */ /* 0x000fce00078e000e */
[----:B------:R-:W-:Y:S05]  /*19080*/  WARPSYNC.COLLECTIVE R15, `(.L_x_1430) ;  /* 0x000000000f087348 */ /* 0x000fea0003c00000 */
[----:B------:R0:W1:Y:S02]  /*19090*/  SHFL.IDX P6, R14, R13, R12, R11 ;  /* 0x0000000c0d0e7389 */ /* 0x00006400000c000b */
[----:B01----:R-:W-:Y:S01]  /*190a0*/  ENDCOLLECTIVE ;  /* 0x000000000000791b */ /* 0x003fe20003800000 */
.L_x_1430:
        /* <DEDUP_REMOVED lines=17> */
.L_x_1431:
[----:B------:R-:W-:Y:S02]  /*191c0*/  @P1 IMAD R8, R5, 0x2, R17 ;  /* 0x0000000205081824 */ /* 0x000fe400078e0211 */
[----:B------:R-:W-:Y:S02]  /*191d0*/  IMAD.MOV.U32 R13, RZ, RZ, R0 ;  /* 0x000000ffff0d7224 */ /* 0x000fe400078e0000 */
[----:B------:R-:W-:Y:S02]  /*191e0*/  IMAD.MOV.U32 R12, RZ, RZ, 0x3 ;  /* 0x00000003ff0c7424 */ /* 0x000fe400078e00ff */
[----:B------:R-:W-:-:S07]  /*191f0*/  IMAD.MOV.U32 R3, RZ, RZ, R14 ;  /* 0x000000ffff037224 */ /* 0x000fce00078e000e */
[----:B------:R-:W-:Y:S05]  /*19200*/  WARPSYNC.COLLECTIVE R15, `(.L_x_1432) ;  /* 0x000000000f087348 */ /* 0x000fea0003c00000 */
[----:B------:R0:W1:Y:S02]  /*19210*/  SHFL.IDX P6, R14, R13, R12, R11 ;  /* 0x0000000c0d0e7389 */ /* 0x00006400000c000b */
[----:B01----:R-:W-:Y:S01]  /*19220*/  ENDCOLLECTIVE ;  /* 0x000000000000791b */ /* 0x003fe20003800000 */
.L_x_1432:
        /* <DEDUP_REMOVED lines=17> */
.L_x_1433:
[----:B------:R-:W-:Y:S02]  /*19340*/  @P1 IMAD R8, R5, 0x2, R17 ;  /* 0x0000000205081824 */ /* 0x000fe400078e0211 */
[----:B------:R-:W-:Y:S02]  /*19350*/  IMAD.MOV.U32 R13, RZ, RZ, R0 ;  /* 0x000000ffff0d7224 */ /* 0x000fe400078e0000 */
[----:B------:R-:W-:Y:S02]  /*19360*/  IMAD.MOV.U32 R12, RZ, RZ, 0x4 ;  /* 0x00000004ff0c7424 */ /* 0x000fe400078e00ff */
[----:B------:R-:W-:-:S07]  /*19370*/  IMAD.MOV.U32 R3, RZ, RZ, R14 ;  /* 0x000000ffff037224 */ /* 0x000fce00078e000e */
[----:B------:R-:W-:Y:S05]  /*19380*/  WARPSYNC.COLLECTIVE R15, `(.L_x_1434) ;  /* 0x000000000f087348 */ /* 0x000fea0003c00000 */
[----:B------:R0:W1:Y:S02]  /*19390*/  SHFL.IDX P6, R14, R13, R12, R11 ;  /* 0x0000000c0d0e7389 */ /* 0x00006400000c000b */
[----:B01----:R-:W-:Y:S01]  /*193a0*/  ENDCOLLECTIVE ;  /* 0x000000000000791b */ /* 0x003fe20003800000 */
.L_x_1434:
        /* <DEDUP_REMOVED lines=17> */
.L_x_1435:
[----:B------:R-:W-:Y:S02]  /*194c0*/  @P1 IMAD R8, R5, 0x2, R17 ;  /* 0x0000000205081824 */ /* 0x000fe400078e0211 */
[----:B------:R-:W-:Y:S02]  /*194d0*/  IMAD.MOV.U32 R13, RZ, RZ, R0 ;  /* 0x000000ffff0d7224 */ /* 0x000fe400078e0000 */
[----:B------:R-:W-:Y:S02]  /*194e0*/  IMAD.MOV.U32 R12, RZ, RZ, 0x5 ;  /* 0x00000005ff0c7424 */ /* 0x000fe400078e00ff */
[----:B------:R-:W-:-:S07]  /*194f0*/  IMAD.MOV.U32 R3, RZ, RZ, R14 ;  /* 0x000000ffff037224 */ /* 0x000fce00078e000e */
[----:B------:R-:W-:Y:S05]  /*19500*/  WARPSYNC.COLLECTIVE R15, `(.L_x_1436) ;  /* 0x000000000f087348 */ /* 0x000fea0003c00000 */
[----:B------:R0:W1:Y:S02]  /*19510*/  SHFL.IDX P6, R14, R13, R12, R11 ;  /* 0x0000000c0d0e7389 */ /* 0x00006400000c000b */
[----:B01----:R-:W-:Y:S01]  /*19520*/  ENDCOLLECTIVE ;  /* 0x000000000000791b */ /* 0x003fe20003800000 */
.L_x_1436:
        /* <DEDUP_REMOVED lines=10> */
.L_x_1437:
        /* <DEDUP_REMOVED lines=8> */
.L_x_1364:
[----:B------:R-:W-:Y:S02]  /*19650*/  IMAD.MOV.U32 R13, RZ, RZ, R4 ;  /* 0x000000ffff0d7224 */ /* 0x000fe400078e0004 */
[----:B------:R-:W-:Y:S02]  /*19660*/  IMAD.MOV.U32 R12, RZ, RZ, RZ ;  /* 0x000000ffff0c7224 */ /* 0x000fe400078e00ff */
[----:B------:R-:W-:Y:S02]  /*19670*/  IMAD.MOV.U32 R11, RZ, RZ, 0x181f ;  /* 0x0000181fff0b7424 */ /* 0x000fe400078e00ff */
[----:B------:R-:W-:Y:S02]  /*19680*/  IMAD.MOV.U32 R15, RZ, RZ, -0x1 ;  /* 0xffffffffff0f7424 */ /* 0x000fe400078e00ff */
[----:B------:R-:W-:Y:S02]  /*19690*/  IMAD R29, R29, R5, RZ ;  /* 0x000000051d1d7224 */ /* 0x000fe400078e02ff */
[----:B------:R-:W-:-:S07]  /*196a0*/  IMAD.IADD R25, R8, 0x1, R25 ;  /* 0x0000000108197824 */ /* 0x000fce00078e0219 */
[----:B------:R-:W-:Y:S05]  /*196b0*/  WARPSYNC.COLLECTIVE R15, `(.L_x_1439) ;  /* 0x000000000f087348 */ /* 0x000fea0003c00000 */
[----:B------:R0:W1:Y:S02]  /*196c0*/  SHFL.IDX P6, R14, R13, R12, R11 ;  /* 0x0000000c0d0e7389 */ /* 0x00006400000c000b */
[----:B01----:R-:W-:Y:S01]  /*196d0*/  ENDCOLLECTIVE ;  /* 0x000000000000791b */ /* 0x003fe20003800000 */
.L_x_1439:
[C---:B------:R-:W-:Y:S01]  /*196e0*/  VIADD R6, R25.reuse, 0x10 ;  /* 0x0000001019067836 */ /* 0x040fe20000000000 */
[----:B------:R-:W-:Y:S01]  /*196f0*/  ISETP.GE.AND P1, PT, R25, R29, PT ;  /* 0x0000001d1900720c */ /* 0x000fe20003f26270 */
[----:B------:R-:W-:Y:S02]  /*19700*/  IMAD.MOV.U32 R13, RZ, RZ, R0 ;  /* 0x000000ffff0d7224 */ /* 0x000fe400078e0000 */
[----:B------:R-:W-:-:S10]  /*19710*/  IMAD.MOV.U32 R2, RZ, RZ, R14 ;  /* 0x000000ffff027224 */ /* 0x000fd400078e000e */
[----:B------:R-:W-:Y:S05]  /*19720*/  WARPSYNC.COLLECTIVE R15, `(.L_x_1440) ;  /* 0x000000000f087348 */ /* 0x000fea0003c00000 */
[----:B------:R0:W1:Y:S02]  /*19730*/  SHFL.IDX P6, R14, R13, R12, R11 ;  /* 0x0000000c0d0e7389 */ /* 0x00006400000c000b */
[----:B01----:R-:W-:Y:S01]  /*19740*/  ENDCOLLECTIVE ;  /* 0x000000000000791b */ /* 0x003fe20003800000 */
.L_x_1440:
        /* <DEDUP_REMOVED lines=8> */
.L_x_1441:
        /* <DEDUP_REMOVED lines=8> */
[----:B------:R-:W-:Y:S02]  /*19850*/  VIADD R6, R25, 0x20 ;  /* 0x0000002019067836 */ /* 0x000fe40000000000 */
[----:B0-----:R-:W-:-:S08]  /*19860*/  IMAD.MOV.U32 R2, RZ, RZ, R14 ;  /* 0x000000ffff027224 */ /* 0x001fd000078e000e */
[----:B------:R-:W-:Y:S05]  /*19870*/  WARPSYNC.COLLECTIVE R15, `(.L_x_1442) ;  /* 0x000000000f087348 */ /* 0x000fea0003c00000 */
[----:B------:R0:W1:Y:S02]  /*19880*/  SHFL.IDX P6, R14, R13, R12, R11 ;  /* 0x0000000c0d0e7389 */ /* 0x00006400000c000b */
[----:B01----:R-:W-:Y:S01]  /*19890*/  ENDCOLLECTIVE ;  /* 0x000000000000791b */ /* 0x003fe20003800000 */
.L_x_1442:
        /* <DEDUP_REMOVED lines=8> */
.L_x_1443:
[----:B------:R-:W-:-:S05]  /*19920*/  @!P1 IMAD.MOV.U32 R3, RZ, RZ, R5 ;  /* 0x000000ffff039224 */ /* 0x000fca00078e0005 */
        /* <DEDUP_REMOVED lines=8> */
[----:B------:R-:W-:Y:S02]  /*199b0*/  VIADD R6, R25, 0x30 ;  /* 0x0000003019067836 */ /* 0x000fe40000000000 */
[----:B0-----:R-:W-:-:S10]  /*199c0*/  IMAD.MOV.U32 R2, RZ, RZ, R14 ;  /* 0x000000ffff027224 */ /* 0x001fd400078e000e */
[----:B------:R-:W-:Y:S05]  /*199d0*/  WARPSYNC.COLLECTIVE R15, `(.L_x_1444) ;  /* 0x000000000f087348 */ /* 0x000fea0003c00000 */
[----:B------:R0:W1:Y:S02]  /*199e0*/  SHFL.IDX P6, R14, R13, R12, R11 ;  /* 0x0000000c0d0e7389 */ /* 0x00006400000c000b */
[----:B01----:R-:W-:Y:S01]  /*199f0*/  ENDCOLLECTIVE ;  /* 0x000000000000791b */ /* 0x003fe20003800000 */
.L_x_1444:
        /* <DEDUP_REMOVED lines=8> */
.L_x_1445:
        /* <DEDUP_REMOVED lines=14> */
.L_x_1446:
        /* <DEDUP_REMOVED lines=8> */
.L_x_1447:
        /* <DEDUP_REMOVED lines=14> */
.L_x_1448:
        /* <DEDUP_REMOVED lines=8> */
.L_x_1449:
        /* <DEDUP_REMOVED lines=14> */
.L_x_1450:
        /* <DEDUP_REMOVED lines=8> */
.L_x_1451:
        /* <DEDUP_REMOVED lines=13> */
.L_x_1452:
        /* <DEDUP_REMOVED lines=8> */
.L_x_1453:
        /* <DEDUP_REMOVED lines=12> */
.L_x_1454:
[----:B------:R-:W-:Y:S05]  /*1a0b0*/  BRA `(.L_x_1455) ;  /* 0xffffffb8008c7947 */ /* 0x000fea000383ffff */
.L_x_1369:
[----:B0-----:R0:W1:Y:S02]  /*1a0c0*/  SYNCS.PHASECHK.TRANS64.TRYWAIT P0, [R17+URZ+0x30820], R0 ;  /* 0x03082000110075a7 */ /* 0x001064000800017f */
[----:B-1----:R-:W-:Y:S05]  /*1a0d0*/  @!P0 NANOSLEEP.SYNCS 0x989680 ;  /* 0x009896800000895d */ /* 0x002fea0003900000 */
[----:B------:R-:W1:Y:S02]  /*1a0e0*/  @!P0 SYNCS.PHASECHK.TRANS64 P0, [R17+URZ+0x30820], R0 ;  /* 0x03082000110085a7 */ /* 0x000e64000800007f */
[----:B-1----:R-:W-:Y:S05]  /*1a0f0*/  @!P0 BRA `(.L_x_1369) ;  /* 0xfffffffc00f08947 */ /* 0x002fea000383ffff */
[----:B------:R-:W-:Y:S05]  /*1a100*/  BRA `(.L_x_1456) ;  /* 0xffffffbc00047947 */ /* 0x000fea000383ffff */
.L_x_1374:
[----:B0-----:R0:W1:Y:S02]  /*1a110*/  SYNCS.PHASECHK.TRANS64.TRYWAIT P0, [R6+URZ+0x30840], R3 ;  /* 0x03084003060075a7 */ /* 0x001064000800017f */
[----:B-1----:R-:W-:Y:S05]  /*1a120*/  @!P0 NANOSLEEP.SYNCS 0x989680 ;  /* 0x009896800000895d */ /* 0x002fea0003900000 */
[----:B------:R-:W1:Y:S02]  /*1a130*/  @!P0 SYNCS.PHASECHK.TRANS64 P0, [R6+URZ+0x30840], R3 ;  /* 0x03084003060085a7 */ /* 0x000e64000800007f */
[----:B-1----:R-:W-:Y:S05]  /*1a140*/  @!P0 BRA `(.L_x_1374) ;  /* 0xfffffffc00f08947 */ /* 0x002fea000383ffff */
[----:B------:R-:W-:Y:S05]  /*1a150*/  BRA `(.L_x_1457) ;  /* 0xffffffbc00e07947 */ /* 0x000fea000383ffff */
.L_x_1375:
[----:B------:R-:W-:Y:S01]  /*1a160*/  BSSY B1, `(.L_x_1458) ;  /* 0x0000008000017945 */ /* 0x000fe20003800000 */
[----:B------:R-:W-:Y:S02]  /*1a170*/  IMAD.MOV.U32 R13, RZ, RZ, R8 ;  /* 0x000000ffff0d7224 */ /* 0x000fe400078e0008 */
[----:B------:R-:W-:Y:S02]  /*1a180*/  IMAD.MOV.U32 R12, RZ, RZ, RZ ;  /* 0x000000ffff0c7224 */ /* 0x000fe400078e00ff */
[----:B------:R-:W-:Y:S02]  /*1a190*/  IMAD.MOV.U32 R11, RZ, RZ, 0x181f ;  /* 0x0000181fff0b7424 */ /* 0x000fe400078e00ff */
[----:B------:R-:W-:-:S07]  /*1a1a0*/  IMAD.MOV.U32 R15, RZ, RZ, -0x1 ;  /* 0xffffffffff0f7424 */ /* 0x000fce00078e00ff */
[----:B--2---:R-:W-:Y:S05]  /*1a1b0*/  WARPSYNC.COLLECTIVE R15, `(.L_x_1459) ;  /* 0x000000000f087348 */ /* 0x004fea0003c00000 */
[----:B--2---:R0:W1:Y:S02]  /*1a1c0*/  SHFL.IDX P6, R14, R13, R12, R11 ;  /* 0x0000000c0d0e7389 */ /* 0x00406400000c000b */
[----:B01----:R-:W-:Y:S01]  /*1a1d0*/  ENDCOLLECTIVE ;  /* 0x000000000000791b */ /* 0x003fe20003800000 */
.L_x_1459:
[----:B------:R-:W-:Y:S05]  /*1a1e0*/  BSYNC B1 ;  /* 0x0000000000017941 */ /* 0x000fea0003800000 */
.L_x_1458:
        /* <DEDUP_REMOVED lines=12> */
.L_x_1460:
[----:B------:R-:W-:Y:S02]  /*1a2b0*/  IMAD R5, R5, 0x2, R17 ;  /* 0x0000000205057824 */ /* 0x000fe400078e0211 */
[----:B------:R-:W-:Y:S02]  /*1a2c0*/  IMAD.MOV.U32 R13, RZ, RZ, R8 ;  /* 0x000000ffff0d7224 */ /* 0x000fe400078e0008 */
[----:B------:R-:W-:Y:S02]  /*1a2d0*/  IMAD.MOV.U32 R12, RZ, RZ, 0x1 ;  /* 0x00000001ff0c7424 */ /* 0x000fe400078e00ff */
[----:B------:R-:W-:-:S07]  /*1a2e0*/  IMAD.MOV.U32 R2, RZ, RZ, R14 ;  /* 0x000000ffff027224 */ /* 0x000fce00078e000e */
[----:B------:R-:W-:Y:S05]  /*1a2f0*/  WARPSYNC.COLLECTIVE R15, `(.L_x_1461) ;  /* 0x000000000f087348 */ /* 0x000fea0003c00000 */
[----:B------:R0:W1:Y:S02]  /*1a300*/  SHFL.IDX P6, R14, R13, R12, R11 ;  /* 0x0000000c0d0e7389 */ /* 0x00006400000c000b */
[----:B01----:R-:W-:Y:S01]  /*1a310*/  ENDCOLLECTIVE ;  /* 0x000000000000791b */ /* 0x003fe20003800000 */
.L_x_1461:
        /* <DEDUP_REMOVED lines=13> */
.L_x_1462:
[----:B------:R-:W-:Y:S02]  /*1a3f0*/  IMAD.MOV.U32 R13, RZ, RZ, R8 ;  /* 0x000000ffff0d7224 */ /* 0x000fe400078e0008 */
[----:B------:R-:W-:Y:S02]  /*1a400*/  IMAD.MOV.U32 R12, RZ, RZ, 0x2 ;  /* 0x00000002ff0c7424 */ /* 0x000fe400078e00ff */
[----:B------:R-:W-:-:S07]  /*1a410*/  IMAD.MOV.U32 R2, RZ, RZ, R14 ;  /* 0x000000ffff027224 */ /* 0x000fce00078e000e */
[----:B------:R-:W-:Y:S05]  /*1a420*/  WARPSYNC.COLLECTIVE R15, `(.L_x_1463) ;  /* 0x000000000f087348 */ /* 0x000fea0003c00000 */
[----:B------:R0:W1:Y:S02]  /*1a430*/  SHFL.IDX P6, R14, R13, R12, R11 ;  /* 0x0000000c0d0e7389 */ /* 0x00006400000c000b */
[----:B01----:R-:W-:Y:S01]  /*1a440*/  ENDCOLLECTIVE ;  /* 0x000000000000791b */ /* 0x003fe20003800000 */
.L_x_1463:
        /* <DEDUP_REMOVED lines=13> */
.L_x_1464:
[----:B------:R-:W-:Y:S02]  /*1a520*/  IMAD.MOV.U32 R13, RZ, RZ, R8 ;  /* 0x000000ffff0d7224 */ /* 0x000fe400078e0008 */
[----:B------:R-:W-:Y:S02]  /*1a530*/  IMAD.MOV.U32 R12, RZ, RZ, 0x3 ;  /* 0x00000003ff0c7424 */ /* 0x000fe400078e00ff */
[----:B------:R-:W-:-:S07]  /*1a540*/  IMAD.MOV.U32 R2, RZ, RZ, R14 ;  /* 0x000000ffff027224 */ /* 0x000fce00078e000e */
[----:B------:R-:W-:Y:S05]  /*1a550*/  WARPSYNC.COLLECTIVE R15, `(.L_x_1465) ;  /* 0x000000000f087348 */ /* 0x000fea0003c00000 */
[----:B------:R0:W1:Y:S02]  /*1a560*/  SHFL.IDX P6, R14, R13, R12, R11 ;  /* 0x0000000c0d0e7389 */ /* 0x00006400000c000b */
[----:B01----:R-:W-:Y:S01]  /*1a570*/  ENDCOLLECTIVE ;  /* 0x000000000000791b */ /* 0x003fe20003800000 */
.L_x_1465:
        /* <DEDUP_REMOVED lines=13> */
.L_x_1466:
[----:B------:R-:W-:Y:S02]  /*1a650*/  IMAD.MOV.U32 R13, RZ, RZ, R8 ;  /* 0x000000ffff0d7224 */ /* 0x000fe400078e0008 */
[----:B------:R-:W-:Y:S02]  /*1a660*/  IMAD.MOV.U32 R12, RZ, RZ, 0x4 ;  /* 0x00000004ff0c7424 */ /* 0x000fe400078e00ff */
[----:B------:R-:W-:-:S07]  /*1a670*/  IMAD.MOV.U32 R2, RZ, RZ, R14 ;  /* 0x000000ffff027224 */ /* 0x000fce00078e000e */
[----:B------:R-:W-:Y:S05]  /*1a680*/  WARPSYNC.COLLECTIVE R15, `(.L_x_1467) ;  /* 0x000000000f087348 */ /* 0x000fea0003c00000 */
[----:B------:R0:W1:Y:S02]  /*1a690*/  SHFL.IDX P6, R14, R13, R12, R11 ;  /* 0x0000000c0d0e7389 */ /* 0x00006400000c000b */
[----:B01----:R-:W-:Y:S01]  /*1a6a0*/  ENDCOLLECTIVE ;  /* 0x000000000000791b */ /* 0x003fe20003800000 */
.L_x_1467:
        /* <DEDUP_REMOVED lines=13> */
.L_x_1468:
[----:B------:R-:W-:Y:S02]  /*1a780*/  IMAD.MOV.U32 R13, RZ, RZ, R8 ;  /* 0x000000ffff0d7224 */ /* 0x000fe400078e0008 */
[----:B------:R-:W-:Y:S02]  /*1a790*/  IMAD.MOV.U32 R12, RZ, RZ, 0x5 ;  /* 0x00000005ff0c7424 */ /* 0x000fe400078e00ff */
[----:B------:R-:W-:-:S07]  /*1a7a0*/  IMAD.MOV.U32 R2, RZ, RZ, R14 ;  /* 0x000000ffff027224 */ /* 0x000fce00078e000e */
[----:B------:R-:W-:Y:S05]  /*1a7b0*/  WARPSYNC.COLLECTIVE R15, `(.L_x_1469) ;  /* 0x000000000f087348 */ /* 0x000fea0003c00000 */
[----:B------:R0:W1:Y:S02]  /*1a7c0*/  SHFL.IDX P6, R14, R13, R12, R11 ;  /* 0x0000000c0d0e7389 */ /* 0x00006400000c000b */
[----:B01----:R-:W-:Y:S01]  /*1a7d0*/  ENDCOLLECTIVE ;  /* 0x000000000000791b */ /* 0x003fe20003800000 */
.L_x_1469:
        /* <DEDUP_REMOVED lines=14> */
.L_x_1470:
[----:B------:R-:W-:Y:S01]  /*1a8c0*/  IMAD.MOV.U32 R2, RZ, RZ, R14 ;  /* 0x000000ffff027224 */ /* 0x000fe200078e000e */
[----:B------:R-:W-:Y:S06]  /*1a8d0*/  BRA `(.L_x_1471) ;  /* 0xffffffbc00007947 */ /* 0x000fec000383ffff */
.L_x_1380:
[----:B0-----:R0:W1:Y:S02]  /*1a8e0*/  SYNCS.PHASECHK.TRANS64.TRYWAIT P0, [R6+URZ+0x30860], R2 ;  /* 0x03086002060075a7 */ /* 0x001064000800017f */
[----:B-1----:R-:W-:Y:S05]  /*1a8f0*/  @!P0 NANOSLEEP.SYNCS 0x989680 ;  /* 0x009896800000895d */ /* 0x002fea0003900000 */
[----:B------:R-:W1:Y:S02]  /*1a900*/  @!P0 SYNCS.PHASECHK.TRANS64 P0, [R6+URZ+0x30860], R2 ;  /* 0x03086002060085a7 */ /* 0x000e64000800007f */
[----:B-1----:R-:W-:Y:S05]  /*1a910*/  @!P0 BRA `(.L_x_1380) ;  /* 0xfffffffc00f08947 */ /* 0x002fea000383ffff */
[----:B------:R-:W-:Y:S05]  /*1a920*/  BRA `(.L_x_1472) ;  /* 0xffffffbc00647947 */ /* 0x000fea000383ffff */
.L_x_1381:
        /* <DEDUP_REMOVED lines=8> */
.L_x_1474:
[----:B------:R-:W-:Y:S05]  /*1a9b0*/  BSYNC B1 ;  /* 0x0000000000017941 */ /* 0x000fea0003800000 */
.L_x_1473:
        /* <DEDUP_REMOVED lines=9> */
.L_x_1475:
[----:B------:R-:W-:Y:S02]  /*1aa50*/  IMAD.MOV.U32 R13, RZ, RZ, R19 ;  /* 0x000000ffff0d7224 */ /* 0x000fe400078e0013 */
[----:B------:R-:W-:Y:S02]  /*1aa60*/  IMAD.MOV.U32 R12, RZ, RZ, 0x1 ;  /* 0x00000001ff0c7424 */ /* 0x000fe400078e00ff */
[----:B------:R-:W-:-:S07]  /*1aa70*/  IMAD.MOV.U32 R2, RZ, RZ, R14 ;  /* 0x000000ffff027224 */ /* 0x000fce00078e000e */
[----:B------:R-:W-:Y:S05]  /*1aa80*/  WARPSYNC.COLLECTIVE R15, `(.L_x_1476) ;  /* 0x000000000f087348 */ /* 0x000fea0003c00000 */
[----:B------:R0:W1:Y:S02]  /*1aa90*/  SHFL.IDX P6, R14, R13, R12, R11 ;  /* 0x0000000c0d0e7389 */ /* 0x00006400000c000b */
[----:B01----:R-:W-:Y:S01]  /*1aaa0*/  ENDCOLLECTIVE ;  /* 0x000000000000791b */ /* 0x003fe20003800000 */
.L_x_1476:
        /* <DEDUP_REMOVED lines=16> */
.L_x_1477:
[----:B------:R-:W-:Y:S02]  /*1abb0*/  IMAD.MOV.U32 R13, RZ, RZ, R19 ;  /* 0x000000ffff0d7224 */ /* 0x000fe400078e0013 */
[----:B------:R-:W-:Y:S02]  /*1abc0*/  IMAD.MOV.U32 R12, RZ, RZ, 0x2 ;  /* 0x00000002ff0c7424 */ /* 0x000fe400078e00ff */
[----:B------:R-:W-:-:S07]  /*1abd0*/  IMAD.MOV.U32 R2, RZ, RZ, R14 ;  /* 0x000000ffff027224 */ /* 0x000fce00078e000e */
[----:B------:R-:W-:Y:S05]  /*1abe0*/  WARPSYNC.COLLECTIVE R15, `(.L_x_1478) ;  /* 0x000000000f087348 */ /* 0x000fea0003c00000 */
[----:B------:R0:W1:Y:S02]  /*1abf0*/  SHFL.IDX P6, R14, R13, R12, R11 ;  /* 0x0000000c0d0e7389 */ /* 0x00006400000c000b */
[----:B01----:R-:W-:Y:S01]  /*1ac00*/  ENDCOLLECTIVE ;  /* 0x000000000000791b */ /* 0x003fe20003800000 */
.L_x_1478:
        /* <DEDUP_REMOVED lines=16> */
.L_x_1479:
[----:B------:R-:W-:Y:S02]  /*1ad10*/  IMAD.MOV.U32 R13, RZ, RZ, R19 ;  /* 0x000000ffff0d7224 */ /* 0x000fe400078e0013 */
[----:B------:R-:W-:Y:S02]  /*1ad20*/  IMAD.MOV.U32 R12, RZ, RZ, 0x3 ;  /* 0x00000003ff0c7424 */ /* 0x000fe400078e00ff */
[----:B------:R-:W-:-:S07]  /*1ad30*/  IMAD.MOV.U32 R2, RZ, RZ, R14 ;  /* 0x000000ffff027224 */ /* 0x000fce00078e000e */
[----:B------:R-:W-:Y:S05]  /*1ad40*/  WARPSYNC.COLLECTIVE R15, `(.L_x_1480) ;  /* 0x000000000f087348 */ /* 0x000fea0003c00000 */
[----:B------:R0:W1:Y:S02]  /*1ad50*/  SHFL.IDX P6, R14, R13, R12, R11 ;  /* 0x0000000c0d0e7389 */ /* 0x00006400000c000b */
[----:B01----:R-:W-:Y:S01]  /*1ad60*/  ENDCOLLECTIVE ;  /* 0x000000000000791b */ /* 0x003fe20003800000 */
.L_x_1480:
        /* <DEDUP_REMOVED lines=16> */
.L_x_1481:
[----:B------:R-:W-:Y:S02]  /*1ae70*/  IMAD.MOV.U32 R13, RZ, RZ, R19 ;  /* 0x000000ffff0d7224 */ /* 0x000fe400078e0013 */
[----:B------:R-:W-:Y:S02]  /*1ae80*/  IMAD.MOV.U32 R12, RZ, RZ, 0x4 ;  /* 0x00000004ff0c7424 */ /* 0x000fe400078e00ff */
[----:B------:R-:W-:-:S07]  /*1ae90*/  IMAD.MOV.U32 R2, RZ, RZ, R14 ;  /* 0x000000ffff027224 */ /* 0x000fce00078e000e */
[----:B------:R-:W-:Y:S05]  /*1aea0*/  WARPSYNC.COLLECTIVE R15, `(.L_x_1482) ;  /* 0x000000000f087348 */ /* 0x000fea0003c00000 */
[----:B------:R0:W1:Y:S02]  /*1aeb0*/  SHFL.IDX P6, R14, R13, R12, R11 ;  /* 0x0000000c0d0e7389 */ /* 0x00006400000c000b */
[----:B01----:R-:W-:Y:S01]  /*1aec0*/  ENDCOLLECTIVE ;  /* 0x000000000000791b */ /* 0x003fe20003800000 */
.L_x_1482:
        /* <DEDUP_REMOVED lines=16> */
.L_x_1483:
[----:B------:R-:W-:Y:S02]  /*1afd0*/  IMAD.MOV.U32 R13, RZ, RZ, R19 ;  /* 0x000000ffff0d7224 */ /* 0x000fe400078e0013 */
[----:B------:R-:W-:Y:S02]  /*1afe0*/  IMAD.MOV.U32 R12, RZ, RZ, 0x5 ;  /* 0x00000005ff0c7424 */ /* 0x000fe400078e00ff */
[----:B------:R-:W-:-:S07]  /*1aff0*/  IMAD.MOV.U32 R2, RZ, RZ, R14 ;  /* 0x000000ffff027224 */ /* 0x000fce00078e000e */
[----:B------:R-:W-:Y:S05]  /*1b000*/  WARPSYNC.COLLECTIVE R15, `(.L_x_1484) ;  /* 0x000000000f087348 */ /* 0x000fea0003c00000 */
[----:B------:R0:W1:Y:S02]  /*1b010*/  SHFL.IDX P6, R14, R13, R12, R11 ;  /* 0x0000000c0d0e7389 */ /* 0x00006400000c000b */
[----:B01----:R-:W-:Y:S01]  /*1b020*/  ENDCOLLECTIVE ;  /* 0x000000000000791b */ /* 0x003fe20003800000 */
.L_x_1484:
        /* <DEDUP_REMOVED lines=13> */
.L_x_1485:
[----:B------:R-:W-:Y:S01]  /*1b100*/  @!PT LDS RZ, [RZ] ;  /* 0x00000000fffff984 */ /* 0x000fe20000000800 */
[----:B------:R-:W-:Y:S01]  /*1b110*/  @!PT LDS RZ, [RZ] ;  /* 0x00000000fffff984 */ /* 0x000fe20000000800 */
[----:B------:R-:W-:Y:S01]  /*1b120*/  @!PT LDS RZ, [RZ] ;  /* 0x00000000fffff984 */ /* 0x000fe20000000800 */
[----:B------:R1:W-:Y:S01]  /*1b130*/  LDGSTS.E.BYPASS.LTC128B.128 [R5+0x5400], desc[UR36][R2.64+0x80], !P0 ;  /* 0x0540008002057fae */ /* 0x0003e2000c101d64 */
[----:B------:R-:W-:-:S13]  /*1b140*/  ISETP.LT.OR P0, PT, R7, 0x41, P1 ;  /* 0x000000410700780c */ /* 0x000fda0000f01670 */
[----:B------:R1:W-:Y:S01]  /*1b150*/  LDGSTS.E.BYPASS.LTC128B.128 [R5+0x8400], desc[UR36][R2.64+0x100], !P0 ;  /* 0x0840010002057fae */ /* 0x0003e2000c101d64 */
[----:B------:R-:W-:Y:S05]  /*1b160*/  BRA `(.L_x_1486) ;  /* 0xffffffb800487947 */ /* 0x000fea000383ffff */
.L_x_1389:
[----:B0-----:R0:W1:Y:S02]  /*1b170*/  SYNCS.PHASECHK.TRANS64.TRYWAIT P0, [R0+URZ+0x30860], R3 ;  /* 0x03086003000075a7 */ /* 0x001064000800017f */
[----:B-1----:R-:W-:Y:S05]  /*1b180*/  @!P0 NANOSLEEP.SYNCS 0x989680 ;  /* 0x009896800000895d */ /* 0x002fea0003900000 */
[----:B------:R-:W1:Y:S02]  /*1b190*/  @!P0 SYNCS.PHASECHK.TRANS64 P0, [R0+URZ+0x30860], R3 ;  /* 0x03086003000085a7 */ /* 0x000e64000800007f */
[----:B-1----:R-:W-:Y:S05]  /*1b1a0*/  @!P0 BRA `(.L_x_1389) ;  /* 0xfffffffc00f08947 */ /* 0x002fea000383ffff */
[----:B------:R-:W-:Y:S05]  /*1b1b0*/  BRA `(.L_x_1487) ;  /* 0xffffffbc00607947 */ /* 0x000fea000383ffff */
.L_x_1390:
        /* <DEDUP_REMOVED lines=8> */
.L_x_1489:
[----:B------:R-:W-:Y:S05]  /*1b240*/  BSYNC B0 ;  /* 0x0000000000007941 */ /* 0x000fea0003800000 */
.L_x_1488:
[----:B------:R-:W-:Y:S02]  /*1b250*/  IMAD.MOV.U32 R13, RZ, RZ, R18 ;  /* 0x000000ffff0d7224 */ /* 0x000fe400078e0012 */
[----:B------:R-:W-:Y:S02]  /*1b260*/  IMAD.MOV.U32 R12, RZ, RZ, RZ ;  /* 0x000000ffff0c7224 */ /* 0x000fe400078e00ff */
[----:B------:R-:W-:Y:S02]  /*1b270*/  IMAD.MOV.U32 R11, RZ, RZ, 0x181f ;  /* 0x0000181fff0b7424 */ /* 0x000fe400078e00ff */
[----:B------:R-:W-:Y:S02]  /*1b280*/  IMAD.MOV.U32 R15, RZ, RZ, -0x1 ;  /* 0xffffffffff0f7424 */ /* 0x000fe400078e00ff */
[----:B------:R-:W-:Y:S02]  /*1b290*/  IMAD.MOV.U32 R3, RZ, RZ, R14 ;  /* 0x000000ffff037224 */ /* 0x000fe400078e000e */
[----:B------:R-:W-:-:S07]  /*1b2a0*/  IMAD.SHL.U32 R5, R31, 0x2, RZ ;  /* 0x000000021f057824 */ /* 0x000fce00078e00ff */
[----:B------:R-:W-:Y:S05]  /*1b2b0*/  WARPSYNC.COLLECTIVE R15, `(.L_x_1490) ;  /* 0x000000000f087348 */ /* 0x000fea0003c00000 */
[----:B------:R0:W1:Y:S02]  /*1b2c0*/  SHFL.IDX P6, R14, R13, R12, R11 ;  /* 0x0000000c0d0e7389 */ /* 0x00006400000c000b */
[----:B01----:R-:W-:Y:S01]  /*1b2d0*/  ENDCOLLECTIVE ;  /* 0x000000000000791b */ /* 0x003fe20003800000 */
.L_x_1490:
        /* <DEDUP_REMOVED lines=14> */
.L_x_1491:
        /* <DEDUP_REMOVED lines=13> */
.L_x_1492:
[----:B------:R-:W-:Y:S02]  /*1b490*/  IMAD.MOV.U32 R13, RZ, RZ, R19 ;  /* 0x000000ffff0d7224 */ /* 0x000fe400078e0013 */
[----:B------:R-:W-:Y:S01]  /*1b4a0*/  IMAD.MOV.U32 R12, RZ, RZ, 0x2 ;  /* 0x00000002ff0c7424 */ /* 0x000fe200078e00ff */
[----:B------:R-:W-:-:S13]  /*1b4b0*/  IADD3 R2, P4, R14, R5, RZ ;  /* 0x000000050e027210 */ /* 0x000fda0007f9e0ff */
[----:B------:R-:W-:Y:S05]  /*1b4c0*/  WARPSYNC.COLLECTIVE R15, `(.L_x_1493) ;  /* 0x000000000f087348 */ /* 0x000fea0003c00000 */
[----:B------:R0:W1:Y:S02]  /*1b4d0*/  SHFL.IDX P6, R14, R13, R12, R11 ;  /* 0x0000000c0d0e7389 */ /* 0x00006400000c000b */
[----:B01----:R-:W-:Y:S01]  /*1b4e0*/  ENDCOLLECTIVE ;  /* 0x000000000000791b */ /* 0x003fe20003800000 */
.L_x_1493:
        /* <DEDUP_REMOVED lines=15> */
.L_x_1494:
[----:B------:R-:W-:Y:S02]  /*1b5e0*/  IMAD.MOV.U32 R13, RZ, RZ, R19 ;  /* 0x000000ffff0d7224 */ /* 0x000fe400078e0013 */
[----:B------:R-:W-:Y:S01]  /*1b5f0*/  IMAD.MOV.U32 R12, RZ, RZ, 0x3 ;  /* 0x00000003ff0c7424 */ /* 0x000fe200078e00ff */
[----:B------:R-:W-:-:S13]  /*1b600*/  IADD3 R2, P4, R14, R5, RZ ;  /* 0x000000050e027210 */ /* 0x000fda0007f9e0ff */
[----:B------:R-:W-:Y:S05]  /*1b610*/  WARPSYNC.COLLECTIVE R15, `(.L_x_1495) ;  /* 0x000000000f087348 */ /* 0x000fea0003c00000 */
[----:B------:R0:W1:Y:S02]  /*1b620*/  SHFL.IDX P6, R14, R13, R12, R11 ;  /* 0x0000000c0d0e7389 */ /* 0x00006400000c000b */
[----:B01----:R-:W-:Y:S01]  /*1b630*/  ENDCOLLECTIVE ;  /* 0x000000000000791b */ /* 0x003fe20003800000 */
.L_x_1495:
        /* <DEDUP_REMOVED lines=15> */
.L_x_1496:
[----:B------:R-:W-:Y:S02]  /*1b730*/  IMAD.MOV.U32 R13, RZ, RZ, R19 ;  /* 0x000000ffff0d7224 */ /* 0x000fe400078e0013 */
[----:B------:R-:W-:Y:S01]  /*1b740*/  IMAD.MOV.U32 R12, RZ, RZ, 0x4 ;  /* 0x00000004ff0c7424 */ /* 0x000fe200078e00ff */
[----:B------:R-:W-:-:S13]  /*1b750*/  IADD3 R2, P4, R14, R5, RZ ;  /* 0x000000050e027210 */ /* 0x000fda0007f9e0ff */
[----:B------:R-:W-:Y:S05]  /*1b760*/  WARPSYNC.COLLECTIVE R15, `(.L_x_1497) ;  /* 0x000000000f087348 */ /* 0x000fea0003c00000 */
[----:B------:R0:W1:Y:S02]  /*1b770*/  SHFL.IDX P6, R14, R13, R12, R11 ;  /* 0x0000000c0d0e7389 */ /* 0x00006400000c000b */
[----:B01----:R-:W-:Y:S01]  /*1b780*/  ENDCOLLECTIVE ;  /* 0x000000000000791b */ /* 0x003fe20003800000 */
.L_x_1497:
        /* <DEDUP_REMOVED lines=15> */
.L_x_1498:
[----:B------:R-:W-:Y:S02]  /*1b880*/  IMAD.MOV.U32 R13, RZ, RZ, R19 ;  /* 0x000000ffff0d7224 */ /* 0x000fe400078e0013 */
[----:B------:R-:W-:Y:S01]  /*1b890*/  IMAD.MOV.U32 R12, RZ, RZ, 0x5 ;  /* 0x00000005ff0c7424 */ /* 0x000fe200078e00ff */
[----:B------:R-:W-:-:S13]  /*1b8a0*/  IADD3 R2, P4, R14, R5, RZ ;  /* 0x000000050e027210 */ /* 0x000fda0007f9e0ff */
[----:B------:R-:W-:Y:S05]  /*1b8b0*/  WARPSYNC.COLLECTIVE R15, `(.L_x_1499) ;  /* 0x000000000f087348 */ /* 0x000fea0003c00000 */
[----:B------:R0:W1:Y:S02]  /*1b8c0*/  SHFL.IDX P6, R14, R13, R12, R11 ;  /* 0x0000000c0d0e7389 */ /* 0x00006400000c000b */
[----:B01----:R-:W-:Y:S01]  /*1b8d0*/  ENDCOLLECTIVE ;  /* 0x000000000000791b */ /* 0x003fe20003800000 */
.L_x_1499:
        /* <DEDUP_REMOVED lines=14> */
.L_x_1500:
[----:B------:R-:W-:Y:S05]  /*1b9c0*/  BRA `(.L_x_1501) ;  /* 0xffffffb800647947 */ /* 0x000fea000383ffff */
.L_x_1395:
        /* <DEDUP_REMOVED lines=8> */
.L_x_1503:
[----:B------:R-:W-:Y:S05]  /*1ba50*/  BSYNC B0 ;  /* 0x0000000000007941 */ /* 0x000fea0003800000 */
.L_x_1502:
[----:B------:R-:W-:Y:S02]  /*1ba60*/  IMAD.MOV.U32 R13, RZ, RZ, R24 ;  /* 0x000000ffff0d7224 */ /* 0x000fe400078e0018 */
[----:B------:R-:W-:Y:S02]  /*1ba70*/  IMAD.MOV.U32 R12, RZ, RZ, 0x1 ;  /* 0x00000001ff0c7424 */ /* 0x000fe400078e00ff */
[----:B------:R-:W-:Y:S02]  /*1ba80*/  IMAD.MOV.U32 R11, RZ, RZ, 0x1f ;  /* 0x0000001fff0b7424 */ /* 0x000fe400078e00ff */
[----:B------:R-:W-:Y:S02]  /*1ba90*/  IMAD.MOV.U32 R15, RZ, RZ, -0x1 ;  /* 0xffffffffff0f7424 */ /* 0x000fe400078e00ff */
[----:B------:R-:W-:Y:S02]  /*1baa0*/  IMAD.IADD R9, R27, 0x1, R10 ;  /* 0x000000011b097824 */ /* 0x000fe400078e020a */
[----:B------:R-:W-:-:S07]  /*1bab0*/  IMAD.MOV.U32 R0, RZ, RZ, R14 ;  /* 0x000000ffff007224 */ /* 0x000fce00078e000e */
[----:B------:R-:W-:Y:S05]  /*1bac0*/  WARPSYNC.COLLECTIVE R15, `(.L_x_1504) ;  /* 0x000000000f087348 */ /* 0x000fea0003c00000 */
[----:B------:R0:W1:Y:S02]  /*1bad0*/  SHFL.IDX P6, R14, R13, R12, R11 ;  /* 0x0000000c0d0e7389 */ /* 0x00006400000c000b */
[----:B01----:R-:W-:Y:S01]  /*1bae0*/  ENDCOLLECTIVE ;  /* 0x000000000000791b */ /* 0x003fe20003800000 */
.L_x_1504:
[----:B------:R-:W-:Y:S02]  /*1baf0*/  ULDC UR4, c[0x0][0xc3c] ;  /* 0x00030f0000047ab9 */ /* 0x000fe40000000800 */
[----:B------:R-:W-:-:S13]  /*1bb00*/  ISETP.GE.OR P1, PT, R9, UR4, !P0 ;  /* 0x0000000409007c0c */ /* 0x000fda000c726670 */
[----:B------:R-:W0:Y:S08]  /*1bb10*/  @!P1 LDC.64 R4, c[0x0][0xc80] ;  /* 0x00032000ff049b82 */ /* 0x000e300000000a00 */
[----:B------:R-:W1:Y:S01]  /*1bb20*/  @!P1 LDC.64 R2, c[0x0][0xc78] ;  /* 0x00031e00ff029b82 */ /* 0x000e620000000a00 */
[----:B------:R-:W-:Y:S02]  /*1bb30*/  IMAD.MOV.U32 R25, RZ, RZ, RZ ;  /* 0x000000ffff197224 */ /* 0x000fe400078e00ff */
[----:B------:R-:W-:-:S02]  /*1bb40*/  IMAD.MOV.U32 R8, RZ, RZ, RZ ;  /* 0x000000ffff087224 */ /* 0x000fc400078e00ff */
[----:B------:R-:W-:Y:S02]  /*1bb50*/  IMAD.MOV.U32 R11, RZ, RZ, RZ ;  /* 0x000000ffff0b7224 */ /* 0x000fe400078e00ff */
[----:B------:R-:W-:Y:S02]  /*1bb60*/  IMAD.MOV.U32 R7, RZ, RZ, R14 ;  /* 0x000000ffff077224 */ /* 0x000fe400078e000e */
[----:B0-----:R-:W-:-:S06]  /*1bb70*/  @!P1 IMAD.WIDE R4, R9, 0x4, R4 ;  /* 0x0000000409049825 */ /* 0x001fcc00078e0204 */
[----:B------:R-:W2:Y:S01]  /*1bb80*/  @!P1 LDG.E R4, desc[UR36][R4.64] ;  /* 0x0000002404049981 */ /* 0x000ea2000c1e1900 */
[----:B-1----:R-:W-:-:S06]  /*1bb90*/  @!P1 IMAD.WIDE R2, R9, 0x4, R2 ;  /* 0x0000000409029825 */ /* 0x002fcc00078e0202 */
[----:B------:R-:W3:Y:S01]  /*1bba0*/  @!P1 LDG.E R2, desc[UR36][R2.64] ;  /* 0x0000002402029981 */ /* 0x000ee2000c1e1900 */
        /* <DEDUP_REMOVED lines=11> */
.L_x_1505:
[----:B------:R-:W-:Y:S01]  /*1bc60*/  IMAD.MOV.U32 R12, RZ, RZ, 0x2 ;  /* 0x00000002ff0c7424 */ /* 0x000fe200078e00ff */
[----:B------:R-:W-:-:S05]  /*1bc70*/  SEL R6, R14, RZ, P1 ;  /* 0x000000ff0e067207 */ /* 0x000fca0000800000 */
[----:B------:R-:W-:-:S04]  /*1bc80*/  IMAD.IADD R6, R13, 0x1, R6 ;  /* 0x000000010d067824 */ /* 0x000fc800078e0206 */
[----:B------:R-:W-:-:S07]  /*1bc90*/  IMAD.MOV.U32 R13, RZ, RZ, R6 ;  /* 0x000000ffff0d7224 */ /* 0x000fce00078e0006 */
[----:B------:R-:W-:Y:S05]  /*1bca0*/  WARPSYNC.COLLECTIVE R15, `(.L_x_1506) ;  /* 0x000000000f087348 */ /* 0x000fea0003c00000 */
[----:B------:R0:W1:Y:S02]  /*1bcb0*/  SHFL.UP P6, R14, R13, R12, R11 ;  /* 0x0400000c0d0e7389 */ /* 0x00006400000c000b */
[----:B01----:R-:W-:Y:S01]  /*1bcc0*/  ENDCOLLECTIVE ;  /* 0x000000000000791b */ /* 0x003fe20003800000 */
.L_x_1506:
        /* <DEDUP_REMOVED lines=8> */
.L_x_1507:
[----:B------:R-:W-:Y:S01]  /*1bd50*/  IMAD.MOV.U32 R12, RZ, RZ, 0x8 ;  /* 0x00000008ff0c7424 */ /* 0x000fe200078e00ff */
[----:B------:R-:W-:-:S05]  /*1bd60*/  SEL R3, R14, RZ, P3 ;  /* 0x000000ff0e037207 */ /* 0x000fca0001800000 */
[----:B------:R-:W-:-:S04]  /*1bd70*/  IMAD.IADD R3, R2, 0x1, R3 ;  /* 0x0000000102037824 */ /* 0x000fc800078e0203 */
[----:B------:R-:W-:-:S07]  /*1bd80*/  IMAD.MOV.U32 R13, RZ, RZ, R3 ;  /* 0x000000ffff0d7224 */ /* 0x000fce00078e0003 */
[----:B------:R-:W-:Y:S05]  /*1bd90*/  WARPSYNC.COLLECTIVE R15, `(.L_x_1508) ;  /* 0x000000000f087348 */ /* 0x000fea0003c00000 */
[----:B------:R0:W1:Y:S02]  /*1bda0*/  SHFL.UP P6, R14, R13, R12, R11 ;  /* 0x0400000c0d0e7389 */ /* 0x00006400000c000b */
[----:B01----:R-:W-:Y:S01]  /*1bdb0*/  ENDCOLLECTIVE ;  /* 0x000000000000791b */ /* 0x003fe20003800000 */
.L_x_1508:
[----:B------:R-:W-:Y:S01]  /*1bdc0*/  IMAD.MOV.U32 R12, RZ, RZ, 0x10 ;  /* 0x00000010ff0c7424 */ /* 0x000fe200078e00ff */
[----:B------:R-:W-:-:S05]  /*1bdd0*/  SEL R4, R14, RZ, P4 ;  /* 0x000000ff0e047207 */ /* 0x000fca0002000000 */
[----:B------:R-:W-:-:S04]  /*1bde0*/  IMAD.IADD R4, R3, 0x1, R4 ;  /* 0x0000000103047824 */ /* 0x000fc800078e0204 */
[----:B------:R-:W-:-:S07]  /*1bdf0*/  IMAD.MOV.U32 R13, RZ, RZ, R4 ;  /* 0x000000ffff0d7224 */ /* 0x000fce00078e0004 */
[----:B------:R-:W-:Y:S05]  /*1be00*/  WARPSYNC.COLLECTIVE R15, `(.L_x_1509) ;  /* 0x000000000f087348 */ /* 0x000fea0003c00000 */
[----:B------:R0:W1:Y:S02]  /*1be10*/  SHFL.UP P6, R14, R13, R12, R11 ;  /* 0x0400000c0d0e7389 */ /* 0x00006400000c000b */
[----:B01----:R-:W-:Y:S01]  /*1be20*/  ENDCOLLECTIVE ;  /* 0x000000000000791b */ /* 0x003fe20003800000 */
.L_x_1509:
        /* <DEDUP_REMOVED lines=8> */
.L_x_1510:
[----:B------:R-:W-:Y:S05]  /*1beb0*/  BRA `(.L_x_1511) ;  /* 0xffffffb800787947 */ /* 0x000fea000383ffff */
.L_x_1398:
[----:B------:R-:W-:Y:S01]  /*1bec0*/  BSSY B0, `(.L_x_1512) ;  /* 0x0000007000007945 */ /* 0x000fe20003800000 */
[----:B------:R-:W-:Y:S02]  /*1bed0*/  IMAD.MOV.U32 R12, RZ, RZ, 0x1 ;  /* 0x00000001ff0c7424 */ /* 0x000fe400078e00ff */
[----:B------:R-:W-:Y:S02]  /*1bee0*/  IMAD.MOV.U32 R11, RZ, RZ, RZ ;  /* 0x000000ffff0b7224 */ /* 0x000fe400078e00ff */
[----:B------:R-:W-:-:S07]  /*1bef0*/  IMAD.MOV.U32 R15, RZ, RZ, -0x1 ;  /* 0xffffffffff0f7424 */ /* 0x000fce00078e00ff */
[----:B------:R-:W-:Y:S05]  /*1bf00*/  WARPSYNC.COLLECTIVE R15, `(.L_x_1513) ;  /* 0x000000000f087348 */ /* 0x000fea0003c00000 */
[----:B------:R0:W1:Y:S02]  /*1bf10*/  SHFL.UP P6, R14, R13, R12, R11 ;  /* 0x0400000c0d0e7389 */ /* 0x00006400000c000b */
[----:B01----:R-:W-:Y:S01]  /*1bf20*/  ENDCOLLECTIVE ;  /* 0x000000000000791b */ /* 0x003fe20003800000 */
.L_x_1513:
[----:B------:R-:W-:Y:S05]  /*1bf30*/  BSYNC B0 ;  /* 0x0000000000007941 */ /* 0x000fea0003800000 */
.L_x_1512:
        /* <DEDUP_REMOVED lines=8> */
.L_x_1514:
[----:B------:R-:W-:Y:S01]  /*1bfc0*/  IMAD.MOV.U32 R12, RZ, RZ, 0x4 ;  /* 0x00000004ff0c7424 */ /* 0x000fe200078e00ff */
[----:B------:R-:W-:-:S05]  /*1bfd0*/  SEL R2, R14, RZ, P2 ;  /* 0x000000ff0e027207 */ /* 0x000fca0001000000 */
[----:B------:R-:W-:-:S04]  /*1bfe0*/  IMAD.IADD R2, R13, 0x1, R2 ;  /* 0x000000010d027824 */ /* 0x000fc800078e0202 */
[----:B------:R-:W-:-:S07]  /*1bff0*/  IMAD.MOV.U32 R13, RZ, RZ, R2 ;  /* 0x000000ffff0d7224 */ /* 0x000fce00078e0002 */
[----:B------:R-:W-:Y:S05]  /*1c000*/  WARPSYNC.COLLECTIVE R15, `(.L_x_1515) ;  /* 0x000000000f087348 */ /* 0x000fea0003c00000 */
[----:B------:R0:W1:Y:S02]  /*1c010*/  SHFL.UP P6, R14, R13, R12, R11 ;  /* 0x0400000c0d0e7389 */ /* 0x00006400000c000b */
[----:B01----:R-:W-:Y:S01]  /*1c020*/  ENDCOLLECTIVE ;  /* 0x000000000000791b */ /* 0x003fe20003800000 */
.L_x_1515:
[----:B------:R-:W-:Y:S01]  /*1c030*/  IMAD.MOV.U32 R12, RZ, RZ, 0x8 ;  /* 0x00000008ff0c7424 */ /* 0x000fe200078e00ff */
[----:B------:R-:W-:-:S05]  /*1c040*/  SEL R3, R14, RZ, P3 ;  /* 0x000000ff0e037207 */ /* 0x000fca0001800000 */
[----:B------:R-:W-:-:S04]  /*1c050*/  IMAD.IADD R3, R2, 0x1, R3 ;  /* 0x0000000102037824 */ /* 0x000fc800078e0203 */
[----:B------:R-:W-:-:S07]  /*1c060*/  IMAD.MOV.U32 R13, RZ, RZ, R3 ;  /* 0x000000ffff0d7224 */ /* 0x000fce00078e0003 */
[----:B------:R-:W-:Y:S05]  /*1c070*/  WARPSYNC.COLLECTIVE R15, `(.L_x_1516) ;  /* 0x000000000f087348 */ /* 0x000fea0003c00000 */
[----:B------:R0:W1:Y:S02]  /*1c080*/  SHFL.UP P6, R14, R13, R12, R11 ;  /* 0x0400000c0d0e7389 */ /* 0x00006400000c000b */
[----:B01----:R-:W-:Y:S01]  /*1c090*/  ENDCOLLECTIVE ;  /* 0x000000000000791b */ /* 0x003fe20003800000 */
.L_x_1516:
[----:B------:R-:W-:Y:S01]  /*1c0a0*/  IMAD.MOV.U32 R12, RZ, RZ, 0x10 ;  /* 0x00000010ff0c7424 */ /* 0x000fe200078e00ff */
[----:B------:R-:W-:-:S05]  /*1c0b0*/  SEL R4, R14, RZ, P4 ;  /* 0x000000ff0e047207 */ /* 0x000fca0002000000 */
[----:B------:R-:W-:-:S04]  /*1c0c0*/  IMAD.IADD R4, R3, 0x1, R4 ;  /* 0x0000000103047824 */ /* 0x000fc800078e0204 */
[----:B------:R-:W-:-:S07]  /*1c0d0*/  IMAD.MOV.U32 R13, RZ, RZ, R4 ;  /* 0x000000ffff0d7224 */ /* 0x000fce00078e0004 */
[----:B------:R-:W-:Y:S05]  /*1c0e0*/  WARPSYNC.COLLECTIVE R15, `(.L_x_1517) ;  /* 0x000000000f087348 */ /* 0x000fea0003c00000 */
[----:B------:R0:W1:Y:S02]  /*1c0f0*/  SHFL.UP P6, R14, R13, R12, R11 ;  /* 0x0400000c0d0e7389 */ /* 0x00006400000c000b */
[----:B01----:R-:W-:Y:S01]  /*1c100*/  ENDCOLLECTIVE ;  /* 0x000000000000791b */ /* 0x003fe20003800000 */
.L_x_1517:
        /* <DEDUP_REMOVED lines=8> */
.L_x_1518:
[----:B------:R-:W-:Y:S05]  /*1c190*/  BRA `(.L_x_1519) ;  /* 0xffffffb800647947 */ /* 0x000fea000383ffff */
.L_x_1400:
[----:B------:R-:W-:Y:S01]  /*1c1a0*/  BSSY B0, `(.L_x_1520) ;  /* 0x0000006000007945 */ /* 0x000fe20003800000 */
[----:B------:R-:W-:Y:S01]  /*1c1b0*/  PLOP3.LUT P6, PT, P6, PT, PT, 0x8, 0x0 ;  /* 0x000000000000781c */ /* 0x000fe200037ce170 */
[----:B------:R-:W-:-:S12]  /*1c1c0*/  IMAD.MOV.U32 R15, RZ, RZ, -0x1 ;  /* 0xffffffffff0f7424 */ /* 0x000fd800078e00ff */
[----:B0-----:R-:W-:Y:S05]  /*1c1d0*/  WARPSYNC.COLLECTIVE R15, `(.L_x_1521) ;  /* 0x000000000f087348 */ /* 0x001fea0003c00000 */
[----:B------:R-:W-:Y:S01]  /*1c1e0*/  VOTE.ANY R14, PT, P6 ;  /* 0x00000000000e7806 */ /* 0x000fe200030e0100 */
[----:B0-----:R-:W-:Y:S06]  /*1c1f0*/  ENDCOLLECTIVE ;  /* 0x000000000000791b */ /* 0x001fec0003800000 */
.L_x_1521:
[----:B------:R-:W-:Y:S05]  /*1c200*/  BSYNC B0 ;  /* 0x0000000000007941 */ /* 0x000fea0003800000 */
.L_x_1520:
[----:B------:R-:W-:Y:S02]  /*1c210*/  IMAD.MOV.U32 R3, RZ, RZ, R14 ;  /* 0x000000ffff037224 */ /* 0x000fe400078e000e */
[----:B------:R-:W-:Y:S02]  /*1c220*/  IMAD.MOV.U32 R13, RZ, RZ, R25 ;  /* 0x000000ffff0d7224 */ /* 0x000fe400078e0019 */
[----:B------:R0:W1:Y:S01]  /*1c230*/  POPC R12, R3 ;  /* 0x00000003000c7309 */ /* 0x0000620000000000 */
[----:B------:R-:W-:Y:S02]  /*1c240*/  IMAD.MOV.U32 R11, RZ, RZ, 0x1f ;  /* 0x0000001fff0b7424 */ /* 0x000fe400078e00ff */
[----:B------:R-:W-:-:S07]  /*1c250*/  IMAD.MOV.U32 R15, RZ, RZ, -0x1 ;  /* 0xffffffffff0f7424 */ /* 0x000fce00078e00ff */
[----:B01----:R-:W-:Y:S05]  /*1c260*/  WARPSYNC.COLLECTIVE R15, `(.L_x_1522) ;  /* 0x000000000f087348 */ /* 0x003fea0003c00000 */
[----:B-1----:R1:W2:Y:S02]  /*1c270*/  SHFL.IDX P6, R14, R13, R12, R11 ;  /* 0x0000000c0d0e7389 */ /* 0x0022a400000c000b */
[----:B012---:R-:W-:Y:S01]  /*1c280*/  ENDCOLLECTIVE ;  /* 0x000000000000791b */ /* 0x007fe20003800000 */
.L_x_1522:
[----:B------:R-:W-:Y:S02]  /*1c290*/  IMAD.IADD R27, R12, 0x1, R27 ;  /* 0x000000010c1b7824 */ /* 0x000fe400078e021b */
[----:B------:R-:W-:Y:S02]  /*1c2a0*/  IMAD.MOV.U32 R13, RZ, RZ, R8 ;  /* 0x000000ffff0d7224 */ /* 0x000fe400078e0008 */
[----:B------:R-:W-:-:S07]  /*1c2b0*/  IMAD.MOV.U32 R25, RZ, RZ, R14 ;  /* 0x000000ffff197224 */ /* 0x000fce00078e000e */
[----:B------:R-:W-:Y:S05]  /*1c2c0*/  WARPSYNC.COLLECTIVE R15, `(.L_x_1523) ;  /* 0x000000000f087348 */ /* 0x000fea0003c00000 */
[----:B------:R0:W1:Y:S02]  /*1c2d0*/  SHFL.IDX P6, R14, R13, R12, R11 ;  /* 0x0000000c0d0e7389 */ /* 0x00006400000c000b */
[----:B01----:R-:W-:Y:S01]  /*1c2e0*/  ENDCOLLECTIVE ;  /* 0x000000000000791b */ /* 0x003fe20003800000 */
.L_x_1523:
[----:B------:R-:W-:Y:S01]  /*1c2f0*/  IMAD.MOV.U32 R8, RZ, RZ, R14 ;  /* 0x000000ffff087224 */ /* 0x000fe200078e000e */
[----:B------:R-:W-:Y:S06]  /*1c300*/  BRA `(.L_x_1524) ;  /* 0xffffffb800487947 */ /* 0x000fec000383ffff */
.L_x_1402:
[----:B------:R-:W-:Y:S01]  /*1c310*/  BSSY B0, `(.L_x_1525) ;  /* 0x0000007000007945 */ /* 0x000fe20003800000 */
[----:B------:R-:W-:Y:S02]  /*1c320*/  IMAD.MOV.U32 R13, RZ, RZ, R2 ;  /* 0x000000ffff0d7224 */ /* 0x000fe400078e0002 */
[----:B------:R-:W-:Y:S02]  /*1c330*/  IMAD.MOV.U32 R11, RZ, RZ, 0x1f ;  /* 0x0000001fff0b7424 */ /* 0x000fe400078e00ff */
[----:B------:R-:W-:-:S07]  /*1c340*/  IMAD.MOV.U32 R15, RZ, RZ, -0x1 ;  /* 0xffffffffff0f7424 */ /* 0x000fce00078e00ff */
[----:B0-23--:R-:W-:Y:S05]  /*1c350*/  WARPSYNC.COLLECTIVE R15, `(.L_x_1526) ;  /* 0x000000000f087348 */ /* 0x00dfea0003c00000 */
[----:B------:R1:W4:Y:S02]  /*1c360*/  SHFL.IDX P6, R14, R13, R12, R11 ;  /* 0x0000000c0d0e7389 */ /* 0x00032400000c000b */
[----:B01234-:R-:W-:Y:S01]  /*1c370*/  ENDCOLLECTIVE ;  /* 0x000000000000791b */ /* 0x01ffe20003800000 */
.L_x_1526:
[----:B------:R-:W-:Y:S05]  /*1c380*/  BSYNC B0 ;  /* 0x0000000000007941 */ /* 0x000fea0003800000 */
.L_x_1525:
[----:B------:R-:W-:Y:S01]  /*1c390*/  IMAD.MOV.U32 R6, RZ, RZ, R14 ;  /* 0x000000ffff067224 */ /* 0x000fe200078e000e */
[----:B------:R-:W-:Y:S06]  /*1c3a0*/  BRA `(.L_x_1401) ;  /* 0xffffffb800387947 */ /* 0x000fec000383ffff */
.L_x_1408:
[----:B0-----:R0:W1:Y:S02]  /*1c3b0*/  SYNCS.PHASECHK.TRANS64.TRYWAIT P0, [R4+URZ+0x30820], R0 ;  /* 0x03082000040075a7 */ /* 0x001064000800017f */
[----:B-1----:R-:W-:Y:S05]  /*1c3c0*/  @!P0 NANOSLEEP.SYNCS 0x989680 ;  /* 0x009896800000895d */ /* 0x002fea0003900000 */
[----:B------:R-:W1:Y:S02]  /*1c3d0*/  @!P0 SYNCS.PHASECHK.TRANS64 P0, [R4+URZ+0x30820], R0 ;  /* 0x03082000040085a7 */ /* 0x000e64000800007f */
[----:B-1----:R-:W-:Y:S05]  /*1c3e0*/  @!P0 BRA `(.L_x_1408) ;  /* 0xfffffffc00f08947 */ /* 0x002fea000383ffff */
[----:B------:R-:W-:Y:S05]  /*1c3f0*/  BRA `(.L_x_1527) ;  /* 0xffffffc000907947 */ /* 0x000fea000383ffff */
.L_x_1409:
        /* <DEDUP_REMOVED lines=8> */
[----:B0-2---:R-:W-:Y:S05]  /*1c480*/  WARPSYNC.COLLECTIVE R15, `(.L_x_1529) ;  /* 0x000000000f087348 */ /* 0x005fea0003c00000 */
[----:B------:R1:W3:Y:S02]  /*1c490*/  SHFL.IDX P6, R14, R13, R12, R11 ;  /* 0x0000000c0d0e7389 */ /* 0x0002e400000c000b */
[----:B0123--:R-:W-:Y:S01]  /*1c4a0*/  ENDCOLLECTIVE ;  /* 0x000000000000791b */ /* 0x00ffe20003800000 */
.L_x_1529:
[----:B------:R-:W-:Y:S05]  /*1c4b0*/  BSYNC B0 ;  /* 0x0000000000007941 */ /* 0x000fea0003800000 */
.L_x_1528:
[----:B------:R-:W-:Y:S05]  /*1c4c0*/  BRA `(.L_x_1530) ;  /* 0xffffffc000787947 */ /* 0x000fea000383ffff */
.L_x_1412:
[----:B------:R-:W-:Y:S01]  /*1c4d0*/  BSSY B1, `(.L_x_1531) ;  /* 0x0000006000017945 */ /* 0x000fe20003800000 */
[----:B------:R-:W-:-:S07]  /*1c4e0*/  IMAD.MOV.U32 R15, RZ, RZ, -0x1 ;  /* 0xffffffffff0f7424 */ /* 0x000fce00078e00ff */
[----:B0-2---:R-:W-:Y:S05]  /*1c4f0*/  WARPSYNC.COLLECTIVE R15, `(.L_x_1532) ;  /* 0x000000000f0c7348 */ /* 0x005fea0003c00000 */
[----:B------:R-:W-:Y:S02]  /*1c500*/  ELECT P6, UR62, PT ;  /* 0x00000000003e782f */ /* 0x000fe400038c0000 */
[----:B------:R-:W-:Y:S01]  /*1c510*/  MOV R14, UR62 ;  /* 0x0000003e000e7c02 */ /* 0x000fe20008000f00 */
[----:B0-2---:R-:W-:Y:S10]  /*1c520*/  ENDCOLLECTIVE ;  /* 0x000000000000791b */ /* 0x005ff40003800000 */
.L_x_1532:
[----:B------:R-:W-:Y:S05]  /*1c530*/  BSYNC B1 ;  /* 0x0000000000017941 */ /* 0x000fea0003800000 */
.L_x_1531:
[----:B------:R-:W-:Y:S05]  /*1c540*/  BRA `(.L_x_1533) ;  /* 0xffffffc000707947 */ /* 0x000fea000383ffff */
.L_x_1414:
[----:B0-----:R0:W1:Y:S02]  /*1c550*/  SYNCS.PHASECHK.TRANS64.TRYWAIT P1, [R5+URZ+0x30840], R0 ;  /* 0x03084000050075a7 */ /* 0x001064000802017f */
[----:B-1----:R-:W-:Y:S05]  /*1c560*/  @!P1 NANOSLEEP.SYNCS 0x989680 ;  /* 0x009896800000995d */ /* 0x002fea0003900000 */
[----:B------:R-:W1:Y:S02]  /*1c570*/  @!P1 SYNCS.PHASECHK.TRANS64 P1, [R5+URZ+0x30840], R0 ;  /* 0x03084000050095a7 */ /* 0x000e64000802007f */
[----:B-1----:R-:W-:Y:S05]  /*1c580*/  @!P1 BRA `(.L_x_1414) ;  /* 0xfffffffc00f09947 */ /* 0x002fea000383ffff */
[----:B------:R-:W-:Y:S05]  /*1c590*/  BRA `(.L_x_1534) ;  /* 0xffffffc000987947 */ /* 0x000fea000383ffff */
.L_x_1416:
[----:B-1----:R1:W3:Y:S02]  /*1c5a0*/  SYNCS.PHASECHK.TRANS64.TRYWAIT P1, [R23+URZ+0x30840], R2 ;  /* 0x03084002170075a7 */ /* 0x0022e4000802017f */
[----:B---3--:R-:W-:Y:S05]  /*1c5b0*/  @!P1 NANOSLEEP.SYNCS 0x989680 ;  /* 0x009896800000995d */ /* 0x008fea0003900000 */
[----:B------:R-:W3:Y:S02]  /*1c5c0*/  @!P1 SYNCS.PHASECHK.TRANS64 P1, [R23+URZ+0x30840], R2 ;  /* 0x03084002170095a7 */ /* 0x000ee4000802007f */
[----:B---3--:R-:W-:Y:S05]  /*1c5d0*/  @!P1 BRA `(.L_x_1416) ;  /* 0xfffffffc00f09947 */ /* 0x008fea000383ffff */
[----:B------:R-:W-:Y:S05]  /*1c5e0*/  BRA `(.L_x_1535) ;  /* 0xffffffc000a47947 */ /* 0x000fea000383ffff */
.L_x_1418:
[----:B---3--:R3:W4:Y:S02]  /*1c5f0*/  SYNCS.PHASECHK.TRANS64.TRYWAIT P1, [R5+URZ+0x30860], R0 ;  /* 0x03086000050075a7 */ /* 0x008724000802017f */
[----:B----4-:R-:W-:Y:S05]  /*1c600*/  @!P1 NANOSLEEP.SYNCS 0x989680 ;  /* 0x009896800000995d */ /* 0x010fea0003900000 */
[----:B------:R-:W4:Y:S02]  /*1c610*/  @!P1 SYNCS.PHASECHK.TRANS64 P1, [R5+URZ+0x30860], R0 ;  /* 0x03086000050095a7 */ /* 0x000f24000802007f */
[----:B----4-:R-:W-:Y:S05]  /*1c620*/  @!P1 BRA `(.L_x_1418) ;  /* 0xfffffffc00f09947 */ /* 0x010fea000383ffff */
[----:B------:R-:W-:Y:S05]  /*1c630*/  BRA `(.L_x_1536) ;  /* 0xffffffc000a07947 */ /* 0x000fea000383ffff */
.L_x_1537:
        /* <DEDUP_REMOVED lines=12> */
.L_x_3214:


//--------------------- .text._ZN7cutlass13device_kernelIN5flash11enable_sm90INS1_16FlashAttnFwdSm90INS1_25CollectiveMainloopFwdSm90ILi2EN4cute5tupleIJNS5_1CILi1EEES8_S8_EEENS6_IJNS7_ILi128EEENS7_ILi96EEENS7_ILi192EEEEEELi192ENS_6half_tEfNS_4arch4Sm90ELb0ELb1ELb0ELb1ELb1ELb1ELb0ELb1ELb1ELb1ELb1ELb0EEENS1_21CollectiveEpilogueFwdINS6_IJSA_SC_SB_EEES9_SE_SG_Li256ELb1ELb1ELb1ELb0EEENS1_36VarlenDynamicPersistentTileSchedulerILi128ELi96ELi256ELi128ELb1ELb1ELb1ELb1ELb0ELb1EEEEEEEEEvNT_6ParamsE --------------------------
	.section	.text._ZN7cutlass13device_kernelIN5flash11enable_sm90INS1_16FlashAttnFwdSm90INS1_25CollectiveMainloopFwdSm90ILi2EN4cute5tupleIJNS5_1CILi1EEES8_S8_EEENS6_IJNS7_ILi128EEENS7_ILi96EEENS7_ILi192EEEEEELi192ENS_6half_tEfNS_4arch4Sm90ELb0ELb1ELb0ELb1ELb1ELb1ELb0ELb1ELb1ELb1ELb1ELb0EEENS1_21CollectiveEpilogueFwdINS6_IJSA_SC_SB_EEES9_SE_SG_Li256ELb1ELb1ELb1ELb0EEENS1_36VarlenDynamicPersistentTileSchedulerILi128ELi96ELi256ELi128ELb1ELb1ELb1ELb1ELb0ELb1EEEEEEEEEvNT_6ParamsE,"ax",@progbits
	.align	128
.text._ZN7cutlass13device_kernelIN5flash11enable_sm90INS1_16FlashAttnFwdSm90INS1_25CollectiveMainloopFwdSm90ILi2EN4cute5tupleIJNS5_1CILi1EEES8_S8_EEENS6_IJNS7_ILi128EEENS7_ILi96EEENS7_ILi192EEEEEELi192ENS_6half_tEfNS_4arch4Sm90ELb0ELb1ELb0ELb1ELb1ELb1ELb0ELb1ELb1ELb1ELb1ELb0EEENS1_21CollectiveEpilogueFwdINS6_IJSA_SC_SB_EEES9_SE_SG_Li256ELb1ELb1ELb1ELb0EEENS1_36VarlenDynamicPersistentTileSchedulerILi128ELi96ELi256ELi128ELb1ELb1ELb1ELb1ELb0ELb1EEEEEEEEEvNT_6ParamsE:
        .type           _ZN7cutlass13device_kernelIN5flash11enable_sm90INS1_16FlashAttnFwdSm90INS1_25CollectiveMainloopFwdSm90ILi2EN4cute5tupleIJNS5_1CILi1EEES8_S8_EEENS6_IJNS7_ILi128EEENS7_ILi96EEENS7_ILi192EEEEEELi192ENS_6half_tEfNS_4arch4Sm90ELb0ELb1ELb0ELb1ELb1ELb1ELb0ELb1ELb1ELb1ELb1ELb0EEENS1_21CollectiveEpilogueFwdINS6_IJSA_SC_SB_EEES9_SE_SG_Li256ELb1ELb1ELb1ELb0EEENS1_36VarlenDynamicPersistentTileSchedulerILi128ELi96ELi256ELi128ELb1ELb1ELb1ELb1ELb0ELb1EEEEEEEEEvNT_6ParamsE,@function
        .size           _ZN7cutlass13device_kernelIN5flash11enable_sm90INS1_16FlashAttnFwdSm90INS1_25CollectiveMainloopFwdSm90ILi2EN4cute5tupleIJNS5_1CILi1EEES8_S8_EEENS6_IJNS7_ILi128EEENS7_ILi96EEENS7_ILi192EEEEEELi192ENS_6half_tEfNS_4arch4Sm90ELb0ELb1ELb0ELb1ELb1ELb1ELb0ELb1ELb1ELb1ELb1ELb0EEENS1_21CollectiveEpilogueFwdINS6_IJSA_SC_SB_EEES9_SE_SG_Li256ELb1ELb1ELb1ELb0EEENS1_36VarlenDynamicPersistentTileSchedulerILi128ELi96ELi256ELi128ELb1ELb1ELb1ELb1ELb0ELb1EEEEEEEEEvNT_6ParamsE,(.L_x_3215 - _ZN7cutlass13device_kernelIN5flash11enable_sm90INS1_16FlashAttnFwdSm90INS1_25CollectiveMainloopFwdSm90ILi2EN4cute5tupleIJNS5_1CILi1EEES8_S8_EEENS6_IJNS7_ILi128EEENS7_ILi96EEENS7_ILi192EEEEEELi192ENS_6half_tEfNS_4arch4Sm90ELb0ELb1ELb0ELb1ELb1ELb1ELb0ELb1ELb1ELb1ELb1ELb0EEENS1_21CollectiveEpilogueFwdINS6_IJSA_SC_SB_EEES9_SE_SG_Li256ELb1ELb1ELb1ELb0EEENS1_36VarlenDynamicPersistentTileSchedulerILi128ELi96ELi256ELi128ELb1ELb1ELb1ELb1ELb0ELb1EEEEEEEEEvNT_6ParamsE)
        .other          _ZN7cutlass13device_kernelIN5flash11enable_sm90INS1_16FlashAttnFwdSm90INS1_25CollectiveMainloopFwdSm90ILi2EN4cute5tupleIJNS5_1CILi1EEES8_S8_EEENS6_IJNS7_ILi128EEENS7_ILi96EEENS7_ILi192EEEEEELi192ENS_6half_tEfNS_4arch4Sm90ELb0ELb1ELb0ELb1ELb1ELb1ELb0ELb1ELb1ELb1ELb1ELb0EEENS1_21CollectiveEpilogueFwdINS6_IJSA_SC_SB_EEES9_SE_SG_Li256ELb1ELb1ELb1ELb0EEENS1_36VarlenDynamicPersistentTileSchedulerILi128ELi96ELi256ELi128ELb1ELb1ELb1ELb1ELb0ELb1EEEEEEEEEvNT_6ParamsE,@"STO_CUDA_ENTRY STV_DEFAULT"
_ZN7cutlass13device_kernelIN5flash11enable_sm90INS1_16FlashAttnFwdSm90INS1_25CollectiveMainloopFwdSm90ILi2EN4cute5tupleIJNS5_1CILi1EEES8_S8_EEENS6_IJNS7_ILi128EEENS7_ILi96EEENS7_ILi192EEEEEELi192ENS_6half_tEfNS_4arch4Sm90ELb0ELb1ELb0ELb1ELb1ELb1ELb0ELb1ELb1ELb1ELb1ELb0EEENS1_21CollectiveEpilogueFwdINS6_IJSA_SC_SB_EEES9_SE_SG_Li256ELb1ELb1ELb1ELb0EEENS1_36VarlenDynamicPersistentTileSchedulerILi128ELi96ELi256ELi128ELb1ELb1ELb1ELb1ELb0ELb1EEEEEEEEEvNT_6ParamsE:
        /* <DEDUP_REMOVED lines=18> */
.L_x_1539:
[----:B------:R-:W-:Y:S05]  /*0120*/  BSYNC B0 ;  /* 0x0000000000007941 */ /* 0x000fea0003800000 */
.L_x_1538:
        /* <DEDUP_REMOVED lines=41> */
.L_x_1540:
        /* <DEDUP_REMOVED lines=22> */
.L_x_1541:
        /* <DEDUP_REMOVED lines=18> */
.L_x_1542:
        /* <DEDUP_REMOVED lines=22> */
.L_x_1543:
        /* <DEDUP_REMOVED lines=22> */
.L_x_1544:
[----:B0-----:R-:W-:Y:S01]  /*0900*/  UMOV UR4, 0x1 ;  /* 0x0000000100047882 */ /* 0x001fe20000000000 */
[----:B------:R-:W-:Y:S01]  /*0910*/  PLOP3.LUT P0, PT, PT, PT, UP0, 0x80, 0x0 ;  /* 0x000000000000781c */ /* 0x000fe20003f0f008 */
[----:B------:R-:W-:Y:S01]  /*0920*/  USEL UR4, UR4, 0x2, !UP0 ;  /* 0x0000000204047887 */ /* 0x000fe2000c000000 */
[----:B------:R-:W-:Y:S01]  /*0930*/  NOP ;  /* 0x0000000000007918 */ /* 0x000fe20000000000 */
[----:B------:R-:W-:Y:S01]  /*0940*/  ULDC.64 UR60, c[0x0][0x208] ;  /* 0x00008200003c7ab9 */ /* 0x000fe20000000a00 */
[----:B------:R-:W-:Y:S03]  /*0950*/  BSSY B9, `(.L_x_1545) ;  /* 0x0002bf4000097945 */ /* 0x000fe60003800000 */
[----:B------:R-:W-:-:S05]  /*0960*/  IMAD.U32 R3, RZ, RZ, UR4 ;  /* 0x00000004ff037e24 */ /* 0x000fca000f8e00ff */
[----:B------:R0:W-:Y:S01]  /*0970*/  STL [R1+0x68], R3 ;  /* 0x0000680301007387 */ /* 0x0001e20000100800 */
[----:B-12-4-:R-:W-:Y:S06]  /*0980*/  BAR.SYNC.DEFER_BLOCKING 0x0 ;  /* 0x0000000000007b1d */ /* 0x016fec0000010000 */
[----:B------:R-:W-:Y:S05]  /*0990*/  @!P0 BRA `(.L_x_1546) ;  /* 0x0000023c000c8947 */ /* 0x000fea0003800000 */
.L_x_1547:
[----:B------:R-:W-:-:S08]  /*09a0*/  NOP ;  /* 0x0000000000007918 */ /* 0x000fd00000000000 */
[----:B------:R-:W1:Y:S02]  /*09b0*/  USETMAXREG.TRY_ALLOC.CTAPOOL UP0, 0xe8 ;  /* 0x000000e8000079c8 */ /* 0x000e640008000600 */
[----:B-1----:R-:W-:-:S13]  /*09c0*/  PLOP3.LUT P0, PT, PT, PT, UP0, 0x80, 0x0 ;  /* 0x000000000000781c */ /* 0x002fda0003f0f008 */
[----:B------:R-:W-:Y:S05]  /*09d0*/  @!P0 BRA `(.L_x_1547) ;  /* 0xfffffffc00f08947 */ /* 0x000fea000383ffff */
[----:B------:R-:W1:Y:S08]  /*09e0*/  S2UR UR4, SR_CgaCtaId ;  /* 0x00000000000479c3 */ /* 0x000e700000008800 */
[----:B------:R-:W-:Y:S06]  /*09f0*/  BAR.ARV 0x8, 0x180 ;  /* 0x0206000000007b1d */ /* 0x000fec0000002000 */
[----:B------:R-:W-:-:S02]  /*0a00*/  MOV R2, 0x400 ;  /* 0x0000040000027802 */ /* 0x000fc40000000f00 */
[----:B------:R-:W-:Y:S01]  /*0a10*/  BAR.SYNC.DEFER_BLOCKING 0x5, 0x180 ;  /* 0x0146000000007b1d */ /* 0x000fe20000010000 */
[----:B-1----:R-:W-:-:S05]  /*0a20*/  IMAD.U32 R205, RZ, RZ, UR4 ;  /* 0x00000004ffcd7e24 */ /* 0x002fca000f8e00ff */
[----:B------:R-:W-:Y:S01]  /*0a30*/  ULDC UR4, c[0x0][0xc3c] ;  /* 0x00030f0000047ab9 */ /* 0x000fe20000000800 */
[----:B------:R-:W-:-:S05]  /*0a40*/  LEA R17, R205, R2, 0x18 ;  /* 0x00000002cd117211 */ /* 0x000fca00078ec0ff */
[----:B------:R-:W1:Y:S01]  /*0a50*/  LDS.128 R24, [R17+0x308d0] ;  /* 0x0308d00011187984 */ /* 0x000e620000000c00 */
[----:B------:R-:W-:Y:S06]  /*0a60*/  BAR.ARV 0x4, 0x180 ;  /* 0x0106000000007b1d */ /* 0x000fec0000002000 */
[----:B-1----:R-:W-:-:S13]  /*0a70*/  ISETP.GE.AND P0, PT, R27, UR4, PT ;  /* 0x000000041b007c0c */ /* 0x002fda000bf06270 */
[----:B------:R-:W-:Y:S05]  /*0a80*/  @P0 BRA `(.L_x_1548) ;  /* 0x000002bc00800947 */ /* 0x000fea0003800000 */
[----:B0-----:R-:W2:Y:S01]  /*0a90*/  LDL R3, [R1+0x68] ;  /* 0x0000680001037983 */ /* 0x001ea20000100800 */
[----:B------:R-:W-:Y:S01]  /*0aa0*/  VIADD R0, R0, 0xffffff80 ;  /* 0xffffff8000007836 */ /* 0x000fe20000000000 */
[----:B------:R-:W-:Y:S01]  /*0ab0*/  R2UR UR4, R17 ;  /* 0x00000000110472ca */ /* 0x000fe200000e0000 */
[----:B------:R-:W-:Y:S02]  /*0ac0*/  IMAD.MOV.U32 R22, RZ, RZ, RZ ;  /* 0x000000ffff167224 */ /* 0x000fe400078e00ff */
[----:B------:R-:W-:Y:S02]  /*0ad0*/  IMAD.MOV.U32 R220, RZ, RZ, RZ ;  /* 0x000000ffffdc7224 */ /* 0x000fe400078e00ff */
[----:B------:R-:W-:Y:S02]  /*0ae0*/  IMAD.MOV.U32 R197, RZ, RZ, RZ ;  /* 0x000000ffffc57224 */ /* 0x000fe400078e00ff */
[----:B------:R-:W-:-:S06]  /*0af0*/  IMAD.MOV.U32 R194, RZ, RZ, RZ ;  /* 0x000000ffffc27224 */ /* 0x000fcc00078e00ff */
[----:B------:R-:W-:Y:S01]  /*0b00*/  UIADD3 UR4, UR4, 0x12400, URZ ;  /* 0x0001240004047890 */ /* 0x000fe2000fffe03f */
[----:B--2---:R-:W-:Y:S02]  /*0b10*/  R2UR UR5, R3 ;  /* 0x00000000030572ca */ /* 0x004fe400000e0000 */
[----:B------:R-:W-:-:S04]  /*0b20*/  SHF.R.S32.HI R3, RZ, 0x1f, R0 ;  /* 0x0000001fff037819 */ /* 0x000fc80000011400 */
[CC--:B------:R-:W-:Y:S02]  /*0b30*/  LEA.HI R2, R3.reuse, R0.reuse, RZ, 0x7 ;  /* 0x0000000003027211 */ /* 0x0c0fe400078f38ff */
[----:B------:R-:W-:Y:S02]  /*0b40*/  LEA.HI R4, R3, R0, RZ, 0x4 ;  /* 0x0000000003047211 */ /* 0x000fe400078f20ff */
[----:B------:R-:W-:Y:S02]  /*0b50*/  LOP3.LUT R5, R2, 0xffffff80, RZ, 0xc0, !PT ;  /* 0xffffff8002057812 */ /* 0x000fe400078ec0ff */
[----:B------:R-:W-:Y:S01]  /*0b60*/  SHF.R.S32.HI R7, RZ, 0x4, R4 ;  /* 0x00000004ff077819 */ /* 0x000fe20000011404 */
[----:B------:R-:W-:Y:S02]  /*0b70*/  ULOP3.LUT UR5, UR5, 0x1, URZ, 0xfc, !UPT ;  /* 0x0000000105057892 */ /* 0x000fe4000f8efc3f */
[----:B------:R-:W-:Y:S01]  /*0b80*/  IMAD.IADD R14, R0, 0x1, -R5 ;  /* 0x00000001000e7824 */ /* 0x000fe200078e0a05 */
[----:B------:R-:W-:-:S04]  /*0b90*/  LEA.HI R5, R4, R7, RZ, 0x1 ;  /* 0x0000000704057211 */ /* 0x000fc800078f08ff */
[----:B------:R-:W-:Y:S01]  /*0ba0*/  SHF.R.S32.HI R9, RZ, 0x1f, R14 ;  /* 0x0000001fff097819 */ /* 0x000fe2000001140e */
[----:B------:R-:W-:Y:S01]  /*0bb0*/  STL [R1+0x5c], R14 ;  /* 0x00005c0e01007387 */ /* 0x000fe20000100800 */
[----:B------:R-:W-:Y:S02]  /*0bc0*/  LOP3.LUT R6, R5, 0x1ffffffe, RZ, 0xc0, !PT ;  /* 0x1ffffffe05067812 */ /* 0x000fe400078ec0ff */
[----:B------:R-:W-:Y:S02]  /*0bd0*/  LEA.HI R10, R9, R14, RZ, 0x2 ;  /* 0x0000000e090a7211 */ /* 0x000fe400078f10ff */
[----:B------:R-:W-:Y:S01]  /*0be0*/  SHF.R.S32.HI R5, RZ, 0x7, R2 ;  /* 0x00000007ff057819 */ /* 0x000fe20000011402 */
[----:B------:R-:W-:Y:S01]  /*0bf0*/  IMAD.IADD R7, R7, 0x1, -R6 ;  /* 0x0000000107077824 */ /* 0x000fe200078e0a06 */
[--C-:B------:R-:W-:Y:S02]  /*0c00*/  SHF.R.S32.HI R8, RZ, 0x2, R10.reuse ;  /* 0x00000002ff087819 */ /* 0x100fe4000001140a */
[----:B------:R-:W-:-:S02]  /*0c10*/  SHF.R.S32.HI R11, RZ, 0x1f, R10 ;  /* 0x0000001fff0b7819 */ /* 0x000fc4000001140a */
[----:B------:R-:W-:Y:S02]  /*0c20*/  LEA.HI R2, R2, R5, RZ, 0x1 ;  /* 0x0000000502027211 */ /* 0x000fe400078f08ff */
[----:B------:R-:W-:Y:S02]  /*0c30*/  LEA.HI R11, R11, R8, RZ, 0x3 ;  /* 0x000000080b0b7211 */ /* 0x000fe400078f18ff */
[----:B------:R-:W-:Y:S02]  /*0c40*/  LEA.HI R9, R9, R14, RZ, 0x5 ;  /* 0x0000000e09097211 */ /* 0x000fe400078f28ff */
[----:B------:R-:W-:Y:S02]  /*0c50*/  LOP3.LUT R11, R11, 0xfffffff8, RZ, 0xc0, !PT ;  /* 0xfffffff80b0b7812 */ /* 0x000fe400078ec0ff */
[CC--:B------:R-:W-:Y:S02]  /*0c60*/  LEA.HI R6, R3.reuse, R0.reuse, RZ, 0x5 ;  /* 0x0000000003067211 */ /* 0x0c0fe400078f28ff */
[----:B------:R-:W-:Y:S01]  /*0c70*/  LOP3.LUT R2, R2, 0x3fffffe, RZ, 0xc0, !PT ;  /* 0x03fffffe02027812 */ /* 0x000fe200078ec0ff */
[----:B------:R-:W-:Y:S01]  /*0c80*/  IMAD.IADD R11, R8, 0x1, -R11 ;  /* 0x00000001080b7824 */ /* 0x000fe200078e0a0b */
[----:B------:R-:W-:-:S02]  /*0c90*/  LEA.HI R8, R3, R0, RZ, 0x2 ;  /* 0x0000000003087211 */ /* 0x000fc400078f10ff */
[----:B------:R-:W-:Y:S02]  /*0ca0*/  LOP3.LUT R3, R4, 0x3fffff0, RZ, 0xc0, !PT ;  /* 0x03fffff004037812 */ /* 0x000fe400078ec0ff */
[----:B------:R-:W-:Y:S02]  /*0cb0*/  SHF.R.S32.HI R4, RZ, 0x5, R9 ;  /* 0x00000005ff047819 */ /* 0x000fe40000011409 */
[----:B------:R-:W-:Y:S01]  /*0cc0*/  IADD3 R2, R5, -R2, RZ ;  /* 0x8000000205027210 */ /* 0x000fe20007ffe0ff */
[----:B------:R-:W-:Y:S01]  /*0cd0*/  IMAD.IADD R3, R0, 0x1, -R3 ;  /* 0x0000000100037824 */ /* 0x000fe200078e0a03 */
[----:B------:R-:W-:Y:S01]  /*0ce0*/  LOP3.LUT R9, R8, 0xfffffffc, RZ, 0xc0, !PT ;  /* 0xfffffffc08097812 */ /* 0x000fe200078ec0ff */
[----:B------:R-:W-:Y:S01]  /*0cf0*/  IMAD R11, R4, 0x10, R11 ;  /* 0x00000010040b7824 */ /* 0x000fe200078e020b */
[----:B------:R-:W-:Y:S02]  /*0d00*/  SHF.R.S32.HI R6, RZ, 0x5, R6 ;  /* 0x00000005ff067819 */ /* 0x000fe40000011406 */
[--C-:B------:R-:W-:Y:S01]  /*0d10*/  SHF.R.S32.HI R219, RZ, 0x2, R8.reuse ;  /* 0x00000002ffdb7819 */ /* 0x100fe20000011408 */
[----:B------:R-:W-:Y:S01]  /*0d20*/  IMAD R13, R2, 0x40, R11 ;  /* 0x00000040020d7824 */ /* 0x000fe200078e020b */
[----:B------:R-:W-:Y:S01]  /*0d30*/  MOV R4, UR4 ;  /* 0x0000000400047c02 */ /* 0x000fe20008000f00 */
[----:B------:R-:W-:Y:S01]  /*0d40*/  IMAD.IADD R9, R0, 0x1, -R9 ;  /* 0x0000000100097824 */ /* 0x000fe200078e0a09 */
[----:B------:R-:W-:Y:S01]  /*0d50*/  SHF.R.S32.HI R8, RZ, 0x1f, R8 ;  /* 0x0000001fff087819 */ /* 0x000fe20000011408 */
[----:B------:R-:W-:Y:S01]  /*0d60*/  IMAD.U32 R0, RZ, RZ, UR5 ;  /* 0x00000005ff007e24 */ /* 0x000fe2000f8e00ff */
[----:B------:R-:W-:Y:S01]  /*0d70*/  STL [R1+0x60], R13 ;  /* 0x0000600d01007387 */ /* 0x000fe20000100800 */
[----:B------:R-:W-:Y:S01]  /*0d80*/  IMAD R12, R6, 0x10, R3 ;  /* 0x00000010060c7824 */ /* 0x000fe200078e0203 */
[----:B------:R-:W-:Y:S01]  /*0d90*/  LEA.HI R8, R8, R219, RZ, 0x3 ;  /* 0x000000db08087211 */ /* 0x000fe200078f18ff */
[----:B------:R-:W-:Y:S01]  /*0da0*/  IMAD.SHL.U32 R2, R6, 0x200, RZ ;  /* 0x0000020006027824 */ /* 0x000fe200078e00ff */
[----:B------:R-:W-:Y:S01]  /*0db0*/  STL [R1+0x50], RZ ;  /* 0x000050ff01007387 */ /* 0x000fe20000100800 */
[----:B------:R-:W-:Y:S01]  /*0dc0*/  VIADD R3, R219, 0x40 ;  /* 0x00000040db037836 */ /* 0x000fe20000000000 */
[----:B------:R-:W-:Y:S01]  /*0dd0*/  LOP3.LUT R10, R10, 0x7ffffffc, RZ, 0xc0, !PT ;  /* 0x7ffffffc0a0a7812 */ /* 0x000fe200078ec0ff */
[----:B------:R-:W-:Y:S01]  /*0de0*/  IMAD R7, R12, 0x8, R7 ;  /* 0x000000080c077824 */ /* 0x000fe200078e0207 */
[----:B------:R0:W-:Y:S01]  /*0df0*/  STL [R1+0x3c], R0 ;  /* 0x00003c0001007387 */ /* 0x0001e20000100800 */
[----:B------:R-:W-:Y:S01]  /*0e00*/  IMAD.SHL.U32 R198, R9, 0x4, RZ ;  /* 0x0000000409c67824 */ /* 0x000fe200078e00ff */
[----:B------:R-:W-:Y:S01]  /*0e10*/  LOP3.LUT R8, R8, 0xfffffff8, RZ, 0xc0, !PT ;  /* 0xfffffff808087812 */ /* 0x000fe200078ec0ff */
[----:B------:R-:W-:Y:S01]  /*0e20*/  IMAD.SHL.U32 R226, R3, 0x40, RZ ;  /* 0x0000004003e27824 */ /* 0x000fe200078e00ff */
[----:B------:R-:W-:Y:S01]  /*0e30*/  STL [R1+0x58], R4 ;  /* 0x0000580401007387 */ /* 0x000fe20000100800 */
[----:B------:R-:W-:-:S02]  /*0e40*/  VIADD R222, R198, 0x20 ;  /* 0x00000020c6de7836 */ /* 0x000fc40000000000 */
[----:B------:R-:W-:Y:S01]  /*0e50*/  VIADD R221, R198, 0x40 ;  /* 0x00000040c6dd7836 */ /* 0x000fe20000000000 */
[----:B------:R1:W-:Y:S01]  /*0e60*/  STL [R1+0x30], R2 ;  /* 0x0000300201007387 */ /* 0x0003e20000100800 */
[----:B------:R-:W-:Y:S01]  /*0e70*/  LOP3.LUT R226, R226, 0x1c0, RZ, 0xc0, !PT ;  /* 0x000001c0e2e27812 */ /* 0x000fe200078ec0ff */
[C---:B------:R-:W-:Y:S01]  /*0e80*/  IMAD.IADD R196, R198.reuse, 0x1, R222 ;  /* 0x00000001c6c47824 */ /* 0x040fe200078e02de */
[----:B0-----:R-:W-:Y:S01]  /*0e90*/  LEA.HI R0, R9, R9, RZ, 0x1 ;  /* 0x0000000909007211 */ /* 0x001fe200078f08ff */
[----:B------:R-:W-:Y:S02]  /*0ea0*/  IMAD.IADD R195, R198, 0x1, R221 ;  /* 0x00000001c6c37824 */ /* 0x000fe400078e02dd */
[----:B------:R-:W-:Y:S01]  /*0eb0*/  IMAD.IADD R10, R14, 0x1, -R10 ;  /* 0x000000010e0a7824 */ /* 0x000fe200078e0a0a */
[----:B------:R-:W-:Y:S01]  /*0ec0*/  LOP3.LUT R0, R0, 0x1ffffffe, RZ, 0xc0, !PT ;  /* 0x1ffffffe00007812 */ /* 0x000fe200078ec0ff */
[----:B------:R-:W-:Y:S01]  /*0ed0*/  IMAD.IADD R8, R219, 0x1, -R8 ;  /* 0x00000001db087824 */ /* 0x000fe200078e0a08 */
[----:B-1----:R-:W-:Y:S01]  /*0ee0*/  SHF.R.S32.HI R2, RZ, 0x1f, R3 ;  /* 0x0000001fff027819 */ /* 0x002fe20000011403 */
[----:B------:R-:W-:-:S02]  /*0ef0*/  IMAD.SHL.U32 R227, R10, 0x2, RZ ;  /* 0x000000020ae37824 */ /* 0x000fc400078e00ff */
[----:B------:R-:W-:Y:S01]  /*0f00*/  IMAD.IADD R0, R9, 0x1, -R0 ;  /* 0x0000000109007824 */ /* 0x000fe200078e0a00 */
[----:B------:R-:W-:Y:S01]  /*0f10*/  LEA.HI R2, R2, R3, RZ, 0x3 ;  /* 0x0000000302027211 */ /* 0x000fe200078f18ff */
[----:B------:R-:W-:Y:S01]  /*0f20*/  IMAD.SHL.U32 R8, R8, 0x40, RZ ;  /* 0x0000004008087824 */ /* 0x000fe200078e00ff */
[----:B------:R-:W-:Y:S01]  /*0f30*/  SHF.R.U32.HI R3, RZ, 0x3, R226 ;  /* 0x00000003ff037819 */ /* 0x000fe200000116e2 */
[----:B------:R-:W-:Y:S01]  /*0f40*/  IMAD R0, R0, 0x8, R13 ;  /* 0x0000000800007824 */ /* 0x000fe200078e020d */
[----:B------:R-:W-:Y:S01]  /*0f50*/  SHF.R.S32.HI R3, RZ, 0x1f, R196 ;  /* 0x0000001fff037819 */ /* 0x000fe200000114c4 */
[----:B------:R-:W-:Y:S01]  /*0f60*/  IMAD.SHL.U32 R4, R2, 0x40, RZ ;  /* 0x0000004002047824 */ /* 0x000fe200078e00ff */
[----:B------:R-:W-:Y:S01]  /*0f70*/  SHF.L.U32 R2, R7, 0x3, RZ ;  /* 0x0000000307027819 */ /* 0x000fe200000006ff */
[----:B------:R-:W-:Y:S01]  /*0f80*/  VIADD R33, R227, 0x8 ;  /* 0x00000008e3217836 */ /* 0x000fe20000000000 */
[----:B------:R-:W-:Y:S01]  /*0f90*/  LEA.HI R3, R3, R196, RZ, 0x3 ;  /* 0x000000c403037211 */ /* 0x000fe200078f18ff */
[C---:B------:R-:W-:Y:S01]  /*0fa0*/  VIADD R32, R227.reuse, 0x10 ;  /* 0x00000010e3207836 */ /* 0x040fe20000000000 */
[----:B------:R-:W-:Y:S01]  /*0fb0*/  LOP3.LUT R4, R4, 0xfffffe00, RZ, 0xc0, !PT ;  /* 0xfffffe0004047812 */ /* 0x000fe200078ec0ff */
[----:B------:R0:W-:Y:S01]  /*0fc0*/  STL [R1+0x64], R2 ;  /* 0x0000640201007387 */ /* 0x0001e20000100800 */
[C---:B------:R-:W-:Y:S01]  /*0fd0*/  VIADD R31, R227.reuse, 0x18 ;  /* 0x00000018e31f7836 */ /* 0x040fe20000000000 */
[----:B------:R-:W-:Y:S01]  /*0fe0*/  LOP3.LUT R229, R8, 0x1c0, RZ, 0xc0, !PT ;  /* 0x000001c008e57812 */ /* 0x000fe200078ec0ff */
[C---:B------:R-:W-:Y:S01]  /*0ff0*/  VIADD R29, R227.reuse, 0x28 ;  /* 0x00000028e31d7836 */ /* 0x040fe20000000000 */
[----:B------:R1:W-:Y:S01]  /*1000*/  STL [R1+0x34], R4 ;  /* 0x0000340401007387 */ /* 0x0003e20000100800 */
[----:B------:R-:W-:Y:S01]  /*1010*/  VIADD R28, R227, 0x30 ;  /* 0x00000030e31c7836 */ /* 0x000fe20000000000 */
[----:B------:R-:W-:Y:S01]  /*1020*/  SHF.R.S32.HI R203, RZ, 0x3, R3 ;  /* 0x00000003ffcb7819 */ /* 0x000fe20000011403 */
[----:B------:R-:W-:Y:S01]  /*1030*/  IMAD.SHL.U32 R18, R9, 0x8, RZ ;  /* 0x0000000809127824 */ /* 0x000fe200078e00ff */
[----:B------:R2:W-:Y:S01]  /*1040*/  STL [R1+0x44], R0 ;  /* 0x0000440001007387 */ /* 0x0005e20000100800 */
[C---:B------:R-:W-:Y:S01]  /*1050*/  VIADD R20, R227.reuse, 0x48 ;  /* 0x00000048e3147836 */ /* 0x040fe20000000000 */
[----:B0-----:R-:W-:Y:S01]  /*1060*/  SHF.R.S32.HI R2, RZ, 0x1f, R195 ;  /* 0x0000001fff027819 */ /* 0x001fe200000114c3 */
[C---:B------:R-:W-:Y:S01]  /*1070*/  VIADD R15, R227.reuse, 0x58 ;  /* 0x00000058e30f7836 */ /* 0x040fe20000000000 */
[C---:B------:R-:W-:Y:S01]  /*1080*/  IADD3 R21, R227.reuse, 0x40, RZ ;  /* 0x00000040e3157810 */ /* 0x040fe20007ffe0ff */
[C---:B------:R-:W-:Y:S01]  /*1090*/  VIADD R14, R227.reuse, 0x60 ;  /* 0x00000060e30e7836 */ /* 0x040fe20000000000 */
[----:B------:R-:W-:Y:S01]  /*10a0*/  LEA.HI R2, R2, R195, RZ, 0x3 ;  /* 0x000000c302027211 */ /* 0x000fe200078f18ff */
[C---:B------:R-:W-:Y:S01]  /*10b0*/  VIADD R11, R227.reuse, 0x70 ;  /* 0x00000070e30b7836 */ /* 0x040fe20000000000 */
[----:B-1----:R-:W-:Y:S01]  /*10c0*/  SHF.R.U32.HI R4, RZ, 0x3, R229 ;  /* 0x00000003ff047819 */ /* 0x002fe200000116e5 */
        /* <DEDUP_REMOVED lines=9> */
[C---:B------:R-:W-:Y:S01]  /*1160*/  IADD3 R7, R227.reuse, 0x90, RZ ;  /* 0x00000090e3077810 */ /* 0x040fe20007ffe0ff */
[C---:B------:R-:W-:Y:S01]  /*1170*/  VIADD R30, R227.reuse, 0x20 ;  /* 0x00000020e31e7836 */ /* 0x040fe20000000000 */
[----:B------:R-:W-:Y:S01]  /*1180*/  SHF.R.S32.HI R3, RZ, 0x1f, R29 ;  /* 0x0000001fff037819 */ /* 0x000fe2000001141d */
[C---:B------:R-:W-:Y:S01]  /*1190*/  VIADD R24, R227.reuse, 0x38 ;  /* 0x00000038e3187836 */ /* 0x040fe20000000000 */
[----:B------:R-:W-:Y:S01]  /*11a0*/  SHF.R.S32.HI R2, RZ, 0x1f, R28 ;  /* 0x0000001fff027819 */ /* 0x000fe2000001141c */
[C---:B------:R-:W-:Y:S01]  /*11b0*/  VIADD R16, R227.reuse, 0x50 ;  /* 0x00000050e3107836 */ /* 0x040fe20000000000 */
[----:B------:R-:W-:Y:S01]  /*11c0*/  IADD3 R192, R18, 0x60, RZ ;  /* 0x0000006012c07810 */ /* 0x000fe20007ffe0ff */
        /* <DEDUP_REMOVED lines=8> */
[----:B------:R-:W-:Y:S01]  /*1250*/  VIADD R4, R227, 0xa8 ;  /* 0x000000a8e3047836 */ /* 0x000fe20000000000 */
[----:B------:R-:W-:Y:S01]  /*1260*/  SHF.R.S32.HI R3, RZ, 0x1f, R11 ;  /* 0x0000001fff037819 */ /* 0x000fe2000001140b */
[C---:B------:R-:W-:Y:S01]  /*1270*/  VIADD R224, R198.reuse, 0x10 ;  /* 0x00000010c6e07836 */ /* 0x040fe20000000000 */
[----:B------:R-:W-:Y:S01]  /*1280*/  SHF.R.S32.HI R2, RZ, 0x1f, R10 ;  /* 0x0000001fff027819 */ /* 0x000fe2000001140a */
[C---:B------:R-:W-:Y:S01]  /*1290*/  VIADD R223, R198.reuse, 0x30 ;  /* 0x00000030c6df7836 */ /* 0x040fe20000000000 */
[----:B------:R-:W-:Y:S01]  /*12a0*/  SHF.R.S32.HI R3, RZ, 0x1f, R8 ;  /* 0x0000001fff037819 */ /* 0x000fe20000011408 */
[----:B------:R-:W-:Y:S01]  /*12b0*/  VIADD R225, R198, 0x50 ;  /* 0x00000050c6e17836 */ /* 0x000fe20000000000 */
[----:B------:R-:W-:-:S02]  /*12c0*/  SHF.R.S32.HI R2, RZ, 0x1f, R7 ;  /* 0x0000001fff027819 */ /* 0x000fc40000011407 */
[----:B------:R-:W-:Y:S02]  /*12d0*/  SHF.R.S32.HI R19, RZ, 0x1f, R18 ;  /* 0x0000001fff137819 */ /* 0x000fe40000011412 */
[----:B------:R-:W-:Y:S02]  /*12e0*/  SHF.R.S32.HI R217, RZ, 0x1f, R192 ;  /* 0x0000001fffd97819 */ /* 0x000fe400000114c0 */
[----:B------:R-:W-:Y:S02]  /*12f0*/  SHF.R.S32.HI R216, RZ, 0x1f, R23 ;  /* 0x0000001fffd87819 */ /* 0x000fe40000011417 */
[----:B------:R-:W-:Y:S02]  /*1300*/  SHF.R.S32.HI R206, RZ, 0x1f, R193 ;  /* 0x0000001fffce7819 */ /* 0x000fe400000114c1 */
[----:B------:R-:W-:Y:S02]  /*1310*/  SHF.R.S32.HI R30, RZ, 0x1f, R30 ;  /* 0x0000001fff1e7819 */ /* 0x000fe4000001141e */
[----:B------:R-:W-:-:S02]  /*1320*/  SHF.R.S32.HI R24, RZ, 0x1f, R24 ;  /* 0x0000001fff187819 */ /* 0x000fc40000011418 */
[----:B------:R-:W-:Y:S02]  /*1330*/  SHF.R.S32.HI R16, RZ, 0x1f, R16 ;  /* 0x0000001fff107819 */ /* 0x000fe40000011410 */
[----:B------:R-:W-:Y:S02]  /*1340*/  SHF.R.S32.HI R12, RZ, 0x1f, R12 ;  /* 0x0000001fff0c7819 */ /* 0x000fe4000001140c */
[----:B------:R-:W-:Y:S02]  /*1350*/  SHF.R.S32.HI R9, RZ, 0x1f, R9 ;  /* 0x0000001fff097819 */ /* 0x000fe40000011409 */
[----:B------:R-:W-:Y:S02]  /*1360*/  SHF.R.S32.HI R6, RZ, 0x1f, R6 ;  /* 0x0000001fff067819 */ /* 0x000fe40000011406 */
[----:B------:R-:W-:Y:S02]  /*1370*/  SHF.R.S32.HI R3, RZ, 0x1f, R5 ;  /* 0x0000001fff037819 */ /* 0x000fe40000011405 */
[----:B--2---:R-:W-:-:S07]  /*1380*/  SHF.R.S32.HI R2, RZ, 0x1f, R4 ;  /* 0x0000001fff027819 */ /* 0x004fce0000011404 */
.L_x_1855:
[----:B------:R-:W-:Y:S01]  /*1390*/  ULDC.64 UR4, c[0x0][0xa28] ;  /* 0x00028a0000047ab9 */ /* 0x000fe20000000a00 */
[----:B01----:R-:W0:Y:S01]  /*13a0*/  LDC.64 R4, c[0x0][0xa08] ;  /* 0x00028200ff047b82 */ /* 0x003e220000000a00 */
[----:B------:R-:W-:Y:S01]  /*13b0*/  ISETP.NE.U32.AND P0, PT, RZ, UR4, PT ;  /* 0x00000004ff007c0c */ /* 0x000fe2000bf05070 */
[----:B------:R-:W-:Y:S01]  /*13c0*/  IMAD.MOV.U32 R122, RZ, RZ, RZ ;  /* 0x000000ffff7a7224 */ /* 0x000fe200078e00ff */
[----:B------:R-:W-:Y:S01]  /*13d0*/  ULDC.64 UR6, c[0x0][0xa20] ;  /* 0x0002880000067ab9 */ /* 0x000fe20000000a00 */
[----:B------:R-:W-:Y:S01]  /*13e0*/  IMAD.MOV.U32 R10, RZ, RZ, RZ ;  /* 0x000000ffff0a7224 */ /* 0x000fe200078e00ff */
[----:B------:R-:W-:Y:S01]  /*13f0*/  ISETP.NE.AND.EX P0, PT, RZ, UR5, PT, P0 ;  /* 0x00000005ff007c0c */ /* 0x000fe2000bf05300 */
[----:B------:R-:W-:Y:S02]  /*1400*/  ULDC.64 UR4, c[0x0][0xa18] ;  /* 0x0002860000047ab9 */ /* 0x000fe40000000a00 */
[----:B------:R-:W-:-:S04]  /*1410*/  ISETP.NE.U32.AND P1, PT, RZ, UR4, PT ;  /* 0x00000004ff007c0c */ /* 0x000fc8000bf25070 */
[----:B------:R-:W-:Y:S01]  /*1420*/  ISETP.NE.AND.EX P1, PT, RZ, UR5, PT, P1 ;  /* 0x00000005ff007c0c */ /* 0x000fe2000bf25310 */
[----:B------:R-:W-:Y:S02]  /*1430*/  ULDC.64 UR4, c[0x0][0xa08] ;  /* 0x0002820000047ab9 */ /* 0x000fe40000000a00 */
[----:B------:R-:W-:-:S03]  /*1440*/  ISETP.NE.U32.AND P3, PT, RZ, UR4, PT ;  /* 0x00000004ff007c0c */ /* 0x000fc6000bf65070 */
[----:B--234-:R-:W1:Y:S01]  /*1450*/  @P0 LDC.64 R2, c[0x0][0xa28] ;  /* 0x00028a00ff020b82 */ /* 0x01ce620000000a00 */
[----:B------:R-:W-:Y:S01]  /*1460*/  ISETP.NE.AND.EX P3, PT, RZ, UR5, PT, P3 ;  /* 0x00000005ff007c0c */ /* 0x000fe2000bf65330 */
[----:B0-----:R-:W-:-:S06]  /*1470*/  IMAD.WIDE R8, R27, 0x4, R4 ;  /* 0x000000041b087825 */ /* 0x001fcc00078e0204 */
[----:B------:R-:W0:Y:S01]  /*1480*/  @P1 LDC.64 R6, c[0x0][0xa18] ;  /* 0x00028600ff061b82 */ /* 0x000e220000000a00 */
[----:B------:R-:W-:Y:S02]  /*1490*/  ULDC UR4, c[0x0][0x288] ;  /* 0x0000a20000047ab9 */ /* 0x000fe40000000800 */
[----:B------:R-:W-:Y:S01]  /*14a0*/  IMAD.U32 R200, RZ, RZ, UR4 ;  /* 0x00000004ffc87e24 */ /* 0x000fe2000f8e00ff */
[----:B------:R2:W-:Y:S01]  /*14b0*/  STL [R1+0x4c], R27 ;  /* 0x00004c1b01007387 */ /* 0x0005e20000100800 */
[----:B------:R-:W-:-:S03]  /*14c0*/  ULDC.64 UR4, c[0x0][0x418] ;  /* 0x0001060000047ab9 */ /* 0x000fc60000000a00 */
[----:B------:R-:W5:Y:S01]  /*14d0*/  @P3 LDG.E R122, desc[UR60][R8.64] ;  /* 0x0000003c087a3981 */ /* 0x000f62000c1e1900 */
[----:B------:R-:W-:Y:S01]  /*14e0*/  ISETP.NE.U32.AND P2, PT, RZ, UR6, PT ;  /* 0x00000006ff007c0c */ /* 0x000fe2000bf45070 */
[----:B-1----:R-:W-:-:S04]  /*14f0*/  @P0 IMAD.WIDE R2, R27, 0x4, R2 ;  /* 0x000000041b020825 */ /* 0x002fc800078e0202 */
[----:B0-----:R-:W-:Y:S01]  /*1500*/  @P1 IMAD.WIDE R4, R27, 0x4, R6 ;  /* 0x000000041b041825 */ /* 0x001fe200078e0206 */
[----:B------:R-:W-:Y:S01]  /*1510*/  UISETP.NE.U32.AND UP0, UPT, UR4, URZ, UPT ;  /* 0x0000003f0400728c */ /* 0x000fe2000bf05070 */
[----:B------:R0:W5:Y:S02]  /*1520*/  @P0 LDG.E R10, desc[UR60][R2.64] ;  /* 0x0000003c020a0981 */ /* 0x000164000c1e1900 */
[----:B------:R-:W-:Y:S02]  /*1530*/  ULDC UR4, c[0x0][0x424] ;  /* 0x0001090000047ab9 */ /* 0x000fe40000000800 */
[----:B------:R2:W5:Y:S01]  /*1540*/  @P1 LDG.E R200, desc[UR60][R4.64] ;  /* 0x0000003c04c81981 */ /* 0x000562000c1e1900 */
[----:B------:R-:W-:Y:S01]  /*1550*/  UISETP.NE.AND.EX UP0, UPT, UR5, URZ, UPT, UP0 ;  /* 0x0000003f0500728c */ /* 0x000fe2000bf05300 */
[C---:B------:R-:W-:Y:S02]  /*1560*/  LOP3.LUT R0, R26.reuse, 0xff0000, RZ, 0xc0, !PT ;  /* 0x00ff00001a007812 */ /* 0x040fe400078ec0ff */
[----:B------:R-:W-:Y:S01]  /*1570*/  ULDC UR5, c[0x0][0x2f0] ;  /* 0x0000bc0000057ab9 */ /* 0x000fe20000000800 */
[----:B------:R-:W-:Y:S01]  /*1580*/  USEL UR4, UR4, 0x1, UP0 ;  /* 0x0000000104047887 */ /* 0x000fe20008000000 */
[----:B0-----:R-:W-:-:S02]  /*1590*/  LOP3.LUT R2, R26, 0xff000000, RZ, 0xc0, !PT ;  /* 0xff0000001a027812 */ /* 0x001fc400078ec0ff */
[----:B------:R-:W-:Y:S01]  /*15a0*/  ISETP.NE.AND.EX P2, PT, RZ, UR7, PT, P2 ;  /* 0x00000007ff007c0c */ /* 0x000fe2000bf45320 */
[----:B------:R-:W-:Y:S01]  /*15b0*/  UIMAD UR4, UR4, UR5, URZ ;  /* 0x00000005040472a4 */ /* 0x000fe2000f8e023f */
[----:B------:R-:W-:Y:S02]  /*15c0*/  SHF.R.U32.HI R3, RZ, 0x8, R2 ;  /* 0x00000008ff037819 */ /* 0x000fe40000011602 */
[----:B------:R-:W-:Y:S01]  /*15d0*/  ULDC UR5, c[0x0][0x348] ;  /* 0x0000d20000057ab9 */ /* 0x000fe20000000800 */
[----:B------:R-:W-:Y:S02]  /*15e0*/  LOP3.LUT R202, R26, 0xffff, RZ, 0xc0, !PT ;  /* 0x0000ffff1aca7812 */ /* 0x000fe400078ec0ff */
[----:B------:R-:W-:Y:S01]  /*15f0*/  LEA.HI R12, R0, R3, RZ, 0x10 ;  /* 0x00000003000c7211 */ /* 0x000fe200078f80ff */
[----:B--2---:R-:W-:Y:S06]  /*1600*/  @P1 BRA `(.L_x_1549) ;  /* 0x0000000000241947 */ /* 0x004fec0003800000 */
        /* <DEDUP_REMOVED lines=9> */
.L_x_1549:
[----:B------:R-:W-:Y:S01]  /*16a0*/  MOV R24, UR5 ;  /* 0x0000000500187c02 */ /* 0x000fe20008000f00 */
[----:B------:R-:W-:Y:S01]  /*16b0*/  IMAD.U32 R29, RZ, RZ, UR4 ;  /* 0x00000004ff1d7e24 */ /* 0x000fe2000f8e00ff */
[----:B------:R-:W-:Y:S06]  /*16c0*/  @!P2 BRA `(.L_x_1550) ;  /* 0x000000000010a947 */ /* 0x000fec0003800000 */
[----:B------:R-:W0:Y:S02]  /*16d0*/  LDC.64 R2, c[0x0][0xa20] ;  /* 0x00028800ff027b82 */ /* 0x000e240000000a00 */
[----:B0-----:R-:W-:-:S05]  /*16e0*/  IMAD.WIDE R2, R27, 0x4, R2 ;  /* 0x000000041b027825 */ /* 0x001fca00078e0202 */
[----:B------:R0:W5:Y:S01]  /*16f0*/  LDG.E R29, desc[UR60][R2.64] ;  /* 0x0000003c021d7981 */ /* 0x000162000c1e1900 */
[----:B------:R-:W-:Y:S05]  /*1700*/  BRA `(.L_x_1551) ;  /* 0x0000000000107947 */ /* 0x000fea0003800000 */
.L_x_1550:
[----:B------:R-:W-:Y:S05]  /*1710*/  @!P3 BRA `(.L_x_1551) ;  /* 0x00000000000cb947 */ /* 0x000fea0003800000 */
[----:B------:R-:W2:Y:S04]  /*1720*/  LDG.E R0, desc[UR60][R8.64] ;  /* 0x0000003c08007981 */ /* 0x000ea8000c1e1900 */
[----:B------:R-:W2:Y:S02]  /*1730*/  LDG.E R29, desc[UR60][R8.64+0x4] ;  /* 0x0000043c081d7981 */ /* 0x000ea4000c1e1900 */
[----:B--2---:R-:W-:-:S07]  /*1740*/  IMAD.IADD R29, R29, 0x1, -R0 ;  /* 0x000000011d1d7824 */ /* 0x004fce00078e0a00 */
.L_x_1551:
[----:B------:R-:W-:Y:S01]  /*1750*/  ULDC.64 UR4, c[0x0][0xa10] ;  /* 0x0002840000047ab9 */ /* 0x000fe20000000a00 */
[----:B0-----:R-:W0:Y:S01]  /*1760*/  LDC R2, c[0x0][0x448] ;  /* 0x00011200ff027b82 */ /* 0x001e220000000800 */
[----:B------:R-:W-:-:S04]  /*1770*/  ISETP.NE.U32.AND P0, PT, RZ, UR4, PT ;  /* 0x00000004ff007c0c */ /* 0x000fc8000bf05070 */
[----:B------:R-:W-:Y:S01]  /*1780*/  ISETP.NE.AND.EX P0, PT, RZ, UR5, PT, P0 ;  /* 0x00000005ff007c0c */ /* 0x000fe2000bf05300 */
[----:B------:R-:W-:Y:S02]  /*1790*/  ULDC.64 UR4, c[0x0][0xa30] ;  /* 0x00028c0000047ab9 */ /* 0x000fe40000000a00 */
[----:B------:R-:W-:-:S04]  /*17a0*/  ISETP.NE.U32.AND P1, PT, RZ, UR4, PT ;  /* 0x00000004ff007c0c */ /* 0x000fc8000bf25070 */
[----:B------:R-:W-:-:S06]  /*17b0*/  ISETP.NE.AND.EX P1, PT, RZ, UR5, PT, P1 ;  /* 0x00000005ff007c0c */ /* 0x000fcc000bf25310 */
[----:B------:R-:W1:Y:S08]  /*17c0*/  @P0 LDC.64 R4, c[0x0][0xa10] ;  /* 0x00028400ff040b82 */ /* 0x000e700000000a00 */
[----:B------:R-:W2:Y:S01]  /*17d0*/  @P1 LDC.64 R6, c[0x0][0xa30] ;  /* 0x00028c00ff061b82 */ /* 0x000ea20000000a00 */
[----:B-1----:R-:W-:-:S05]  /*17e0*/  @P0 IMAD.WIDE R4, R27, 0x4, R4 ;  /* 0x000000041b040825 */ /* 0x002fca00078e0204 */
[----:B------:R-:W3:Y:S04]  /*17f0*/  @P0 LDG.E R0, desc[UR60][R4.64] ;  /* 0x0000003c04000981 */ /* 0x000ee8000c1e1900 */
[----:B------:R1:W3:Y:S01]  /*1800*/  @P0 LDG.E R9, desc[UR60][R4.64+0x4] ;  /* 0x0000043c04090981 */ /* 0x0002e2000c1e1900 */
[----:B-----5:R-:W-:Y:S02]  /*1810*/  IMAD.MOV.U32 R134, RZ, RZ, R29 ;  /* 0x000000ffff867224 */ /* 0x020fe400078e001d */
[----:B--2---:R-:W-:-:S05]  /*1820*/  @P1 IMAD.WIDE R6, R27, 0x4, R6 ;  /* 0x000000041b061825 */ /* 0x004fca00078e0206 */
[----:B------:R2:W5:Y:S01]  /*1830*/  @P1 LDG.E R134, desc[UR60][R6.64] ;  /* 0x0000003c06861981 */ /* 0x000562000c1e1900 */
[----:B0-----:R-:W-:Y:S01]  /*1840*/  ISETP.NE.AND P1, PT, R2, 0x1, PT ;  /* 0x000000010200780c */ /* 0x001fe20003f25270 */
[----:B------:R-:W-:Y:S01]  /*1850*/  IMAD.SHL.U32 R13, R25, 0x80, RZ ;  /* 0x00000080190d7824 */ /* 0x000fe200078e00ff */
[----:B------:R-:W0:Y:S03]  /*1860*/  LDC.64 R2, c[0x0][0x9e0] ;  /* 0x00027800ff027b82 */ /* 0x000e260000000a00 */
[----:B-1----:R-:W-:Y:S01]  /*1870*/  VIADD R4, R13, 0x7f ;  /* 0x0000007f0d047836 */ /* 0x002fe20000000000 */
[----:B------:R2:W-:Y:S07]  /*1880*/  STL [R1+0x38], R13 ;  /* 0x0000380d01007387 */ /* 0x0005ee0000100800 */
[----:B------:R-:W1:Y:S08]  /*1890*/  @P1 LDC R11, c[0x0][0x44c] ;  /* 0x00011300ff0b1b82 */ /* 0x000e700000000800 */
[----:B------:R-:W4:Y:S01]  /*18a0*/  @P1 LDC R8, c[0x0][0x450] ;  /* 0x00011400ff081b82 */ /* 0x000f220000000800 */
[----:B0-----:R-:W-:Y:S01]  /*18b0*/  ISETP.GE.AND P2, PT, R3, 0x1, PT ;  /* 0x000000010300780c */ /* 0x001fe20003f46270 */
[----:B-1----:R-:W-:-:S05]  /*18c0*/  @P1 IMAD.HI.U32 R5, R4, R11, RZ ;  /* 0x0000000b04051227 */ /* 0x002fca00078e00ff */
[----:B----4-:R-:W-:Y:S01]  /*18d0*/  @P1 SHF.R.U32.HI R4, RZ, R8, R5 ;  /* 0x00000008ff041219 */ /* 0x010fe20000011605 */
[----:B---3--:R-:W-:Y:S02]  /*18e0*/  @P0 IMAD.IADD R24, R9, 0x1, -R0 ;  /* 0x0000000109180824 */ /* 0x008fe400078e0a00 */
[----:B------:R-:W-:-:S04]  /*18f0*/  IMAD.IADD R9, R29, 0x1, -R10 ;  /* 0x000000011d097824 */ /* 0x000fc800078e0a0a */
[----:B------:R-:W-:-:S04]  /*1900*/  IMAD.IADD R201, R9, 0x1, R24 ;  /* 0x0000000109c97824 */ /* 0x000fc800078e0218 */
[C---:B------:R-:W-:Y:S01]  /*1910*/  VIADD R0, R201.reuse, 0x5f ;  /* 0x0000005fc9007836 */ /* 0x040fe20000000000 */
[----:B------:R-:W-:-:S03]  /*1920*/  IADD3 R5, R201, 0x1, -R200 ;  /* 0x00000001c9057810 */ /* 0x000fc60007ffe8c8 */
[----:B------:R-:W-:Y:S01]  /*1930*/  IMAD.HI R0, R0, 0x2aaaaaab, RZ ;  /* 0x2aaaaaab00007827 */ /* 0x000fe200078e02ff */
[----:B------:R-:W-:-:S04]  /*1940*/  IADD3 R5, R5, R4, RZ ;  /* 0x0000000405057210 */ /* 0x000fc80007ffe0ff */
[----:B------:R-:W-:Y:S01]  /*1950*/  SHF.R.U32.HI R135, RZ, 0x1f, R0 ;  /* 0x0000001fff877819 */ /* 0x000fe20000011600 */
[----:B------:R-:W-:-:S03]  /*1960*/  IMAD.IADD R2, R5, 0x1, R2 ;  /* 0x0000000105027824 */ /* 0x000fc600078e0202 */
[----:B------:R-:W-:Y:S01]  /*1970*/  LEA.HI.SX32 R135, R0, R135, 0x1c ;  /* 0x0000008700877211 */ /* 0x000fe200078fe2ff */
[----:B--2---:R-:W-:Y:S06]  /*1980*/  @!P2 BRA `(.L_x_1552) ;  /* 0x000000000048a947 */ /* 0x004fec0003800000 */
        /* <DEDUP_REMOVED lines=11> */
.L_x_1554:
[----:B------:R-:W-:-:S13]  /*1a40*/  ISETP.NE.AND P0, PT, R3, 0x1, PT ;  /* 0x000000010300780c */ /* 0x000fda0003f05270 */
[----:B------:R-:W0:Y:S02]  /*1a50*/  @P0 LDC.64 R4, c[0x0][0x9e8] ;  /* 0x00027a00ff040b82 */ /* 0x000e240000000a00 */
[----:B0-----:R-:W-:-:S05]  /*1a60*/  @P0 IMAD.HI.U32 R4, R0, R4, RZ ;  /* 0x0000000400040227 */ /* 0x001fca00078e00ff */
[----:B------:R-:W-:-:S07]  /*1a70*/  @P0 SHF.R.U32.HI R0, RZ, R5, R4 ;  /* 0x00000005ff000219 */ /* 0x000fce0000011604 */
.L_x_1555:
[----:B------:R-:W-:Y:S05]  /*1a80*/  BSYNC B0 ;  /* 0x0000000000007941 */ /* 0x000fea0003800000 */
.L_x_1553:
[----:B------:R-:W-:-:S05]  /*1a90*/  IMAD R5, R0, R3, R3 ;  /* 0x0000000300057224 */ /* 0x000fca00078e0203 */
[----:B------:R-:W-:-:S07]  /*1aa0*/  VIMNMX R2, R2, R5, PT ;  /* 0x0000000502027248 */ /* 0x000fce0003fe0100 */
.L_x_1552:
[----:B------:R-:W0:Y:S01]  /*1ab0*/  @P1 LDC R0, c[0x0][0x44c] ;  /* 0x00011300ff001b82 */ /* 0x000e220000000800 */
[----:B------:R-:W-:Y:S01]  /*1ac0*/  VIADD R2, R2, 0x5f ;  /* 0x0000005f02027836 */ /* 0x000fe20000000000 */
[----:B------:R-:W-:Y:S01]  /*1ad0*/  ULDC UR4, c[0x0][0x9dc] ;  /* 0x0002770000047ab9 */ /* 0x000fe20000000800 */
[----:B------:R-:W-:Y:S02]  /*1ae0*/  IMAD.MOV.U32 R7, RZ, RZ, R13 ;  /* 0x000000ffff077224 */ /* 0x000fe400078e000d */
[----:B------:R-:W-:-:S03]  /*1af0*/  IMAD.HI R2, R2, 0x2aaaaaab, RZ ;  /* 0x2aaaaaab02027827 */ /* 0x000fc600078e02ff */
[----:B------:R-:W1:Y:S01]  /*1b00*/  @P1 LDC R11, c[0x0][0x450] ;  /* 0x00011400ff0b1b82 */ /* 0x000e620000000800 */
[----:B------:R-:W-:Y:S01]  /*1b10*/  IMAD.IADD R136, R201, 0x1, -R200 ;  /* 0x00000001c9887824 */ /* 0x000fe200078e0ac8 */
[----:B------:R-:W-:-:S04]  /*1b20*/  SHF.R.U32.HI R5, RZ, 0x1f, R2 ;  /* 0x0000001fff057819 */ /* 0x000fc80000011602 */
[----:B------:R-:W-:-:S04]  /*1b30*/  LEA.HI.SX32 R2, R2, R5, 0x1c ;  /* 0x0000000502027211 */ /* 0x000fc800078fe2ff */
[----:B------:R-:W-:Y:S01]  /*1b40*/  VIMNMX R6, R135, R2, PT ;  /* 0x0000000287067248 */ /* 0x000fe20003fe0100 */
[----:B0-----:R-:W-:-:S05]  /*1b50*/  @P1 IMAD.HI.U32 R0, R13, R0, RZ ;  /* 0x000000000d001227 */ /* 0x001fca00078e00ff */
[----:B-1----:R-:W-:-:S05]  /*1b60*/  @P1 SHF.R.U32.HI R7, RZ, R11, R0 ;  /* 0x0000000bff071219 */ /* 0x002fca0000011600 */
[----:B------:R-:W-:-:S04]  /*1b70*/  IMAD.IADD R0, R136, 0x1, R7 ;  /* 0x0000000188007824 */ /* 0x000fc800078e0207 */
[----:B------:R-:W-:Y:S01]  /*1b80*/  VIADD R2, R0, -UR4 ;  /* 0x8000000400027c36 */ /* 0x000fe20008000000 */
[----:B------:R-:W-:Y:S06]  /*1b90*/  @!P2 BRA `(.L_x_1556) ;  /* 0x000000000044a947 */ /* 0x000fec0003800000 */
[----:B------:R-:W-:Y:S01]  /*1ba0*/  ISETP.GT.AND P0, PT, R0, -0x1, PT ;  /* 0xffffffff0000780c */ /* 0x000fe20003f04270 */
[----:B------:R-:W-:-:S12]  /*1bb0*/  BSSY B0, `(.L_x_1557) ;  /* 0x000000d000007945 */ /* 0x000fd80003800000 */
        /* <DEDUP_REMOVED lines=8> */
.L_x_1558:
[----:B------:R-:W-:-:S13]  /*1c40*/  ISETP.NE.AND P0, PT, R3, 0x1, PT ;  /* 0x000000010300780c */ /* 0x000fda0003f05270 */
[----:B------:R-:W0:Y:S02]  /*1c50*/  @P0 LDC.64 R4, c[0x0][0x9e8] ;  /* 0x00027a00ff040b82 */ /* 0x000e240000000a00 */
[----:B0-----:R-:W-:-:S05]  /*1c60*/  @P0 IMAD.HI.U32 R4, R0, R4, RZ ;  /* 0x0000000400040227 */ /* 0x001fca00078e00ff */
[----:B------:R-:W-:-:S07]  /*1c70*/  @P0 SHF.R.U32.HI R0, RZ, R5, R4 ;  /* 0x00000005ff000219 */ /* 0x000fce0000011604 */
.L_x_1559:
[----:B------:R-:W-:Y:S05]  /*1c80*/  BSYNC B0 ;  /* 0x0000000000007941 */ /* 0x000fea0003800000 */
.L_x_1557:
[----:B------:R-:W-:-:S05]  /*1c90*/  IMAD R3, R0, R3, RZ ;  /* 0x0000000300037224 */ /* 0x000fca00078e02ff */
[----:B------:R-:W-:-:S07]  /*1ca0*/  VIMNMX R2, R2, R3, !PT ;  /* 0x0000000302027248 */ /* 0x000fce0007fe0100 */
.L_x_1556:
[----:B------:R-:W-:Y:S01]  /*1cb0*/  IMAD.HI R2, R2, 0x2aaaaaab, RZ ;  /* 0x2aaaaaab02027827 */ /* 0x000fe200078e02ff */
[----:B------:R-:W-:Y:S01]  /*1cc0*/  LOP3.LUT R14, R12, 0xff, RZ, 0xc0, !PT ;  /* 0x000000ff0c0e7812 */ /* 0x000fe200078ec0ff */
[----:B------:R-:W-:Y:S01]  /*1cd0*/  BSSY B0, `(.L_x_1560) ;  /* 0x0000029000007945 */ /* 0x000fe20003800000 */
[----:B------:R-:W-:Y:S01]  /*1ce0*/  SHF.R.U32.HI R4, RZ, 0x10, R12 ;  /* 0x00000010ff047819 */ /* 0x000fe2000001160c */
[----:B------:R-:W-:Y:S01]  /*1cf0*/  IMAD.MOV.U32 R0, RZ, RZ, RZ ;  /* 0x000000ffff007224 */ /* 0x000fe200078e00ff */
[----:B------:R-:W-:Y:S01]  /*1d00*/  SHF.R.U32.HI R3, RZ, 0x1f, R2 ;  /* 0x0000001fff037819 */ /* 0x000fe20000011602 */
[----:B------:R0:W-:Y:S03]  /*1d10*/  STL [R1+0x54], R14 ;  /* 0x0000540e01007387 */ /* 0x0001e60000100800 */
[----:B------:R-:W-:Y:S01]  /*1d20*/  LEA.HI.SX32 R3, R2, R3, 0x1c ;  /* 0x0000000302037211 */ /* 0x000fe200078fe2ff */
[----:B------:R0:W-:Y:S03]  /*1d30*/  STL [R1+0x48], R4 ;  /* 0x0000480401007387 */ /* 0x0001e60000100800 */
[----:B------:R-:W-:-:S04]  /*1d40*/  VIMNMX R11, RZ, R3, !PT ;  /* 0x00000003ff0b7248 */ /* 0x000fc80007fe0100 */
[----:B------:R-:W-:-:S13]  /*1d50*/  ISETP.GT.AND P0, PT, R6, R11, PT ;  /* 0x0000000b0600720c */ /* 0x000fda0003f04270 */
[----:B0-----:R-:W-:Y:S05]  /*1d60*/  @!P0 BRA `(.L_x_1561) ;  /* 0x00000000007c8947 */ /* 0x001fea0003800000 */
[----:B------:R-:W-:Y:S01]  /*1d70*/  ISETP.NE.AND P0, PT, R4, RZ, PT ;  /* 0x000000ff0400720c */ /* 0x000fe20003f05270 */
[----:B------:R-:W-:-:S03]  /*1d80*/  ULDC UR4, c[0x0][0x9f0] ;  /* 0x00027c0000047ab9 */ /* 0x000fc60000000800 */
[----:B------:R-:W-:-:S04]  /*1d90*/  SEL R13, R4, UR4, P0 ;  /* 0x00000004040d7c07 */ /* 0x000fc80008000000 */
[-C--:B------:R-:W-:Y:S02]  /*1da0*/  IABS R5, R13.reuse ;  /* 0x0000000d00057213 */ /* 0x080fe40000000000 */
[----:B------:R-:W-:Y:S02]  /*1db0*/  IADD3 R0, R13, -0x1, R6 ;  /* 0xffffffff0d007810 */ /* 0x000fe40007ffe006 */
[----:B------:R-:W0:Y:S01]  /*1dc0*/  I2F.RP R4, R5 ;  /* 0x0000000500047306 */ /* 0x000e220000209400 */
[----:B------:R-:W-:Y:S02]  /*1dd0*/  IABS R10, R13 ;  /* 0x0000000d000a7213 */ /* 0x000fe40000000000 */
[----:B------:R-:W-:-:S05]  /*1de0*/  IMAD.IADD R0, R0, 0x1, -R11 ;  /* 0x0000000100007824 */ /* 0x000fca00078e0a0b */
[----:B0-----:R-:W0:Y:S02]  /*1df0*/  MUFU.RCP R4, R4 ;  /* 0x0000000400047308 */ /* 0x001e240000001000 */
[----:B0-----:R-:W-:Y:S01]  /*1e00*/  IADD3 R2, R4, 0xffffffe, RZ ;  /* 0x0ffffffe04027810 */ /* 0x001fe20007ffe0ff */
[----:B------:R-:W-:-:S05]  /*1e10*/  IMAD.MOV R4, RZ, RZ, -R10 ;  /* 0x000000ffff047224 */ /* 0x000fca00078e0a0a */
[----:B------:R0:W1:Y:S02]  /*1e20*/  F2I.FTZ.U32.TRUNC.NTZ R3, R2 ;  /* 0x0000000200037305 */ /* 0x000064000021f000 */
[----:B0-----:R-:W-:Y:S02]  /*1e30*/  IMAD.MOV.U32 R2, RZ, RZ, RZ ;  /* 0x000000ffff027224 */ /* 0x001fe400078e00ff */
[----:B-1----:R-:W-:-:S04]  /*1e40*/  IMAD.MOV R8, RZ, RZ, -R3 ;  /* 0x000000ffff087224 */ /* 0x002fc800078e0a03 */
[----:B------:R-:W-:Y:S01]  /*1e50*/  IMAD R7, R8, R5, RZ ;  /* 0x0000000508077224 */ /* 0x000fe200078e02ff */
[----:B------:R-:W-:Y:S02]  /*1e60*/  IABS R8, R0 ;  /* 0x0000000000087213 */ /* 0x000fe40000000000 */
[----:B------:R-:W-:Y:S01]  /*1e70*/  LOP3.LUT R0, R0, R13, RZ, 0x3c, !PT ;  /* 0x0000000d00007212 */ /* 0x000fe200078e3cff */
[----:B------:R-:W-:-:S03]  /*1e80*/  IMAD.HI.U32 R3, R3, R7, R2 ;  /* 0x0000000703037227 */ /* 0x000fc600078e0002 */
[----:B------:R-:W-:Y:S01]  /*1e90*/  ISETP.GE.AND P2, PT, R0, RZ, PT ;  /* 0x000000ff0000720c */ /* 0x000fe20003f46270 */
[----:B------:R-:W-:-:S04]  /*1ea0*/  IMAD.MOV.U32 R2, RZ, RZ, R8 ;  /* 0x000000ffff027224 */ /* 0x000fc800078e0008 */
        /* <DEDUP_REMOVED lines=8> */
[----:B------:R-:W-:-:S05]  /*1f30*/  IMAD.MOV.U32 R0, RZ, RZ, R3 ;  /* 0x000000ffff007224 */ /* 0x000fca00078e0003 */
[----:B------:R-:W-:Y:S02]  /*1f40*/  @!P2 IADD3 R0, -R0, RZ, RZ ;  /* 0x000000ff0000a210 */ /* 0x000fe40007ffe1ff */
[----:B------:R-:W-:-:S07]  /*1f50*/  @!P1 LOP3.LUT R0, RZ, R13, RZ, 0x33, !PT ;  /* 0x0000000dff009212 */ /* 0x000fce00078e33ff */
.L_x_1561:
[----:B------:R-:W-:Y:S05]  /*1f60*/  BSYNC B0 ;  /* 0x0000000000007941 */ /* 0x000fea0003800000 */
.L_x_1560:
[----:B------:R-:W-:Y:S01]  /*1f70*/  IMAD R3, R14, R0, R11 ;  /* 0x000000000e037224 */ /* 0x000fe200078e020b */
[----:B------:R-:W-:-:S04]  /*1f80*/  PLOP3.LUT P2, PT, PT, PT, PT, 0x80, 0x0 ;  /* 0x000000000000781c */ /* 0x000fc80003f4f070 */
[C---:B------:R-:W-:Y:S01]  /*1f90*/  VIADDMNMX R0, R3.reuse, R0, R6, PT ;  /* 0x0000000003007246 */ /* 0x040fe20003800106 */
[----:B------:R-:W-:-:S04]  /*1fa0*/  IMAD R3, R3, 0x60, -R9 ;  /* 0x0000006003037824 */ /* 0x000fc800078e0a09 */
[----:B------:R-:W-:Y:S01]  /*1fb0*/  IMAD R5, R0, 0x60, -R9 ;  /* 0x0000006000057824 */ /* 0x000fe200078e0a09 */
[----:B------:R-:W-:-:S04]  /*1fc0*/  VIMNMX R3, RZ, R3, !PT ;  /* 0x00000003ff037248 */ /* 0x000fc80007fe0100 */
[----:B------:R-:W-:-:S04]  /*1fd0*/  VIMNMX R0, R5, R24, PT ;  /* 0x0000001805007248 */ /* 0x000fc80003fe0100 */
[----:B------:R-:W-:Y:S01]  /*1fe0*/  ISETP.GT.AND P0, PT, R0, R3, PT ;  /* 0x000000030000720c */ /* 0x000fe20003f04270 */
[----:B------:R-:W-:-:S05]  /*1ff0*/  IMAD.WIDE.U32 R2, R3, -0x55555555, RZ ;  /* 0xaaaaaaab03027825 */ /* 0x000fca00078e00ff */
[----:B------:R-:W-:-:S05]  /*2000*/  SHF.R.U32.HI R119, RZ, 0x6, R3 ;  /* 0x00000006ff777819 */ /* 0x000fca0000011603 */
[----:B------:R-:W-:Y:S02]  /*2010*/  IMAD.MOV.U32 R2, RZ, RZ, R119 ;  /* 0x000000ffff027224 */ /* 0x000fe400078e0077 */
        /* <DEDUP_REMOVED lines=23> */
[----:B------:R-:W-:-:S07]  /*2190*/  IMAD.MOV.U32 R13, RZ, RZ, RZ ;  /* 0x000000ffff0d7224 */ /* 0x000fce00078e00ff */
[----:B------:R-:W-:-:S07]  /*21a0*/  LEPC R20, `(.L_x_1564) ;  /* 0x000000001014794e */ /* 0x000fce0000000000 */
[----:B0----5:R-:W-:Y:S05]  /*21b0*/  CALL.ABS.NOINC R14 ;  /* 0x000000000e007343 */ /* 0x021fea0003c00000 */
.L_x_1564:
[----:B------:R-:W-:Y:S05]  /*21c0*/  BSYNC B6 ;  /* 0x0000000000067941 */ /* 0x000fea0003800000 */
.L_x_1563:
        /* <DEDUP_REMOVED lines=20> */
.L_x_1566:
[----:B------:R-:W-:Y:S05]  /*2310*/  BSYNC B6 ;  /* 0x0000000000067941 */ /* 0x000fea0003800000 */
.L_x_1565:
[----:B------:R-:W-:Y:S01]  /*2320*/  ULDC.64 UR4, c[0x0][0x9f8] ;  /* 0x00027e0000047ab9 */ /* 0x000fe20000000a00 */
[----:B------:R-:W2:Y:S01]  /*2330*/  LDL R28, [R1+0x34] ;  /* 0x00003400011c7983 */ /* 0x000ea20000100800 */
[----:B------:R-:W-:-:S03]  /*2340*/  ISETP.NE.U32.AND P0, PT, RZ, UR4, PT ;  /* 0x00000004ff007c0c */ /* 0x000fc6000bf05070 */
[----:B------:R-:W3:Y:S01]  /*2350*/  LDL R20, [R1+0x30] ;  /* 0x0000300001147983 */ /* 0x000ee20000100800 */
[----:B------:R-:W-:Y:S01]  /*2360*/  ISETP.NE.AND.EX P0, PT, RZ, UR5, PT, P0 ;  /* 0x00000005ff007c0c */ /* 0x000fe2000bf05300 */
[----:B------:R-:W-:Y:S01]  /*2370*/  IMAD.MOV.U32 R0, RZ, RZ, R27 ;  /* 0x000000ffff007224 */ /* 0x000fe200078e001b */
[----:B------:R-:W-:Y:S01]  /*2380*/  ULDC UR4, c[0x0][0x2f4] ;  /* 0x0000bd0000047ab9 */ /* 0x000fe20000000800 */
[----:B------:R-:W0:Y:S01]  /*2390*/  S2R R7, SR_TID.X ;  /* 0x0000000000077919 */ /* 0x000e220000002100 */
[----:B------:R-:W1:Y:S08]  /*23a0*/  LDC.64 R94, c[0x0][0x3f8] ;  /* 0x0000fe00ff5e7b82 */ /* 0x000e700000000a00 */
[----:B------:R-:W4:Y:S08]  /*23b0*/  LDC R21, c[0x0][0x3f4] ;  /* 0x0000fd00ff157b82 */ /* 0x000f300000000800 */
[----:B------:R-:W0:Y:S08]  /*23c0*/  @P0 LDC.64 R4, c[0x0][0x9f8] ;  /* 0x00027e00ff040b82 */ /* 0x000e300000000a00 */
[----:B------:R-:W4:Y:S01]  /*23d0*/  LDC.64 R88, c[0x0][0x408] ;  /* 0x00010200ff587b82 */ /* 0x000f220000000a00 */
[----:B0-----:R-:W-:-:S05]  /*23e0*/  @P0 IMAD.WIDE R4, R27, 0x4, R4 ;  /* 0x000000041b040825 */ /* 0x001fca00078e0204 */
[----:B------:R0:W3:Y:S01]  /*23f0*/  @P0 LDG.E R0, desc[UR60][R4.64] ;  /* 0x0000003c04000981 */ /* 0x0000e2000c1e1900 */
[----:B------:R-:W-:Y:S01]  /*2400*/  ISETP.GE.AND P1, PT, R196, UR4, PT ;  /* 0x00000004c4007c0c */ /* 0x000fe2000bf26270 */
[C-C-:B-1----:R-:W-:Y:S01]  /*2410*/  IMAD.WIDE.U32 R96, R219.reuse, R94, R18.reuse ;  /* 0x0000005edb607225 */ /* 0x142fe200078e0012 */
[----:B------:R-:W-:Y:S01]  /*2420*/  ISETP.GE.AND P0, PT, R18, UR4, PT ;  /* 0x0000000412007c0c */ /* 0x000fe2000bf06270 */
[----:B------:R-:W1:Y:S01]  /*2430*/  S2R R137, SR_TID.X ;  /* 0x0000000000897919 */ /* 0x000e620000002100 */
[----:B------:R-:W-:Y:S01]  /*2440*/  SEL R6, RZ, 0xffffffff, P1 ;  /* 0xffffffffff067807 */ /* 0x000fe20000800000 */
[----:B----4-:R-:W-:Y:S01]  /*2450*/  IMAD.WIDE.U32 R90, R219, R88, R18 ;  /* 0x00000058db5a7225 */ /* 0x010fe200078e0012 */
[----:B------:R-:W-:Y:S02]  /*2460*/  SEL R3, RZ, 0x1, P0 ;  /* 0x00000001ff037807 */ /* 0x000fe40000000000 */
[----:B------:R-:W-:Y:S01]  /*2470*/  ISETP.GE.AND P0, PT, R195, UR4, PT ;  /* 0x00000004c3007c0c */ /* 0x000fe2000bf06270 */
[----:B------:R-:W-:Y:S01]  /*2480*/  IMAD.SHL.U32 R6, R6, 0x2, RZ ;  /* 0x0000000206067824 */ /* 0x000fe200078e00ff */
[----:B------:R-:W-:Y:S01]  /*2490*/  ISETP.GE.AND P1, PT, R192, UR4, PT ;  /* 0x00000004c0007c0c */ /* 0x000fe2000bf26270 */
[----:B------:R-:W-:Y:S01]  /*24a0*/  IMAD.SHL.U32 R104, R88, 0x40, RZ ;  /* 0x0000004058687824 */ /* 0x000fe200078e00ff */
[----:B0-----:R-:W-:Y:S01]  /*24b0*/  SEL R4, RZ, 0x4, P0 ;  /* 0x00000004ff047807 */ /* 0x001fe20000000000 */
[----:B------:R-:W-:Y:S01]  /*24c0*/  IMAD R123, R95, 0x60, RZ ;  /* 0x000000605f7b7824 */ /* 0x000fe200078e02ff */
[----:B------:R-:W-:Y:S01]  /*24d0*/  LOP3.LUT R3, R6, 0x2, R3, 0xe2, !PT ;  /* 0x0000000206037812 */ /* 0x000fe200078ee203 */
[----:B------:R-:W-:Y:S01]  /*24e0*/  VIADD R6, R7, 0xffffff80 ;  /* 0xffffff8007067836 */ /* 0x000fe20000000000 */
[----:B------:R-:W-:Y:S01]  /*24f0*/  SHF.R.S32.HI R7, RZ, 0x1f, R219 ;  /* 0x0000001fff077819 */ /* 0x000fe200000114db */
[----:B------:R-:W-:Y:S01]  /*2500*/  IMAD.SHL.U32 R102, R94, 0x40, RZ ;  /* 0x000000405e667824 */ /* 0x000fe200078e00ff */
[----:B------:R-:W-:Y:S01]  /*2510*/  SEL R5, RZ, 0x8, P1 ;  /* 0x00000008ff057807 */ /* 0x000fe20000800000 */
[----:B------:R-:W-:Y:S01]  /*2520*/  IMAD.SHL.U32 R118, R21, 0x2, RZ ;  /* 0x0000000215767824 */ /* 0x000fe200078e00ff */
[----:B------:R-:W-:Y:S01]  /*2530*/  SHF.R.S32.HI R9, RZ, 0x1f, R6 ;  /* 0x0000001fff097819 */ /* 0x000fe20000011406 */
[----:B------:R-:W-:Y:S01]  /*2540*/  IMAD.IADD R122, R122, 0x1, R29 ;  /* 0x000000017a7a7824 */ /* 0x000fe200078e021d */
[----:B------:R-:W-:Y:S01]  /*2550*/  LOP3.LUT R3, R5, R3, R4, 0xfe, !PT ;  /* 0x0000000305037212 */ /* 0x000fe200078efe04 */
[----:B------:R-:W-:Y:S01]  /*2560*/  IMAD R4, R7, R94, RZ ;  /* 0x0000005e07047224 */ /* 0x000fe200078e02ff */
[----:B------:R-:W-:-:S02]  /*2570*/  LEA.HI R9, R9, R6, RZ, 0x2 ;  /* 0x0000000609097211 */ /* 0x000fc400078f10ff */
[----:B------:R-:W-:Y:S01]  /*2580*/  ISETP.GE.AND P0, PT, R23, UR4, PT ;  /* 0x0000000417007c0c */ /* 0x000fe2000bf06270 */
[----:B------:R-:W-:Y:S01]  /*2590*/  IMAD R5, R219, R95, R4 ;  /* 0x0000005fdb057224 */ /* 0x000fe200078e0204 */
[----:B------:R-:W-:Y:S02]  /*25a0*/  SHF.R.S32.HI R8, RZ, 0x1f, R9 ;  /* 0x0000001fff087819 */ /* 0x000fe40000011409 */
[----:B------:R-:W-:Y:S01]  /*25b0*/  SEL R4, RZ, 0x10, P0 ;  /* 0x00000010ff047807 */ /* 0x000fe20000000000 */
[----:B------:R-:W-:Y:S01]  /*25c0*/  IMAD.IADD R97, R5, 0x1, R97 ;  /* 0x0000000105617824 */ /* 0x000fe200078e0261 */
[----:B------:R-:W-:Y:S02]  /*25d0*/  LEA.HI R8, R8, R219, RZ, 0x3 ;  /* 0x000000db08087211 */ /* 0x000fe400078f18ff */
[----:B------:R-:W-:Y:S01]  /*25e0*/  LOP3.LUT R16, R16, 0xfffffffb, RZ, 0xc0, !PT ;  /* 0xfffffffb10107812 */ /* 0x000fe200078ec0ff */
[----:B-----5:R-:W-:Y:S01]  /*25f0*/  IMAD.WIDE.U32 R96, R134, R94, R96 ;  /* 0x0000005e86607225 */ /* 0x020fe200078e0060 */
[----:B------:R-:W-:-:S02]  /*2600*/  LOP3.LUT R8, R8, 0xfffffff8, RZ, 0xc0, !PT ;  /* 0xfffffff808087812 */ /* 0x000fc400078ec0ff */
[----:B------:R-:W-:Y:S02]  /*2610*/  SHF.R.S32.HI R199, RZ, 0x1f, R198 ;  /* 0x0000001fffc77819 */ /* 0x000fe400000114c6 */
[----:B------:R-:W-:Y:S01]  /*2620*/  LOP3.LUT R10, R3, R4, RZ, 0xfc, !PT ;  /* 0x00000004030a7212 */ /* 0x000fe200078efcff */
[----:B------:R-:W-:Y:S01]  /*2630*/  IMAD.IADD R120, R219, 0x1, -R8 ;  /* 0x00000001db787824 */ /* 0x000fe200078e0a08 */
[-C--:B------:R-:W-:Y:S01]  /*2640*/  ISETP.GE.AND P2, PT, R195, R21.reuse, PT ;  /* 0x00000015c300720c */ /* 0x080fe20003f46270 */
[----:B------:R-:W-:Y:S01]  /*2650*/  IMAD R4, R7, R88, RZ ;  /* 0x0000005807047224 */ /* 0x000fe200078e02ff */
[----:B------:R-:W-:Y:S01]  /*2660*/  ISETP.GE.AND P1, PT, R196, R21, PT ;  /* 0x00000015c400720c */ /* 0x000fe20003f26270 */
[----:B------:R-:W-:Y:S01]  /*2670*/  IMAD.WIDE.U32 R98, R219, R94, R198 ;  /* 0x0000005edb627225 */ /* 0x000fe200078e00c6 */
[----:B------:R-:W-:Y:S02]  /*2680*/  LOP3.LUT P0, RZ, R120, 0x4, RZ, 0xc0, !PT ;  /* 0x0000000478ff7812 */ /* 0x000fe4000780c0ff */
[----:B------:R-:W-:Y:S01]  /*2690*/  LOP3.LUT R9, R9, 0xfffffffc, RZ, 0xc0, !PT ;  /* 0xfffffffc09097812 */ /* 0x000fe200078ec0ff */
[----:B------:R-:W-:Y:S01]  /*26a0*/  IMAD R7, R219, R89, R4 ;  /* 0x00000059db077224 */ /* 0x000fe200078e0204 */
[----:B------:R-:W-:Y:S01]  /*26b0*/  SEL R4, R21, RZ, P2 ;  /* 0x000000ff15047207 */ /* 0x000fe20001000000 */
[----:B------:R-:W-:Y:S01]  /*26c0*/  IMAD.IADD R99, R99, 0x1, R5 ;  /* 0x0000000163637824 */ /* 0x000fe200078e0205 */
[----:B------:R-:W-:Y:S01]  /*26d0*/  SEL R5, R21, RZ, P1 ;  /* 0x000000ff15057207 */ /* 0x000fe20000800000 */
[----:B------:R-:W-:Y:S01]  /*26e0*/  IMAD.WIDE.U32 R92, R219, R88, R198 ;  /* 0x00000058db5c7225 */ /* 0x000fe200078e00c6 */
[----:B------:R-:W-:-:S02]  /*26f0*/  IADD3 R108, R6, -R9, RZ ;  /* 0x80000009066c7210 */ /* 0x000fc40007ffe0ff */
[----:B------:R-:W-:Y:S01]  /*2700*/  SHF.R.U32.HI R25, RZ, 0x3, R229 ;  /* 0x00000003ff197819 */ /* 0x000fe200000116e5 */
[----:B------:R-:W-:Y:S01]  /*2710*/  IMAD.IADD R11, R195, 0x1, R4 ;  /* 0x00000001c30b7824 */ /* 0x000fe200078e0204 */
[----:B------:R-:W-:Y:S01]  /*2720*/  SHF.R.U32.HI R26, RZ, 0x3, R226 ;  /* 0x00000003ff1a7819 */ /* 0x000fe200000116e2 */
[----:B------:R-:W-:Y:S01]  /*2730*/  IMAD.IADD R5, R196, 0x1, R5 ;  /* 0x00000001c4057824 */ /* 0x000fe200078e0205 */
[----:B------:R-:W-:Y:S01]  /*2740*/  @P0 LOP3.LUT R16, R16, 0x4, RZ, 0xfc, !PT ;  /* 0x0000000410100812 */ /* 0x000fe200078efcff */
[----:B------:R-:W-:Y:S01]  /*2750*/  IMAD.IADD R93, R93, 0x1, R7 ;  /* 0x000000015d5d7824 */ /* 0x000fe200078e0207 */
[----:B------:R-:W-:Y:S01]  /*2760*/  ISETP.GE.AND P0, PT, R18, R21, PT ;  /* 0x000000151200720c */ /* 0x000fe20003f06270 */
[----:B------:R-:W-:Y:S01]  /*2770*/  IMAD.IADD R91, R7, 0x1, R91 ;  /* 0x00000001075b7824 */ /* 0x000fe200078e025b */
[----:B------:R-:W-:Y:S01]  /*2780*/  SHF.R.S32.HI R8, RZ, 0x1f, R5 ;  /* 0x0000001fff087819 */ /* 0x000fe20000011405 */
[----:B------:R-:W-:Y:S01]  /*2790*/  IMAD.WIDE.U32 R92, R134, R88, R92 ;  /* 0x00000058865c7225 */ /* 0x000fe200078e005c */
[----:B------:R-:W-:-:S02]  /*27a0*/  SEL R3, R21, RZ, P0 ;  /* 0x000000ff15037207 */ /* 0x000fc40000000000 */
[-C--:B------:R-:W-:Y:S01]  /*27b0*/  LEA.HI R9, R8, R5.reuse, RZ, 0x6 ;  /* 0x0000000508097211 */ /* 0x080fe200078f30ff */
[----:B------:R-:W-:Y:S01]  /*27c0*/  IMAD.WIDE.U32 R90, R134, R88, R90 ;  /* 0x00000058865a7225 */ /* 0x000fe200078e005a */
[----:B------:R-:W-:Y:S02]  /*27d0*/  LEA.HI R7, R8, R5, RZ, 0x3 ;  /* 0x0000000508077211 */ /* 0x000fe400078f18ff */
[----:B------:R-:W-:Y:S01]  /*27e0*/  SHF.R.S32.HI R12, RZ, 0x1f, R11 ;  /* 0x0000001fff0c7819 */ /* 0x000fe2000001140b */
[----:B------:R-:W-:Y:S01]  /*27f0*/  IMAD.IADD R3, R18, 0x1, R3 ;  /* 0x0000000112037824 */ /* 0x000fe200078e0203 */
[----:B------:R-:W-:Y:S01]  /*2800*/  SHF.R.S32.HI R9, RZ, 0x6, R9 ;  /* 0x00000006ff097819 */ /* 0x000fe20000011409 */
[----:B------:R-:W-:Y:S01]  /*2810*/  IMAD.WIDE.U32 R98, R134, R94, R98 ;  /* 0x0000005e86627225 */ /* 0x000fe200078e0062 */
[----:B------:R-:W-:Y:S02]  /*2820*/  LOP3.LUT R5, R229, 0x38, R7, 0xf8, !PT ;  /* 0x00000038e5057812 */ /* 0x000fe400078ef807 */
[----:B------:R-:W-:Y:S01]  /*2830*/  SHF.R.S32.HI R4, RZ, 0x1f, R3 ;  /* 0x0000001fff047819 */ /* 0x000fe20000011403 */
[----:B------:R-:W-:Y:S01]  /*2840*/  IMAD R108, R108, 0x40, R219 ;  /* 0x000000406c6c7824 */ /* 0x000fe200078e02db */
[----:B------:R-:W-:-:S02]  /*2850*/  LEA.HI R13, R12, R11, RZ, 0x3 ;  /* 0x0000000b0c0d7211 */ /* 0x000fc400078f18ff */
[CC--:B------:R-:W-:Y:S02]  /*2860*/  LEA.HI R6, R4.reuse, R3.reuse, RZ, 0x3 ;  /* 0x0000000304067211 */ /* 0x0c0fe400078f18ff */
[----:B------:R-:W-:Y:S02]  /*2870*/  LEA.HI R3, R4, R3, RZ, 0x6 ;  /* 0x0000000304037211 */ /* 0x000fe400078f30ff */
[--C-:B------:R-:W-:Y:S02]  /*2880*/  LOP3.LUT R8, R226, 0x38, R6.reuse, 0xf8, !PT ;  /* 0x00000038e2087812 */ /* 0x100fe400078ef806 */
[----:B------:R-:W-:Y:S02]  /*2890*/  SHF.R.S32.HI R4, RZ, 0x6, R3 ;  /* 0x00000006ff047819 */ /* 0x000fe40000011403 */
[----:B------:R-:W-:Y:S02]  /*28a0*/  LOP3.LUT R3, R229, 0x38, R6, 0xf8, !PT ;  /* 0x00000038e5037812 */ /* 0x000fe400078ef806 */
[----:B------:R-:W-:-:S02]  /*28b0*/  LEA.HI R11, R12, R11, RZ, 0x6 ;  /* 0x0000000b0c0b7211 */ /* 0x000fc400078f30ff */
[----:B------:R-:W-:Y:S02]  /*28c0*/  LOP3.LUT R5, R5, R25, RZ, 0x3c, !PT ;  /* 0x0000001905057212 */ /* 0x000fe400078e3cff */
[----:B------:R-:W-:Y:S02]  /*28d0*/  SHF.R.S32.HI R11, RZ, 0x6, R11 ;  /* 0x00000006ff0b7819 */ /* 0x000fe4000001140b */
[----:B------:R-:W-:Y:S02]  /*28e0*/  LOP3.LUT R16, R16, 0xfffffffe, RZ, 0xc0, !PT ;  /* 0xfffffffe10107812 */ /* 0x000fe400078ec0ff */
[----:B------:R-:W-:Y:S02]  /*28f0*/  SHF.R.S32.HI R15, RZ, 0x1f, R134 ;  /* 0x0000001fff0f7819 */ /* 0x000fe40000011486 */
[----:B------:R-:W-:Y:S02]  /*2900*/  @P2 LOP3.LUT R16, R16, 0x1, RZ, 0xfc, !PT ;  /* 0x0000000110102812 */ /* 0x000fe400078efcff */
[----:B------:R-:W-:-:S02]  /*2910*/  ISETP.GE.AND P2, PT, R193, UR4, PT ;  /* 0x00000004c1007c0c */ /* 0x000fc4000bf46270 */
[----:B------:R-:W-:Y:S02]  /*2920*/  SHF.L.U64.HI R103, R88, 0x6, R89 ;  /* 0x0000000658677819 */ /* 0x000fe40000010259 */
[----:B------:R-:W-:Y:S02]  /*2930*/  SHF.L.U64.HI R101, R94, 0x6, R95 ;  /* 0x000000065e657819 */ /* 0x000fe4000001025f */
[----:B------:R-:W-:Y:S02]  /*2940*/  SHF.R.S32.HI R111, RZ, 0x3, R6 ;  /* 0x00000003ff6f7819 */ /* 0x000fe40000011406 */
[----:B------:R-:W-:Y:S02]  /*2950*/  SHF.R.S32.HI R110, RZ, 0x3, R7 ;  /* 0x00000003ff6e7819 */ /* 0x000fe40000011407 */
[----:B------:R-:W-:Y:S02]  /*2960*/  LOP3.LUT R6, R6, 0xfffffff8, RZ, 0xc0, !PT ;  /* 0xfffffff806067812 */ /* 0x000fe400078ec0ff */
[----:B-1----:R-:W-:-:S02]  /*2970*/  LEA.HI R137, R137, 0x8, RZ, 0x19 ;  /* 0x0000000889897811 */ /* 0x002fc400078fc8ff */
[--C-:B------:R-:W-:Y:S02]  /*2980*/  SHF.R.S32.HI R109, RZ, 0x3, R13.reuse ;  /* 0x00000003ff6d7819 */ /* 0x100fe4000001140d */
[----:B------:R-:W-:Y:S01]  /*2990*/  SHF.R.S32.HI R107, RZ, 0x1f, R6 ;  /* 0x0000001fff6b7819 */ /* 0x000fe20000011406 */
[C-C-:B--2---:R-:W-:Y:S02]  /*29a0*/  IMAD R130, R4.reuse, 0x1800, R28.reuse ;  /* 0x0000180004827824 */ /* 0x144fe400078e021c */
[----:B------:R-:W-:Y:S02]  /*29b0*/  IMAD R128, R9, 0x1800, R28 ;  /* 0x0000180009807824 */ /* 0x000fe400078e021c */
[--C-:B---3--:R-:W-:Y:S01]  /*29c0*/  IMAD R133, R4, 0x1800, R20.reuse ;  /* 0x0000180004857824 */ /* 0x108fe200078e0214 */
[----:B------:R-:W-:Y:S01]  /*29d0*/  LOP3.LUT R4, R3, R25, RZ, 0x3c, !PT ;  /* 0x0000001903047212 */ /* 0x000fe200078e3cff */
[----:B------:R-:W-:Y:S01]  /*29e0*/  IMAD R132, R9, 0x1800, R20 ;  /* 0x0000180009847824 */ /* 0x000fe200078e0214 */
[----:B------:R-:W-:Y:S01]  /*29f0*/  LOP3.LUT R3, R8, R26, RZ, 0x3c, !PT ;  /* 0x0000001a08037212 */ /* 0x000fe200078e3cff */
[----:B------:R-:W-:Y:S01]  /*2a00*/  IMAD R126, R11, 0x1800, R28 ;  /* 0x000018000b7e7824 */ /* 0x000fe200078e021c */
[C---:B------:R-:W-:Y:S01]  /*2a10*/  LOP3.LUT R8, R226.reuse, 0x38, R13, 0xf8, !PT ;  /* 0x00000038e2087812 */ /* 0x040fe200078ef80d */
[----:B------:R-:W-:Y:S01]  /*2a20*/  IMAD.IADD R133, R133, 0x1, R4 ;  /* 0x0000000185857824 */ /* 0x000fe200078e0204 */
[----:B------:R-:W-:Y:S01]  /*2a30*/  LOP3.LUT R4, R226, 0x38, R7, 0xf8, !PT ;  /* 0x00000038e2047812 */ /* 0x000fe200078ef807 */
[----:B------:R-:W-:Y:S01]  /*2a40*/  IMAD.IADD R130, R130, 0x1, R3 ;  /* 0x0000000182827824 */ /* 0x000fe200078e0203 */
[----:B------:R-:W-:Y:S01]  /*2a50*/  LOP3.LUT R3, R229, 0x38, R13, 0xf8, !PT ;  /* 0x00000038e5037812 */ /* 0x000fe200078ef80d */
[----:B------:R-:W-:Y:S01]  /*2a60*/  IMAD R129, R11, 0x1800, R20 ;  /* 0x000018000b817824 */ /* 0x000fe200078e0214 */
[----:B------:R-:W-:-:S02]  /*2a70*/  IADD3 R132, R132, R5, RZ ;  /* 0x0000000584847210 */ /* 0x000fc40007ffe0ff */
[-C--:B------:R-:W-:Y:S02]  /*2a80*/  LOP3.LUT R5, R4, R26.reuse, RZ, 0x3c, !PT ;  /* 0x0000001a04057212 */ /* 0x080fe400078e3cff */
[----:B------:R-:W-:Y:S02]  /*2a90*/  LOP3.LUT R4, R3, R25, RZ, 0x3c, !PT ;  /* 0x0000001903047212 */ /* 0x000fe400078e3cff */
[----:B------:R-:W-:Y:S01]  /*2aa0*/  LOP3.LUT R3, R8, R26, RZ, 0x3c, !PT ;  /* 0x0000001a08037212 */ /* 0x000fe200078e3cff */
[----:B------:R-:W-:Y:S01]  /*2ab0*/  IMAD.IADD R128, R128, 0x1, R5 ;  /* 0x0000000180807824 */ /* 0x000fe200078e0205 */
[----:B------:R-:W-:Y:S01]  /*2ac0*/  SEL R9, RZ, 0x20, P2 ;  /* 0x00000020ff097807 */ /* 0x000fe20001000000 */
[----:B------:R-:W-:Y:S01]  /*2ad0*/  IMAD R5, R15, R94, RZ ;  /* 0x0000005e0f057224 */ /* 0x000fe200078e02ff */
[----:B------:R-:W-:Y:S01]  /*2ae0*/  LOP3.LUT R7, R7, 0xfffffff8, RZ, 0xc0, !PT ;  /* 0xfffffff807077812 */ /* 0x000fe200078ec0ff */
[----:B------:R-:W-:Y:S01]  /*2af0*/  IMAD.IADD R126, R126, 0x1, R3 ;  /* 0x000000017e7e7824 */ /* 0x000fe200078e0203 */
[----:B------:R-:W-:Y:S01]  /*2b00*/  LOP3.LUT R3, R229, 0x18, R18, 0xf8, !PT ;  /* 0x00000018e5037812 */ /* 0x000fe200078ef812 */
[----:B------:R-:W-:Y:S01]  /*2b10*/  IMAD R15, R15, R88, RZ ;  /* 0x000000580f0f7224 */ /* 0x000fe200078e02ff */
[----:B------:R-:W-:Y:S01]  /*2b20*/  LOP3.LUT R26, R10, R9, RZ, 0xfc, !PT ;  /* 0x000000090a1a7212 */ /* 0x000fe200078efcff */
[C---:B------:R-:W-:Y:S01]  /*2b30*/  IMAD R11, R134.reuse, R95, R5 ;  /* 0x0000005f860b7224 */ /* 0x040fe200078e0205 */
[----:B------:R-:W-:Y:S01]  /*2b40*/  LOP3.LUT R3, R3, R25, RZ, 0x3c, !PT ;  /* 0x0000001903037212 */ /* 0x000fe200078e3cff */
[----:B------:R-:W-:Y:S01]  /*2b50*/  IMAD R5, R89, 0x60, RZ ;  /* 0x0000006059057824 */ /* 0x000fe200078e02ff */
[----:B------:R-:W-:Y:S01]  /*2b60*/  LOP3.LUT R8, R13, 0xfffffff8, RZ, 0xc0, !PT ;  /* 0xfffffff80d087812 */ /* 0x000fe200078ec0ff */
[----:B------:R-:W-:Y:S01]  /*2b70*/  IMAD R15, R134, R89, R15 ;  /* 0x00000059860f7224 */ /* 0x000fe200078e020f */
[----:B------:R-:W-:Y:S01]  /*2b80*/  LOP3.LUT R9, R10, 0x1, RZ, 0xc0, !PT ;  /* 0x000000010a097812 */ /* 0x000fe200078ec0ff */
[----:B------:R-:W-:Y:S01]  /*2b90*/  IMAD.WIDE.U32 R88, R88, 0x60, RZ ;  /* 0x0000006058587825 */ /* 0x000fe200078e00ff */
[----:B------:R-:W-:-:S02]  /*2ba0*/  LOP3.LUT R10, R26, 0x2, RZ, 0xc0, !PT ;  /* 0x000000021a0a7812 */ /* 0x000fc400078ec0ff */
[----:B------:R-:W-:Y:S01]  /*2bb0*/  LOP3.LUT R21, R26, 0x8, RZ, 0xc0, !PT ;  /* 0x000000081a157812 */ /* 0x000fe200078ec0ff */
[----:B------:R-:W-:Y:S01]  /*2bc0*/  IMAD.WIDE.U32 R94, R94, 0x60, RZ ;  /* 0x000000605e5e7825 */ /* 0x000fe200078e00ff */
[----:B------:R-:W-:Y:S02]  /*2bd0*/  IADD3 R124, R89, R5, RZ ;  /* 0x00000005597c7210 */ /* 0x000fe40007ffe0ff */
[----:B------:R-:W-:Y:S01]  /*2be0*/  LOP3.LUT R25, R26, 0x10, RZ, 0xc0, !PT ;  /* 0x000000101a197812 */ /* 0x000fe200078ec0ff */
[----:B------:R-:W-:Y:S01]  /*2bf0*/  IMAD.IADD R125, R20, 0x1, R3 ;  /* 0x00000001147d7824 */ /* 0x000fe200078e0203 */
[C---:B------:R-:W-:Y:S01]  /*2c00*/  LOP3.LUT R20, R26.reuse, 0x4, RZ, 0xc0, !PT ;  /* 0x000000041a147812 */ /* 0x040fe200078ec0ff */
[----:B------:R-:W-:Y:S01]  /*2c10*/  IMAD.IADD R129, R129, 0x1, R4 ;  /* 0x0000000181817824 */ /* 0x000fe200078e0204 */
[----:B------:R-:W-:Y:S01]  /*2c20*/  SHF.R.S32.HI R106, RZ, 0x1f, R7 ;  /* 0x0000001fff6a7819 */ /* 0x000fe20000011407 */
[----:B------:R-:W-:Y:S01]  /*2c30*/  IMAD.IADD R123, R95, 0x1, R123 ;  /* 0x000000015f7b7824 */ /* 0x000fe200078e027b */
[----:B------:R-:W-:Y:S01]  /*2c40*/  SHF.R.S32.HI R105, RZ, 0x1f, R8 ;  /* 0x0000001fff697819 */ /* 0x000fe20000011408 */
[----:B------:R-:W-:Y:S01]  /*2c50*/  IMAD.IADD R100, R99, 0x1, R11 ;  /* 0x0000000163647824 */ /* 0x000fe200078e020b */
[----:B------:R-:W-:Y:S01]  /*2c60*/  LOP3.LUT R26, R26, 0x20, RZ, 0xc0, !PT ;  /* 0x000000201a1a7812 */ /* 0x000fe200078ec0ff */
[----:B------:R-:W-:Y:S01]  /*2c70*/  IMAD.IADD R3, R11, 0x1, R97 ;  /* 0x000000010b037824 */ /* 0x000fe200078e0261 */
[----:B------:R-:W-:Y:S01]  /*2c80*/  SHF.R.S32.HI R121, RZ, 0x1f, R0 ;  /* 0x0000001fff797819 */ /* 0x000fe20000011400 */
[----:B------:R-:W-:-:S02]  /*2c90*/  IMAD.IADD R4, R93, 0x1, R15 ;  /* 0x000000015d047824 */ /* 0x000fc400078e020f */
[----:B------:R-:W-:-:S07]  /*2ca0*/  IMAD.IADD R5, R15, 0x1, R91 ;  /* 0x000000010f057824 */ /* 0x000fce00078e025b */
.L_x_1672:
        /* <DEDUP_REMOVED lines=11> */
[----:B--2---:R-:W2:Y:S08]  /*2d60*/  @!P2 LDC.64 R12, c[0x0][0x418] ;  /* 0x00010600ff0cab82 */ /* 0x004eb00000000a00 */
[----:B---3--:R-:W3:Y:S08]  /*2d70*/  @P3 LDC R11, c[0x0][0x434] ;  /* 0x00010d00ff0b3b82 */ /* 0x008ef00000000800 */
[----:B----4-:R-:W4:Y:S01]  /*2d80*/  @P3 LDC R30, c[0x0][0x438] ;  /* 0x00010e00ff1e3b82 */ /* 0x010f220000000800 */
[----:B---3--:R-:W-:-:S05]  /*2d90*/  @P3 IMAD.HI.U32 R11, R32, R11, RZ ;  /* 0x0000000b200b3227 */ /* 0x008fca00078e00ff */
[----:B----4-:R-:W-:Y:S01]  /*2da0*/  @P3 SHF.R.U32.HI R28, RZ, R30, R11 ;  /* 0x0000001eff1c3219 */ /* 0x010fe2000001160b */
[----:B0-----:R-:W-:-:S03]  /*2db0*/  @!P2 IMAD R11, R121, R14, RZ ;  /* 0x0000000e790ba224 */ /* 0x001fc600078e02ff */
[--C-:B------:R-:W-:Y:S01]  /*2dc0*/  @!P2 SHF.R.S32.HI R29, RZ, 0x1f, R28.reuse ;  /* 0x0000001fff1da819 */ /* 0x100fe2000001141c */
[C---:B------:R-:W-:Y:S02]  /*2dd0*/  @!P2 IMAD R11, R0.reuse, R15, R11 ;  /* 0x0000000f000ba224 */ /* 0x040fe400078e020b */
[----:B------:R-:W-:-:S05]  /*2de0*/  @!P2 IMAD.WIDE.U32 R14, R0, R14, R28 ;  /* 0x0000000e000ea225 */ /* 0x000fca00078e001c */
[----:B------:R-:W-:Y:S02]  /*2df0*/  @!P2 IADD3 R11, R15, R11, RZ ;  /* 0x0000000b0f0ba210 */ /* 0x000fe40007ffe0ff */
[----:B--2---:R-:W-:-:S04]  /*2e00*/  @!P2 LEA R12, P3, R14, R12, 0x2 ;  /* 0x0000000c0e0ca211 */ /* 0x004fc800078610ff */
[----:B------:R-:W-:-:S05]  /*2e10*/  @!P2 LEA.HI.X R13, R14, R13, R11, 0x2, P3 ;  /* 0x0000000d0e0da211 */ /* 0x000fca00018f140b */
[----:B------:R0:W5:Y:S01]  /*2e20*/  @!P2 LDG.E R27, desc[UR60][R12.64] ;  /* 0x0000003c0c1ba981 */ /* 0x000162000c1e1900 */
[----:B------:R-:W-:Y:S01]  /*2e30*/  ISETP.GT.AND P2, PT, R2, R119, PT ;  /* 0x000000770200720c */ /* 0x000fe20003f44270 */
[----:B------:R-:W-:Y:S01]  /*2e40*/  IMAD R77, R22, 0x4800, R125 ;  /* 0x00004800164d7824 */ /* 0x000fe200078e027d */
[----:B------:R-:W-:Y:S01]  /*2e50*/  LOP3.LUT R16, R16, 0xfffffffd, RZ, 0xc0, !PT ;  /* 0xfffffffd10107812 */ /* 0x000fe200078ec0ff */
[----:B------:R-:W-:Y:S01]  /*2e60*/  IMAD.MOV R15, RZ, RZ, -R28 ;  /* 0x000000ffff0f7224 */ /* 0x000fe200078e0a1c */
[----:B------:R-:W-:Y:S01]  /*2e70*/  LOP3.LUT P4, RZ, R120, 0x4, RZ, 0xc0, !PT ;  /* 0x0000000478ff7812 */ /* 0x000fe2000788c0ff */
[----:B------:R-:W-:Y:S01]  /*2e80*/  VIADD R11, R77, 0x20 ;  /* 0x000000204d0b7836 */ /* 0x000fe20000000000 */
[----:B------:R-:W-:Y:S05]  /*2e90*/  YIELD ;  /* 0x0000000000007946 */ /* 0x000fea0003800000 */
[----:B------:R-:W-:Y:S01]  /*2ea0*/  BSSY B0, `(.L_x_1567) ;  /* 0x00007ab000007945 */ /* 0x000fe20003800000 */
[----:B------:R-:W-:Y:S01]  /*2eb0*/  IMAD R76, R76, R15, R32 ;  /* 0x0000000f4c4c7224 */ /* 0x000fe200078e0220 */
[----:B------:R-:W-:-:S02]  /*2ec0*/  @P2 LOP3.LUT R16, R16, 0x2, RZ, 0xfc, !PT ;  /* 0x0000000210102812 */ /* 0x000fc400078efcff */
[----:B-1----:R-:W-:Y:S02]  /*2ed0*/  ISETP.GE.AND P2, PT, R117, 0x1, PT ;  /* 0x000000017500780c */ /* 0x002fe40003f46270 */
[C---:B------:R-:W-:Y:S02]  /*2ee0*/  @P4 VIADD R11, R77.reuse, 0xffffffe0 ;  /* 0xffffffe04d0b4836 */ /* 0x040fe40000000000 */
[--C-:B------:R-:W-:Y:S02]  /*2ef0*/  IMAD R77, R77, 0x2, R112.reuse ;  /* 0x000000024d4d7824 */ /* 0x100fe400078e0270 */
[----:B------:R-:W-:-:S07]  /*2f00*/  IMAD R78, R11, 0x2, R112 ;  /* 0x000000020b4e7824 */ /* 0x000fce00078e0270 */
[----:B0-----:R-:W-:Y:S05]  /*2f10*/  @!P2 BRA `(.L_x_1568) ;  /* 0x0000007000b8a947 */ /* 0x001fea0003800000 */
[----:B------:R-:W-:Y:S01]  /*2f20*/  SHF.R.S32.HI R79, RZ, 0x1f, R76 ;  /* 0x0000001fff4f7819 */ /* 0x000fe2000001144c */
[----:B------:R-:W-:Y:S01]  /*2f30*/  ULDC.64 UR4, c[0x0][0x300] ;  /* 0x0000c00000047ab9 */ /* 0x000fe20000000a00 */
[----:B-----5:R-:W-:Y:S01]  /*2f40*/  SHF.R.S32.HI R84, RZ, 0x1f, R27 ;  /* 0x0000001fff547819 */ /* 0x020fe2000001141b */
[----:B------:R-:W-:Y:S01]  /*2f50*/  IMAD.WIDE.U32 R12, R76, UR4, RZ ;  /* 0x000000044c0c7c25 */ /* 0x000fe2000f8e00ff */
[----:B------:R-:W-:Y:S02]  /*2f60*/  ULDC.U8 UR6, c[0x0][0x410] ;  /* 0x0001040000067ab9 */ /* 0x000fe40000000000 */
[----:B------:R-:W-:Y:S01]  /*2f70*/  ISETP.NE.AND P2, PT, RZ, UR6, PT ;  /* 0x00000006ff007c0c */ /* 0x000fe2000bf45270 */
[----:B------:R-:W-:Y:S02]  /*2f80*/  IMAD R11, R79, UR4, RZ ;  /* 0x000000044f0b7c24 */ /* 0x000fe4000f8e02ff */
[----:B------:R-:W-:Y:S02]  /*2f90*/  IMAD R15, R124, R2, RZ ;  /* 0x000000027c0f7224 */ /* 0x000fe400078e02ff */
[----:B------:R-:W-:Y:S01]  /*2fa0*/  IMAD R11, R76, UR5, R11 ;  /* 0x000000054c0b7c24 */ /* 0x000fe2000f8e020b */
[----:B------:R-:W-:Y:S01]  /*2fb0*/  ULDC.64 UR4, c[0x0][0x310] ;  /* 0x0000c40000047ab9 */ /* 0x000fe20000000a00 */
[----:B------:R-:W-:-:S02]  /*2fc0*/  IMAD R85, R2, -0x60, R24 ;  /* 0xffffffa002557824 */ /* 0x000fc400078e0218 */
[----:B------:R-:W-:Y:S02]  /*2fd0*/  IMAD R14, R84, UR4, RZ ;  /* 0x00000004540e7c24 */ /* 0x000fe4000f8e02ff */
[----:B------:R-:W-:Y:S01]  /*2fe0*/  IMAD.IADD R13, R13, 0x1, R11 ;  /* 0x000000010d0d7824 */ /* 0x000fe200078e020b */
[----:B------:R-:W-:Y:S01]  /*2ff0*/  VIMNMX R85, R85, 0x60, PT ;  /* 0x0000006055557848 */ /* 0x000fe20003fe0100 */
[C---:B------:R-:W-:Y:S02]  /*3000*/  IMAD R11, R27.reuse, UR5, R14 ;  /* 0x000000051b0b7c24 */ /* 0x040fe4000f8e020e */
[----:B------:R-:W-:Y:S01]  /*3010*/  IMAD.WIDE.U32 R12, R27, UR4, R12 ;  /* 0x000000041b0c7c25 */ /* 0x000fe2000f8e000c */
[----:B------:R-:W-:-:S03]  /*3020*/  ULDC.64 UR4, c[0x0][0x308] ;  /* 0x0000c20000047ab9 */ /* 0x000fc60000000a00 */
[----:B------:R-:W-:Y:S01]  /*3030*/  IMAD.IADD R13, R13, 0x1, R11 ;  /* 0x000000010d0d7824 */ /* 0x000fe200078e020b */
[----:B------:R-:W-:Y:S01]  /*3040*/  SHF.R.S32.HI R11, RZ, 0x1f, R2 ;  /* 0x0000001fff0b7819 */ /* 0x000fe20000011402 */
[----:B------:R-:W-:Y:S02]  /*3050*/  IMAD R14, R123, R2, RZ ;  /* 0x000000027b0e7224 */ /* 0x000fe400078e02ff */
[----:B------:R-:W-:-:S04]  /*3060*/  IMAD.WIDE.U32 R28, R202, UR4, R12 ;  /* 0x00000004ca1c7c25 */ /* 0x000fc8000f8e000c */
[----:B------:R-:W-:Y:S01]  /*3070*/  IMAD R113, R202, UR5, R29 ;  /* 0x00000005ca717c24 */ /* 0x000fe2000f8e021d */
[----:B------:R-:W-:Y:S01]  /*3080*/  ULDC.64 UR4, c[0x0][0x2e8] ;  /* 0x0000ba0000047ab9 */ /* 0x000fe20000000a00 */
[C---:B------:R-:W-:Y:S01]  /*3090*/  IMAD R31, R11.reuse, R94, R14 ;  /* 0x0000005e0b1f7224 */ /* 0x040fe200078e020e */
[----:B------:R-:W-:Y:S01]  /*30a0*/  LEA R116, P3, R28, UR4, 0x1 ;  /* 0x000000041c747c11 */ /* 0x000fe2000f8608ff */
[----:B------:R-:W-:Y:S02]  /*30b0*/  IMAD R33, R11, R88, R15 ;  /* 0x000000580b217224 */ /* 0x000fe400078e020f */
[----:B------:R-:W-:Y:S01]  /*30c0*/  IMAD.WIDE.U32 R14, R94, R2, RZ ;  /* 0x000000025e0e7225 */ /* 0x000fe200078e00ff */
[----:B------:R-:W-:-:S03]  /*30d0*/  LEA.HI.X R113, R28, UR5, R113, 0x1, P3 ;  /* 0x000000051c717c11 */ /* 0x000fc600098f0c71 */
[----:B------:R-:W-:Y:S01]  /*30e0*/  IMAD.WIDE.U32 R12, R88, R2, RZ ;  /* 0x00000002580c7225 */ /* 0x000fe200078e00ff */
[----:B------:R-:W-:-:S03]  /*30f0*/  IADD3 R11, R15, R31, RZ ;  /* 0x0000001f0f0b7210 */ /* 0x000fc60007ffe0ff */
[----:B------:R-:W-:Y:S01]  /*3100*/  IMAD.IADD R80, R13, 0x1, R33 ;  /* 0x000000010d507824 */ /* 0x000fe200078e0221 */
[----:B------:R-:W-:Y:S06]  /*3110*/  @!P2 BRA `(.L_x_1569) ;  /* 0x0000003400a0a947 */ /* 0x000fec0003800000 */
        /* <DEDUP_REMOVED lines=19> */
[----:B------:R-:W-:Y:S01]  /*3250*/  CS2R R74, SRZ ;  /* 0x00000000004a7805 */ /* 0x000fe2000001ff00 */
[----:B------:R-:W-:Y:S01]  /*3260*/  IMAD.X R32, R11, 0x1, R100, P2 ;  /* 0x000000010b207824 */ /* 0x000fe200010e0664 */
[----:B------:R-:W-:-:S04]  /*3270*/  LEA R30, P2, R31, UR4, 0x1 ;  /* 0x000000041f1e7c11 */ /* 0x000fc8000f8408ff */
[----:B------:R-:W-:Y:S01]  /*3280*/  LEA.HI.X R31, R31, UR5, R32, 0x1, P2 ;  /* 0x000000051f1f7c11 */ /* 0x000fe200090f0c20 */
[----:B------:R-:W-:Y:S01]  /*3290*/  ULDC.64 UR4, c[0x0][0x400] ;  /* 0x0001000000047ab9 */ /* 0x000fe20000000a00 */
[----:B------:R-:W-:-:S05]  /*32a0*/  IADD3 R33, P2, R92, R12, RZ ;  /* 0x0000000c5c217210 */ /* 0x000fca0007f5e0ff */
[----:B------:R-:W-:Y:S01]  /*32b0*/  IMAD.X R34, R80, 0x1, R4, P2 ;  /* 0x0000000150227824 */ /* 0x000fe200010e0604 */
        /* <DEDUP_REMOVED lines=30> */
.L_x_1571:
[----:B------:R-:W-:Y:S05]  /*34a0*/  BSYNC B1 ;  /* 0x0000000000017941 */ /* 0x000fea0003800000 */
.L_x_1570:
[----:B0-----:R-:W-:Y:S01]  /*34b0*/  VIADD R30, R219, 0x40 ;  /* 0x00000040db1e7836 */ /* 0x001fe20000000000 */
[----:B------:R-:W-:Y:S01]  /*34c0*/  BSSY B1, `(.L_x_1572) ;  /* 0x0000037000017945 */ /* 0x000fe20003800000 */
[----:B------:R-:W-:Y:S02]  /*34d0*/  CS2R R32, SRZ ;  /* 0x0000000000207805 */ /* 0x000fe4000001ff00 */
[----:B------:R-:W-:Y:S02]  /*34e0*/  CS2R R36, SRZ ;  /* 0x0000000000247805 */ /* 0x000fe4000001ff00 */
[----:B------:R-:W-:Y:S02]  /*34f0*/  CS2R R40, SRZ ;  /* 0x0000000000287805 */ /* 0x000fe4000001ff00 */
[----:B------:R-:W-:Y:S02]  /*3500*/  ISETP.GE.AND P4, PT, R30, R85, PT ;  /* 0x000000551e00720c */ /* 0x000fe40003f86270 */
[----:B------:R-:W-:-:S02]  /*3510*/  CS2R R44, SRZ ;  /* 0x00000000002c7805 */ /* 0x000fc4000001ff00 */
[----:B------:R-:W-:Y:S02]  /*3520*/  CS2R R48, SRZ ;  /* 0x0000000000307805 */ /* 0x000fe4000001ff00 */
[----:B------:R-:W-:Y:S02]  /*3530*/  CS2R R30, SRZ ;  /* 0x00000000001e7805 */ /* 0x000fe4000001ff00 */
[----:B------:R-:W-:Y:S02]  /*3540*/  CS2R R34, SRZ ;  /* 0x0000000000227805 */ /* 0x000fe4000001ff00 */
[----:B------:R-:W-:Y:S02]  /*3550*/  CS2R R38, SRZ ;  /* 0x0000000000267805 */ /* 0x000fe4000001ff00 */
[----:B------:R-:W-:Y:S02]  /*3560*/  CS2R R42, SRZ ;  /* 0x00000000002a7805 */ /* 0x000fe4000001ff00 */
[----:B------:R-:W-:Y:S01]  /*3570*/  CS2R R46, SRZ ;  /* 0x00000000002e7805 */ /* 0x000fe2000001ff00 */
[----:B-----5:R-:W-:Y:S01]  /*3580*/  IMAD.MOV.U32 R81, RZ, RZ, R52 ;  /* 0x000000ffff517224 */ /* 0x020fe200078e0034 */
[----:B------:R-:W-:Y:S01]  /*3590*/  CS2R R50, SRZ ;  /* 0x0000000000327805 */ /* 0x000fe2000001ff00 */
[----:B------:R-:W-:Y:S06]  /*35a0*/  @P4 BRA `(.L_x_1573) ;  /* 0x0000000000a04947 */ /* 0x000fec0003800000 */
        /* <DEDUP_REMOVED lines=40> */
.L_x_1573:
[----:B------:R-:W-:Y:S05]  /*3830*/  BSYNC B1 ;  /* 0x0000000000017941 */ /* 0x000fea0003800000 */
.L_x_1572:
[----:B------:R-:W2:Y:S01]  /*3840*/  LDL R11, [R1+0x3c] ;  /* 0x00003c00010b7983 */ /* 0x000ea20000100800 */
[----:B0-----:R-:W-:Y:S01]  /*3850*/  IMAD.MOV.U32 R12, RZ, RZ, R56 ;  /* 0x000000ffff0c7224 */ /* 0x001fe200078e0038 */
[----:B------:R-:W-:Y:S01]  /*3860*/  MOV R14, R60 ;  /* 0x0000003c000e7202 */ /* 0x000fe20000000f00 */
[----:B------:R-:W-:-:S03]  /*3870*/  IMAD.MOV.U32 R13, RZ, RZ, R57 ;  /* 0x000000ffff0d7224 */ /* 0x000fc600078e0039 */
[----:B------:R-:W-:Y:S01]  /*3880*/  PRMT R151, R14, 0x7610, R151 ;  /* 0x000076100e977816 */ /* 0x000fe20000000097 */
[----:B------:R-:W-:Y:S01]  /*3890*/  IMAD.MOV.U32 R14, RZ, RZ, R73 ;  /* 0x000000ffff0e7224 */ /* 0x000fe200078e0049 */
[----:B------:R-:W-:Y:S01]  /*38a0*/  PRMT R148, R12, 0x5410, R13 ;  /* 0x000054100c947816 */ /* 0x000fe2000000000d */
[----:B------:R-:W-:Y:S02]  /*38b0*/  IMAD.MOV.U32 R12, RZ, RZ, R65 ;  /* 0x000000ffff0c7224 */ /* 0x000fe400078e0041 */
[----:B------:R-:W-:-:S05]  /*38c0*/  IMAD.MOV.U32 R13, RZ, RZ, R61 ;  /* 0x000000ffff0d7224 */ /* 0x000fca00078e003d */
[----:B------:R-:W-:Y:S01]  /*38d0*/  PRMT R150, R13, 0x7610, R150 ;  /* 0x000076100d967816 */ /* 0x000fe20000000096 */
[----:B------:R-:W-:-:S05]  /*38e0*/  IMAD.MOV.U32 R13, RZ, RZ, R72 ;  /* 0x000000ffff0d7224 */ /* 0x000fca00078e0048 */
[----:B------:R-:W-:Y:S02]  /*38f0*/  PRMT R143, R13, 0x5410, R14 ;  /* 0x000054100d8f7816 */ /* 0x000fe4000000000e */
[----:B--2---:R-:W-:Y:S01]  /*3900*/  R2UR UR4, R11 ;  /* 0x000000000b0472ca */ /* 0x004fe200000e0000 */
[----:B------:R-:W-:-:S05]  /*3910*/  IMAD.MOV.U32 R11, RZ, RZ, R53 ;  /* 0x000000ffff0b7224 */ /* 0x000fca00078e0035 */
[----:B------:R-:W-:Y:S01]  /*3920*/  PRMT R146, R81, 0x5410, R11 ;  /* 0x0000541051927816 */ /* 0x000fe2000000000b */
[----:B------:R-:W-:-:S05]  /*3930*/  IMAD.MOV.U32 R11, RZ, RZ, R64 ;  /* 0x000000ffff0b7224 */ /* 0x000fca00078e0040 */
[----:B------:R-:W-:Y:S01]  /*3940*/  PRMT R152, R12, 0x5410, R11 ;  /* 0x000054100c987816 */ /* 0x000fe2000000000b */
[----:B------:R-:W-:Y:S01]  /*3950*/  IMAD.MOV.U32 R11, RZ, RZ, R68 ;  /* 0x000000ffff0b7224 */ /* 0x000fe200078e0044 */
[----:B------:R-:W-:Y:S01]  /*3960*/  UISETP.NE.AND UP0, UPT, UR4, 0x3, UPT ;  /* 0x000000030400788c */ /* 0x000fe2000bf05270 */
[----:B------:R-:W-:-:S05]  /*3970*/  IMAD.MOV.U32 R12, RZ, RZ, R69 ;  /* 0x000000ffff0c7224 */ /* 0x000fca00078e0045 */
[----:B------:R-:W-:Y:S01]  /*3980*/  PRMT R153, R11, 0x5410, R12 ;  /* 0x000054100b997816 */ /* 0x000fe2000000000c */
[----:B------:R-:W-:Y:S01]  /*3990*/  IMAD.MOV.U32 R12, RZ, RZ, R54 ;  /* 0x000000ffff0c7224 */ /* 0x000fe200078e0036 */
[----:B------:R-:W-:Y:S02]  /*39a0*/  MOV R11, R55 ;  /* 0x00000037000b7202 */ /* 0x000fe40000000f00 */
[----:B------:R-:W-:Y:S02]  /*39b0*/  PLOP3.LUT P2, PT, PT, PT, UP0, 0x80, 0x0 ;  /* 0x000000000000781c */ /* 0x000fe40003f4f008 */
[----:B------:R-:W-:Y:S01]  /*39c0*/  PRMT R147, R12, 0x5410, R11 ;  /* 0x000054100c937816 */ /* 0x000fe2000000000b */
[----:B------:R-:W-:Y:S02]  /*39d0*/  IMAD.MOV.U32 R12, RZ, RZ, R58 ;  /* 0x000000ffff0c7224 */ /* 0x000fe400078e003a */
[----:B------:R-:W-:-:S05]  /*39e0*/  IMAD.MOV.U32 R11, RZ, RZ, R59 ;  /* 0x000000ffff0b7224 */ /* 0x000fca00078e003b */
[----:B------:R-:W-:Y:S01]  /*39f0*/  PRMT R149, R12, 0x5410, R11 ;  /* 0x000054100c957816 */ /* 0x000fe2000000000b */
[----:B------:R-:W-:Y:S02]  /*3a00*/  IMAD.MOV.U32 R12, RZ, RZ, R62 ;  /* 0x000000ffff0c7224 */ /* 0x000fe400078e003e */
[----:B------:R-:W-:-:S03]  /*3a10*/  IMAD.MOV.U32 R11, RZ, RZ, R63 ;  /* 0x000000ffff0b7224 */ /* 0x000fc600078e003f */
[----:B------:R-:W-:Y:S01]  /*3a20*/  PRMT R151, R151, 0x5410, R12 ;  /* 0x0000541097977816 */ /* 0x000fe2000000000c */
[----:B------:R-:W-:Y:S01]  /*3a30*/  IMAD.MOV.U32 R12, RZ, RZ, R67 ;  /* 0x000000ffff0c7224 */ /* 0x000fe200078e0043 */
[----:B------:R-:W-:Y:S01]  /*3a40*/  PRMT R150, R150, 0x5410, R11 ;  /* 0x0000541096967816 */ /* 0x000fe2000000000b */
[----:B------:R-:W-:-:S05]  /*3a50*/  IMAD.MOV.U32 R11, RZ, RZ, R66 ;  /* 0x000000ffff0b7224 */ /* 0x000fca00078e0042 */
[----:B------:R-:W-:Y:S01]  /*3a60*/  PRMT R154, R11, 0x5410, R12 ;  /* 0x000054100b9a7816 */ /* 0x000fe2000000000c */
[----:B------:R-:W-:Y:S02]  /*3a70*/  IMAD.MOV.U32 R11, RZ, RZ, R70 ;  /* 0x000000ffff0b7224 */ /* 0x000fe400078e0046 */
[----:B------:R-:W-:-:S05]  /*3a80*/  IMAD.MOV.U32 R12, RZ, RZ, R71 ;  /* 0x000000ffff0c7224 */ /* 0x000fca00078e0047 */
[----:B------:R-:W-:Y:S01]  /*3a90*/  PRMT R155, R11, 0x5410, R12 ;  /* 0x000054100b9b7816 */ /* 0x000fe2000000000c */
[----:B------:R-:W-:Y:S01]  /*3aa0*/  IMAD.MOV.U32 R12, RZ, RZ, R75 ;  /* 0x000000ffff0c7224 */ /* 0x000fe200078e004b */
[----:B------:R-:W-:-:S04]  /*3ab0*/  MOV R11, R74 ;  /* 0x0000004a000b7202 */ /* 0x000fc80000000f00 */
[----:B------:R-:W-:Y:S01]  /*3ac0*/  PRMT R156, R11, 0x5410, R12 ;  /* 0x000054100b9c7816 */ /* 0x000fe2000000000c */
[----:B-----5:R-:W-:Y:S02]  /*3ad0*/  IMAD.MOV.U32 R12, RZ, RZ, R28 ;  /* 0x000000ffff0c7224 */ /* 0x020fe400078e001c */
[----:B------:R-:W-:-:S05]  /*3ae0*/  IMAD.MOV.U32 R11, RZ, RZ, R29 ;  /* 0x000000ffff0b7224 */ /* 0x000fca00078e001d */
[----:B------:R-:W-:Y:S01]  /*3af0*/  PRMT R81, R12, 0x5410, R11 ;  /* 0x000054100c517816 */ /* 0x000fe2000000000b */
[----:B------:R-:W-:Y:S02]  /*3b00*/  IMAD.MOV.U32 R12, RZ, RZ, R32 ;  /* 0x000000ffff0c7224 */ /* 0x000fe400078e0020 */
        /* <DEDUP_REMOVED lines=23> */
[----:B------:R-:W-:-:S05]  /*3c80*/  IMAD.MOV.U32 R11, RZ, RZ, R42 ;  /* 0x000000ffff0b7224 */ /* 0x000fca00078e002a */
        /* <DEDUP_REMOVED lines=11> */
[----:B------:R-:W-:Y:S06]  /*3d40*/  @!P2 BRA `(.L_x_1574) ;  /* 0x000000000004a947 */ /* 0x000fec0003800000 */
[----:B------:R-:W-:Y:S01]  /*3d50*/  BPT.TRAP 0x1 ;  /* 0x000000040000795c */ /* 0x000fe20000300000 */
.L_x_1574:
[----:B------:R-:W-:Y:S01]  /*3d60*/  IMAD R86, R22, 0x8, R17 ;  /* 0x0000000816567824 */ /* 0x000fe200078e0211 */
[----:B------:R-:W-:Y:S01]  /*3d70*/  SHF.L.U32 R87, R220, 0x1f, RZ ;  /* 0x0000001fdc577819 */ /* 0x000fe200000006ff */
[----:B------:R-:W-:Y:S03]  /*3d80*/  BSSY B1, `(.L_x_1575) ;  /* 0x0000003000017945 */ /* 0x000fe60003800000 */
[----:B------:R-:W0:Y:S02]  /*3d90*/  SYNCS.PHASECHK.TRANS64.TRYWAIT P5, [R86+URZ+0x30890], R87 ;  /* 0x03089057560075a7 */ /* 0x000e2400080a017f */
[----:B0-----:R-:W-:Y:S05]  /*3da0*/  @!P5 BRA `(.L_x_1576) ;  /* 0x0000028800c0d947 */ /* 0x001fea0003800000 */
.L_x_2000:
[----:B------:R-:W-:Y:S05]  /*3db0*/  BSYNC B1 ;  /* 0x0000000000017941 */ /* 0x000fea0003800000 */
.L_x_1575:
[----:B------:R-:W-:-:S03]  /*3dc0*/  UMOV UR4, 0xffffffff ;  /* 0xffffffff00047882 */ /* 0x000fc60000000000 */
[----:B------:R-:W-:Y:S05]  /*3dd0*/  BRA.DIV UR4, `(.L_x_1577) ;  /* 0x0000028a04c87947 */ /* 0x000fea000b800000 */
[----:B------:R1:W2:Y:S04]  /*3de0*/  SHFL.IDX PT, R80, R113, RZ, 0x1c1f ;  /* 0x001c1fff71507589 */ /* 0x0002a800000e0000 */
[----:B------:R1:W3:Y:S02]  /*3df0*/  SHFL.IDX PT, R11, R116, RZ, 0x1c1f ;  /* 0x001c1fff740b7589 */ /* 0x0002e400000e0000 */
.L_x_2004:
        /* <DEDUP_REMOVED lines=9> */
[--C-:B------:R-:W-:Y:S01]  /*3e90*/  SHF.R.U64 R131, R72, 0x10, R73.reuse ;  /* 0x0000001048837819 */ /* 0x100fe20000001249 */
[----:B0-----:R-:W-:Y:S01]  /*3ea0*/  HADD2.F32 R142, -RZ, R13.H0_H0 ;  /* 0x2000000dff8e7230 */ /* 0x001fe20000004100 */
[----:B------:R-:W-:Y:S02]  /*3eb0*/  SHF.R.U32.HI R72, RZ, 0x10, R73 ;  /* 0x00000010ff487819 */ /* 0x000fe40000011649 */
[--C-:B------:R-:W-:Y:S01]  /*3ec0*/  SHF.R.U64 R73, R74, 0x10, R75.reuse ;  /* 0x000000104a497819 */ /* 0x100fe2000000124b */
[----:B------:R-:W-:Y:S01]  /*3ed0*/  HADD2.F32 R131, -RZ, R131.H0_H0 ;  /* 0x20000083ff837230 */ /* 0x000fe20000004100 */
[----:B------:R-:W-:Y:S01]  /*3ee0*/  SHF.R.U32.HI R74, RZ, 0x10, R75 ;  /* 0x00000010ff4a7819 */ /* 0x000fe2000001164b */
[----:B------:R-:W-:Y:S02]  /*3ef0*/  HADD2.F32 R75, -RZ, R13.H1_H1 ;  /* 0x3000000dff4b7230 */ /* 0x000fe40000004100 */
[----:B------:R-:W-:Y:S02]  /*3f00*/  HADD2.F32 R73, -RZ, R73.H0_H0 ;  /* 0x20000049ff497230 */ /* 0x000fe40000004100 */
[----:B------:R-:W-:-:S02]  /*3f10*/  HADD2.F32 R74, -RZ, R74.H0_H0 ;  /* 0x2000004aff4a7230 */ /* 0x000fc40000004100 */
[----:B------:R-:W-:Y:S02]  /*3f20*/  HADD2.F32 R72, -RZ, R72.H0_H0 ;  /* 0x20000048ff487230 */ /* 0x000fe40000004100 */
[-C--:B------:R-:W-:Y:S01]  /*3f30*/  FMUL.FTZ R13, R75, R73.reuse ;  /* 0x000000494b0d7220 */ /* 0x080fe20000410000 */
[----:B------:R-:W-:-:S03]  /*3f40*/  FMUL.FTZ R73, R142, R73 ;  /* 0x000000498e497220 */ /* 0x000fc60000410000 */
[-C--:B------:R-:W-:Y:S01]  /*3f50*/  FFMA.FTZ R13, R142, R131.reuse, -R13 ;  /* 0x000000838e0d7223 */ /* 0x080fe2000001080d */
[----:B------:R-:W-:Y:S01]  /*3f60*/  FFMA.FTZ R73, R75, R131, R73 ;  /* 0x000000834b497223 */ /* 0x000fe20000010049 */
[--C-:B------:R-:W-:Y:S01]  /*3f70*/  HADD2.F32 R75, -RZ, R15.reuse.H1_H1 ;  /* 0x3000000fff4b7230 */ /* 0x100fe20000004100 */
[----:B------:R-:W-:Y:S01]  /*3f80*/  MOV R142, R12 ;  /* 0x0000000c008e7202 */ /* 0x000fe20000000f00 */
[----:B------:R-:W-:Y:S02]  /*3f90*/  HADD2.F32 R131, -RZ, R15.H0_H0 ;  /* 0x2000000fff837230 */ /* 0x000fe40000004100 */
[----:B------:R-:W-:Y:S01]  /*3fa0*/  F2FP.F16.F32.PACK_AB R13, R73, R13 ;  /* 0x0000000d490d723e */ /* 0x000fe200000000ff */
[-C--:B------:R-:W-:Y:S01]  /*3fb0*/  FMUL.FTZ R15, R75, R74.reuse ;  /* 0x0000004a4b0f7220 */ /* 0x080fe20000410000 */
[--C-:B------:R-:W-:Y:S02]  /*3fc0*/  HADD2.F32 R12, -RZ, R142.reuse.H1_H1 ;  /* 0x3000008eff0c7230 */ /* 0x100fe40000004100 */
[----:B------:R-:W-:Y:S01]  /*3fd0*/  FMUL.FTZ R74, R131, R74 ;  /* 0x0000004a834a7220 */ /* 0x000fe20000410000 */
[----:B------:R-:W-:-:S02]  /*3fe0*/  HADD2.F32 R142, -RZ, R142.H0_H0 ;  /* 0x2000008eff8e7230 */ /* 0x000fc40000004100 */
[-C--:B------:R-:W-:Y:S01]  /*3ff0*/  FFMA.FTZ R15, R131, R72.reuse, -R15 ;  /* 0x00000048830f7223 */ /* 0x080fe2000001080f */
[--C-:B------:R-:W-:Y:S02]  /*4000*/  HADD2.F32 R131, -RZ, R156.reuse.H0_H0 ;  /* 0x2000009cff837230 */ /* 0x100fe40000004100 */
[----:B------:R-:W-:Y:S01]  /*4010*/  FFMA.FTZ R75, R75, R72, R74 ;  /* 0x000000484b4b7223 */ /* 0x000fe2000001004a */
[----:B------:R-:W-:Y:S02]  /*4020*/  HADD2.F32 R72, -RZ, R143.H0_H0 ;  /* 0x2000008fff487230 */ /* 0x000fe40000004100 */
[-C--:B------:R-:W-:Y:S01]  /*4030*/  FMUL.FTZ R74, R12, R131.reuse ;  /* 0x000000830c4a7220 */ /* 0x080fe20000410000 */
[C---:B------:R-:W-:Y:S01]  /*4040*/  FMUL.FTZ R131, R142.reuse, R131 ;  /* 0x000000838e837220 */ /* 0x040fe20000410000 */
[----:B------:R-:W-:Y:S02]  /*4050*/  F2FP.F16.F32.PACK_AB R15, R75, R15 ;  /* 0x0000000f4b0f723e */ /* 0x000fe400000000ff */
[-C--:B------:R-:W-:Y:S01]  /*4060*/  FFMA.FTZ R74, R142, R72.reuse, -R74 ;  /* 0x000000488e4a7223 */ /* 0x080fe2000001084a */
[----:B------:R-:W-:Y:S01]  /*4070*/  FFMA.FTZ R12, R12, R72, R131 ;  /* 0x000000480c0c7223 */ /* 0x000fe20000010083 */
[----:B------:R-:W-:-:S02]  /*4080*/  HADD2.F32 R72, -RZ, R156.H1_H1 ;  /* 0x3000009cff487230 */ /* 0x000fc40000004100 */
        /* <DEDUP_REMOVED lines=9> */
.L_x_1583:
[----:B------:R-:W-:Y:S05]  /*4120*/  BSYNC B3 ;  /* 0x0000000000037941 */ /* 0x000fea0003800000 */
.L_x_1582:
[----:B---3--:R-:W-:-:S04]  /*4130*/  LEA R72, P3, R18, R11, 0x1 ;  /* 0x0000000b12487211 */ /* 0x008fc800078608ff */
[----:B--2---:R-:W-:-:S05]  /*4140*/  LEA.HI.X R73, R18, R80, R19, 0x1, P3 ;  /* 0x0000005012497211 */ /* 0x004fca00018f0c13 */
[----:B0-----:R4:W-:Y:S04]  /*4150*/  ST.E.128 desc[UR60][R72.64], R12 ;  /* 0x0000000c48007985 */ /* 0x0019e8000c101d3c */
.L_x_1581:
[----:B------:R-:W-:Y:S05]  /*4160*/  BSYNC B2 ;  /* 0x0000000000027941 */ /* 0x000fea0003800000 */
.L_x_1580:
        /* <DEDUP_REMOVED lines=50> */
.L_x_1587:
[----:B------:R-:W-:Y:S05]  /*4490*/  BSYNC B3 ;  /* 0x0000000000037941 */ /* 0x000fea0003800000 */
.L_x_1586:
[----:B------:R-:W-:Y:S02]  /*44a0*/  IMAD.SHL.U32 R70, R203, 0x8, RZ ;  /* 0x00000008cb467824 */ /* 0x000fe400078e00ff */
[----:B---3--:R-:W-:Y:S02]  /*44b0*/  IMAD.MOV.U32 R68, RZ, RZ, R11 ;  /* 0x000000ffff447224 */ /* 0x008fe400078e000b */
[----:B--2---:R-:W-:Y:S02]  /*44c0*/  IMAD.MOV.U32 R69, RZ, RZ, R80 ;  /* 0x000000ffff457224 */ /* 0x004fe400078e0050 */
[----:B------:R-:W-:-:S05]  /*44d0*/  IMAD.WIDE R68, R70, 0x2, R68 ;  /* 0x0000000246447825 */ /* 0x000fca00078e0244 */
[----:B0-----:R0:W-:Y:S02]  /*44e0*/  ST.E.128 desc[UR60][R68.64], R12 ;  /* 0x0000000c44007985 */ /* 0x0011e4000c101d3c */
.L_x_1585:
[----:B------:R-:W-:Y:S05]  /*44f0*/  BSYNC B2 ;  /* 0x0000000000027941 */ /* 0x000fea0003800000 */
.L_x_1584:
[----:B------:R-:W-:Y:S01]  /*4500*/  ISETP.NE.AND P3, PT, R20, RZ, PT ;  /* 0x000000ff1400720c */ /* 0x000fe20003f65270 */
[----:B------:R-:W-:-:S12]  /*4510*/  BSSY B2, `(.L_x_1588) ;  /* 0x0000036000027945 */ /* 0x000fd80003800000 */
[----:B------:R-:W-:Y:S05]  /*4520*/  @!P3 BRA `(.L_x_1589) ;  /* 0x0000000000d0b947 */ /* 0x000fea0003800000 */
[----:B0---4-:R0:W4:Y:S01]  /*4530*/  LDS.128 R12, [R77+0x21000] ;  /* 0x021000004d0c7984 */ /* 0x0111220000000c00 */
[----:B------:R-:W-:Y:S01]  /*4540*/  ISETP.GE.AND P3, PT, R222, R117, PT ;  /* 0x00000075de00720c */ /* 0x000fe20003f66270 */
[----:B------:R-:W-:-:S12]  /*4550*/  BSSY B3, `(.L_x_1590) ;  /* 0x000002c000037945 */ /* 0x000fd80003800000 */
[----:B0-----:R-:W-:Y:S05]  /*4560*/  @P3 BRA `(.L_x_1591) ;  /* 0x0000000000a83947 */ /* 0x001fea0003800000 */
[--C-:B------:R-:W-:Y:S01]  /*4570*/  SHF.R.U64 R68, R64, 0x10, R65.reuse ;  /* 0x0000001040447819 */ /* 0x100fe20000001241 */
[--C-:B----4-:R-:W-:Y:S01]  /*4580*/  HADD2.F32 R69, -RZ, R13.reuse.H0_H0 ;  /* 0x2000000dff457230 */ /* 0x110fe20000004100 */
[----:B------:R-:W-:Y:S01]  /*4590*/  SHF.R.U32.HI R64, RZ, 0x10, R65 ;  /* 0x00000010ff407819 */ /* 0x000fe20000011641 */
[----:B------:R-:W-:Y:S01]  /*45a0*/  HADD2.F32 R70, -RZ, R154.H1_H1 ;  /* 0x3000009aff467230 */ /* 0x000fe20000004100 */
[--C-:B------:R-:W-:Y:S01]  /*45b0*/  SHF.R.U64 R65, R66, 0x10, R67.reuse ;  /* 0x0000001042417819 */ /* 0x100fe20000001243 */
[----:B------:R-:W-:Y:S01]  /*45c0*/  HADD2.F32 R68, -RZ, R68.H0_H0 ;  /* 0x20000044ff447230 */ /* 0x000fe20000004100 */
[----:B------:R-:W-:Y:S01]  /*45d0*/  SHF.R.U32.HI R66, RZ, 0x10, R67 ;  /* 0x00000010ff427819 */ /* 0x000fe20000011643 */
[----:B------:R-:W-:Y:S02]  /*45e0*/  HADD2.F32 R67, -RZ, R13.H1_H1 ;  /* 0x3000000dff437230 */ /* 0x000fe40000004100 */
[----:B------:R-:W-:Y:S02]  /*45f0*/  HADD2.F32 R65, -RZ, R65.H0_H0 ;  /* 0x20000041ff417230 */ /* 0x000fe40000004100 */
[----:B------:R-:W-:-:S03]  /*4600*/  HADD2.F32 R64, -RZ, R64.H0_H0 ;  /* 0x20000040ff407230 */ /* 0x000fc60000004100 */
[-C--:B------:R-:W-:Y:S01]  /*4610*/  FMUL.FTZ R13, R67, R65.reuse ;  /* 0x00000041430d7220 */ /* 0x080fe20000410000 */
[----:B------:R-:W-:-:S03]  /*4620*/  FMUL.FTZ R65, R69, R65 ;  /* 0x0000004145417220 */ /* 0x000fc60000410000 */
[-C--:B------:R-:W-:Y:S01]  /*4630*/  FFMA.FTZ R13, R69, R68.reuse, -R13 ;  /* 0x00000044450d7223 */ /* 0x080fe2000001080d */
[----:B------:R-:W-:Y:S01]  /*4640*/  FFMA.FTZ R65, R67, R68, R65 ;  /* 0x0000004443417223 */ /* 0x000fe20000010041 */
[----:B------:R-:W-:Y:S02]  /*4650*/  HADD2.F32 R67, -RZ, R66.H0_H0 ;  /* 0x20000042ff437230 */ /* 0x000fe40000004100 */
[--C-:B------:R-:W-:Y:S02]  /*4660*/  HADD2.F32 R66, -RZ, R15.reuse.H1_H1 ;  /* 0x3000000fff427230 */ /* 0x100fe40000004100 */
[----:B------:R-:W-:Y:S01]  /*4670*/  HADD2.F32 R68, -RZ, R15.H0_H0 ;  /* 0x2000000fff447230 */ /* 0x000fe20000004100 */
[----:B------:R-:W-:Y:S02]  /*4680*/  F2FP.F16.F32.PACK_AB R13, R65, R13 ;  /* 0x0000000d410d723e */ /* 0x000fe400000000ff */
[-C--:B------:R-:W-:Y:S02]  /*4690*/  FMUL.FTZ R15, R66, R67.reuse ;  /* 0x00000043420f7220 */ /* 0x080fe40000410000 */
[----:B------:R-:W-:-:S02]  /*46a0*/  FMUL.FTZ R67, R68, R67 ;  /* 0x0000004344437220 */ /* 0x000fc40000410000 */
[-C--:B------:R-:W-:Y:S01]  /*46b0*/  FFMA.FTZ R15, R68, R64.reuse, -R15 ;  /* 0x00000040440f7223 */ /* 0x080fe2000001080f */
[----:B------:R-:W-:Y:S02]  /*46c0*/  HADD2.F32 R68, -RZ, R154.H0_H0 ;  /* 0x2000009aff447230 */ /* 0x000fe40000004100 */
[----:B------:R-:W-:Y:S01]  /*46d0*/  FFMA.FTZ R64, R66, R64, R67 ;  /* 0x0000004042407223 */ /* 0x000fe20000010043 */
[----:B------:R-:W-:Y:S02]  /*46e0*/  IMAD.MOV.U32 R66, RZ, RZ, R14 ;  /* 0x000000ffff427224 */ /* 0x000fe400078e000e */
[--C-:B------:R-:W-:Y:S02]  /*46f0*/  HADD2.F32 R14, -RZ, R12.reuse.H0_H0 ;  /* 0x2000000cff0e7230 */ /* 0x100fe40000004100 */
[----:B------:R-:W-:Y:S01]  /*4700*/  HADD2.F32 R12, -RZ, R12.H1_H1 ;  /* 0x3000000cff0c7230 */ /* 0x000fe20000004100 */
[----:B------:R-:W-:Y:S01]  /*4710*/  F2FP.F16.F32.PACK_AB R15, R64, R15 ;  /* 0x0000000f400f723e */ /* 0x000fe200000000ff */
[----:B------:R-:W-:-:S03]  /*4720*/  HADD2.F32 R67, -RZ, R152.H1_H1 ;  /* 0x30000098ff437230 */ /* 0x000fc60000004100 */
[-C--:B------:R-:W-:Y:S01]  /*4730*/  FMUL.FTZ R69, R12, R68.reuse ;  /* 0x000000440c457220 */ /* 0x080fe20000410000 */
[----:B------:R-:W-:-:S03]  /*4740*/  FMUL.FTZ R68, R14, R68 ;  /* 0x000000440e447220 */ /* 0x000fc60000410000 */
[-C--:B------:R-:W-:Y:S01]  /*4750*/  FFMA.FTZ R14, R14, R67.reuse, -R69 ;  /* 0x000000430e0e7223 */ /* 0x080fe20000010845 */
[----:B------:R-:W-:Y:S01]  /*4760*/  FFMA.FTZ R12, R12, R67, R68 ;  /* 0x000000430c0c7223 */ /* 0x000fe20000010044 */
[--C-:B------:R-:W-:Y:S02]  /*4770*/  HADD2.F32 R68, -RZ, R66.reuse.H0_H0 ;  /* 0x20000042ff447230 */ /* 0x100fe40000004100 */
[----:B------:R-:W-:Y:S02]  /*4780*/  HADD2.F32 R66, -RZ, R66.H1_H1 ;  /* 0x30000042ff427230 */ /* 0x000fe40000004100 */
[----:B------:R-:W-:Y:S01]  /*4790*/  HADD2.F32 R67, -RZ, R152.H0_H0 ;  /* 0x20000098ff437230 */ /* 0x000fe20000004100 */
[----:B------:R-:W-:Y:S02]  /*47a0*/  F2FP.F16.F32.PACK_AB R12, R12, R14 ;  /* 0x0000000e0c0c723e */ /* 0x000fe400000000ff */
[-C--:B------:R-:W-:Y:S01]  /*47b0*/  FMUL.FTZ R69, R66, R70.reuse ;  /* 0x0000004642457220 */ /* 0x080fe20000410000 */
[----:B------:R-:W-:-:S03]  /*47c0*/  FMUL.FTZ R70, R68, R70 ;  /* 0x0000004644467220 */ /* 0x000fc60000410000 */
[-C--:B------:R-:W-:Y:S01]  /*47d0*/  FFMA.FTZ R69, R68, R67.reuse, -R69 ;  /* 0x0000004344457223 */ /* 0x080fe20000010845 */
[----:B------:R-:W-:-:S05]  /*47e0*/  FFMA.FTZ R70, R66, R67, R70 ;  /* 0x0000004342467223 */ /* 0x000fca0000010046 */
[----:B------:R-:W-:-:S05]  /*47f0*/  F2FP.F16.F32.PACK_AB R69, R70, R69 ;  /* 0x000000454645723e */ /* 0x000fca00000000ff */
[----:B------:R-:W-:-:S07]  /*4800*/  IMAD.MOV.U32 R14, RZ, RZ, R69 ;  /* 0x000000ffff0e7224 */ /* 0x000fce00078e0045 */
.L_x_1591:
[----:B------:R-:W-:Y:S05]  /*4810*/  BSYNC B3 ;  /* 0x0000000000037941 */ /* 0x000fea0003800000 */
.L_x_1590:
[----:B------:R-:W-:Y:S01]  /*4820*/  SHF.L.U32 R66, R204, 0x3, RZ ;  /* 0x00000003cc427819 */ /* 0x000fe200000006ff */
[----:B---3--:R-:W-:Y:S02]  /*4830*/  IMAD.MOV.U32 R64, RZ, RZ, R11 ;  /* 0x000000ffff407224 */ /* 0x008fe400078e000b */
[----:B--2---:R-:W-:Y:S02]  /*4840*/  IMAD.MOV.U32 R65, RZ, RZ, R80 ;  /* 0x000000ffff417224 */ /* 0x004fe400078e0050 */
[----:B------:R-:W-:-:S05]  /*4850*/  IMAD.WIDE R64, R66, 0x2, R64 ;  /* 0x0000000242407825 */ /* 0x000fca00078e0240 */
[----:B----4-:R0:W-:Y:S02]  /*4860*/  ST.E.128 desc[UR60][R64.64], R12 ;  /* 0x0000000c40007985 */ /* 0x0101e4000c101d3c */
.L_x_1589:
[----:B------:R-:W-:Y:S05]  /*4870*/  BSYNC B2 ;  /* 0x0000000000027941 */ /* 0x000fea0003800000 */
.L_x_1588:
[----:B------:R-:W-:Y:S01]  /*4880*/  ISETP.NE.AND P3, PT, R21, RZ, PT ;  /* 0x000000ff1500720c */ /* 0x000fe20003f65270 */
[----:B------:R-:W-:-:S12]  /*4890*/  BSSY B2, `(.L_x_1592) ;  /* 0x000003a000027945 */ /* 0x000fd80003800000 */
        /* <DEDUP_REMOVED lines=9> */
[----:B------:R-:W-:Y:S01]  /*4930*/  SHF.R.U64 R60, R60, 0x10, R61 ;  /* 0x000000103c3c7819 */ /* 0x000fe2000000123d */
[----:B------:R-:W-:Y:S02]  /*4940*/  HADD2.F32 R68, -RZ, R150.H1_H1 ;  /* 0x30000096ff447230 */ /* 0x000fe40000004100 */
        /* <DEDUP_REMOVED lines=9> */
[----:B------:R-:W-:Y:S01]  /*49e0*/  SHF.R.U32.HI R60, RZ, 0x10, R61 ;  /* 0x00000010ff3c7819 */ /* 0x000fe2000001163d */
[----:B------:R-:W-:Y:S02]  /*49f0*/  IMAD.MOV.U32 R61, RZ, RZ, R12 ;  /* 0x000000ffff3d7224 */ /* 0x000fe400078e000c */
[----:B------:R-:W-:Y:S01]  /*4a00*/  IMAD.MOV.U32 R12, RZ, RZ, R15 ;  /* 0x000000ffff0c7224 */ /* 0x000fe200078e000f */
[----:B------:R-:W-:Y:S01]  /*4a10*/  F2FP.F16.F32.PACK_AB R66, R67, R66 ;  /* 0x000000424342723e */ /* 0x000fe200000000ff */
[----:B------:R-:W-:Y:S02]  /*4a20*/  HADD2.F32 R15, -RZ, R62.H0_H0 ;  /* 0x2000003eff0f7230 */ /* 0x000fe40000004100 */
[----:B------:R-:W-:-:S02]  /*4a30*/  HADD2.F32 R60, -RZ, R60.H0_H0 ;  /* 0x2000003cff3c7230 */ /* 0x000fc40000004100 */
[--C-:B------:R-:W-:Y:S02]  /*4a40*/  HADD2.F32 R13, -RZ, R12.reuse.H1_H1 ;  /* 0x3000000cff0d7230 */ /* 0x100fe40000004100 */
[----:B------:R-:W-:-:S03]  /*4a50*/  HADD2.F32 R12, -RZ, R12.H0_H0 ;  /* 0x2000000cff0c7230 */ /* 0x000fc60000004100 */
[CC--:B------:R-:W-:Y:S02]  /*4a60*/  FMUL.FTZ R62, R13.reuse, R15.reuse ;  /* 0x0000000f0d3e7220 */ /* 0x0c0fe40000410000 */
[C---:B------:R-:W-:Y:S02]  /*4a70*/  FMUL.FTZ R15, R12.reuse, R15 ;  /* 0x0000000f0c0f7220 */ /* 0x040fe40000410000 */
[-C--:B------:R-:W-:Y:S01]  /*4a80*/  FFMA.FTZ R12, R12, R60.reuse, -R62 ;  /* 0x0000003c0c0c7223 */ /* 0x080fe2000001083e */
[----:B------:R-:W-:Y:S02]  /*4a90*/  HADD2.F32 R62, -RZ, R151.H1_H1 ;  /* 0x30000097ff3e7230 */ /* 0x000fe40000004100 */
[----:B------:R-:W-:Y:S01]  /*4aa0*/  FFMA.FTZ R13, R13, R60, R15 ;  /* 0x0000003c0d0d7223 */ /* 0x000fe2000001000f */
[----:B------:R-:W-:Y:S02]  /*4ab0*/  IMAD.MOV.U32 R60, RZ, RZ, R14 ;  /* 0x000000ffff3c7224 */ /* 0x000fe400078e000e */
[----:B------:R-:W-:-:S02]  /*4ac0*/  HADD2.F32 R14, -RZ, R61.H1_H1 ;  /* 0x3000003dff0e7230 */ /* 0x000fc40000004100 */
[----:B------:R-:W-:Y:S02]  /*4ad0*/  HADD2.F32 R15, -RZ, R61.H0_H0 ;  /* 0x2000003dff0f7230 */ /* 0x000fe40000004100 */
[----:B------:R-:W-:Y:S02]  /*4ae0*/  HADD2.F32 R61, -RZ, R151.H0_H0 ;  /* 0x20000097ff3d7230 */ /* 0x000fe40000004100 */
        /* <DEDUP_REMOVED lines=11> */
[----:B------:R-:W-:Y:S01]  /*4ba0*/  FFMA.FTZ R68, R60, R61, R68 ;  /* 0x0000003d3c447223 */ /* 0x000fe20000010044 */
[----:B------:R-:W-:Y:S01]  /*4bb0*/  F2FP.F16.F32.PACK_AB R60, R13, R12 ;  /* 0x0000000c0d3c723e */ /* 0x000fe200000000ff */
[----:B------:R-:W-:Y:S02]  /*4bc0*/  IMAD.MOV.U32 R12, RZ, RZ, R14 ;  /* 0x000000ffff0c7224 */ /* 0x000fe400078e000e */
[----:B------:R-:W-:Y:S01]  /*4bd0*/  IMAD.MOV.U32 R13, RZ, RZ, R66 ;  /* 0x000000ffff0d7224 */ /* 0x000fe200078e0042 */
[----:B------:R-:W-:Y:S01]  /*4be0*/  F2FP.F16.F32.PACK_AB R63, R68, R63 ;  /* 0x0000003f443f723e */ /* 0x000fe200000000ff */
[----:B------:R-:W-:-:S03]  /*4bf0*/  IMAD.MOV.U32 R15, RZ, RZ, R60 ;  /* 0x000000ffff0f7224 */ /* 0x000fc600078e003c */
[----:B------:R-:W-:-:S07]  /*4c00*/  MOV R14, R63 ;  /* 0x0000003f000e7202 */ /* 0x000fce0000000f00 */
.L_x_1595:
[----:B------:R-:W-:Y:S05]  /*4c10*/  BSYNC B3 ;  /* 0x0000000000037941 */ /* 0x000fea0003800000 */
.L_x_1594:
[----:B----4-:R0:W-:Y:S02]  /*4c20*/  ST.E.128 desc[UR60][R64.64], R12 ;  /* 0x0000000c40007985 */ /* 0x0101e4000c101d3c */
.L_x_1593:
[----:B------:R-:W-:Y:S05]  /*4c30*/  BSYNC B2 ;  /* 0x0000000000027941 */ /* 0x000fea0003800000 */
.L_x_1592:
        /* <DEDUP_REMOVED lines=11> */
[----:B------:R-:W-:-:S03]  /*4cf0*/  SHF.R.U64 R56, R56, 0x10, R57 ;  /* 0x0000001038387819 */ /* 0x000fc60000001239 */
[----:B------:R-:W-:Y:S02]  /*4d00*/  HADD2.F32 R63, -RZ, R63.H0_H0 ;  /* 0x2000003fff3f7230 */ /* 0x000fe40000004100 */
[--C-:B------:R-:W-:Y:S02]  /*4d10*/  HADD2.F32 R13, -RZ, R58.reuse.H1_H1 ;  /* 0x3000003aff0d7230 */ /* 0x100fe40000004100 */
[----:B------:R-:W-:Y:S02]  /*4d20*/  HADD2.F32 R58, -RZ, R58.H0_H0 ;  /* 0x2000003aff3a7230 */ /* 0x000fe40000004100 */
[----:B------:R-:W-:Y:S02]  /*4d30*/  HADD2.F32 R56, -RZ, R56.H0_H0 ;  /* 0x20000038ff387230 */ /* 0x000fe40000004100 */
[-C--:B------:R-:W-:Y:S01]  /*4d40*/  FMUL.FTZ R62, R13, R63.reuse ;  /* 0x0000003f0d3e7220 */ /* 0x080fe20000410000 */
[----:B------:R-:W-:-:S03]  /*4d50*/  FMUL.FTZ R63, R58, R63 ;  /* 0x0000003f3a3f7220 */ /* 0x000fc60000410000 */
[-C--:B------:R-:W-:Y:S01]  /*4d60*/  FFMA.FTZ R62, R58, R56.reuse, -R62 ;  /* 0x000000383a3e7223 */ /* 0x080fe2000001083e */
[----:B------:R-:W-:Y:S01]  /*4d70*/  FFMA.FTZ R63, R13, R56, R63 ;  /* 0x000000380d3f7223 */ /* 0x000fe2000001003f */
[----:B------:R-:W-:Y:S01]  /*4d80*/  SHF.R.U32.HI R56, RZ, 0x10, R57 ;  /* 0x00000010ff387819 */ /* 0x000fe20000011639 */
[--C-:B------:R-:W-:Y:S01]  /*4d90*/  HADD2.F32 R13, -RZ, R15.reuse.H1_H1 ;  /* 0x3000000fff0d7230 */ /* 0x100fe20000004100 */
[----:B------:R-:W-:Y:S01]  /*4da0*/  SHF.R.U32.HI R57, RZ, 0x10, R59 ;  /* 0x00000010ff397819 */ /* 0x000fe2000001163b */
[----:B------:R-:W-:Y:S01]  /*4db0*/  HADD2.F32 R15, -RZ, R15.H0_H0 ;  /* 0x2000000fff0f7230 */ /* 0x000fe20000004100 */
[----:B------:R-:W-:Y:S01]  /*4dc0*/  F2FP.F16.F32.PACK_AB R62, R63, R62 ;  /* 0x0000003e3f3e723e */ /* 0x000fe200000000ff */
[----:B------:R-:W-:Y:S02]  /*4dd0*/  HADD2.F32 R56, -RZ, R56.H0_H0 ;  /* 0x20000038ff387230 */ /* 0x000fe40000004100 */
[----:B------:R-:W-:-:S05]  /*4de0*/  HADD2.F32 R57, -RZ, R57.H0_H0 ;  /* 0x20000039ff397230 */ /* 0x000fca0000004100 */
[-C--:B------:R-:W-:Y:S01]  /*4df0*/  FMUL.FTZ R58, R13, R57.reuse ;  /* 0x000000390d3a7220 */ /* 0x080fe20000410000 */
[----:B------:R-:W-:-:S03]  /*4e00*/  FMUL.FTZ R57, R15, R57 ;  /* 0x000000390f397220 */ /* 0x000fc60000410000 */
[-C--:B------:R-:W-:Y:S01]  /*4e10*/  FFMA.FTZ R58, R15, R56.reuse, -R58 ;  /* 0x000000380f3a7223 */ /* 0x080fe2000001083a */
[----:B------:R-:W-:Y:S01]  /*4e20*/  FFMA.FTZ R57, R13, R56, R57 ;  /* 0x000000380d397223 */ /* 0x000fe20000010039 */
[--C-:B------:R-:W-:Y:S02]  /*4e30*/  HADD2.F32 R13, -RZ, R12.reuse.H0_H0 ;  /* 0x2000000cff0d7230 */ /* 0x100fe40000004100 */
[----:B------:R-:W-:Y:S02]  /*4e40*/  HADD2.F32 R12, -RZ, R12.H1_H1 ;  /* 0x3000000cff0c7230 */ /* 0x000fe40000004100 */
[--C-:B------:R-:W-:Y:S01]  /*4e50*/  HADD2.F32 R15, -RZ, R149.reuse.H0_H0 ;  /* 0x20000095ff0f7230 */ /* 0x100fe20000004100 */
[----:B------:R-:W-:Y:S01]  /*4e60*/  F2FP.F16.F32.PACK_AB R57, R57, R58 ;  /* 0x0000003a3939723e */ /* 0x000fe200000000ff */
[----:B------:R-:W-:Y:S02]  /*4e70*/  HADD2.F32 R56, -RZ, R148.H0_H0 ;  /* 0x20000094ff387230 */ /* 0x000fe40000004100 */
[----:B------:R-:W-:-:S02]  /*4e80*/  HADD2.F32 R149, -RZ, R149.H1_H1 ;  /* 0x30000095ff957230 */ /* 0x000fc40000004100 */
[CC--:B------:R-:W-:Y:S01]  /*4e90*/  FMUL.FTZ R59, R12.reuse, R15.reuse ;  /* 0x0000000f0c3b7220 */ /* 0x0c0fe20000410000 */
[C---:B------:R-:W-:Y:S01]  /*4ea0*/  FMUL.FTZ R15, R13.reuse, R15 ;  /* 0x0000000f0d0f7220 */ /* 0x040fe20000410000 */
[----:B------:R-:W-:Y:S02]  /*4eb0*/  HADD2.F32 R148, -RZ, R148.H1_H1 ;  /* 0x30000094ff947230 */ /* 0x000fe40000004100 */
        /* <DEDUP_REMOVED lines=12> */
[----:B------:R-:W-:-:S04]  /*4f80*/  IMAD.MOV.U32 R13, RZ, RZ, R62 ;  /* 0x000000ffff0d7224 */ /* 0x000fc800078e003e */
[----:B------:R-:W-:-:S07]  /*4f90*/  IMAD.MOV.U32 R14, RZ, RZ, R149 ;  /* 0x000000ffff0e7224 */ /* 0x000fce00078e0095 */
.L_x_1599:
[----:B------:R-:W-:Y:S05]  /*4fa0*/  BSYNC B3 ;  /* 0x0000000000037941 */ /* 0x000fea0003800000 */
.L_x_1598:
[----:B----4-:R0:W-:Y:S02]  /*4fb0*/  ST.E.128 desc[UR60][R60.64], R12 ;  /* 0x0000000c3c007985 */ /* 0x0101e4000c101d3c */
.L_x_1597:
[----:B------:R-:W-:Y:S05]  /*4fc0*/  BSYNC B2 ;  /* 0x0000000000027941 */ /* 0x000fea0003800000 */
.L_x_1596:
        /* <DEDUP_REMOVED lines=36> */
[----:B------:R-:W-:Y:S01]  /*5210*/  HADD2.F32 R14, -RZ, R14.H0_H0 ;  /* 0x2000000eff0e7230 */ /* 0x000fe20000004100 */
[----:B------:R-:W-:Y:S01]  /*5220*/  F2FP.F16.F32.PACK_AB R53, R54, R53 ;  /* 0x000000353635723e */ /* 0x000fe200000000ff */
[----:B------:R-:W-:-:S02]  /*5230*/  HADD2.F32 R11, -RZ, R146.H0_H0 ;  /* 0x20000092ff0b7230 */ /* 0x000fc40000004100 */
[-C--:B------:R-:W-:Y:S01]  /*5240*/  FMUL.FTZ R13, R55, R147.reuse ;  /* 0x00000093370d7220 */ /* 0x080fe20000410000 */
[----:B------:R-:W-:Y:S02]  /*5250*/  HADD2.F32 R146, -RZ, R146.H1_H1 ;  /* 0x30000092ff927230 */ /* 0x000fe40000004100 */
[----:B------:R-:W-:Y:S01]  /*5260*/  FMUL.FTZ R147, R14, R147 ;  /* 0x000000930e937220 */ /* 0x000fe20000410000 */
[-C--:B------:R-:W-:Y:S01]  /*5270*/  FFMA.FTZ R58, R12, R11.reuse, -R58 ;  /* 0x0000000b0c3a7223 */ /* 0x080fe2000001083a */
[----:B------:R-:W-:Y:S01]  /*5280*/  FFMA.FTZ R59, R15, R11, R59 ;  /* 0x0000000b0f3b7223 */ /* 0x000fe2000001003b */
[-C--:B------:R-:W-:Y:S01]  /*5290*/  FFMA.FTZ R13, R14, R146.reuse, -R13 ;  /* 0x000000920e0d7223 */ /* 0x080fe2000001080d */
[----:B------:R-:W-:Y:S01]  /*52a0*/  FFMA.FTZ R147, R55, R146, R147 ;  /* 0x0000009237937223 */ /* 0x000fe20000010093 */
[----:B------:R-:W-:Y:S02]  /*52b0*/  IMAD.MOV.U32 R15, RZ, RZ, R53 ;  /* 0x000000ffff0f7224 */ /* 0x000fe400078e0035 */
[----:B------:R-:W-:-:S02]  /*52c0*/  F2FP.F16.F32.PACK_AB R58, R59, R58 ;  /* 0x0000003a3b3a723e */ /* 0x000fc400000000ff */
[----:B------:R-:W-:Y:S01]  /*52d0*/  F2FP.F16.F32.PACK_AB R147, R147, R13 ;  /* 0x0000000d9393723e */ /* 0x000fe200000000ff */
[----:B------:R-:W-:Y:S02]  /*52e0*/  IMAD.MOV.U32 R13, RZ, RZ, R52 ;  /* 0x000000ffff0d7224 */ /* 0x000fe400078e0034 */
[----:B------:R-:W-:Y:S01]  /*52f0*/  IMAD.MOV.U32 R12, RZ, RZ, R58 ;  /* 0x000000ffff0c7224 */ /* 0x000fe200078e003a */
[----:B------:R-:W-:-:S07]  /*5300*/  MOV R14, R147 ;  /* 0x00000093000e7202 */ /* 0x000fce0000000f00 */
.L_x_1601:
[----:B------:R-:W-:Y:S05]  /*5310*/  BSYNC B2 ;  /* 0x0000000000027941 */ /* 0x000fea0003800000 */
.L_x_1600:
[----:B----4-:R0:W-:Y:S02]  /*5320*/  ST.E.128 desc[UR60][R56.64], R12 ;  /* 0x0000000c38007985 */ /* 0x0101e4000c101d3c */
.L_x_1579:
[----:B------:R-:W-:Y:S05]  /*5330*/  BSYNC B1 ;  /* 0x0000000000017941 */ /* 0x000fea0003800000 */
.L_x_1578:
[----:B------:R-:W-:-:S03]  /*5340*/  UMOV UR4, 0xffffffff ;  /* 0xffffffff00047882 */ /* 0x000fc60000000000 */
[----:B------:R-:W-:Y:S05]  /*5350*/  BRA.DIV UR4, `(.L_x_1602) ;  /* 0x0000027604b47947 */ /* 0x000fea000b800000 */
[----:B-1----:R-:W1:Y:S04]  /*5360*/  SHFL.IDX PT, R113, R113, 0x1, 0x1c1f ;  /* 0x003c1f0071717f89 */ /* 0x002e6800000e0000 */
[----:B------:R-:W0:Y:S02]  /*5370*/  SHFL.IDX PT, R116, R116, 0x1, 0x1c1f ;  /* 0x003c1f0074747f89 */ /* 0x000e2400000e0000 */
.L_x_2008:
        /* <DEDUP_REMOVED lines=10> */
[--C-:B---3--:R-:W-:Y:S01]  /*5420*/  SHF.R.U64 R11, R48, 0x10, R49.reuse ;  /* 0x00000010300b7819 */ /* 0x108fe20000001231 */
        /* <DEDUP_REMOVED lines=38> */
[----:B------:R-:W-:Y:S01]  /*5690*/  F2FP.F16.F32.PACK_AB R14, R144, R13 ;  /* 0x0000000d900e723e */ /* 0x000fe200000000ff */
[----:B------:R-:W-:-:S07]  /*56a0*/  IMAD.MOV.U32 R13, RZ, RZ, R48 ;  /* 0x000000ffff0d7224 */ /* 0x000fce00078e0030 */
.L_x_1607:
[----:B------:R-:W-:Y:S05]  /*56b0*/  BSYNC B2 ;  /* 0x0000000000027941 */ /* 0x000fea0003800000 */
.L_x_1606:
[----:B----4-:R0:W-:Y:S02]  /*56c0*/  ST.E.128 desc[UR60][R52.64], R12 ;  /* 0x0000000c34007985 */ /* 0x0101e4000c101d3c */
.L_x_1605:
[----:B------:R-:W-:Y:S05]  /*56d0*/  BSYNC B1 ;  /* 0x0000000000017941 */ /* 0x000fea0003800000 */
.L_x_1604:
[----:B------:R-:W-:Y:S01]  /*56e0*/  ISETP.NE.AND P3, PT, R10, RZ, PT ;  /* 0x000000ff0a00720c */ /* 0x000fe20003f65270 */
[----:B------:R-:W-:-:S12]  /*56f0*/  BSSY B1, `(.L_x_1608) ;  /* 0x0000037000017945 */ /* 0x000fd80003800000 */
[----:B------:R-:W-:Y:S05]  /*5700*/  @!P3 BRA `(.L_x_1609) ;  /* 0x0000000000d4b947 */ /* 0x000fea0003800000 */
[----:B0---4-:R0:W4:Y:S01]  /*5710*/  LDS.128 R12, [R78+0x20000] ;  /* 0x020000004e0c7984 */ /* 0x0111220000000c00 */
[----:B------:R-:W-:Y:S01]  /*5720*/  ISETP.GE.AND P3, PT, R224, R117, PT ;  /* 0x00000075e000720c */ /* 0x000fe20003f66270 */
[----:B---3--:R-:W-:Y:S01]  /*5730*/  IMAD.SHL.U32 R11, R203, 0x8, RZ ;  /* 0x00000008cb0b7824 */ /* 0x008fe200078e00ff */
[----:B------:R-:W-:Y:S01]  /*5740*/  BSSY B2, `(.L_x_1610) ;  /* 0x0000030000027945 */ /* 0x000fe20003800000 */
[----:B------:R-:W-:Y:S02]  /*5750*/  IMAD.MOV.U32 R48, RZ, RZ, R116 ;  /* 0x000000ffff307224 */ /* 0x000fe400078e0074 */
[----:B-1----:R-:W-:Y:S02]  /*5760*/  IMAD.MOV.U32 R49, RZ, RZ, R113 ;  /* 0x000000ffff317224 */ /* 0x002fe400078e0071 */
[----:B------:R-:W-:-:S06]  /*5770*/  IMAD.WIDE R48, R11, 0x2, R48 ;  /* 0x000000020b307825 */ /* 0x000fcc00078e0230 */
[----:B0-----:R-:W-:Y:S05]  /*5780*/  @P3 BRA `(.L_x_1611) ;  /* 0x0000000000ac3947 */ /* 0x001fea0003800000 */
[--C-:B------:R-:W-:Y:S01]  /*5790*/  SHF.R.U64 R50, R44, 0x10, R45.reuse ;  /* 0x000000102c327819 */ /* 0x100fe2000000122d */
[--C-:B----4-:R-:W-:Y:S01]  /*57a0*/  HADD2.F32 R52, -RZ, R15.reuse.H0_H0 ;  /* 0x2000000fff347230 */ /* 0x110fe20000004100 */
[----:B------:R-:W-:Y:S01]  /*57b0*/  SHF.R.U32.HI R44, RZ, 0x10, R45 ;  /* 0x00000010ff2c7819 */ /* 0x000fe2000001162d */
[----:B------:R-:W-:Y:S01]  /*57c0*/  IMAD.MOV.U32 R45, RZ, RZ, R13 ;  /* 0x000000ffff2d7224 */ /* 0x000fe200078e000d */
[--C-:B------:R-:W-:Y:S01]  /*57d0*/  SHF.R.U64 R54, R46, 0x10, R47.reuse ;  /* 0x000000102e367819 */ /* 0x100fe2000000122f */
[----:B------:R-:W-:Y:S01]  /*57e0*/  HADD2.F32 R46, -RZ, R15.H1_H1 ;  /* 0x3000000fff2e7230 */ /* 0x000fe20000004100 */
[----:B------:R-:W-:Y:S01]  /*57f0*/  SHF.R.U32.HI R11, RZ, 0x10, R47 ;  /* 0x00000010ff0b7819 */ /* 0x000fe2000001162f */
[----:B------:R-:W-:Y:S02]  /*5800*/  HADD2.F32 R50, -RZ, R50.H0_H0 ;  /* 0x20000032ff327230 */ /* 0x000fe40000004100 */
[----:B------:R-:W-:Y:S02]  /*5810*/  HADD2.F32 R54, -RZ, R54.H0_H0 ;  /* 0x20000036ff367230 */ /* 0x000fe40000004100 */
[----:B------:R-:W-:-:S02]  /*5820*/  HADD2.F32 R13, -RZ, R45.H1_H1 ;  /* 0x3000002dff0d7230 */ /* 0x000fc40000004100 */
[----:B------:R-:W-:Y:S02]  /*5830*/  HADD2.F32 R45, -RZ, R45.H0_H0 ;  /* 0x2000002dff2d7230 */ /* 0x000fe40000004100 */
[----:B------:R-:W-:Y:S02]  /*5840*/  HADD2.F32 R11, -RZ, R11.H0_H0 ;  /* 0x2000000bff0b7230 */ /* 0x000fe40000004100 */
[----:B------:R-:W-:Y:S02]  /*5850*/  HADD2.F32 R15, -RZ, R44.H0_H0 ;  /* 0x2000002cff0f7230 */ /* 0x000fe40000004100 */
[-C--:B------:R-:W-:Y:S01]  /*5860*/  FMUL.FTZ R44, R13, R54.reuse ;  /* 0x000000360d2c7220 */ /* 0x080fe20000410000 */
[C---:B------:R-:W-:Y:S01]  /*5870*/  FMUL.FTZ R54, R45.reuse, R54 ;  /* 0x000000362d367220 */ /* 0x040fe20000410000 */
[-C--:B------:R-:W-:Y:S01]  /*5880*/  FMUL.FTZ R47, R46, R11.reuse ;  /* 0x0000000b2e2f7220 */ /* 0x080fe20000410000 */
[C---:B------:R-:W-:Y:S01]  /*5890*/  FMUL.FTZ R51, R52.reuse, R11 ;  /* 0x0000000b34337220 */ /* 0x040fe20000410000 */
[-C--:B------:R-:W-:Y:S01]  /*58a0*/  FFMA.FTZ R11, R45, R50.reuse, -R44 ;  /* 0x000000322d0b7223 */ /* 0x080fe2000001082c */
[----:B------:R-:W-:Y:S01]  /*58b0*/  FFMA.FTZ R44, R13, R50, R54 ;  /* 0x000000320d2c7223 */ /* 0x000fe20000010036 */
[----:B------:R-:W-:Y:S01]  /*58c0*/  FFMA.FTZ R13, R52, R15, -R47 ;  /* 0x0000000f340d7223 */ /* 0x000fe2000001082f */
[----:B------:R-:W-:-:S02]  /*58d0*/  HADD2.F32 R47, -RZ, R141.H0_H0 ;  /* 0x2000008dff2f7230 */ /* 0x000fc40000004100 */
[----:B------:R-:W-:Y:S01]  /*58e0*/  FFMA.FTZ R46, R46, R15, R51 ;  /* 0x0000000f2e2e7223 */ /* 0x000fe20000010033 */
[--C-:B------:R-:W-:Y:S01]  /*58f0*/  HADD2.F32 R50, -RZ, R12.reuse.H1_H1 ;  /* 0x3000000cff327230 */ /* 0x100fe20000004100 */
[----:B------:R-:W-:Y:S01]  /*5900*/  F2FP.F16.F32.PACK_AB R11, R44, R11 ;  /* 0x0000000b2c0b723e */ /* 0x000fe200000000ff */
[----:B------:R-:W-:Y:S02]  /*5910*/  HADD2.F32 R52, -RZ, R12.H0_H0 ;  /* 0x2000000cff347230 */ /* 0x000fe40000004100 */
[----:B------:R-:W-:Y:S02]  /*5920*/  HADD2.F32 R141, -RZ, R141.H1_H1 ;  /* 0x3000008dff8d7230 */ /* 0x000fe40000004100 */
[-C--:B------:R-:W-:Y:S01]  /*5930*/  FMUL.FTZ R51, R50, R47.reuse ;  /* 0x0000002f32337220 */ /* 0x080fe20000410000 */
[----:B------:R-:W-:Y:S02]  /*5940*/  HADD2.F32 R12, -RZ, R14.H1_H1 ;  /* 0x3000000eff0c7230 */ /* 0x000fe40000004100 */
[----:B------:R-:W-:Y:S01]  /*5950*/  FMUL.FTZ R47, R52, R47 ;  /* 0x0000002f342f7220 */ /* 0x000fe20000410000 */
[----:B------:R-:W-:-:S02]  /*5960*/  HADD2.F32 R15, -RZ, R140.H0_H0 ;  /* 0x2000008cff0f7230 */ /* 0x000fc40000004100 */
[----:B------:R-:W-:Y:S02]  /*5970*/  HADD2.F32 R14, -RZ, R14.H0_H0 ;  /* 0x2000000eff0e7230 */ /* 0x000fe40000004100 */
[----:B------:R-:W-:Y:S01]  /*5980*/  FMUL.FTZ R53, R12, R141 ;  /* 0x0000008d0c357220 */ /* 0x000fe20000410000 */
[----:B------:R-:W-:Y:S02]  /*5990*/  HADD2.F32 R45, -RZ, R140.H1_H1 ;  /* 0x3000008cff2d7230 */ /* 0x000fe40000004100 */
[-C--:B------:R-:W-:Y:S01]  /*59a0*/  FFMA.FTZ R51, R52, R15.reuse, -R51 ;  /* 0x0000000f34337223 */ /* 0x080fe20000010833 */
[----:B------:R-:W-:Y:S01]  /*59b0*/  FFMA.FTZ R50, R50, R15, R47 ;  /* 0x0000000f32327223 */ /* 0x000fe2000001002f */
[----:B------:R-:W-:Y:S01]  /*59c0*/  FMUL.FTZ R141, R14, R141 ;  /* 0x0000008d0e8d7220 */ /* 0x000fe20000410000 */
[----:B------:R-:W-:Y:S01]  /*59d0*/  F2FP.F16.F32.PACK_AB R15, R46, R13 ;  /* 0x0000000d2e0f723e */ /* 0x000fe200000000ff */
[----:B------:R-:W-:Y:S01]  /*59e0*/  FFMA.FTZ R53, R14, R45, -R53 ;  /* 0x0000002d0e357223 */ /* 0x000fe20000010835 */
[----:B------:R-:W-:-:S02]  /*59f0*/  IMAD.MOV.U32 R13, RZ, RZ, R11 ;  /* 0x000000ffff0d7224 */ /* 0x000fc400078e000b */
[----:B------:R-:W-:Y:S01]  /*5a00*/  FFMA.FTZ R12, R12, R45, R141 ;  /* 0x0000002d0c0c7223 */ /* 0x000fe2000001008d */
[----:B------:R-:W-:-:S04]  /*5a10*/  F2FP.F16.F32.PACK_AB R50, R50, R51 ;  /* 0x000000333232723e */ /* 0x000fc800000000ff */
[----:B------:R-:W-:Y:S01]  /*5a20*/  F2FP.F16.F32.PACK_AB R14, R12, R53 ;  /* 0x000000350c0e723e */ /* 0x000fe200000000ff */
[----:B------:R-:W-:-:S07]  /*5a30*/  IMAD.MOV.U32 R12, RZ, RZ, R50 ;  /* 0x000000ffff0c7224 */ /* 0x000fce00078e0032 */
.L_x_1611:
[----:B------:R-:W-:Y:S05]  /*5a40*/  BSYNC B2 ;  /* 0x0000000000027941 */ /* 0x000fea0003800000 */
.L_x_1610:
[----:B----4-:R0:W-:Y:S02]  /*5a50*/  ST.E.128 desc[UR60][R48.64], R12 ;  /* 0x0000000c30007985 */ /* 0x0101e4000c101d3c */
.L_x_1609:
[----:B------:R-:W-:Y:S05]  /*5a60*/  BSYNC B1 ;  /* 0x0000000000017941 */ /* 0x000fea0003800000 */
.L_x_1608:
        /* <DEDUP_REMOVED lines=11> */
[--C-:B------:R-:W-:Y:S02]  /*5b20*/  SHF.R.U64 R11, R42, 0x10, R43.reuse ;  /* 0x000000102a0b7819 */ /* 0x100fe4000000122b */
[----:B------:R-:W-:Y:S02]  /*5b30*/  SHF.R.U32.HI R48, RZ, 0x10, R43 ;  /* 0x00000010ff307819 */ /* 0x000fe4000001162b */
[--C-:B------:R-:W-:Y:S01]  /*5b40*/  SHF.R.U64 R47, R40, 0x10, R41.reuse ;  /* 0x00000010282f7819 */ /* 0x100fe20000001229 */
[----:B----4-:R-:W-:Y:S01]  /*5b50*/  IMAD.MOV.U32 R40, RZ, RZ, R12 ;  /* 0x000000ffff287224 */ /* 0x010fe200078e000c */
[----:B------:R-:W-:Y:S01]  /*5b60*/  SHF.R.U32.HI R46, RZ, 0x10, R41 ;  /* 0x00000010ff2e7819 */ /* 0x000fe20000011629 */
[----:B------:R-:W-:Y:S02]  /*5b70*/  HADD2.F32 R43, -RZ, R11.H0_H0 ;  /* 0x2000000bff2b7230 */ /* 0x000fe40000004100 */
[----:B------:R-:W-:Y:S02]  /*5b80*/  HADD2.F32 R12, -RZ, R13.H1_H1 ;  /* 0x3000000dff0c7230 */ /* 0x000fe40000004100 */
[----:B------:R-:W-:-:S02]  /*5b90*/  HADD2.F32 R48, -RZ, R48.H0_H0 ;  /* 0x20000030ff307230 */ /* 0x000fc40000004100 */
[----:B------:R-:W-:Y:S02]  /*5ba0*/  HADD2.F32 R11, -RZ, R13.H0_H0 ;  /* 0x2000000dff0b7230 */ /* 0x000fe40000004100 */
[-C--:B------:R-:W-:Y:S01]  /*5bb0*/  FMUL.FTZ R50, R12, R43.reuse ;  /* 0x0000002b0c327220 */ /* 0x080fe20000410000 */
[--C-:B------:R-:W-:Y:S02]  /*5bc0*/  HADD2.F32 R41, -RZ, R15.reuse.H1_H1 ;  /* 0x3000000fff297230 */ /* 0x100fe40000004100 */
[----:B------:R-:W-:Y:S02]  /*5bd0*/  HADD2.F32 R13, -RZ, R15.H0_H0 ;  /* 0x2000000fff0d7230 */ /* 0x000fe40000004100 */
[----:B------:R-:W-:Y:S01]  /*5be0*/  FMUL.FTZ R43, R11, R43 ;  /* 0x0000002b0b2b7220 */ /* 0x000fe20000410000 */
[----:B------:R-:W-:Y:S02]  /*5bf0*/  HADD2.F32 R42, -RZ, R47.H0_H0 ;  /* 0x2000002fff2a7230 */ /* 0x000fe40000004100 */
[----:B------:R-:W-:Y:S01]  /*5c00*/  FMUL.FTZ R52, R41, R48 ;  /* 0x0000003029347220 */ /* 0x000fe20000410000 */
[----:B------:R-:W-:-:S02]  /*5c10*/  HADD2.F32 R46, -RZ, R46.H0_H0 ;  /* 0x2000002eff2e7230 */ /* 0x000fc40000004100 */
[----:B------:R-:W-:Y:S01]  /*5c20*/  FMUL.FTZ R48, R13, R48 ;  /* 0x000000300d307220 */ /* 0x000fe20000410000 */
[----:B------:R-:W-:Y:S02]  /*5c30*/  HADD2.F32 R15, -RZ, R40.H1_H1 ;  /* 0x30000028ff0f7230 */ /* 0x000fe40000004100 */
[----:B------:R-:W-:Y:S01]  /*5c40*/  FFMA.FTZ R12, R12, R42, R43 ;  /* 0x0000002a0c0c7223 */ /* 0x000fe2000001002b */
[----:B------:R-:W-:Y:S02]  /*5c50*/  HADD2.F32 R43, -RZ, R138.H1_H1 ;  /* 0x3000008aff2b7230 */ /* 0x000fe40000004100 */
[----:B------:R-:W-:Y:S01]  /*5c60*/  FFMA.FTZ R48, R41, R46, R48 ;  /* 0x0000002e29307223 */ /* 0x000fe20000010030 */
[----:B------:R-:W-:Y:S02]  /*5c70*/  HADD2.F32 R40, -RZ, R40.H0_H0 ;  /* 0x20000028ff287230 */ /* 0x000fe40000004100 */
[----:B------:R-:W-:Y:S01]  /*5c80*/  FFMA.FTZ R11, R11, R42, -R50 ;  /* 0x0000002a0b0b7223 */ /* 0x000fe20000010832 */
[----:B------:R-:W-:-:S02]  /*5c90*/  HADD2.F32 R138, -RZ, R138.H0_H0 ;  /* 0x2000008aff8a7230 */ /* 0x000fc40000004100 */
[----:B------:R-:W-:Y:S01]  /*5ca0*/  FFMA.FTZ R13, R13, R46, -R52 ;  /* 0x0000002e0d0d7223 */ /* 0x000fe20000010834 */
[--C-:B------:R-:W-:Y:S02]  /*5cb0*/  HADD2.F32 R41, -RZ, R14.reuse.H1_H1 ;  /* 0x3000000eff297230 */ /* 0x100fe40000004100 */
[-C--:B------:R-:W-:Y:S01]  /*5cc0*/  FMUL.FTZ R47, R15, R43.reuse ;  /* 0x0000002b0f2f7220 */ /* 0x080fe20000410000 */
[----:B------:R-:W-:Y:S02]  /*5cd0*/  HADD2.F32 R14, -RZ, R14.H0_H0 ;  /* 0x2000000eff0e7230 */ /* 0x000fe40000004100 */
[----:B------:R-:W-:Y:S01]  /*5ce0*/  FMUL.FTZ R46, R40, R43 ;  /* 0x0000002b282e7220 */ /* 0x000fe20000410000 */
[--C-:B------:R-:W-:Y:S02]  /*5cf0*/  HADD2.F32 R42, -RZ, R139.reuse.H1_H1 ;  /* 0x3000008bff2a7230 */ /* 0x100fe40000004100 */
[----:B------:R-:W-:Y:S01]  /*5d00*/  FMUL.FTZ R43, R41, R138 ;  /* 0x0000008a292b7220 */ /* 0x000fe20000410000 */
[----:B------:R-:W-:-:S02]  /*5d10*/  HADD2.F32 R139, -RZ, R139.H0_H0 ;  /* 0x2000008bff8b7230 */ /* 0x000fc40000004100 */
[----:B------:R-:W-:Y:S01]  /*5d20*/  FMUL.FTZ R138, R14, R138 ;  /* 0x0000008a0e8a7220 */ /* 0x000fe20000410000 */
[----:B------:R-:W-:Y:S01]  /*5d30*/  F2FP.F16.F32.PACK_AB R11, R12, R11 ;  /* 0x0000000b0c0b723e */ /* 0x000fe200000000ff */
[-C--:B------:R-:W-:Y:S01]  /*5d40*/  FFMA.FTZ R47, R40, R42.reuse, -R47 ;  /* 0x0000002a282f7223 */ /* 0x080fe2000001082f */
[----:B------:R-:W-:Y:S01]  /*5d50*/  FFMA.FTZ R46, R15, R42, R46 ;  /* 0x0000002a0f2e7223 */ /* 0x000fe2000001002e */
[-C--:B------:R-:W-:Y:S01]  /*5d60*/  FFMA.FTZ R43, R14, R139.reuse, -R43 ;  /* 0x0000008b0e2b7223 */ /* 0x080fe2000001082b */
[----:B------:R-:W-:Y:S01]  /*5d70*/  FFMA.FTZ R138, R41, R139, R138 ;  /* 0x0000008b298a7223 */ /* 0x000fe2000001008a */
[----:B------:R-:W-:Y:S01]  /*5d80*/  F2FP.F16.F32.PACK_AB R15, R48, R13 ;  /* 0x0000000d300f723e */ /* 0x000fe200000000ff */
[----:B------:R-:W-:Y:S01]  /*5d90*/  IMAD.MOV.U32 R13, RZ, RZ, R11 ;  /* 0x000000ffff0d7224 */ /* 0x000fe200078e000b */
[----:B------:R-:W-:Y:S02]  /*5da0*/  F2FP.F16.F32.PACK_AB R12, R46, R47 ;  /* 0x0000002f2e0c723e */ /* 0x000fe400000000ff */
[----:B------:R-:W-:-:S07]  /*5db0*/  F2FP.F16.F32.PACK_AB R14, R138, R43 ;  /* 0x0000002b8a0e723e */ /* 0x000fce00000000ff */
.L_x_1615:
[----:B------:R-:W-:Y:S05]  /*5dc0*/  BSYNC B2 ;  /* 0x0000000000027941 */ /* 0x000fea0003800000 */
.L_x_1614:
[----:B----4-:R0:W-:Y:S02]  /*5dd0*/  ST.E.128 desc[UR60][R44.64], R12 ;  /* 0x0000000c2c007985 */ /* 0x0101e4000c101d3c */
.L_x_1613:
[----:B------:R-:W-:Y:S05]  /*5de0*/  BSYNC B1 ;  /* 0x0000000000017941 */ /* 0x000fea0003800000 */
.L_x_1612:
        /* <DEDUP_REMOVED lines=27> */
[----:B------:R-:W-:-:S02]  /*5fa0*/  HADD2.F32 R36, -RZ, R127.H0_H0 ;  /* 0x2000007fff247230 */ /* 0x000fc40000004100 */
[----:B------:R-:W-:Y:S01]  /*5fb0*/  FFMA.FTZ R39, R11, R38, R42 ;  /* 0x000000260b277223 */ /* 0x000fe2000001002a */
[----:B------:R-:W-:Y:S02]  /*5fc0*/  HADD2.F32 R11, -RZ, R12.H1_H1 ;  /* 0x3000000cff0b7230 */ /* 0x000fe40000004100 */
[----:B------:R-:W-:Y:S01]  /*5fd0*/  FFMA.FTZ R46, R15, R37, -R46 ;  /* 0x000000250f2e7223 */ /* 0x000fe2000001082e */
[----:B------:R-:W-:Y:S02]  /*5fe0*/  HADD2.F32 R13, -RZ, R14.H1_H1 ;  /* 0x3000000eff0d7230 */ /* 0x000fe40000004100 */
[----:B------:R-:W-:Y:S02]  /*5ff0*/  HADD2.F32 R127, -RZ, R127.H1_H1 ;  /* 0x3000007fff7f7230 */ /* 0x000fe40000004100 */
[----:B------:R-:W-:Y:S01]  /*6000*/  FMUL.FTZ R37, R11, R36 ;  /* 0x000000240b257220 */ /* 0x000fe20000410000 */
[----:B------:R-:W-:Y:S02]  /*6010*/  HADD2.F32 R12, -RZ, R12.H0_H0 ;  /* 0x2000000cff0c7230 */ /* 0x000fe40000004100 */
[----:B------:R-:W-:-:S02]  /*6020*/  HADD2.F32 R14, -RZ, R14.H0_H0 ;  /* 0x2000000eff0e7230 */ /* 0x000fc40000004100 */
[-C--:B------:R-:W-:Y:S01]  /*6030*/  FMUL.FTZ R43, R13, R127.reuse ;  /* 0x0000007f0d2b7220 */ /* 0x080fe20000410000 */
        /* <DEDUP_REMOVED lines=12> */
.L_x_1619:
[----:B------:R-:W-:Y:S05]  /*6100*/  BSYNC B2 ;  /* 0x0000000000027941 */ /* 0x000fea0003800000 */
.L_x_1618:
[----:B----4-:R0:W-:Y:S02]  /*6110*/  ST.E.128 desc[UR60][R40.64], R12 ;  /* 0x0000000c28007985 */ /* 0x0101e4000c101d3c */
.L_x_1617:
[----:B------:R-:W-:Y:S05]  /*6120*/  BSYNC B1 ;  /* 0x0000000000017941 */ /* 0x000fea0003800000 */
.L_x_1616:
        /* <DEDUP_REMOVED lines=49> */
.L_x_1623:
[----:B------:R-:W-:Y:S05]  /*6440*/  BSYNC B2 ;  /* 0x0000000000027941 */ /* 0x000fea0003800000 */
.L_x_1622:
[----:B----4-:R0:W-:Y:S02]  /*6450*/  ST.E.128 desc[UR60][R36.64], R12 ;  /* 0x0000000c24007985 */ /* 0x0101e4000c101d3c */
.L_x_1621:
[----:B------:R-:W-:Y:S05]  /*6460*/  BSYNC B1 ;  /* 0x0000000000017941 */ /* 0x000fea0003800000 */
.L_x_1620:
        /* <DEDUP_REMOVED lines=48> */
.L_x_1625:
[----:B------:R-:W-:Y:S05]  /*6770*/  BSYNC B1 ;  /* 0x0000000000017941 */ /* 0x000fea0003800000 */
.L_x_1624:
[----:B----4-:R0:W-:Y:S01]  /*6780*/  ST.E.128 desc[UR60][R32.64], R12 ;  /* 0x0000000c20007985 */ /* 0x0101e2000c101d3c */
[----:B------:R-:W-:Y:S05]  /*6790*/  BRA `(.L_x_1603) ;  /* 0x00000040006c7947 */ /* 0x000fea0003800000 */
.L_x_1569:
        /* <DEDUP_REMOVED lines=22> */
[----:B------:R-:W-:Y:S02]  /*6900*/  LEA R52, P2, R28, UR4, 0x1 ;  /* 0x000000041c347c11 */ /* 0x000fe4000f8408ff */
[----:B------:R-:W-:-:S02]  /*6910*/  CS2R R48, SRZ ;  /* 0x0000000000307805 */ /* 0x000fc4000001ff00 */
        /* <DEDUP_REMOVED lines=23> */
.L_x_1627:
[----:B------:R-:W-:Y:S05]  /*6a90*/  BSYNC B1 ;  /* 0x0000000000017941 */ /* 0x000fea0003800000 */
.L_x_1626:
        /* <DEDUP_REMOVED lines=47> */
.L_x_1629:
[----:B------:R-:W-:Y:S05]  /*6d90*/  BSYNC B1 ;  /* 0x0000000000017941 */ /* 0x000fea0003800000 */
.L_x_1628:
[----:B------:R-:W2:Y:S01]  /*6da0*/  LDL R11, [R1+0x3c] ;  /* 0x00003c00010b7983 */ /* 0x000ea20000100800 */
[----:B0-----:R-:W-:Y:S02]  /*6db0*/  IMAD.MOV.U32 R12, RZ, RZ, R28 ;  /* 0x000000ffff0c7224 */ /* 0x001fe400078e001c */
[----:B------:R-:W-:Y:S02]  /*6dc0*/  IMAD.MOV.U32 R13, RZ, RZ, R29 ;  /* 0x000000ffff0d7224 */ /* 0x000fe400078e001d */
[----:B------:R-:W-:-:S03]  /*6dd0*/  IMAD.MOV.U32 R14, RZ, RZ, R34 ;  /* 0x000000ffff0e7224 */ /* 0x000fc600078e0022 */
[----:B------:R-:W-:Y:S01]  /*6de0*/  PRMT R157, R12, 0x5410, R13 ;  /* 0x000054100c9d7816 */ /* 0x000fe2000000000d */
[----:B------:R-:W-:Y:S01]  /*6df0*/  IMAD.MOV.U32 R12, RZ, RZ, R32 ;  /* 0x000000ffff0c7224 */ /* 0x000fe200078e0020 */
[----:B------:R-:W-:Y:S01]  /*6e00*/  PRMT R160, R14, 0x7610, R160 ;  /* 0x000076100ea07816 */ /* 0x000fe200000000a0 */
[----:B------:R-:W-:Y:S02]  /*6e10*/  IMAD.MOV.U32 R13, RZ, RZ, R35 ;  /* 0x000000ffff0d7224 */ /* 0x000fe400078e0023 */
[----:B------:R-:W-:Y:S01]  /*6e20*/  IMAD.MOV.U32 R14, RZ, RZ, R37 ;  /* 0x000000ffff0e7224 */ /* 0x000fe200078e0025 */
[----:B------:R-:W-:Y:S01]  /*6e30*/  PRMT R161, R12, 0x7610, R161 ;  /* 0x000076100ca17816 */ /* 0x000fe200000000a1 */
[----:B------:R-:W-:Y:S01]  /*6e40*/  IMAD.MOV.U32 R12, RZ, RZ, R39 ;  /* 0x000000ffff0c7224 */ /* 0x000fe200078e0027 */
[----:B------:R-:W-:Y:S02]  /*6e50*/  PRMT R162, R13, 0x7610, R162 ;  /* 0x000076100da27816 */ /* 0x000fe400000000a2 */
[----:B------:R-:W-:-:S02]  /*6e60*/  MOV R13, R36 ;  /* 0x00000024000d7202 */ /* 0x000fc40000000f00 */
[----:B------:R-:W-:Y:S02]  /*6e70*/  PRMT R146, R14, 0x7610, R146 ;  /* 0x000076100e927816 */ /* 0x000fe40000000092 */
[----:B------:R-:W-:Y:S01]  /*6e80*/  PRMT R164, R12, 0x5410, R13 ;  /* 0x000054100ca47816 */ /* 0x000fe2000000000d */
[----:B------:R-:W-:Y:S01]  /*6e90*/  IMAD.MOV.U32 R12, RZ, RZ, R42 ;  /* 0x000000ffff0c7224 */ /* 0x000fe200078e002a */
[----:B--2---:R-:W-:Y:S02]  /*6ea0*/  R2UR UR4, R11 ;  /* 0x000000000b0472ca */ /* 0x004fe400000e0000 */
[----:B------:R-:W-:-:S04]  /*6eb0*/  MOV R11, R31 ;  /* 0x0000001f000b7202 */ /* 0x000fc80000000f00 */
[----:B------:R-:W-:Y:S01]  /*6ec0*/  PRMT R156, R81, 0x5410, R11 ;  /* 0x00005410519c7816 */ /* 0x000fe2000000000b */
[----:B------:R-:W-:-:S05]  /*6ed0*/  IMAD.MOV.U32 R11, RZ, RZ, R33 ;  /* 0x000000ffff0b7224 */ /* 0x000fca00078e0021 */
[----:B------:R-:W-:Y:S01]  /*6ee0*/  PRMT R163, R11, 0x7610, R163 ;  /* 0x000076100ba37816 */ /* 0x000fe200000000a3 */
[----:B------:R-:W-:Y:S01]  /*6ef0*/  IMAD.MOV.U32 R11, RZ, RZ, R38 ;  /* 0x000000ffff0b7224 */ /* 0x000fe200078e0026 */
[----:B------:R-:W-:-:S04]  /*6f00*/  UISETP.NE.AND UP0, UPT, UR4, 0x3, UPT ;  /* 0x000000030400788c */ /* 0x000fc8000bf05270 */
[----:B------:R-:W-:Y:S01]  /*6f10*/  PRMT R163, R163, 0x5410, R11 ;  /* 0x00005410a3a37816 */ /* 0x000fe2000000000b */
[----:B------:R-:W-:Y:S01]  /*6f20*/  IMAD.MOV.U32 R11, RZ, RZ, R43 ;  /* 0x000000ffff0b7224 */ /* 0x000fe200078e002b */
[----:B------:R-:W-:-:S04]  /*6f30*/  PLOP3.LUT P2, PT, PT, PT, UP0, 0x80, 0x0 ;  /* 0x000000000000781c */ /* 0x000fc80003f4f008 */
        /* <DEDUP_REMOVED lines=8> */
[----:B------:R-:W-:Y:S02]  /*6fc0*/  PRMT R162, R162, 0x5410, R11 ;  /* 0x00005410a2a27816 */ /* 0x000fe4000000000b */
[----:B------:R-:W-:Y:S02]  /*6fd0*/  MOV R11, R45 ;  /* 0x0000002d000b7202 */ /* 0x000fe40000000f00 */
[----:B------:R-:W-:Y:S01]  /*6fe0*/  PRMT R161, R161, 0x5410, R12 ;  /* 0x00005410a1a17816 */ /* 0x000fe2000000000c */
[----:B------:R-:W-:Y:S01]  /*6ff0*/  IMAD.MOV.U32 R12, RZ, RZ, R51 ;  /* 0x000000ffff0c7224 */ /* 0x000fe200078e0033 */
[----:B------:R-:W-:Y:S01]  /*7000*/  PRMT R165, R11, 0x7610, R165 ;  /* 0x000076100ba57816 */ /* 0x000fe200000000a5 */
[----:B------:R-:W-:-:S03]  /*7010*/  IMAD.MOV.U32 R11, RZ, RZ, R50 ;  /* 0x000000ffff0b7224 */ /* 0x000fc600078e0032 */
[----:B------:R-:W-:Y:S01]  /*7020*/  PRMT R166, R12, 0x7610, R166 ;  /* 0x000076100ca67816 */ /* 0x000fe200000000a6 */
[----:B------:R-:W-:Y:S01]  /*7030*/  IMAD.MOV.U32 R12, RZ, RZ, R49 ;  /* 0x000000ffff0c7224 */ /* 0x000fe200078e0031 */
[----:B------:R-:W-:Y:S01]  /*7040*/  PRMT R165, R165, 0x5410, R11 ;  /* 0x00005410a5a57816 */ /* 0x000fe2000000000b */
[----:B------:R-:W-:-:S03]  /*7050*/  IMAD.MOV.U32 R11, RZ, RZ, R48 ;  /* 0x000000ffff0b7224 */ /* 0x000fc600078e0030 */
[----:B------:R-:W-:Y:S01]  /*7060*/  PRMT R145, R12, 0x7610, R145 ;  /* 0x000076100c917816 */ /* 0x000fe20000000091 */
[----:B-----5:R-:W-:Y:S01]  /*7070*/  IMAD.MOV.U32 R12, RZ, RZ, R54 ;  /* 0x000000ffff0c7224 */ /* 0x020fe200078e0036 */
        /* <DEDUP_REMOVED lines=41> */
.L_x_1630:
[----:B------:R-:W-:Y:S01]  /*7310*/  IMAD R86, R22, 0x8, R17 ;  /* 0x0000000816567824 */ /* 0x000fe200078e0211 */
[----:B------:R-:W-:Y:S01]  /*7320*/  SHF.L.U32 R87, R220, 0x1f, RZ ;  /* 0x0000001fdc577819 */ /* 0x000fe200000006ff */
[----:B------:R-:W-:Y:S03]  /*7330*/  BSSY B1, `(.L_x_1631) ;  /* 0x0000003000017945 */ /* 0x000fe60003800000 */
[----:B------:R-:W0:Y:S02]  /*7340*/  SYNCS.PHASECHK.TRANS64.TRYWAIT P5, [R86+URZ+0x30890], R87 ;  /* 0x03089057560075a7 */ /* 0x000e2400080a017f */
[----:B0-----:R-:W-:Y:S05]  /*7350*/  @!P5 BRA `(.L_x_1632) ;  /* 0x000002580000d947 */ /* 0x001fea0003800000 */
.L_x_2009:
[----:B------:R-:W-:Y:S05]  /*7360*/  BSYNC B1 ;  /* 0x0000000000017941 */ /* 0x000fea0003800000 */
.L_x_1631:
[----:B------:R-:W1:Y:S01]  /*7370*/  LDC R127, c[0x0][0x2f4] ;  /* 0x0000bd00ff7f7b82 */ /* 0x000e620000000800 */
[----:B------:R-:W-:Y:S01]  /*7380*/  UMOV UR4, 0xffffffff ;  /* 0xffffffff00047882 */ /* 0x000fe20000000000 */
[----:B-1----:R-:W-:Y:S02]  /*7390*/  IMAD.IADD R131, R127, 0x1, -R118 ;  /* 0x000000017f837824 */ /* 0x002fe400078e0a76 */
[----:B------:R-:W-:Y:S05]  /*73a0*/  BRA.DIV UR4, `(.L_x_1633) ;  /* 0x0000025a04007947 */ /* 0x000fea000b800000 */
[----:B------:R1:W2:Y:S04]  /*73b0*/  SHFL.IDX PT, R115, R113, RZ, 0x1c1f ;  /* 0x001c1fff71737589 */ /* 0x0002a800000e0000 */
[----:B------:R1:W3:Y:S02]  /*73c0*/  SHFL.IDX PT, R11, R116, RZ, 0x1c1f ;  /* 0x001c1fff740b7589 */ /* 0x0002e400000e0000 */
.L_x_2013:
[----:B------:R-:W-:Y:S04]  /*73d0*/  BSSY B1, `(.L_x_1634) ;  /* 0x0000173000017945 */ /* 0x000fe80003800000 */
[----:B------:R-:W-:Y:S05]  /*73e0*/  @P3 BRA `(.L_x_1635) ;  /* 0x0000001400c43947 */ /* 0x000fea0003800000 */
[----:B------:R-:W-:Y:S01]  /*73f0*/  ISETP.NE.AND P3, PT, R9, RZ, PT ;  /* 0x000000ff0900720c */ /* 0x000fe20003f65270 */
[----:B------:R-:W-:Y:S01]  /*7400*/  BSSY B2, `(.L_x_1636) ;  /* 0x000007a000027945 */ /* 0x000fe20003800000 */
[----:B---3--:R-:W-:-:S11]  /*7410*/  IMAD.MOV.U32 R114, RZ, RZ, R11 ;  /* 0x000000ffff727224 */ /* 0x008fd600078e000b */
[----:B------:R-:W-:Y:S05]  /*7420*/  @!P3 BRA `(.L_x_1637) ;  /* 0x0000000400dcb947 */ /* 0x000fea0003800000 */
[----:B------:R-:W3:Y:S01]  /*7430*/  LDL R15, [R1+0x30] ;  /* 0x00003000010f7983 */ /* 0x000ee20000100800 */
[----:B------:R-:W-:Y:S01]  /*7440*/  SEL R12, R118, R131, !P0 ;  /* 0x00000083760c7207 */ /* 0x000fe20004000000 */
[----:B------:R-:W-:Y:S01]  /*7450*/  BSSY B3, `(.L_x_1638) ;  /* 0x000006e000037945 */ /* 0x000fe20003800000 */
[----:B------:R-:W-:Y:S02]  /*7460*/  SHF.R.U32.HI R14, RZ, 0x3, R229 ;  /* 0x00000003ff0e7819 */ /* 0x000fe400000116e5 */
        /* <DEDUP_REMOVED lines=8> */
[----:B------:R-:W-:-:S04]  /*74f0*/  LOP3.LUT R12, R229, 0x38, R138, 0xf8, !PT ;  /* 0x00000038e50c7812 */ /* 0x000fc800078ef88a */
[----:B------:R-:W-:Y:S01]  /*7500*/  LOP3.LUT R12, R12, R14, RZ, 0x3c, !PT ;  /* 0x0000000e0c0c7212 */ /* 0x000fe200078e3cff */
[----:B---3--:R-:W-:-:S04]  /*7510*/  IMAD R13, R13, 0x1800, R15 ;  /* 0x000018000d0d7824 */ /* 0x008fc800078e020f */
[----:B------:R-:W-:-:S04]  /*7520*/  IMAD.IADD R12, R13, 0x1, R12 ;  /* 0x000000010d0c7824 */ /* 0x000fc800078e020c */
[C---:B------:R-:W-:Y:S02]  /*7530*/  IMAD R80, R22.reuse, 0x4800, R12 ;  /* 0x0000480016507824 */ /* 0x040fe400078e020c */
[----:B------:R-:W-:Y:S02]  /*7540*/  IMAD R12, R22, 0x4800, R133 ;  /* 0x00004800160c7824 */ /* 0x000fe400078e0285 */
[--C-:B------:R-:W-:Y:S02]  /*7550*/  IMAD R80, R80, 0x2, R17.reuse ;  /* 0x0000000250507824 */ /* 0x100fe400078e0211 */
[----:B------:R-:W-:-:S04]  /*7560*/  IMAD R12, R12, 0x2, R17 ;  /* 0x000000020c0c7824 */ /* 0x000fc800078e0211 */
[----:B------:R-:W3:Y:S04]  /*7570*/  LDS.128 R80, [R80+0x1e400] ;  /* 0x01e4000050507984 */ /* 0x000ee80000000c00 */
[----:B------:R-:W4:Y:S01]  /*7580*/  LDS.128 R12, [R12+0x1e400] ;  /* 0x01e400000c0c7984 */ /* 0x000f220000000c00 */
[----:B------:R-:W-:Y:S05]  /*7590*/  @P3 BRA `(.L_x_1639) ;  /* 0x0000000400643947 */ /* 0x000fea0003800000 */
[----:B---3--:R-:W-:Y:S01]  /*75a0*/  MOV R144, R81 ;  /* 0x0000005100907202 */ /* 0x008fe20000000f00 */
[----:B----4-:R-:W-:Y:S01]  /*75b0*/  IMAD.MOV.U32 R139, RZ, RZ, R13 ;  /* 0x000000ffff8b7224 */ /* 0x010fe200078e000d */
[--C-:B------:R-:W-:Y:S01]  /*75c0*/  SHF.R.U64 R36, R36, 0x10, R37.reuse ;  /* 0x0000001024247819 */ /* 0x100fe20000001225 */
[----:B------:R-:W-:Y:S01]  /*75d0*/  HADD2.F32 R145, -RZ, R145.H0_H0 ;  /* 0x20000091ff917230 */ /* 0x000fe20000004100 */
[----:B------:R-:W-:Y:S01]  /*75e0*/  SHF.R.U32.HI R37, RZ, 0x10, R37 ;  /* 0x00000010ff257819 */ /* 0x000fe20000011625 */
[----:B------:R-:W-:Y:S01]  /*75f0*/  HADD2.F32 R13, -RZ, R144.H0_H0 ;  /* 0x20000090ff0d7230 */ /* 0x000fe20000004100 */
[----:B------:R-:W-:Y:S01]  /*7600*/  SHF.R.U64 R38, R38, 0x10, R39 ;  /* 0x0000001026267819 */ /* 0x000fe20000001227 */
[----:B------:R-:W-:Y:S01]  /*7610*/  HADD2.F32 R147, -RZ, R139.H0_H0 ;  /* 0x2000008bff937230 */ /* 0x000fe20000004100 */
[----:B------:R-:W-:Y:S01]  /*7620*/  SHF.R.U64 R50, R50, 0x10, R51 ;  /* 0x0000001032327819 */ /* 0x000fe20000001233 */
[----:B------:R-:W-:Y:S02]  /*7630*/  HADD2.F32 R146, -RZ, R146.H0_H0 ;  /* 0x20000092ff927230 */ /* 0x000fe40000004100 */
[----:B------:R-:W-:Y:S01]  /*7640*/  FMUL.FTZ R81, R13, R145 ;  /* 0x000000910d517220 */ /* 0x000fe20000410000 */
[----:B------:R-:W-:-:S02]  /*7650*/  HADD2.F32 R144, -RZ, R144.H1_H1 ;  /* 0x30000090ff907230 */ /* 0x000fc40000004100 */
        /* <DEDUP_REMOVED lines=8> */
[----:B------:R-:W-:Y:S01]  /*76e0*/  HADD2.F32 R48, -RZ, R139.H1_H1 ;  /* 0x3000008bff307230 */ /* 0x000fe20000004100 */
[----:B------:R-:W-:Y:S01]  /*76f0*/  SHF.R.U32.HI R39, RZ, 0x10, R39 ;  /* 0x00000010ff277819 */ /* 0x000fe20000011627 */
[----:B------:R-:W-:-:S02]  /*7700*/  HADD2.F32 R145, -RZ, R145.H0_H0 ;  /* 0x20000091ff917230 */ /* 0x000fc40000004100 */
[----:B------:R-:W-:Y:S02]  /*7710*/  HADD2.F32 R15, -RZ, R15.H1_H1 ;  /* 0x3000000fff0f7230 */ /* 0x000fe40000004100 */
[----:B------:R-:W-:Y:S02]  /*7720*/  HADD2.F32 R49, -RZ, R49.H0_H0 ;  /* 0x20000031ff317230 */ /* 0x000fe40000004100 */
[-C--:B------:R-:W-:Y:S01]  /*7730*/  FMUL.FTZ R139, R144, R145.reuse ;  /* 0x00000091908b7220 */ /* 0x080fe20000410000 */
[C---:B------:R-:W-:Y:S01]  /*7740*/  FMUL.FTZ R145, R48.reuse, R145 ;  /* 0x0000009130917220 */ /* 0x040fe20000410000 */
[----:B------:R-:W-:Y:S02]  /*7750*/  HADD2.F32 R36, -RZ, R36.H0_H0 ;  /* 0x20000024ff247230 */ /* 0x000fe40000004100 */
[-C--:B------:R-:W-:Y:S01]  /*7760*/  FFMA.FTZ R48, R48, R37.reuse, -R139 ;  /* 0x0000002530307223 */ /* 0x080fe2000001088b */
[----:B------:R-:W-:Y:S01]  /*7770*/  FFMA.FTZ R37, R144, R37, R145 ;  /* 0x0000002590257223 */ /* 0x000fe20000010091 */
[----:B------:R-:W-:-:S02]  /*7780*/  HADD2.F32 R144, -RZ, R83.H0_H0 ;  /* 0x20000053ff907230 */ /* 0x000fc40000004100 */
[----:B------:R-:W-:Y:S01]  /*7790*/  HADD2.F32 R145, -RZ, R164.H0_H0 ;  /* 0x200000a4ff917230 */ /* 0x000fe20000004100 */
[----:B------:R-:W-:Y:S01]  /*77a0*/  F2FP.F16.F32.PACK_AB R48, R48, R81 ;  /* 0x000000513030723e */ /* 0x000fe200000000ff */
[----:B------:R-:W-:Y:S02]  /*77b0*/  HADD2.F32 R50, -RZ, R50.H0_H0 ;  /* 0x20000032ff327230 */ /* 0x000fe40000004100 */
[CC--:B------:R-:W-:Y:S01]  /*77c0*/  FMUL.FTZ R139, R144.reuse, R146.reuse ;  /* 0x00000092908b7220 */ /* 0x0c0fe20000410000 */
[----:B------:R-:W-:Y:S01]  /*77d0*/  FMUL.FTZ R146, R147, R146 ;  /* 0x0000009293927220 */ /* 0x000fe20000410000 */
[----:B------:R-:W-:Y:S01]  /*77e0*/  HADD2.F32 R38, -RZ, R38.H0_H0 ;  /* 0x20000026ff267230 */ /* 0x000fe20000004100 */
[----:B------:R-:W-:Y:S01]  /*77f0*/  F2FP.F16.F32.PACK_AB R37, R37, R13 ;  /* 0x0000000d2525723e */ /* 0x000fe200000000ff */
[-C--:B------:R-:W-:Y:S01]  /*7800*/  FFMA.FTZ R139, R147, R145.reuse, -R139 ;  /* 0x00000091938b7223 */ /* 0x080fe2000001088b */
[----:B------:R-:W-:Y:S01]  /*7810*/  FFMA.FTZ R144, R144, R145, R146 ;  /* 0x0000009190907223 */ /* 0x000fe20000010092 */
[----:B------:R-:W-:Y:S01]  /*7820*/  SHF.R.U32.HI R145, RZ, 0x10, R51 ;  /* 0x00000010ff917819 */ /* 0x000fe20000011633 */
[----:B------:R-:W-:-:S02]  /*7830*/  HADD2.F32 R51, -RZ, R83.H1_H1 ;  /* 0x30000053ff337230 */ /* 0x000fc40000004100 */
[----:B------:R-:W-:Y:S02]  /*7840*/  HADD2.F32 R147, -RZ, R166.H1_H1 ;  /* 0x300000a6ff937230 */ /* 0x000fe40000004100 */
[----:B------:R-:W-:Y:S02]  /*7850*/  HADD2.F32 R83, -RZ, R145.H0_H0 ;  /* 0x20000091ff537230 */ /* 0x000fe40000004100 */
[----:B------:R-:W-:Y:S02]  /*7860*/  HADD2.F32 R145, -RZ, R39.H0_H0 ;  /* 0x20000027ff917230 */ /* 0x000fe40000004100 */
[----:B------:R-:W-:Y:S02]  /*7870*/  IMAD.MOV.U32 R13, RZ, RZ, R48 ;  /* 0x000000ffff0d7224 */ /* 0x000fe400078e0030 */
[----:B------:R-:W-:Y:S01]  /*7880*/  FMUL.FTZ R39, R51, R83 ;  /* 0x0000005333277220 */ /* 0x000fe20000410000 */
[----:B------:R-:W-:-:S03]  /*7890*/  IMAD.MOV.U32 R81, RZ, RZ, R37 ;  /* 0x000000ffff517224 */ /* 0x000fc600078e0025 */
[C---:B------:R-:W-:Y:S01]  /*78a0*/  FFMA.FTZ R39, R15.reuse, R145, -R39 ;  /* 0x000000910f277223 */ /* 0x040fe20000010827 */
[----:B------:R-:W-:Y:S01]  /*78b0*/  FMUL.FTZ R15, R15, R83 ;  /* 0x000000530f0f7220 */ /* 0x000fe20000410000 */
[----:B------:R-:W-:-:S03]  /*78c0*/  HADD2.F32 R83, -RZ, R164.H1_H1 ;  /* 0x300000a4ff537230 */ /* 0x000fc60000004100 */
        /* <DEDUP_REMOVED lines=20> */
[----:B------:R-:W-:-:S02]  /*7a10*/  HADD2.F32 R51, -RZ, R163.H1_H1 ;  /* 0x300000a3ff337230 */ /* 0x000fc40000004100 */
[CC--:B------:R-:W-:Y:S01]  /*7a20*/  FMUL.FTZ R83, R49.reuse, R145.reuse ;  /* 0x0000009131537220 */ /* 0x0c0fe20000410000 */
[----:B------:R-:W-:Y:S02]  /*7a30*/  HADD2.F32 R82, -RZ, R82.H1_H1 ;  /* 0x30000052ff527230 */ /* 0x000fe40000004100 */
[C---:B------:R-:W-:Y:S01]  /*7a40*/  FMUL.FTZ R145, R80.reuse, R145 ;  /* 0x0000009150917220 */ /* 0x040fe20000410000 */
[----:B------:R-:W-:Y:S02]  /*7a50*/  HADD2.F32 R14, -RZ, R14.H1_H1 ;  /* 0x3000000eff0e7230 */ /* 0x000fe40000004100 */
[----:B------:R-:W-:Y:S01]  /*7a60*/  FFMA.FTZ R83, R80, R51, -R83 ;  /* 0x0000003350537223 */ /* 0x000fe20000010853 */
[----:B------:R-:W-:Y:S01]  /*7a70*/  F2FP.F16.F32.PACK_AB R36, R36, R147 ;  /* 0x000000932424723e */ /* 0x000fe200000000ff */
[----:B------:R-:W-:Y:S01]  /*7a80*/  FFMA.FTZ R145, R49, R51, R145 ;  /* 0x0000003331917223 */ /* 0x000fe20000010091 */
[-C--:B------:R-:W-:Y:S01]  /*7a90*/  FMUL.FTZ R49, R82, R50.reuse ;  /* 0x0000003252317220 */ /* 0x080fe20000410000 */
[----:B------:R-:W-:-:S02]  /*7aa0*/  FMUL.FTZ R50, R14, R50 ;  /* 0x000000320e327220 */ /* 0x000fc40000410000 */
[----:B------:R-:W-:Y:S02]  /*7ab0*/  IMAD.MOV.U32 R80, RZ, RZ, R36 ;  /* 0x000000ffff507224 */ /* 0x000fe400078e0024 */
[-C--:B------:R-:W-:Y:S01]  /*7ac0*/  FFMA.FTZ R49, R14, R38.reuse, -R49 ;  /* 0x000000260e317223 */ /* 0x080fe20000010831 */
[----:B------:R-:W-:-:S04]  /*7ad0*/  FFMA.FTZ R50, R82, R38, R50 ;  /* 0x0000002652327223 */ /* 0x000fc80000010032 */
[----:B------:R-:W-:Y:S01]  /*7ae0*/  F2FP.F16.F32.PACK_AB R49, R49, R83 ;  /* 0x000000533131723e */ /* 0x000fe200000000ff */
[----:B------:R-:W-:Y:S01]  /*7af0*/  IMAD.MOV.U32 R83, RZ, RZ, R144 ;  /* 0x000000ffff537224 */ /* 0x000fe200078e0090 */
[----:B------:R-:W-:-:S03]  /*7b00*/  F2FP.F16.F32.PACK_AB R50, R50, R145 ;  /* 0x000000913232723e */ /* 0x000fc600000000ff */
[----:B------:R-:W-:Y:S02]  /*7b10*/  IMAD.MOV.U32 R14, RZ, RZ, R49 ;  /* 0x000000ffff0e7224 */ /* 0x000fe400078e0031 */
[----:B------:R-:W-:-:S07]  /*7b20*/  IMAD.MOV.U32 R82, RZ, RZ, R50 ;  /* 0x000000ffff527224 */ /* 0x000fce00078e0032 */
.L_x_1639:
[----:B------:R-:W-:Y:S05]  /*7b30*/  BSYNC B3 ;  /* 0x0000000000037941 */ /* 0x000fea0003800000 */
.L_x_1638:
[----:B------:R-:W-:-:S04]  /*7b40*/  LEA R36, P3, R6, R11, 0x1 ;  /* 0x0000000b06247211 */ /* 0x000fc800078608ff */
[----:B--2---:R-:W-:Y:S02]  /*7b50*/  LEA.HI.X R37, R6, R115, R107, 0x1, P3 ;  /* 0x0000007306257211 */ /* 0x004fe400018f0c6b */
[----:B------:R-:W-:-:S03]  /*7b60*/  ISETP.GE.AND P3, PT, R138, R127, PT ;  /* 0x0000007f8a00720c */ /* 0x000fc60003f66270 */
[----:B----4-:R2:W-:Y:S10]  /*7b70*/  ST.E.128 desc[UR60][R36.64], R12 ;  /* 0x0000000c24007985 */ /* 0x0105f4000c101d3c */
[----:B--2---:R-:W-:-:S05]  /*7b80*/  @!P3 IMAD.WIDE R12, R138, 0x2, R114 ;  /* 0x000000028a0cb825 */ /* 0x004fca00078e0272 */
[----:B---3--:R3:W-:Y:S02]  /*7b90*/  @!P3 ST.E.128 desc[UR60][R12.64], R80 ;  /* 0x000000500c00b985 */ /* 0x0087e4000c101d3c */
.L_x_1637:
[----:B------:R-:W-:Y:S05]  /*7ba0*/  BSYNC B2 ;  /* 0x0000000000027941 */ /* 0x000fea0003800000 */
.L_x_1636:
[----:B------:R-:W-:Y:S01]  /*7bb0*/  ISETP.NE.AND P3, PT, R10, RZ, PT ;  /* 0x000000ff0a00720c */ /* 0x000fe20003f65270 */
[----:B------:R-:W-:-:S12]  /*7bc0*/  BSSY B2, `(.L_x_1640) ;  /* 0x0000079000027945 */ /* 0x000fd80003800000 */
[----:B------:R-:W-:Y:S05]  /*7bd0*/  @!P3 BRA `(.L_x_1641) ;  /* 0x0000000400dcb947 */ /* 0x000fea0003800000 */
[----:B------:R-:W4:Y:S01]  /*7be0*/  LDL R15, [R1+0x30] ;  /* 0x00003000010f7983 */ /* 0x000f220000100800 */
[----:B---3--:R-:W-:Y:S01]  /*7bf0*/  SEL R12, R118, R131, !P1 ;  /* 0x00000083760c7207 */ /* 0x008fe20004800000 */
[----:B------:R-:W-:Y:S01]  /*7c00*/  BSSY B3, `(.L_x_1642) ;  /* 0x000006e000037945 */ /* 0x000fe20003800000 */
[----:B------:R-:W-:Y:S02]  /*7c10*/  SHF.R.U32.HI R14, RZ, 0x3, R229 ;  /* 0x00000003ff0e7819 */ /* 0x000fe400000116e5 */
[----:B------:R-:W-:Y:S02]  /*7c20*/  SHF.R.S32.HI R13, RZ, 0x1f, R12 ;  /* 0x0000001fff0d7819 */ /* 0x000fe4000001140c */
[----:B------:R-:W-:Y:S02]  /*7c30*/  ISETP.GE.AND P3, PT, R196, R117, PT ;  /* 0x00000075c400720c */ /* 0x000fe40003f66270 */
[----:B------:R-:W-:-:S04]  /*7c40*/  LEA.HI R13, R13, R12, RZ, 0x4 ;  /* 0x0000000c0d0d7211 */ /* 0x000fc800078f20ff */
[----:B------:R-:W-:-:S04]  /*7c50*/  LEA.HI.SX32 R48, R13, R110, 0x1c ;  /* 0x0000006e0d307211 */ /* 0x000fc800078fe2ff */
[----:B------:R-:W-:-:S04]  /*7c60*/  SHF.R.S32.HI R13, RZ, 0x1f, R48 ;  /* 0x0000001fff0d7819 */ /* 0x000fc80000011430 */
[----:B------:R-:W-:Y:S02]  /*7c70*/  LEA.HI R13, R13, R48, RZ, 0x3 ;  /* 0x000000300d0d7211 */ /* 0x000fe400078f18ff */
[----:B------:R-:W-:Y:S02]  /*7c80*/  SHF.L.U32 R48, R48, 0x3, RZ ;  /* 0x0000000330307819 */ /* 0x000fe400000006ff */
[----:B------:R-:W-:Y:S02]  /*7c90*/  SHF.R.S32.HI R13, RZ, 0x3, R13 ;  /* 0x00000003ff0d7819 */ /* 0x000fe4000001140d */
[----:B------:R-:W-:-:S04]  /*7ca0*/  LOP3.LUT R12, R229, 0x38, R48, 0xf8, !PT ;  /* 0x00000038e50c7812 */ /* 0x000fc800078ef830 */
[----:B------:R-:W-:Y:S01]  /*7cb0*/  LOP3.LUT R12, R12, R14, RZ, 0x3c, !PT ;  /* 0x0000000e0c0c7212 */ /* 0x000fe200078e3cff */
[----:B----4-:R-:W-:-:S04]  /*7cc0*/  IMAD R13, R13, 0x1800, R15 ;  /* 0x000018000d0d7824 */ /* 0x010fc800078e020f */
        /* <DEDUP_REMOVED lines=8> */
[----:B---3--:R-:W-:Y:S01]  /*7d50*/  IMAD.MOV.U32 R50, RZ, RZ, R37 ;  /* 0x000000ffff327224 */ /* 0x008fe200078e0025 */
[----:B------:R-:W-:Y:S01]  /*7d60*/  SHF.R.U64 R32, R32, 0x10, R33 ;  /* 0x0000001020207819 */ /* 0x000fe20000001221 */
[----:B----4-:R-:W-:Y:S01]  /*7d70*/  IMAD.MOV.U32 R49, RZ, RZ, R13 ;  /* 0x000000ffff317224 */ /* 0x010fe200078e000d */
[----:B------:R-:W-:Y:S01]  /*7d80*/  SHF.R.U32.HI R33, RZ, 0x10, R33 ;  /* 0x00000010ff217819 */ /* 0x000fe20000011621 */
[----:B------:R-:W-:Y:S01]  /*7d90*/  HADD2.F32 R51, -RZ, R165.H0_H0 ;  /* 0x200000a5ff337230 */ /* 0x000fe20000004100 */
        /* <DEDUP_REMOVED lines=32> */
[----:B------:R-:W-:Y:S01]  /*7fa0*/  F2FP.F16.F32.PACK_AB R33, R33, R13 ;  /* 0x0000000d2121723e */ /* 0x000fe200000000ff */
[----:B------:R-:W-:Y:S02]  /*7fb0*/  IMAD.MOV.U32 R13, RZ, RZ, R37 ;  /* 0x000000ffff0d7224 */ /* 0x000fe400078e0025 */
[----:B------:R-:W-:Y:S01]  /*7fc0*/  FFMA.FTZ R51, R49, R50, R51 ;  /* 0x0000003231337223 */ /* 0x000fe20000010033 */
[----:B------:R-:W-:Y:S02]  /*7fd0*/  SHF.R.U32.HI R49, RZ, 0x10, R35 ;  /* 0x00000010ff317819 */ /* 0x000fe40000011623 */
[----:B------:R-:W-:Y:S01]  /*7fe0*/  SHF.R.U64 R35, R46, 0x10, R47 ;  /* 0x000000102e237819 */ /* 0x000fe2000000122f */
[----:B------:R-:W-:Y:S01]  /*7ff0*/  IMAD.MOV.U32 R37, RZ, RZ, R33 ;  /* 0x000000ffff257224 */ /* 0x000fe200078e0021 */
[----:B------:R-:W-:Y:S01]  /*8000*/  SHF.R.U32.HI R46, RZ, 0x10, R47 ;  /* 0x00000010ff2e7819 */ /* 0x000fe2000001162f */
[----:B------:R-:W-:-:S02]  /*8010*/  HADD2.F32 R49, -RZ, R49.H0_H0 ;  /* 0x20000031ff317230 */ /* 0x000fc40000004100 */
        /* <DEDUP_REMOVED lines=36> */
[----:B------:R-:W-:-:S02]  /*8260*/  IMAD.MOV.U32 R39, RZ, RZ, R51 ;  /* 0x000000ffff277224 */ /* 0x000fc400078e0033 */
[-C--:B------:R-:W-:Y:S01]  /*8270*/  FFMA.FTZ R36, R14, R34.reuse, -R36 ;  /* 0x000000220e247223 */ /* 0x080fe20000010824 */
[----:B------:R-:W-:-:S04]  /*8280*/  FFMA.FTZ R35, R38, R34, R35 ;  /* 0x0000002226237223 */ /* 0x000fc80000010023 */
[----:B------:R-:W-:Y:S01]  /*8290*/  F2FP.F16.F32.PACK_AB R46, R36, R46 ;  /* 0x0000002e242e723e */ /* 0x000fe200000000ff */
[----:B------:R-:W-:Y:S01]  /*82a0*/  IMAD.MOV.U32 R36, RZ, RZ, R32 ;  /* 0x000000ffff247224 */ /* 0x000fe200078e0020 */
[----:B------:R-:W-:Y:S02]  /*82b0*/  F2FP.F16.F32.PACK_AB R35, R35, R49 ;  /* 0x000000312323723e */ /* 0x000fe400000000ff */
[----:B------:R-:W-:-:S03]  /*82c0*/  MOV R14, R46 ;  /* 0x0000002e000e7202 */ /* 0x000fc60000000f00 */
[----:B------:R-:W-:-:S07]  /*82d0*/  IMAD.MOV.U32 R38, RZ, RZ, R35 ;  /* 0x000000ffff267224 */ /* 0x000fce00078e0023 */
.L_x_1643:
[----:B------:R-:W-:Y:S05]  /*82e0*/  BSYNC B3 ;  /* 0x0000000000037941 */ /* 0x000fea0003800000 */
.L_x_1642:
[----:B------:R-:W-:-:S04]  /*82f0*/  LEA R32, P3, R7, R11, 0x1 ;  /* 0x0000000b07207211 */ /* 0x000fc800078608ff */
[----:B--2---:R-:W-:Y:S02]  /*8300*/  LEA.HI.X R33, R7, R115, R106, 0x1, P3 ;  /* 0x0000007307217211 */ /* 0x004fe400018f0c6a */
[----:B------:R-:W-:-:S03]  /*8310*/  ISETP.GE.AND P3, PT, R48, R127, PT ;  /* 0x0000007f3000720c */ /* 0x000fc60003f66270 */
[----:B----4-:R2:W-:Y:S10]  /*8320*/  ST.E.128 desc[UR60][R32.64], R12 ;  /* 0x0000000c20007985 */ /* 0x0105f4000c101d3c */
[----:B--2---:R-:W-:-:S05]  /*8330*/  @!P3 IMAD.WIDE R12, R48, 0x2, R114 ;  /* 0x00000002300cb825 */ /* 0x004fca00078e0272 */
[----:B---3--:R4:W-:Y:S02]  /*8340*/  @!P3 ST.E.128 desc[UR60][R12.64], R36 ;  /* 0x000000240c00b985 */ /* 0x0089e4000c101d3c */
.L_x_1641:
[----:B------:R-:W-:Y:S05]  /*8350*/  BSYNC B2 ;  /* 0x0000000000027941 */ /* 0x000fea0003800000 */
.L_x_1640:
[----:B------:R-:W-:-:S13]  /*8360*/  ISETP.NE.AND P3, PT, R20, RZ, PT ;  /* 0x000000ff1400720c */ /* 0x000fda0003f65270 */
[----:B------:R-:W-:Y:S05]  /*8370*/  @!P3 BRA `(.L_x_1635) ;  /* 0x0000000400e0b947 */ /* 0x000fea0003800000 */
[----:B------:R-:W5:Y:S01]  /*8380*/  LDL R15, [R1+0x30] ;  /* 0x00003000010f7983 */ /* 0x000f620000100800 */
[----:B------:R-:W-:Y:S01]  /*8390*/  LOP3.LUT P5, RZ, R16, 0x1, RZ, 0xc0, !PT ;  /* 0x0000000110ff7812 */ /* 0x000fe200078ac0ff */
[----:B------:R-:W-:Y:S01]  /*83a0*/  BSSY B2, `(.L_x_1644) ;  /* 0x0000071000027945 */ /* 0x000fe20003800000 */
[----:B----4-:R-:W-:Y:S02]  /*83b0*/  LEA R36, P3, R8, R11, 0x1 ;  /* 0x0000000b08247211 */ /* 0x010fe400078608ff */
[----:B------:R-:W-:Y:S02]  /*83c0*/  SEL R11, R118, R131, !P5 ;  /* 0x00000083760b7207 */ /* 0x000fe40006800000 */
[----:B------:R-:W-:Y:S02]  /*83d0*/  SHF.R.U32.HI R14, RZ, 0x3, R229 ;  /* 0x00000003ff0e7819 */ /* 0x000fe400000116e5 */
[----:B---3--:R-:W-:Y:S02]  /*83e0*/  SHF.R.S32.HI R12, RZ, 0x1f, R11 ;  /* 0x0000001fff0c7819 */ /* 0x008fe4000001140b */
[----:B--2---:R-:W-:-:S02]  /*83f0*/  LEA.HI.X R37, R8, R115, R105, 0x1, P3 ;  /* 0x0000007308257211 */ /* 0x004fc400018f0c69 */
[----:B------:R-:W-:Y:S02]  /*8400*/  LEA.HI R11, R12, R11, RZ, 0x4 ;  /* 0x0000000b0c0b7211 */ /* 0x000fe400078f20ff */
[----:B------:R-:W-:Y:S02]  /*8410*/  ISETP.GE.AND P3, PT, R195, R117, PT ;  /* 0x00000075c300720c */ /* 0x000fe40003f66270 */
[----:B------:R-:W-:-:S04]  /*8420*/  LEA.HI.SX32 R11, R11, R109, 0x1c ;  /* 0x0000006d0b0b7211 */ /* 0x000fc800078fe2ff */
[----:B------:R-:W-:-:S04]  /*8430*/  SHF.R.S32.HI R13, RZ, 0x1f, R11 ;  /* 0x0000001fff0d7819 */ /* 0x000fc8000001140b */
[----:B------:R-:W-:Y:S01]  /*8440*/  LEA.HI R13, R13, R11, RZ, 0x3 ;  /* 0x0000000b0d0d7211 */ /* 0x000fe200078f18ff */
[----:B------:R-:W-:-:S03]  /*8450*/  IMAD.SHL.U32 R11, R11, 0x8, RZ ;  /* 0x000000080b0b7824 */ /* 0x000fc600078e00ff */
[----:B------:R-:W-:Y:S02]  /*8460*/  SHF.R.S32.HI R13, RZ, 0x3, R13 ;  /* 0x00000003ff0d7819 */ /* 0x000fe4000001140d */
[----:B------:R-:W-:-:S04]  /*8470*/  LOP3.LUT R12, R229, 0x38, R11, 0xf8, !PT ;  /* 0x00000038e50c7812 */ /* 0x000fc800078ef80b */
[----:B------:R-:W-:Y:S01]  /*8480*/  LOP3.LUT R12, R12, R14, RZ, 0x3c, !PT ;  /* 0x0000000e0c0c7212 */ /* 0x000fe200078e3cff */
[----:B-----5:R-:W-:-:S04]  /*8490*/  IMAD R13, R13, 0x1800, R15 ;  /* 0x000018000d0d7824 */ /* 0x020fc800078e020f */
[----:B------:R-:W-:-:S04]  /*84a0*/  IMAD.IADD R12, R13, 0x1, R12 ;  /* 0x000000010d0c7824 */ /* 0x000fc800078e020c */
[C---:B------:R-:W-:Y:S02]  /*84b0*/  IMAD R32, R22.reuse, 0x4800, R12 ;  /* 0x0000480016207824 */ /* 0x040fe400078e020c */
[----:B------:R-:W-:Y:S02]  /*84c0*/  IMAD R12, R22, 0x4800, R129 ;  /* 0x00004800160c7824 */ /* 0x000fe400078e0281 */
[--C-:B------:R-:W-:Y:S02]  /*84d0*/  IMAD R32, R32, 0x2, R17.reuse ;  /* 0x0000000220207824 */ /* 0x100fe400078e0211 */
[----:B------:R-:W-:-:S04]  /*84e0*/  IMAD R12, R12, 0x2, R17 ;  /* 0x000000020c0c7824 */ /* 0x000fc800078e0211 */
[----:B------:R-:W2:Y:S04]  /*84f0*/  LDS.128 R32, [R32+0x1e400] ;  /* 0x01e4000020207984 */ /* 0x000ea80000000c00 */
[----:B------:R-:W3:Y:S01]  /*8500*/  LDS.128 R12, [R12+0x1e400] ;  /* 0x01e400000c0c7984 */ /* 0x000ee20000000c00 */
[----:B------:R-:W-:Y:S05]  /*8510*/  @P3 BRA `(.L_x_1645) ;  /* 0x0000000400643947 */ /* 0x000fea0003800000 */
[----:B------:R-:W-:Y:S01]  /*8520*/  HADD2.F32 R39, -RZ, R159.H1_H1 ;  /* 0x3000009fff277230 */ /* 0x000fe20000004100 */
[--C-:B------:R-:W-:Y:S01]  /*8530*/  SHF.R.U64 R28, R28, 0x10, R29.reuse ;  /* 0x000000101c1c7819 */ /* 0x100fe2000000121d */
[----:B--2---:R-:W-:Y:S01]  /*8540*/  HADD2.F32 R38, -RZ, R33.H0_H0 ;  /* 0x20000021ff267230 */ /* 0x004fe20000004100 */
[----:B------:R-:W-:Y:S01]  /*8550*/  SHF.R.U32.HI R29, RZ, 0x10, R29 ;  /* 0x00000010ff1d7819 */ /* 0x000fe2000001161d */
[----:B---3--:R-:W-:Y:S01]  /*8560*/  HADD2.F32 R45, -RZ, R13.H0_H0 ;  /* 0x2000000dff2d7230 */ /* 0x008fe20000004100 */
[----:B------:R-:W-:Y:S01]  /*8570*/  SHF.R.U64 R40, R40, 0x10, R41 ;  /* 0x0000001028287819 */ /* 0x000fe20000001229 */
[----:B------:R-:W-:Y:S02]  /*8580*/  HADD2.F32 R44, -RZ, R157.H1_H1 ;  /* 0x3000009dff2c7230 */ /* 0x000fe40000004100 */
[-C--:B------:R-:W-:Y:S01]  /*8590*/  FMUL.FTZ R46, R38, R39.reuse ;  /* 0x00000027262e7220 */ /* 0x080fe20000410000 */
[----:B------:R-:W-:Y:S02]  /*85a0*/  HADD2.F32 R33, -RZ, R33.H1_H1 ;  /* 0x30000021ff217230 */ /* 0x000fe40000004100 */
[----:B------:R-:W-:Y:S01]  /*85b0*/  FMUL.FTZ R39, R45, R39 ;  /* 0x000000272d277220 */ /* 0x000fe20000410000 */
[----:B------:R-:W-:-:S02]  /*85c0*/  HADD2.F32 R13, -RZ, R13.H1_H1 ;  /* 0x3000000dff0d7230 */ /* 0x000fc40000004100 */
[-C--:B------:R-:W-:Y:S01]  /*85d0*/  FFMA.FTZ R46, R45, R44.reuse, -R46 ;  /* 0x0000002c2d2e7223 */ /* 0x080fe2000001082e */
[----:B------:R-:W-:Y:S02]  /*85e0*/  HADD2.F32 R29, -RZ, R29.H0_H0 ;  /* 0x2000001dff1d7230 */ /* 0x000fe40000004100 */
[----:B------:R-:W-:Y:S01]  /*85f0*/  FFMA.FTZ R38, R38, R44, R39 ;  /* 0x0000002c26267223 */ /* 0x000fe20000010027 */
[----:B------:R-:W-:Y:S01]  /*8600*/  SHF.R.U32.HI R39, RZ, 0x10, R41 ;  /* 0x00000010ff277819 */ /* 0x000fe20000011629 */
[--C-:B------:R-:W-:Y:S01]  /*8610*/  HADD2.F32 R41, -RZ, R15.reuse.H0_H0 ;  /* 0x2000000fff297230 */ /* 0x100fe20000004100 */
[--C-:B------:R-:W-:Y:S01]  /*8620*/  SHF.R.U64 R30, R30, 0x10, R31.reuse ;  /* 0x000000101e1e7819 */ /* 0x100fe2000000121f */
[----:B------:R-:W-:Y:S01]  /*8630*/  HADD2.F32 R15, -RZ, R15.H1_H1 ;  /* 0x3000000fff0f7230 */ /* 0x000fe20000004100 */
[----:B------:R-:W-:Y:S01]  /*8640*/  SHF.R.U32.HI R31, RZ, 0x10, R31 ;  /* 0x00000010ff1f7819 */ /* 0x000fe2000001161f */
[----:B------:R-:W-:Y:S01]  /*8650*/  HADD2.F32 R39, -RZ, R39.H0_H0 ;  /* 0x20000027ff277230 */ /* 0x000fe20000004100 */
[----:B------:R-:W-:Y:S01]  /*8660*/  SHF.R.U64 R42, R42, 0x10, R43 ;  /* 0x000000102a2a7819 */ /* 0x000fe2000000122b */
[----:B------:R-:W-:-:S02]  /*8670*/  HADD2.F32 R159, -RZ, R159.H0_H0 ;  /* 0x2000009fff9f7230 */ /* 0x000fc40000004100 */
[----:B------:R-:W-:Y:S02]  /*8680*/  HADD2.F32 R31, -RZ, R31.H0_H0 ;  /* 0x2000001fff1f7230 */ /* 0x000fe40000004100 */
[-C--:B------:R-:W-:Y:S01]  /*8690*/  FMUL.FTZ R44, R33, R39.reuse ;  /* 0x00000027212c7220 */ /* 0x080fe20000410000 */
[C---:B------:R-:W-:Y:S01]  /*86a0*/  FMUL.FTZ R39, R13.reuse, R39 ;  /* 0x000000270d277220 */ /* 0x040fe20000410000 */
[----:B------:R-:W-:Y:S02]  /*86b0*/  HADD2.F32 R157, -RZ, R157.H0_H0 ;  /* 0x2000009dff9d7230 */ /* 0x000fe40000004100 */
[-C--:B------:R-:W-:Y:S01]  /*86c0*/  FFMA.FTZ R44, R13, R29.reuse, -R44 ;  /* 0x0000001d0d2c7223 */ /* 0x080fe2000001082c */
[----:B------:R-:W-:Y:S02]  /*86d0*/  IMAD.MOV.U32 R13, RZ, RZ, R35 ;  /* 0x000000ffff0d7224 */ /* 0x000fe400078e0023 */
[----:B------:R-:W-:Y:S01]  /*86e0*/  FFMA.FTZ R39, R33, R29, R39 ;  /* 0x0000001d21277223 */ /* 0x000fe20000010027 */
[----:B------:R-:W-:-:S02]  /*86f0*/  HADD2.F32 R29, -RZ, R158.H1_H1 ;  /* 0x3000009eff1d7230 */ /* 0x000fc40000004100 */
[----:B------:R-:W-:Y:S01]  /*8700*/  HADD2.F32 R35, -RZ, R156.H1_H1 ;  /* 0x3000009cff237230 */ /* 0x000fe20000004100 */
[----:B------:R-:W-:Y:S01]  /*8710*/  F2FP.F16.F32.PACK_AB R44, R44, R46 ;  /* 0x0000002e2c2c723e */ /* 0x000fe200000000ff */
[--C-:B------:R-:W-:Y:S01]  /*8720*/  HADD2.F32 R33, -RZ, R13.reuse.H0_H0 ;  /* 0x2000000dff217230 */ /* 0x100fe20000004100 */
[----:B------:R-:W-:Y:S01]  /*8730*/  F2FP.F16.F32.PACK_AB R38, R39, R38 ;  /* 0x000000262726723e */ /* 0x000fe200000000ff */
[----:B------:R-:W-:Y:S02]  /*8740*/  HADD2.F32 R13, -RZ, R13.H1_H1 ;  /* 0x3000000dff0d7230 */ /* 0x000fe40000004100 */
[----:B------:R-:W-:Y:S02]  /*8750*/  HADD2.F32 R40, -RZ, R40.H0_H0 ;  /* 0x20000028ff287230 */ /* 0x000fe40000004100 */
[-C--:B------:R-:W-:Y:S01]  /*8760*/  FMUL.FTZ R45, R33, R29.reuse ;  /* 0x0000001d212d7220 */ /* 0x080fe20000410000 */
[----:B------:R-:W-:Y:S01]  /*8770*/  FMUL.FTZ R29, R41, R29 ;  /* 0x0000001d291d7220 */ /* 0x000fe20000410000 */
[----:B------:R-:W-:-:S02]  /*8780*/  HADD2.F32 R28, -RZ, R28.H0_H0 ;  /* 0x2000001cff1c7230 */ /* 0x000fc40000004100 */
[-C--:B------:R-:W-:Y:S01]  /*8790*/  FFMA.FTZ R45, R41, R35.reuse, -R45 ;  /* 0x00000023292d7223 */ /* 0x080fe2000001082d */
[----:B------:R-:W-:Y:S01]  /*87a0*/  FFMA.FTZ R29, R33, R35, R29 ;  /* 0x00000023211d7223 */ /* 0x000fe2000001001d */
[----:B------:R-:W-:Y:S01]  /*87b0*/  SHF.R.U32.HI R33, RZ, 0x10, R43 ;  /* 0x00000010ff217819 */ /* 0x000fe2000001162b */
[----:B------:R-:W-:Y:S02]  /*87c0*/  HADD2.F32 R158, -RZ, R158.H0_H0 ;  /* 0x2000009eff9e7230 */ /* 0x000fe40000004100 */
[----:B------:R-:W-:Y:S02]  /*87d0*/  HADD2.F32 R156, -RZ, R156.H0_H0 ;  /* 0x2000009cff9c7230 */ /* 0x000fe40000004100 */
[----:B------:R-:W-:Y:S02]  /*87e0*/  HADD2.F32 R33, -RZ, R33.H0_H0 ;  /* 0x20000021ff217230 */ /* 0x000fe40000004100 */
[----:B------:R-:W-:Y:S02]  /*87f0*/  HADD2.F32 R42, -RZ, R42.H0_H0 ;  /* 0x2000002aff2a7230 */ /* 0x000fe40000004100 */
[----:B------:R-:W-:-:S02]  /*8800*/  HADD2.F32 R30, -RZ, R30.H0_H0 ;  /* 0x2000001eff1e7230 */ /* 0x000fc40000004100 */
        /* <DEDUP_REMOVED lines=12> */
[----:B------:R-:W-:Y:S01]  /*88d0*/  FFMA.FTZ R31, R15, R157, -R31 ;  /* 0x0000009d0f1f7223 */ /* 0x000fe2000001081f */
[----:B------:R-:W-:-:S02]  /*88e0*/  HADD2.F32 R15, -RZ, R14.H0_H0 ;  /* 0x2000000eff0f7230 */ /* 0x000fc40000004100 */
[----:B------:R-:W-:Y:S01]  /*88f0*/  FFMA.FTZ R159, R13, R157, R159 ;  /* 0x0000009d0d9f7223 */ /* 0x000fe2000001009f */
[-C--:B------:R-:W-:Y:S01]  /*8900*/  FMUL.FTZ R13, R32, R40.reuse ;  /* 0x00000028200d7220 */ /* 0x080fe20000410000 */
[C---:B------:R-:W-:Y:S01]  /*8910*/  FMUL.FTZ R40, R12.reuse, R40 ;  /* 0x000000280c287220 */ /* 0x040fe20000410000 */
[----:B------:R-:W-:Y:S02]  /*8920*/  HADD2.F32 R14, -RZ, R14.H1_H1 ;  /* 0x3000000eff0e7230 */ /* 0x000fe40000004100 */
[-C--:B------:R-:W-:Y:S01]  /*8930*/  FFMA.FTZ R13, R12, R28.reuse, -R13 ;  /* 0x0000001c0c0d7223 */ /* 0x080fe2000001080d */
[--C-:B------:R-:W-:Y:S02]  /*8940*/  HADD2.F32 R12, -RZ, R34.reuse.H0_H0 ;  /* 0x20000022ff0c7230 */ /* 0x100fe40000004100 */
[----:B------:R-:W-:Y:S01]  /*8950*/  FFMA.FTZ R40, R32, R28, R40 ;  /* 0x0000001c20287223 */ /* 0x000fe20000010028 */
[----:B------:R-:W-:Y:S01]  /*8960*/  HADD2.F32 R34, -RZ, R34.H1_H1 ;  /* 0x30000022ff227230 */ /* 0x000fe20000004100 */
[----:B------:R-:W-:Y:S01]  /*8970*/  F2FP.F16.F32.PACK_AB R13, R13, R31 ;  /* 0x0000001f0d0d723e */ /* 0x000fe200000000ff */
[-C--:B------:R-:W-:Y:S01]  /*8980*/  FMUL.FTZ R28, R12, R158.reuse ;  /* 0x0000009e0c1c7220 */ /* 0x080fe20000410000 */
[----:B------:R-:W-:Y:S01]  /*8990*/  FMUL.FTZ R158, R15, R158 ;  /* 0x0000009e0f9e7220 */ /* 0x000fe20000410000 */
[----:B------:R-:W-:Y:S01]  /*89a0*/  F2FP.F16.F32.PACK_AB R40, R40, R159 ;  /* 0x0000009f2828723e */ /* 0x000fe200000000ff */
[----:B------:R-:W-:-:S02]  /*89b0*/  IMAD.MOV.U32 R33, RZ, RZ, R38 ;  /* 0x000000ffff217224 */ /* 0x000fc400078e0026 */
[-C--:B------:R-:W-:Y:S01]  /*89c0*/  FFMA.FTZ R28, R15, R156.reuse, -R28 ;  /* 0x0000009c0f1c7223 */ /* 0x080fe2000001081c */
[----:B------:R-:W-:Y:S01]  /*89d0*/  FFMA.FTZ R158, R12, R156, R158 ;  /* 0x0000009c0c9e7223 */ /* 0x000fe2000001009e */
[-C--:B------:R-:W-:Y:S01]  /*89e0*/  FMUL.FTZ R12, R34, R42.reuse ;  /* 0x0000002a220c7220 */ /* 0x080fe20000410000 */
[C---:B------:R-:W-:Y:S01]  /*89f0*/  FMUL.FTZ R42, R14.reuse, R42 ;  /* 0x0000002a0e2a7220 */ /* 0x040fe20000410000 */
[----:B------:R-:W-:Y:S02]  /*8a00*/  IMAD.MOV.U32 R15, RZ, RZ, R35 ;  /* 0x000000ffff0f7224 */ /* 0x000fe400078e0023 */
[-C--:B------:R-:W-:Y:S01]  /*8a10*/  FFMA.FTZ R12, R14, R30.reuse, -R12 ;  /* 0x0000001e0e0c7223 */ /* 0x080fe2000001080c */
[----:B------:R-:W-:Y:S01]  /*8a20*/  FFMA.FTZ R42, R34, R30, R42 ;  /* 0x0000001e222a7223 */ /* 0x000fe2000001002a */
[----:B------:R-:W-:Y:S02]  /*8a30*/  IMAD.MOV.U32 R32, RZ, RZ, R40 ;  /* 0x000000ffff207224 */ /* 0x000fe400078e0028 */
[----:B------:R-:W-:Y:S01]  /*8a40*/  IMAD.MOV.U32 R35, RZ, RZ, R29 ;  /* 0x000000ffff237224 */ /* 0x000fe200078e001d */
[----:B------:R-:W-:-:S02]  /*8a50*/  F2FP.F16.F32.PACK_AB R28, R12, R28 ;  /* 0x0000001c0c1c723e */ /* 0x000fc400000000ff */
[----:B------:R-:W-:Y:S02]  /*8a60*/  F2FP.F16.F32.PACK_AB R42, R42, R158 ;  /* 0x0000009e2a2a723e */ /* 0x000fe400000000ff */
[----:B------:R-:W-:Y:S01]  /*8a70*/  MOV R12, R13 ;  /* 0x0000000d000c7202 */ /* 0x000fe20000000f00 */
[----:B------:R-:W-:Y:S02]  /*8a80*/  IMAD.MOV.U32 R13, RZ, RZ, R44 ;  /* 0x000000ffff0d7224 */ /* 0x000fe400078e002c */
[----:B------:R-:W-:Y:S02]  /*8a90*/  IMAD.MOV.U32 R14, RZ, RZ, R28 ;  /* 0x000000ffff0e7224 */ /* 0x000fe400078e001c */
[----:B------:R-:W-:-:S07]  /*8aa0*/  IMAD.MOV.U32 R34, RZ, RZ, R42 ;  /* 0x000000ffff227224 */ /* 0x000fce00078e002a */
.L_x_1645:
[----:B------:R-:W-:Y:S05]  /*8ab0*/  BSYNC B2 ;  /* 0x0000000000027941 */ /* 0x000fea0003800000 */
.L_x_1644:
[----:B------:R-:W-:Y:S01]  /*8ac0*/  ISETP.GE.AND P3, PT, R11, R127, PT ;  /* 0x0000007f0b00720c */ /* 0x000fe20003f66270 */
[----:B---3--:R3:W-:-:S12]  /*8ad0*/  ST.E.128 desc[UR60][R36.64], R12 ;  /* 0x0000000c24007985 */ /* 0x0087d8000c101d3c */
[----:B------:R-:W-:-:S05]  /*8ae0*/  @!P3 IMAD.WIDE R114, R11, 0x2, R114 ;  /* 0x000000020b72b825 */ /* 0x000fca00078e0272 */
[----:B--2---:R3:W-:Y:S02]  /*8af0*/  @!P3 ST.E.128 desc[UR60][R114.64], R32 ;  /* 0x000000207200b985 */ /* 0x0047e4000c101d3c */
.L_x_1635:
[----:B------:R-:W-:Y:S05]  /*8b00*/  BSYNC B1 ;  /* 0x0000000000017941 */ /* 0x000fea0003800000 */
.L_x_1634:
[----:B------:R-:W-:-:S03]  /*8b10*/  UMOV UR4, 0xffffffff ;  /* 0xffffffff00047882 */ /* 0x000fc60000000000 */
[----:B------:R-:W-:Y:S05]  /*8b20*/  BRA.DIV UR4, `(.L_x_1646) ;  /* 0x00000242046c7947 */ /* 0x000fea000b800000 */
[----:B-1----:R-:W1:Y:S04]  /*8b30*/  SHFL.IDX PT, R113, R113, 0x1, 0x1c1f ;  /* 0x003c1f0071717f89 */ /* 0x002e6800000e0000 */
[----:B------:R-:W0:Y:S02]  /*8b40*/  SHFL.IDX PT, R116, R116, 0x1, 0x1c1f ;  /* 0x003c1f0074747f89 */ /* 0x000e2400000e0000 */
.L_x_2017:
[----:B------:R-:W-:Y:S05]  /*8b50*/  @P4 BRA `(.L_x_1603) ;  /* 0x0000001c007c4947 */ /* 0x000fea0003800000 */
[----:B------:R-:W-:Y:S01]  /*8b60*/  ISETP.NE.AND P3, PT, R9, RZ, PT ;  /* 0x000000ff0900720c */ /* 0x000fe20003f65270 */
[----:B------:R-:W-:Y:S01]  /*8b70*/  BSSY B1, `(.L_x_1647) ;  /* 0x000007b000017945 */ /* 0x000fe20003800000 */
[----:B0--3--:R-:W-:Y:S01]  /*8b80*/  IMAD.MOV.U32 R32, RZ, RZ, R116 ;  /* 0x000000ffff207224 */ /* 0x009fe200078e0074 */
[----:B-1----:R-:W-:-:S10]  /*8b90*/  MOV R33, R113 ;  /* 0x0000007100217202 */ /* 0x002fd40000000f00 */
[----:B------:R-:W-:Y:S05]  /*8ba0*/  @!P3 BRA `(.L_x_1648) ;  /* 0x0000000400dcb947 */ /* 0x000fea0003800000 */
[----:B------:R-:W3:Y:S01]  /*8bb0*/  LDL R14, [R1+0x34] ;  /* 0x00003400010e7983 */ /* 0x000ee20000100800 */
[----:B------:R-:W-:Y:S01]  /*8bc0*/  SEL R11, R118, R131, !P0 ;  /* 0x00000083760b7207 */ /* 0x000fe20004000000 */
[----:B------:R-:W-:Y:S01]  /*8bd0*/  BSSY B2, `(.L_x_1649) ;  /* 0x0000072000027945 */ /* 0x000fe20003800000 */
[----:B----4-:R-:W-:Y:S02]  /*8be0*/  SHF.R.U32.HI R13, RZ, 0x3, R226 ;  /* 0x00000003ff0d7819 */ /* 0x010fe400000116e2 */
[----:B------:R-:W-:Y:S02]  /*8bf0*/  SHF.R.S32.HI R12, RZ, 0x1f, R11 ;  /* 0x0000001fff0c7819 */ /* 0x000fe4000001140b */
[----:B------:R-:W-:Y:S02]  /*8c00*/  LEA R34, P3, R6, R116, 0x1 ;  /* 0x0000007406227211 */ /* 0x000fe400078608ff */
[----:B------:R-:W-:Y:S02]  /*8c10*/  LEA.HI R12, R12, R11, RZ, 0x4 ;  /* 0x0000000b0c0c7211 */ /* 0x000fe400078f20ff */
[----:B------:R-:W-:-:S02]  /*8c20*/  ISETP.GE.AND P4, PT, R18, R117, PT ;  /* 0x000000751200720c */ /* 0x000fc40003f86270 */
[----:B------:R-:W-:Y:S02]  /*8c30*/  LEA.HI.SX32 R36, R12, R111, 0x1c ;  /* 0x0000006f0c247211 */ /* 0x000fe400078fe2ff */
[----:B------:R-:W-:Y:S02]  /*8c40*/  LEA.HI.X R35, R6, R113, R107, 0x1, P3 ;  /* 0x0000007106237211 */ /* 0x000fe400018f0c6b */
[----:B------:R-:W-:-:S04]  /*8c50*/  SHF.R.S32.HI R12, RZ, 0x1f, R36 ;  /* 0x0000001fff0c7819 */ /* 0x000fc80000011424 */
[----:B------:R-:W-:Y:S01]  /*8c60*/  LEA.HI R12, R12, R36, RZ, 0x3 ;  /* 0x000000240c0c7211 */ /* 0x000fe200078f18ff */
[----:B------:R-:W-:-:S03]  /*8c70*/  IMAD.SHL.U32 R36, R36, 0x8, RZ ;  /* 0x0000000824247824 */ /* 0x000fc600078e00ff */
[----:B------:R-:W-:Y:S02]  /*8c80*/  SHF.R.S32.HI R12, RZ, 0x3, R12 ;  /* 0x00000003ff0c7819 */ /* 0x000fe4000001140c */
[----:B------:R-:W-:Y:S02]  /*8c90*/  LOP3.LUT R11, R226, 0x38, R36, 0xf8, !PT ;  /* 0x00000038e20b7812 */ /* 0x000fe400078ef824 */
[----:B------:R-:W-:Y:S02]  /*8ca0*/  ISETP.GE.AND P3, PT, R36, R127, PT ;  /* 0x0000007f2400720c */ /* 0x000fe40003f66270 */
[----:B------:R-:W-:-:S11]  /*8cb0*/  LOP3.LUT R11, R11, R13, RZ, 0x3c, !PT ;  /* 0x0000000d0b0b7212 */ /* 0x000fd600078e3cff */
[----:B------:R-:W-:-:S04]  /*8cc0*/  @!P3 IMAD.WIDE R36, R36, 0x2, R32 ;  /* 0x000000022424b825 */ /* 0x000fc800078e0220 */
[----:B---3--:R-:W-:-:S04]  /*8cd0*/  IMAD R12, R12, 0x1800, R14 ;  /* 0x000018000c0c7824 */ /* 0x008fc800078e020e */
[----:B------:R-:W-:Y:S02]  /*8ce0*/  IMAD.IADD R11, R12, 0x1, R11 ;  /* 0x000000010c0b7824 */ /* 0x000fe400078e020b */
[C---:B------:R-:W-:Y:S02]  /*8cf0*/  IMAD R12, R22.reuse, 0x4800, R130 ;  /* 0x00004800160c7824 */ /* 0x040fe400078e0282 */
[----:B------:R-:W-:Y:S02]  /*8d00*/  IMAD R28, R22, 0x4800, R11 ;  /* 0x00004800161c7824 */ /* 0x000fe400078e020b */
[--C-:B------:R-:W-:Y:S02]  /*8d10*/  IMAD R12, R12, 0x2, R17.reuse ;  /* 0x000000020c0c7824 */ /* 0x100fe400078e0211 */
[----:B------:R-:W-:-:S04]  /*8d20*/  IMAD R28, R28, 0x2, R17 ;  /* 0x000000021c1c7824 */ /* 0x000fc800078e0211 */
[----:B------:R-:W0:Y:S04]  /*8d30*/  LDS.128 R12, [R12+0x1e400] ;  /* 0x01e400000c0c7984 */ /* 0x000e280000000c00 */
[----:B------:R-:W1:Y:S01]  /*8d40*/  LDS.128 R28, [R28+0x1e400] ;  /* 0x01e400001c1c7984 */ /* 0x000e620000000c00 */
[----:B------:R-:W-:Y:S05]  /*8d50*/  @P4 BRA `(.L_x_1650) ;  /* 0x0000000400644947 */ /* 0x000fea0003800000 */
[----:B0-----:R-:W-:Y:S01]  /*8d60*/  IMAD.MOV.U32 R11, RZ, RZ, R13 ;  /* 0x000000ffff0b7224 */ /* 0x001fe200078e000d */
[----:B------:R-:W-:Y:S01]  /*8d70*/  SHF.R.U64 R72, R72, 0x10, R73 ;  /* 0x0000001048487819 */ /* 0x000fe20000001249 */
[----:B------:R-:W-:Y:S01]  /*8d80*/  HADD2.F32 R40, -RZ, R155.H1_H1 ;  /* 0x3000009bff287230 */ /* 0x000fe20000004100 */
[----:B------:R-:W-:Y:S01]  /*8d90*/  SHF.R.U64 R60, R60, 0x10, R61 ;  /* 0x000000103c3c7819 */ /* 0x000fe2000000123d */
[----:B-1----:R-:W-:Y:S01]  /*8da0*/  HADD2.F32 R38, -RZ, R29.H0_H0 ;  /* 0x2000001dff267230 */ /* 0x002fe20000004100 */
[----:B------:R-:W-:Y:S01]  /*8db0*/  SHF.R.U64 R74, R74, 0x10, R75 ;  /* 0x000000104a4a7819 */ /* 0x000fe2000000124b */
[----:B------:R-:W-:Y:S01]  /*8dc0*/  HADD2.F32 R39, -RZ, R11.H0_H0 ;  /* 0x2000000bff277230 */ /* 0x000fe20000004100 */
[----:B------:R-:W-:Y:S01]  /*8dd0*/  SHF.R.U64 R62, R62, 0x10, R63 ;  /* 0x000000103e3e7819 */ /* 0x000fe2000000123f */
[----:B------:R-:W-:Y:S02]  /*8de0*/  HADD2.F32 R13, -RZ, R153.H1_H1 ;  /* 0x30000099ff0d7230 */ /* 0x000fe40000004100 */
[----:B------:R-:W-:Y:S01]  /*8df0*/  FMUL.FTZ R41, R38, R40 ;  /* 0x0000002826297220 */ /* 0x000fe20000410000 */
[----:B------:R-:W-:-:S02]  /*8e00*/  HADD2.F32 R155, -RZ, R155.H0_H0 ;  /* 0x2000009bff9b7230 */ /* 0x000fc40000004100 */
        /* <DEDUP_REMOVED lines=9> */
[----:B------:R-:W-:Y:S02]  /*8ea0*/  HADD2.F32 R40, -RZ, R11.H1_H1 ;  /* 0x3000000bff287230 */ /* 0x000fe40000004100 */
[----:B------:R-:W-:Y:S02]  /*8eb0*/  HADD2.F32 R11, -RZ, R41.H0_H0 ;  /* 0x20000029ff0b7230 */ /* 0x000fe40000004100 */
[-C--:B------:R-:W-:Y:S01]  /*8ec0*/  FMUL.FTZ R41, R13, R29.reuse ;  /* 0x0000001d0d297220 */ /* 0x080fe20000410000 */
[----:B------:R-:W-:Y:S02]  /*8ed0*/  HADD2.F32 R60, -RZ, R60.H0_H0 ;  /* 0x2000003cff3c7230 */ /* 0x000fe40000004100 */
[C---:B------:R-:W-:Y:S01]  /*8ee0*/  FMUL.FTZ R42, R40.reuse, R29 ;  /* 0x0000001d282a7220 */ /* 0x040fe20000410000 */
[----:B------:R-:W-:Y:S02]  /*8ef0*/  HADD2.F32 R74, -RZ, R74.H0_H0 ;  /* 0x2000004aff4a7230 */ /* 0x000fe40000004100 */
[----:B------:R-:W-:Y:S01]  /*8f00*/  FFMA.FTZ R29, R40, R11, -R41 ;  /* 0x0000000b281d7223 */ /* 0x000fe20000010829 */
[----:B------:R-:W-:-:S02]  /*8f10*/  HADD2.F32 R41, -RZ, R154.H1_H1 ;  /* 0x3000009aff297230 */ /* 0x000fc40000004100 */
[----:B------:R-:W-:Y:S01]  /*8f20*/  FFMA.FTZ R11, R13, R11, R42 ;  /* 0x0000000b0d0b7223 */ /* 0x000fe2000001002a */
[----:B------:R-:W-:Y:S02]  /*8f30*/  IMAD.MOV.U32 R13, RZ, RZ, R15 ;  /* 0x000000ffff0d7224 */ /* 0x000fe400078e000f */
[----:B------:R-:W-:Y:S01]  /*8f40*/  HADD2.F32 R15, -RZ, R31.H0_H0 ;  /* 0x2000001fff0f7230 */ /* 0x000fe20000004100 */
[----:B------:R-:W-:Y:S01]  /*8f50*/  F2FP.F16.F32.PACK_AB R29, R29, R39 ;  /* 0x000000271d1d723e */ /* 0x000fe200000000ff */
[----:B------:R-:W-:Y:S01]  /*8f60*/  HADD2.F32 R42, -RZ, R152.H1_H1 ;  /* 0x30000098ff2a7230 */ /* 0x000fe20000004100 */
[----:B------:R-:W-:Y:S01]  /*8f70*/  F2FP.F16.F32.PACK_AB R11, R11, R38 ;  /* 0x000000260b0b723e */ /* 0x000fe200000000ff */
[----:B------:R-:W-:Y:S02]  /*8f80*/  HADD2.F32 R40, -RZ, R13.H0_H0 ;  /* 0x2000000dff287230 */ /* 0x000fe40000004100 */
[----:B------:R-:W-:Y:S01]  /*8f90*/  FMUL.FTZ R43, R15, R41 ;  /* 0x000000290f2b7220 */ /* 0x000fe20000410000 */
[----:B------:R-:W-:-:S02]  /*8fa0*/  HADD2.F32 R154, -RZ, R154.H0_H0 ;  /* 0x2000009aff9a7230 */ /* 0x000fc40000004100 */
[----:B------:R-:W-:Y:S02]  /*8fb0*/  HADD2.F32 R152, -RZ, R152.H0_H0 ;  /* 0x20000098ff987230 */ /* 0x000fe40000004100 */
[C---:B------:R-:W-:Y:S01]  /*8fc0*/  FMUL.FTZ R41, R40.reuse, R41 ;  /* 0x0000002928297220 */ /* 0x040fe20000410000 */
[-C--:B------:R-:W-:Y:S01]  /*8fd0*/  FFMA.FTZ R43, R40, R42.reuse, -R43 ;  /* 0x0000002a282b7223 */ /* 0x080fe2000001082b */
[----:B------:R-:W-:Y:S01]  /*8fe0*/  SHF.R.U32.HI R40, RZ, 0x10, R75 ;  /* 0x00000010ff287819 */ /* 0x000fe2000001164b */
[----:B------:R-:W-:Y:S02]  /*8ff0*/  HADD2.F32 R62, -RZ, R62.H0_H0 ;  /* 0x2000003eff3e7230 */ /* 0x000fe40000004100 */
[----:B------:R-:W-:Y:S01]  /*9000*/  FFMA.FTZ R41, R15, R42, R41 ;  /* 0x0000002a0f297223 */ /* 0x000fe20000010029 */
[----:B------:R-:W-:Y:S01]  /*9010*/  HADD2.F32 R15, -RZ, R31.H1_H1 ;  /* 0x3000001fff0f7230 */ /* 0x000fe20000004100 */
[----:B------:R-:W-:Y:S01]  /*9020*/  SHF.R.U32.HI R42, RZ, 0x10, R63 ;  /* 0x00000010ff2a7819 */ /* 0x000fe2000001163f */
[----:B------:R-:W-:-:S02]  /*9030*/  HADD2.F32 R31, -RZ, R40.H0_H0 ;  /* 0x20000028ff1f7230 */ /* 0x000fc40000004100 */
[----:B------:R-:W-:Y:S02]  /*9040*/  HADD2.F32 R40, -RZ, R13.H1_H1 ;  /* 0x3000000dff287230 */ /* 0x000fe40000004100 */
        /* <DEDUP_REMOVED lines=26> */
[----:B------:R-:W-:-:S02]  /*91f0*/  F2FP.F16.F32.PACK_AB R72, R72, R155 ;  /* 0x0000009b4848723e */ /* 0x000fc400000000ff */
[----:B------:R-:W-:Y:S01]  /*9200*/  FFMA.FTZ R28, R15, R152, -R28 ;  /* 0x000000980f1c7223 */ /* 0x000fe2000001081c */
[-C--:B------:R-:W-:Y:S01]  /*9210*/  FMUL.FTZ R15, R30, R74.reuse ;  /* 0x0000004a1e0f7220 */ /* 0x080fe20000410000 */
[----:B------:R-:W-:Y:S01]  /*9220*/  FMUL.FTZ R74, R14, R74 ;  /* 0x0000004a0e4a7220 */ /* 0x000fe20000410000 */
[----:B------:R-:W-:Y:S01]  /*9230*/  FFMA.FTZ R154, R12, R152, R154 ;  /* 0x000000980c9a7223 */ /* 0x000fe2000001009a */
        /* <DEDUP_REMOVED lines=11> */
.L_x_1650:
[----:B------:R-:W-:Y:S05]  /*92f0*/  BSYNC B2 ;  /* 0x0000000000027941 */ /* 0x000fea0003800000 */
.L_x_1649:
[----:B0-----:R0:W-:Y:S04]  /*9300*/  ST.E.128 desc[UR60][R34.64], R12 ;  /* 0x0000000c22007985 */ /* 0x0011e8000c101d3c */
[----:B-1----:R0:W-:Y:S02]  /*9310*/  @!P3 ST.E.128 desc[UR60][R36.64], R28 ;  /* 0x0000001c2400b985 */ /* 0x0021e4000c101d3c */
.L_x_1648:
[----:B------:R-:W-:Y:S05]  /*9320*/  BSYNC B1 ;  /* 0x0000000000017941 */ /* 0x000fea0003800000 */
.L_x_1647:
[----:B------:R-:W-:Y:S01]  /*9330*/  ISETP.NE.AND P3, PT, R10, RZ, PT ;  /* 0x000000ff0a00720c */ /* 0x000fe20003f65270 */
[----:B------:R-:W-:-:S12]  /*9340*/  BSSY B1, `(.L_x_1651) ;  /* 0x0000074000017945 */ /* 0x000fd80003800000 */
[----:B------:R-:W-:Y:S05]  /*9350*/  @!P3 BRA `(.L_x_1652) ;  /* 0x0000000400c8b947 */ /* 0x000fea0003800000 */
[----:B0-----:R-:W3:Y:S01]  /*9360*/  LDL R14, [R1+0x34] ;  /* 0x00003400010e7983 */ /* 0x001ee20000100800 */
        /* <DEDUP_REMOVED lines=9> */
[----:B------:R-:W-:Y:S01]  /*9400*/  SHF.R.S32.HI R12, RZ, 0x1f, R11 ;  /* 0x0000001fff0c7819 */ /* 0x000fe2000001140b */
[----:B------:R-:W-:-:S03]  /*9410*/  IMAD.SHL.U32 R37, R11, 0x8, RZ ;  /* 0x000000080b257824 */ /* 0x000fc600078e00ff */
[----:B------:R-:W-:Y:S02]  /*9420*/  LEA.HI R12, R12, R11, RZ, 0x3 ;  /* 0x0000000b0c0c7211 */ /* 0x000fe400078f18ff */
[----:B------:R-:W-:Y:S02]  /*9430*/  LOP3.LUT R11, R226, 0x38, R37, 0xf8, !PT ;  /* 0x00000038e20b7812 */ /* 0x000fe400078ef825 */
[----:B------:R-:W-:Y:S02]  /*9440*/  SHF.R.S32.HI R12, RZ, 0x3, R12 ;  /* 0x00000003ff0c7819 */ /* 0x000fe4000001140c */
[----:B------:R-:W-:Y:S02]  /*9450*/  LOP3.LUT R11, R11, R13, RZ, 0x3c, !PT ;  /* 0x0000000d0b0b7212 */ /* 0x000fe400078e3cff */
[----:B------:R-:W-:-:S13]  /*9460*/  ISETP.GE.AND P3, PT, R37, R127, PT ;  /* 0x0000007f2500720c */ /* 0x000fda0003f66270 */
        /* <DEDUP_REMOVED lines=10> */
[--C-:B------:R-:W-:Y:S01]  /*9510*/  SHF.R.U64 R38, R68, 0x10, R69.reuse ;  /* 0x0000001044267819 */ /* 0x100fe20000001245 */
[----:B-1----:R-:W-:Y:S01]  /*9520*/  HADD2.F32 R44, -RZ, R29.H1_H1 ;  /* 0x3000001dff2c7230 */ /* 0x002fe20000004100 */
[----:B------:R-:W-:Y:S01]  /*9530*/  SHF.R.U32.HI R68, RZ, 0x10, R69 ;  /* 0x00000010ff447819 */ /* 0x000fe20000011645 */
[----:B0-----:R-:W-:Y:S01]  /*9540*/  HADD2.F32 R46, -RZ, R13.H1_H1 ;  /* 0x3000000dff2e7230 */ /* 0x001fe20000004100 */
        /* <DEDUP_REMOVED lines=9> */
[----:B------:R-:W-:Y:S02]  /*95e0*/  HADD2.F32 R13, -RZ, R56.H0_H0 ;  /* 0x20000038ff0d7230 */ /* 0x000fe40000004100 */
[C---:B------:R-:W-:Y:S01]  /*95f0*/  FMUL.FTZ R45, R46.reuse, R45 ;  /* 0x0000002d2e2d7220 */ /* 0x040fe20000410000 */
[----:B------:R-:W-:Y:S02]  /*9600*/  HADD2.F32 R41, -RZ, R149.H1_H1 ;  /* 0x30000095ff297230 */ /* 0x000fe40000004100 */
[-C--:B------:R-:W-:Y:S01]  /*9610*/  FMUL.FTZ R48, R43, R42.reuse ;  /* 0x0000002a2b307220 */ /* 0x080fe20000410000 */
[----:B------:R-:W-:Y:S01]  /*9620*/  FMUL.FTZ R42, R29, R42 ;  /* 0x0000002a1d2a7220 */ /* 0x000fe20000410000 */
[-C--:B------:R-:W-:Y:S01]  /*9630*/  FFMA.FTZ R47, R46, R13.reuse, -R47 ;  /* 0x0000000d2e2f7223 */ /* 0x080fe2000001082f */
[----:B------:R-:W-:Y:S01]  /*9640*/  FFMA.FTZ R45, R44, R13, R45 ;  /* 0x0000000d2c2d7223 */ /* 0x000fe2000001002d */
[--C-:B------:R-:W-:Y:S01]  /*9650*/  SHF.R.U64 R39, R58, 0x10, R59.reuse ;  /* 0x000000103a277819 */ /* 0x100fe2000000123b */
[----:B------:R-:W-:Y:S01]  /*9660*/  HADD2.F32 R13, -RZ, R150.H1_H1 ;  /* 0x30000096ff0d7230 */ /* 0x000fe20000004100 */
[----:B------:R-:W-:Y:S01]  /*9670*/  SHF.R.U32.HI R58, RZ, 0x10, R59 ;  /* 0x00000010ff3a7819 */ /* 0x000fe2000001163b */
[----:B------:R-:W-:-:S02]  /*9680*/  HADD2.F32 R44, -RZ, R31.H0_H0 ;  /* 0x2000001fff2c7230 */ /* 0x000fc40000004100 */
[-C--:B------:R-:W-:Y:S01]  /*9690*/  FFMA.FTZ R48, R29, R41.reuse, -R48 ;  /* 0x000000291d307223 */ /* 0x080fe20000010830 */
[----:B------:R-:W-:Y:S02]  /*96a0*/  HADD2.F32 R46, -RZ, R15.H0_H0 ;  /* 0x2000000fff2e7230 */ /* 0x000fe40000004100 */
[----:B------:R-:W-:Y:S01]  /*96b0*/  FFMA.FTZ R42, R43, R41, R42 ;  /* 0x000000292b2a7223 */ /* 0x000fe2000001002a */
[----:B------:R-:W-:Y:S02]  /*96c0*/  HADD2.F32 R31, -RZ, R31.H1_H1 ;  /* 0x3000001fff1f7230 */ /* 0x000fe40000004100 */
[----:B------:R-:W-:Y:S02]  /*96d0*/  HADD2.F32 R70, -RZ, R70.H0_H0 ;  /* 0x20000046ff467230 */ /* 0x000fe40000004100 */
[----:B------:R-:W-:Y:S01]  /*96e0*/  FMUL.FTZ R43, R46, R13 ;  /* 0x0000000d2e2b7220 */ /* 0x000fe20000410000 */
[----:B------:R-:W-:Y:S01]  /*96f0*/  HADD2.F32 R29, -RZ, R148.H1_H1 ;  /* 0x30000094ff1d7230 */ /* 0x000fe20000004100 */
[----:B------:R-:W-:Y:S01]  /*9700*/  F2FP.F16.F32.PACK_AB R47, R47, R48 ;  /* 0x000000302f2f723e */ /* 0x000fe200000000ff */
[----:B------:R-:W-:-:S02]  /*9710*/  HADD2.F32 R41, -RZ, R15.H1_H1 ;  /* 0x3000000fff297230 */ /* 0x000fc40000004100 */
[----:B------:R-:W-:Y:S01]  /*9720*/  FMUL.FTZ R15, R44, R13 ;  /* 0x0000000d2c0f7220 */ /* 0x000fe20000410000 */
[----:B------:R-:W-:Y:S02]  /*9730*/  HADD2.F32 R58, -RZ, R58.H0_H0 ;  /* 0x2000003aff3a7230 */ /* 0x000fe40000004100 */
[-C--:B------:R-:W-:Y:S01]  /*9740*/  FMUL.FTZ R50, R31, R70.reuse ;  /* 0x000000461f327220 */ /* 0x080fe20000410000 */
[----:B------:R-:W-:Y:S02]  /*9750*/  HADD2.F32 R151, -RZ, R151.H0_H0 ;  /* 0x20000097ff977230 */ /* 0x000fe40000004100 */
[-C--:B------:R-:W-:Y:S01]  /*9760*/  FFMA.FTZ R13, R46, R29.reuse, -R15 ;  /* 0x0000001d2e0d7223 */ /* 0x080fe2000001080f */
[----:B------:R-:W-:Y:S01]  /*9770*/  FFMA.FTZ R15, R44, R29, R43 ;  /* 0x0000001d2c0f7223 */ /* 0x000fe2000001002b */
[C---:B------:R-:W-:Y:S01]  /*9780*/  FMUL.FTZ R70, R41.reuse, R70 ;  /* 0x0000004629467220 */ /* 0x040fe20000410000 */
[----:B------:R-:W-:Y:S01]  /*9790*/  FFMA.FTZ R44, R41, R58, -R50 ;  /* 0x0000003a292c7223 */ /* 0x000fe20000010832 */
[----:B------:R-:W-:Y:S01]  /*97a0*/  HADD2.F32 R41, -RZ, R38.H0_H0 ;  /* 0x20000026ff297230 */ /* 0x000fe20000004100 */
[----:B------:R-:W-:Y:S01]  /*97b0*/  F2FP.F16.F32.PACK_AB R42, R45, R42 ;  /* 0x0000002a2d2a723e */ /* 0x000fe200000000ff */
[----:B------:R-:W-:-:S02]  /*97c0*/  HADD2.F32 R38, -RZ, R28.H0_H0 ;  /* 0x2000001cff267230 */ /* 0x000fc40000004100 */
[----:B------:R-:W-:Y:S01]  /*97d0*/  FFMA.FTZ R46, R31, R58, R70 ;  /* 0x0000003a1f2e7223 */ /* 0x000fe20000010046 */
[----:B------:R-:W-:Y:S01]  /*97e0*/  HADD2.F32 R50, -RZ, R12.H0_H0 ;  /* 0x2000000cff327230 */ /* 0x000fe20000004100 */
[----:B------:R-:W-:Y:S01]  /*97f0*/  F2FP.F16.F32.PACK_AB R44, R44, R13 ;  /* 0x0000000d2c2c723e */ /* 0x000fe200000000ff */
[----:B------:R-:W-:Y:S02]  /*9800*/  HADD2.F32 R28, -RZ, R28.H1_H1 ;  /* 0x3000001cff1c7230 */ /* 0x000fe40000004100 */
[----:B------:R-:W-:Y:S02]  /*9810*/  HADD2.F32 R29, -RZ, R12.H1_H1 ;  /* 0x3000000cff1d7230 */ /* 0x000fe40000004100 */
[----:B------:R-:W-:Y:S02]  /*9820*/  HADD2.F32 R31, -RZ, R11.H0_H0 ;  /* 0x2000000bff1f7230 */ /* 0x000fe40000004100 */
[----:B------:R-:W-:Y:S01]  /*9830*/  FMUL.FTZ R11, R38, R151 ;  /* 0x00000097260b7220 */ /* 0x000fe20000410000 */
[----:B------:R-:W-:-:S02]  /*9840*/  HADD2.F32 R149, -RZ, R149.H0_H0 ;  /* 0x20000095ff957230 */ /* 0x000fc40000004100 */
[----:B------:R-:W-:Y:S01]  /*9850*/  FMUL.FTZ R151, R50, R151 ;  /* 0x0000009732977220 */ /* 0x000fe20000410000 */
[-C--:B------:R-:W-:Y:S01]  /*9860*/  FMUL.FTZ R56, R28, R41.reuse ;  /* 0x000000291c387220 */ /* 0x080fe20000410000 */
[C---:B------:R-:W-:Y:S01]  /*9870*/  FMUL.FTZ R41, R29.reuse, R41 ;  /* 0x000000291d297220 */ /* 0x040fe20000410000 */
[----:B------:R-:W-:Y:S02]  /*9880*/  HADD2.F32 R150, -RZ, R150.H0_H0 ;  /* 0x20000096ff967230 */ /* 0x000fe40000004100 */
[----:B------:R-:W-:Y:S01]  /*9890*/  FFMA.FTZ R12, R38, R149, R151 ;  /* 0x00000095260c7223 */ /* 0x000fe20000010097 */
[-C--:B------:R-:W-:Y:S01]  /*98a0*/  FFMA.FTZ R38, R29, R31.reuse, -R56 ;  /* 0x0000001f1d267223 */ /* 0x080fe20000010838 */
[----:B------:R-:W-:Y:S01]  /*98b0*/  FFMA.FTZ R29, R28, R31, R41 ;  /* 0x0000001f1c1d7223 */ /* 0x000fe20000010029 */
[----:B------:R-:W-:Y:S02]  /*98c0*/  HADD2.F32 R41, -RZ, R30.H0_H0 ;  /* 0x2000001eff297230 */ /* 0x000fe40000004100 */
[----:B------:R-:W-:Y:S01]  /*98d0*/  FFMA.FTZ R11, R50, R149, -R11 ;  /* 0x00000095320b7223 */ /* 0x000fe2000001080b */
[----:B------:R-:W-:-:S02]  /*98e0*/  HADD2.F32 R43, -RZ, R40.H0_H0 ;  /* 0x20000028ff2b7230 */ /* 0x000fc40000004100 */
[----:B------:R-:W-:Y:S02]  /*98f0*/  HADD2.F32 R30, -RZ, R30.H1_H1 ;  /* 0x3000001eff1e7230 */ /* 0x000fe40000004100 */
[--C-:B------:R-:W-:Y:S02]  /*9900*/  HADD2.F32 R31, -RZ, R14.reuse.H0_H0 ;  /* 0x2000000eff1f7230 */ /* 0x100fe40000004100 */
[----:B------:R-:W-:Y:S02]  /*9910*/  HADD2.F32 R28, -RZ, R14.H1_H1 ;  /* 0x3000000eff1c7230 */ /* 0x000fe40000004100 */
[----:B------:R-:W-:Y:S01]  /*9920*/  FMUL.FTZ R14, R41, R150 ;  /* 0x00000096290e7220 */ /* 0x000fe20000410000 */
[----:B------:R-:W-:Y:S02]  /*9930*/  HADD2.F32 R148, -RZ, R148.H0_H0 ;  /* 0x20000094ff947230 */ /* 0x000fe40000004100 */
[----:B------:R-:W-:Y:S01]  /*9940*/  FMUL.FTZ R49, R30, R43 ;  /* 0x0000002b1e317220 */ /* 0x000fe20000410000 */
[----:B------:R-:W-:-:S02]  /*9950*/  HADD2.F32 R39, -RZ, R39.H0_H0 ;  /* 0x20000027ff277230 */ /* 0x000fc40000004100 */
[C---:B------:R-:W-:Y:S01]  /*9960*/  FMUL.FTZ R150, R31.reuse, R150 ;  /* 0x000000961f967220 */ /* 0x040fe20000410000 */
[----:B------:R-:W-:Y:S01]  /*9970*/  FMUL.FTZ R43, R28, R43 ;  /* 0x0000002b1c2b7220 */ /* 0x000fe20000410000 */
[-C--:B------:R-:W-:Y:S01]  /*9980*/  FFMA.FTZ R14, R31, R148.reuse, -R14 ;  /* 0x000000941f0e7223 */ /* 0x080fe2000001080e */
[----:B------:R-:W-:Y:S01]  /*9990*/  F2FP.F16.F32.PACK_AB R31, R46, R15 ;  /* 0x0000000f2e1f723e */ /* 0x000fe200000000ff */
[----:B------:R-:W-:Y:S01]  /*99a0*/  FFMA.FTZ R150, R41, R148, R150 ;  /* 0x0000009429967223 */ /* 0x000fe20000010096 */
[-C--:B------:R-:W-:Y:S01]  /*99b0*/  FFMA.FTZ R49, R28, R39.reuse, -R49 ;  /* 0x000000271c317223 */ /* 0x080fe20000010831 */
[----:B------:R-:W-:Y:S01]  /*99c0*/  FFMA.FTZ R43, R30, R39, R43 ;  /* 0x000000271e2b7223 */ /* 0x000fe2000001002b */
[----:B------:R-:W-:Y:S01]  /*99d0*/  F2FP.F16.F32.PACK_AB R46, R38, R11 ;  /* 0x0000000b262e723e */ /* 0x000fe200000000ff */
[----:B------:R-:W-:Y:S01]  /*99e0*/  IMAD.MOV.U32 R13, RZ, RZ, R47 ;  /* 0x000000ffff0d7224 */ /* 0x000fe200078e002f */
[----:B------:R-:W-:Y:S01]  /*99f0*/  F2FP.F16.F32.PACK_AB R28, R29, R12 ;  /* 0x0000000c1d1c723e */ /* 0x000fe200000000ff */
[----:B------:R-:W-:Y:S01]  /*9a00*/  IMAD.MOV.U32 R29, RZ, RZ, R42 ;  /* 0x000000ffff1d7224 */ /* 0x000fe200078e002a */
[----:B------:R-:W-:Y:S01]  /*9a10*/  F2FP.F16.F32.PACK_AB R14, R49, R14 ;  /* 0x0000000e310e723e */ /* 0x000fe200000000ff */
[----:B------:R-:W-:Y:S01]  /*9a20*/  IMAD.MOV.U32 R15, RZ, RZ, R44 ;  /* 0x000000ffff0f7224 */ /* 0x000fe200078e002c */
[----:B------:R-:W-:-:S02]  /*9a30*/  F2FP.F16.F32.PACK_AB R30, R43, R150 ;  /* 0x000000962b1e723e */ /* 0x000fc400000000ff */
[----:B------:R-:W-:-:S07]  /*9a40*/  MOV R12, R46 ;  /* 0x0000002e000c7202 */ /* 0x000fce0000000f00 */
.L_x_1654:
[----:B------:R-:W-:Y:S05]  /*9a50*/  BSYNC B2 ;  /* 0x0000000000027941 */ /* 0x000fea0003800000 */
.L_x_1653:
[----:B0-----:R3:W-:Y:S04]  /*9a60*/  ST.E.128 desc[UR60][R34.64], R12 ;  /* 0x0000000c22007985 */ /* 0x0017e8000c101d3c */
[----:B-1----:R3:W-:Y:S02]  /*9a70*/  @!P3 ST.E.128 desc[UR60][R36.64], R28 ;  /* 0x0000001c2400b985 */ /* 0x0027e4000c101d3c */
.L_x_1652:
[----:B------:R-:W-:Y:S05]  /*9a80*/  BSYNC B1 ;  /* 0x0000000000017941 */ /* 0x000fea0003800000 */
.L_x_1651:
[----:B------:R-:W-:-:S13]  /*9a90*/  ISETP.NE.AND P3, PT, R20, RZ, PT ;  /* 0x000000ff1400720c */ /* 0x000fda0003f65270 */
[----:B------:R-:W-:Y:S05]  /*9aa0*/  @!P3 BRA `(.L_x_1603) ;  /* 0x0000000c00a8b947 */ /* 0x000fea0003800000 */
[----:B0--3--:R-:W3:Y:S01]  /*9ab0*/  LDL R15, [R1+0x34] ;  /* 0x00003400010f7983 */ /* 0x009ee20000100800 */
[----:B------:R-:W-:Y:S01]  /*9ac0*/  LOP3.LUT P4, RZ, R16, 0x1, RZ, 0xc0, !PT ;  /* 0x0000000110ff7812 */ /* 0x000fe2000788c0ff */
[----:B------:R-:W-:Y:S01]  /*9ad0*/  BSSY B1, `(.L_x_1655) ;  /* 0x000006c000017945 */ /* 0x000fe20003800000 */
[----:B------:R-:W-:Y:S02]  /*9ae0*/  SHF.R.U32.HI R14, RZ, 0x3, R226 ;  /* 0x00000003ff0e7819 */ /* 0x000fe400000116e2 */
[----:B------:R-:W-:Y:S02]  /*9af0*/  SEL R131, R118, R131, !P4 ;  /* 0x0000008376837207 */ /* 0x000fe40006000000 */
[C---:B------:R-:W-:Y:S02]  /*9b00*/  LEA R34, P3, R8.reuse, R116, 0x1 ;  /* 0x0000007408227211 */ /* 0x040fe400078608ff */
[----:B----4-:R-:W-:Y:S02]  /*9b10*/  SHF.R.S32.HI R12, RZ, 0x1f, R131 ;  /* 0x0000001fff0c7819 */ /* 0x010fe40000011483 */
[----:B------:R-:W-:-:S02]  /*9b20*/  LEA.HI.X R35, R8, R113, R105, 0x1, P3 ;  /* 0x0000007108237211 */ /* 0x000fc400018f0c69 */
        /* <DEDUP_REMOVED lines=18> */
[----:B------:R-:W-:Y:S01]  /*9c50*/  SHF.R.U32.HI R45, RZ, 0x10, R65 ;  /* 0x00000010ff2d7819 */ /* 0x000fe20000011641 */
[----:B-1----:R-:W-:Y:S01]  /*9c60*/  IMAD.MOV.U32 R40, RZ, RZ, R29 ;  /* 0x000000ffff287224 */ /* 0x002fe200078e001d */
[----:B------:R-:W-:Y:S01]  /*9c70*/  SHF.R.U32.HI R43, RZ, 0x10, R53 ;  /* 0x00000010ff2b7819 */ /* 0x000fe20000011635 */
[----:B------:R-:W-:Y:S01]  /*9c80*/  IMAD.MOV.U32 R41, RZ, RZ, R31 ;  /* 0x000000ffff297224 */ /* 0x000fe200078e001f */
[----:B0-----:R-:W-:Y:S01]  /*9c90*/  MOV R29, R15 ;  /* 0x0000000f001d7202 */ /* 0x001fe20000000f00 */
[----:B------:R-:W-:Y:S01]  /*9ca0*/  HADD2.F32 R45, -RZ, R45.H0_H0 ;  /* 0x2000002dff2d7230 */ /* 0x000fe20000004100 */
[--C-:B------:R-:W-:Y:S01]  /*9cb0*/  SHF.R.U64 R39, R66, 0x10, R67.reuse ;  /* 0x0000001042277819 */ /* 0x100fe20000001243 */
[--C-:B------:R-:W-:Y:S01]  /*9cc0*/  HADD2.F32 R31, -RZ, R40.reuse.H0_H0 ;  /* 0x20000028ff1f7230 */ /* 0x100fe20000004100 */
[----:B------:R-:W-:Y:S01]  /*9cd0*/  SHF.R.U32.HI R66, RZ, 0x10, R67 ;  /* 0x00000010ff427819 */ /* 0x000fe20000011643 */
[----:B------:R-:W-:Y:S01]  /*9ce0*/  HADD2.F32 R42, -RZ, R40.H1_H1 ;  /* 0x30000028ff2a7230 */ /* 0x000fe20000004100 */
[--C-:B------:R-:W-:Y:S01]  /*9cf0*/  SHF.R.U64 R37, R54, 0x10, R55.reuse ;  /* 0x0000001036257819 */ /* 0x100fe20000001237 */
[----:B------:R-:W-:Y:S01]  /*9d00*/  HADD2.F32 R46, -RZ, R143.H1_H1 ;  /* 0x3000008fff2e7230 */ /* 0x000fe20000004100 */
[----:B------:R-:W-:Y:S01]  /*9d10*/  SHF.R.U32.HI R54, RZ, 0x10, R55 ;  /* 0x00000010ff367819 */ /* 0x000fe20000011637 */
[----:B------:R-:W-:-:S02]  /*9d20*/  HADD2.F32 R40, -RZ, R13.H1_H1 ;  /* 0x3000000dff287230 */ /* 0x000fc40000004100 */
[-C--:B------:R-:W-:Y:S01]  /*9d30*/  FMUL.FTZ R47, R42, R45.reuse ;  /* 0x0000002d2a2f7220 */ /* 0x080fe20000410000 */
[----:B------:R-:W-:Y:S02]  /*9d40*/  HADD2.F32 R15, -RZ, R13.H0_H0 ;  /* 0x2000000dff0f7230 */ /* 0x000fe40000004100 */
[-C--:B------:R-:W-:Y:S01]  /*9d50*/  FMUL.FTZ R48, R31, R46.reuse ;  /* 0x0000002e1f307220 */ /* 0x080fe20000410000 */
[----:B------:R-:W-:Y:S02]  /*9d60*/  HADD2.F32 R44, -RZ, R141.H1_H1 ;  /* 0x3000008dff2c7230 */ /* 0x000fe40000004100 */
[----:B------:R-:W-:Y:S01]  /*9d70*/  FMUL.FTZ R45, R40, R45 ;  /* 0x0000002d282d7220 */ /* 0x000fe20000410000 */
[----:B------:R-:W-:Y:S02]  /*9d80*/  HADD2.F32 R43, -RZ, R43.H0_H0 ;  /* 0x2000002bff2b7230 */ /* 0x000fe40000004100 */
[----:B------:R-:W-:Y:S01]  /*9d90*/  FMUL.FTZ R46, R15, R46 ;  /* 0x0000002e0f2e7220 */ /* 0x000fe20000410000 */
[----:B------:R-:W-:-:S02]  /*9da0*/  HADD2.F32 R66, -RZ, R66.H0_H0 ;  /* 0x20000042ff427230 */ /* 0x000fc40000004100 */
[-C--:B------:R-:W-:Y:S01]  /*9db0*/  FFMA.FTZ R13, R15, R44.reuse, -R48 ;  /* 0x0000002c0f0d7223 */ /* 0x080fe20000010830 */
[----:B------:R-:W-:Y:S02]  /*9dc0*/  HADD2.F32 R48, -RZ, R142.H1_H1 ;  /* 0x3000008eff307230 */ /* 0x000fe40000004100 */
[-C--:B------:R-:W-:Y:S01]  /*9dd0*/  FFMA.FTZ R40, R40, R43.reuse, -R47 ;  /* 0x0000002b28287223 */ /* 0x080fe2000001082f */
[----:B------:R-:W-:Y:S01]  /*9de0*/  FFMA.FTZ R42, R42, R43, R45 ;  /* 0x0000002b2a2a7223 */ /* 0x000fe2000001002d */
[----:B------:R-:W-:Y:S01]  /*9df0*/  FFMA.FTZ R15, R31, R44, R46 ;  /* 0x0000002c1f0f7223 */ /* 0x000fe2000001002e */
[--C-:B------:R-:W-:Y:S01]  /*9e00*/  HADD2.F32 R43, -RZ, R41.reuse.H0_H0 ;  /* 0x20000029ff2b7230 */ /* 0x100fe20000004100 */
[----:B------:R-:W-:Y:S01]  /*9e10*/  SHF.R.U64 R38, R64, 0x10, R65 ;  /* 0x0000001040267819 */ /* 0x000fe20000001241 */
[----:B------:R-:W-:Y:S01]  /*9e20*/  HADD2.F32 R41, -RZ, R41.H1_H1 ;  /* 0x30000029ff297230 */ /* 0x000fe20000004100 */
[----:B------:R-:W-:Y:S01]  /*9e30*/  SHF.R.U64 R36, R52, 0x10, R53 ;  /* 0x0000001034247819 */ /* 0x000fe20000001235 */
[----:B------:R-:W-:-:S02]  /*9e40*/  HADD2.F32 R31, -RZ, R29.H0_H0 ;  /* 0x2000001dff1f7230 */ /* 0x000fc40000004100 */
[----:B------:R-:W-:Y:S01]  /*9e50*/  FMUL.FTZ R50, R43, R48 ;  /* 0x000000302b327220 */ /* 0x000fe20000410000 */
[----:B------:R-:W-:Y:S02]  /*9e60*/  HADD2.F32 R44, -RZ, R29.H1_H1 ;  /* 0x3000001dff2c7230 */ /* 0x000fe40000004100 */
[----:B------:R-:W-:Y:S01]  /*9e70*/  FMUL.FTZ R45, R41, R66 ;  /* 0x00000042292d7220 */ /* 0x000fe20000410000 */
[----:B------:R-:W-:Y:S02]  /*9e80*/  HADD2.F32 R46, -RZ, R140.H1_H1 ;  /* 0x3000008cff2e7230 */ /* 0x000fe40000004100 */
[----:B------:R-:W-:Y:S01]  /*9e90*/  FMUL.FTZ R48, R31, R48 ;  /* 0x000000301f307220 */ /* 0x000fe20000410000 */
[----:B------:R-:W-:Y:S02]  /*9ea0*/  HADD2.F32 R54, -RZ, R54.H0_H0 ;  /* 0x20000036ff367230 */ /* 0x000fe40000004100 */
[----:B------:R-:W-:Y:S01]  /*9eb0*/  FMUL.FTZ R66, R44, R66 ;  /* 0x000000422c427220 */ /* 0x000fe20000410000 */
[----:B------:R-:W-:-:S02]  /*9ec0*/  HADD2.F32 R143, -RZ, R143.H0_H0 ;  /* 0x2000008fff8f7230 */ /* 0x000fc40000004100 */
[-C--:B------:R-:W-:Y:S01]  /*9ed0*/  FFMA.FTZ R29, R31, R46.reuse, -R50 ;  /* 0x0000002e1f1d7223 */ /* 0x080fe20000010832 */
[----:B------:R-:W-:Y:S01]  /*9ee0*/  FFMA.FTZ R31, R43, R46, R48 ;  /* 0x0000002e2b1f7223 */ /* 0x000fe20000010030 */
[-C--:B------:R-:W-:Y:S01]  /*9ef0*/  FFMA.FTZ R44, R44, R54.reuse, -R45 ;  /* 0x000000362c2c7223 */ /* 0x080fe2000001082d */
[----:B------:R-:W-:Y:S01]  /*9f00*/  FFMA.FTZ R46, R41, R54, R66 ;  /* 0x00000036292e7223 */ /* 0x000fe20000010042 */
[----:B------:R-:W-:Y:S01]  /*9f10*/  HADD2.F32 R45, -RZ, R38.H0_H0 ;  /* 0x20000026ff2d7230 */ /* 0x000fe20000004100 */
[----:B------:R-:W-:Y:S01]  /*9f20*/  F2FP.F16.F32.PACK_AB R13, R40, R13 ;  /* 0x0000000d280d723e */ /* 0x000fe200000000ff */
[----:B------:R-:W-:Y:S01]  /*9f30*/  HADD2.F32 R41, -RZ, R28.H0_H0 ;  /* 0x2000001cff297230 */ /* 0x000fe20000004100 */
[----:B------:R-:W-:Y:S01]  /*9f40*/  F2FP.F16.F32.PACK_AB R44, R44, R29 ;  /* 0x0000001d2c2c723e */ /* 0x000fe200000000ff */
[----:B------:R-:W-:Y:S01]  /*9f50*/  HADD2.F32 R38, -RZ, R12.H0_H0 ;  /* 0x2000000cff267230 */ /* 0x000fe20000004100 */
[----:B------:R-:W-:Y:S01]  /*9f60*/  F2FP.F16.F32.PACK_AB R29, R42, R15 ;  /* 0x0000000f2a1d723e */ /* 0x000fe200000000ff */
[----:B------:R-:W-:-:S02]  /*9f70*/  HADD2.F32 R28, -RZ, R28.H1_H1 ;  /* 0x3000001cff1c7230 */ /* 0x000fc40000004100 */
[----:B------:R-:W-:Y:S01]  /*9f80*/  FMUL.FTZ R47, R41, R143 ;  /* 0x0000008f292f7220 */ /* 0x000fe20000410000 */
[----:B------:R-:W-:Y:S01]  /*9f90*/  HADD2.F32 R12, -RZ, R12.H1_H1 ;  /* 0x3000000cff0c7230 */ /* 0x000fe20000004100 */
[----:B------:R-:W-:Y:S01]  /*9fa0*/  F2FP.F16.F32.PACK_AB R31, R46, R31 ;  /* 0x0000001f2e1f723e */ /* 0x000fe200000000ff */
[----:B------:R-:W-:Y:S02]  /*9fb0*/  HADD2.F32 R141, -RZ, R141.H0_H0 ;  /* 0x2000008dff8d7230 */ /* 0x000fe40000004100 */
[-C--:B------:R-:W-:Y:S01]  /*9fc0*/  FMUL.FTZ R49, R28, R45.reuse ;  /* 0x0000002d1c317220 */ /* 0x080fe20000410000 */
[----:B------:R-:W-:Y:S02]  /*9fd0*/  HADD2.F32 R43, -RZ, R36.H0_H0 ;  /* 0x20000024ff2b7230 */ /* 0x000fe40000004100 */
[----:B------:R-:W-:Y:S01]  /*9fe0*/  FMUL.FTZ R45, R12, R45 ;  /* 0x0000002d0c2d7220 */ /* 0x000fe20000410000 */
[C---:B------:R-:W-:Y:S01]  /*9ff0*/  FMUL.FTZ R36, R38.reuse, R143 ;  /* 0x0000008f26247220 */ /* 0x040fe20000410000 */
[----:B------:R-:W-:Y:S01]  /*a000*/  FFMA.FTZ R47, R38, R141, -R47 ;  /* 0x0000008d262f7223 */ /* 0x000fe2000001082f */
[----:B------:R-:W-:-:S02]  /*a010*/  HADD2.F32 R39, -RZ, R39.H0_H0 ;  /* 0x20000027ff277230 */ /* 0x000fc40000004100 */
[-C--:B------:R-:W-:Y:S01]  /*a020*/  FFMA.FTZ R45, R28, R43.reuse, R45 ;  /* 0x0000002b1c2d7223 */ /* 0x080fe2000001002d */
[----:B------:R-:W-:Y:S01]  /*a030*/  FFMA.FTZ R38, R12, R43, -R49 ;  /* 0x0000002b0c267223 */ /* 0x000fe20000010831 */
[----:B------:R-:W-:Y:S02]  /*a040*/  HADD2.F32 R28, -RZ, R30.H0_H0 ;  /* 0x2000001eff1c7230 */ /* 0x000fe40000004100 */
[----:B------:R-:W-:Y:S01]  /*a050*/  FFMA.FTZ R36, R41, R141, R36 ;  /* 0x0000008d29247223 */ /* 0x000fe20000010024 */
[----:B------:R-:W-:Y:S02]  /*a060*/  HADD2.F32 R43, -RZ, R142.H0_H0 ;  /* 0x2000008eff2b7230 */ /* 0x000fe40000004100 */
[----:B------:R-:W-:Y:S02]  /*a070*/  HADD2.F32 R12, -RZ, R14.H0_H0 ;  /* 0x2000000eff0c7230 */ /* 0x000fe40000004100 */
[----:B------:R-:W-:Y:S02]  /*a080*/  HADD2.F32 R30, -RZ, R30.H1_H1 ;  /* 0x3000001eff1e7230 */ /* 0x000fe40000004100 */
[----:B------:R-:W-:Y:S01]  /*a090*/  FMUL.FTZ R49, R28, R43 ;  /* 0x0000002b1c317220 */ /* 0x000fe20000410000 */
[----:B------:R-:W-:-:S02]  /*a0a0*/  HADD2.F32 R14, -RZ, R14.H1_H1 ;  /* 0x3000000eff0e7230 */ /* 0x000fc40000004100 */
[----:B------:R-:W-:Y:S01]  /*a0b0*/  FMUL.FTZ R43, R12, R43 ;  /* 0x0000002b0c2b7220 */ /* 0x000fe20000410000 */
[----:B------:R-:W-:Y:S02]  /*a0c0*/  HADD2.F32 R41, -RZ, R140.H0_H0 ;  /* 0x2000008cff297230 */ /* 0x000fe40000004100 */
[-C--:B------:R-:W-:Y:S01]  /*a0d0*/  FMUL.FTZ R51, R30, R39.reuse ;  /* 0x000000271e337220 */ /* 0x080fe20000410000 */
[----:B------:R-:W-:Y:S02]  /*a0e0*/  HADD2.F32 R37, -RZ, R37.H0_H0 ;  /* 0x20000025ff257230 */ /* 0x000fe40000004100 */
[----:B------:R-:W-:Y:S01]  /*a0f0*/  FMUL.FTZ R39, R14, R39 ;  /* 0x000000270e277220 */ /* 0x000fe20000410000 */
[----:B------:R-:W-:Y:S02]  /*a100*/  IMAD.MOV.U32 R15, RZ, RZ, R44 ;  /* 0x000000ffff0f7224 */ /* 0x000fe400078e002c */
        /* <DEDUP_REMOVED lines=8> */
.L_x_1656:
[----:B------:R-:W-:Y:S05]  /*a190*/  BSYNC B1 ;  /* 0x0000000000017941 */ /* 0x000fea0003800000 */
.L_x_1655:
[----:B0-----:R0:W-:Y:S01]  /*a1a0*/  ST.E.128 desc[UR60][R34.64], R12 ;  /* 0x0000000c22007985 */ /* 0x0011e2000c101d3c */
[----:B------:R-:W-:-:S13]  /*a1b0*/  ISETP.GE.AND P3, PT, R11, R127, PT ;  /* 0x0000007f0b00720c */ /* 0x000fda0003f66270 */
[----:B------:R-:W-:Y:S05]  /*a1c0*/  @P3 BRA `(.L_x_1603) ;  /* 0x0000000400e03947 */ /* 0x000fea0003800000 */
[----:B------:R-:W-:-:S05]  /*a1d0*/  IMAD.WIDE R32, R11, 0x2, R32 ;  /* 0x000000020b207825 */ /* 0x000fca00078e0220 */
[----:B-1----:R1:W-:Y:S01]  /*a1e0*/  ST.E.128 desc[UR60][R32.64], R28 ;  /* 0x0000001c20007985 */ /* 0x0023e2000c101d3c */
[----:B------:R-:W-:Y:S05]  /*a1f0*/  BRA `(.L_x_1603) ;  /* 0x0000000400d47947 */ /* 0x000fea0003800000 */
.L_x_1568:
[----:B------:R-:W2:Y:S02]  /*a200*/  LDL R11, [R1+0x3c] ;  /* 0x00003c00010b7983 */ /* 0x000ea40000100800 */
[----:B--2---:R-:W-:-:S13]  /*a210*/  R2UR UR4, R11 ;  /* 0x000000000b0472ca */ /* 0x004fda00000e0000 */
[----:B------:R-:W-:-:S06]  /*a220*/  UISETP.NE.AND UP0, UPT, UR4, 0x3, UPT ;  /* 0x000000030400788c */ /* 0x000fcc000bf05270 */
[----:B------:R-:W-:-:S13]  /*a230*/  PLOP3.LUT P2, PT, PT, PT, UP0, 0x80, 0x0 ;  /* 0x000000000000781c */ /* 0x000fda0003f4f008 */
[----:B------:R-:W-:Y:S05]  /*a240*/  @!P2 BRA `(.L_x_1657) ;  /* 0x000000000004a947 */ /* 0x000fea0003800000 */
[----:B------:R-:W-:Y:S01]  /*a250*/  BPT.TRAP 0x1 ;  /* 0x000000040000795c */ /* 0x000fe20000300000 */
.L_x_1657:
[----:B------:R-:W-:Y:S01]  /*a260*/  IMAD R86, R22, 0x8, R17 ;  /* 0x0000000816567824 */ /* 0x000fe200078e0211 */
[----:B------:R-:W-:Y:S01]  /*a270*/  SHF.L.U32 R87, R220, 0x1f, RZ ;  /* 0x0000001fdc577819 */ /* 0x000fe200000006ff */
[----:B------:R-:W-:Y:S01]  /*a280*/  BSSY B1, `(.L_x_1658) ;  /* 0x0000004000017945 */ /* 0x000fe20003800000 */
[----:B------:R-:W-:Y:S02]  /*a290*/  SHF.R.S32.HI R79, RZ, 0x1f, R76 ;  /* 0x0000001fff4f7819 */ /* 0x000fe4000001144c */
[----:B------:R-:W0:Y:S02]  /*a2a0*/  SYNCS.PHASECHK.TRANS64.TRYWAIT P3, [R86+URZ+0x30890], R87 ;  /* 0x03089057560075a7 */ /* 0x000e24000806017f */
[----:B0-----:R-:W-:Y:S05]  /*a2b0*/  @!P3 BRA `(.L_x_1659) ;  /* 0x0000022800d4b947 */ /* 0x001fea0003800000 */
.L_x_2018:
[----:B------:R-:W-:Y:S05]  /*a2c0*/  BSYNC B1 ;  /* 0x0000000000017941 */ /* 0x000fea0003800000 */
.L_x_1658:
        /* <DEDUP_REMOVED lines=8> */
[----:B------:R-:W-:Y:S02]  /*a350*/  IMAD R14, R84, UR4, RZ ;  /* 0x00000004540e7c24 */ /* 0x000fe4000f8e02ff */
[----:B------:R-:W-:Y:S01]  /*a360*/  IMAD.IADD R13, R13, 0x1, R11 ;  /* 0x000000010d0d7824 */ /* 0x000fe200078e020b */
        /* <DEDUP_REMOVED lines=15> */
.L_x_2022:
        /* <DEDUP_REMOVED lines=16> */
[----:B------:R-:W-:Y:S01]  /*a560*/  @!P5 IMAD.SHL.U32 R11, R203, 0x8, RZ ;  /* 0x00000008cb0bd824 */ /* 0x000fe200078e00ff */
[----:B--2---:R-:W-:Y:S01]  /*a570*/  @!P5 MOV R33, R35 ;  /* 0x000000230021d202 */ /* 0x004fe20000000f00 */
[----:B------:R-:W-:-:S04]  /*a580*/  @!P5 IMAD.MOV.U32 R32, RZ, RZ, R36 ;  /* 0x000000ffff20d224 */ /* 0x000fc800078e0024 */
[----:B------:R-:W-:-:S05]  /*a590*/  @!P5 IMAD.WIDE R32, R11, 0x2, R32 ;  /* 0x000000020b20d825 */ /* 0x000fca00078e0220 */
[----:B---3--:R2:W-:Y:S01]  /*a5a0*/  @!P5 ST.E.128 desc[UR60][R32.64], R12 ;  /* 0x0000000c2000d985 */ /* 0x0085e2000c101d3c */
[----:B------:R-:W-:-:S13]  /*a5b0*/  ISETP.GE.AND P5, PT, R195, UR4, PT ;  /* 0x00000004c3007c0c */ /* 0x000fda000bfa6270 */
[----:B------:R-:W3:Y:S01]  /*a5c0*/  @!P5 LDS.128 R12, [R77+0x21000] ;  /* 0x021000004d0cd984 */ /* 0x000ee20000000c00 */
[----:B------:R-:W-:Y:S02]  /*a5d0*/  @!P5 IMAD.SHL.U32 R11, R204, 0x8, RZ ;  /* 0x00000008cc0bd824 */ /* 0x000fe400078e00ff */
        /* <DEDUP_REMOVED lines=13> */
.L_x_1662:
[----:B------:R-:W-:Y:S05]  /*a6b0*/  BSYNC B1 ;  /* 0x0000000000017941 */ /* 0x000fea0003800000 */
.L_x_1661:
[----:B------:R-:W-:-:S03]  /*a6c0*/  UMOV UR4, 0xffffffff ;  /* 0xffffffff00047882 */ /* 0x000fc60000000000 */
[----:B------:R-:W-:Y:S05]  /*a6d0*/  BRA.DIV UR4, `(.L_x_1663) ;  /* 0x0000022a042c7947 */ /* 0x000fea000b800000 */
[----:B--2---:R2:W0:Y:S04]  /*a6e0*/  SHFL.IDX PT, R35, R37, 0x1, 0x1c1f ;  /* 0x003c1f0025237f89 */ /* 0x00442800000e0000 */
[----:B-1----:R-:W1:Y:S02]  /*a6f0*/  SHFL.IDX PT, R34, R34, 0x1, 0x1c1f ;  /* 0x003c1f0022227f89 */ /* 0x002e6400000e0000 */
.L_x_2026:
[----:B------:R-:W-:-:S13]  /*a700*/  ISETP.GE.AND P3, PT, R38, 0x41, PT ;  /* 0x000000412600780c */ /* 0x000fda0003f66270 */
[----:B------:R-:W-:Y:S05]  /*a710*/  @!P3 BRA `(.L_x_1603) ;  /* 0x00000000008cb947 */ /* 0x000fea0003800000 */
[----:B------:R-:W-:Y:S02]  /*a720*/  ULDC UR4, c[0x0][0x2f4] ;  /* 0x0000bd0000047ab9 */ /* 0x000fe40000000800 */
[----:B------:R-:W-:Y:S02]  /*a730*/  ISETP.GE.AND P5, PT, R18, UR4, PT ;  /* 0x0000000412007c0c */ /* 0x000fe4000bfa6270 */
[----:B------:R-:W-:-:S11]  /*a740*/  ISETP.GE.AND P4, PT, R192, UR4, PT ;  /* 0x00000004c0007c0c */ /* 0x000fd6000bf86270 */
[----:B----4-:R-:W4:Y:S01]  /*a750*/  @!P5 LDS.128 R12, [R77+0x20000] ;  /* 0x020000004d0cd984 */ /* 0x010f220000000c00 */
[----:B-1----:R-:W-:-:S04]  /*a760*/  @!P5 LEA R32, P3, R18, R34, 0x1 ;  /* 0x000000221220d211 */ /* 0x002fc800078608ff */
[----:B0-----:R-:W-:Y:S02]  /*a770*/  @!P5 LEA.HI.X R33, R18, R35, R19, 0x1, P3 ;  /* 0x000000231221d211 */ /* 0x001fe400018f0c13 */
        /* <DEDUP_REMOVED lines=8> */
[----:B------:R-:W-:Y:S02]  /*a800*/  @!P5 IMAD.SHL.U32 R11, R203, 0x8, RZ ;  /* 0x00000008cb0bd824 */ /* 0x000fe400078e00ff */
[----:B0-----:R-:W-:Y:S02]  /*a810*/  @!P5 IMAD.MOV.U32 R32, RZ, RZ, R34 ;  /* 0x000000ffff20d224 */ /* 0x001fe400078e0022 */
[----:B------:R-:W-:Y:S02]  /*a820*/  @!P5 IMAD.MOV.U32 R33, RZ, RZ, R35 ;  /* 0x000000ffff21d224 */ /* 0x000fe400078e0023 */
[----:B------:R-:W-:-:S05]  /*a830*/  @!P5 IMAD.WIDE R32, R11, 0x2, R32 ;  /* 0x000000020b20d825 */ /* 0x000fca00078e0220 */
[----:B-1----:R0:W-:Y:S01]  /*a840*/  @!P5 ST.E.128 desc[UR60][R32.64], R12 ;  /* 0x0000000c2000d985 */ /* 0x0021e2000c101d3c */
[----:B------:R-:W-:-:S13]  /*a850*/  ISETP.GE.AND P5, PT, R195, UR4, PT ;  /* 0x00000004c3007c0c */ /* 0x000fda000bfa6270 */
[----:B------:R-:W1:Y:S01]  /*a860*/  @!P5 LDS.128 R12, [R77+0x23000] ;  /* 0x023000004d0cd984 */ /* 0x000e620000000c00 */
[----:B------:R-:W-:Y:S01]  /*a870*/  @!P5 IMAD.SHL.U32 R11, R204, 0x8, RZ ;  /* 0x00000008cc0bd824 */ /* 0x000fe200078e00ff */
[----:B0-----:R-:W-:Y:S01]  /*a880*/  @!P5 MOV R33, R35 ;  /* 0x000000230021d202 */ /* 0x001fe20000000f00 */
[----:B------:R-:W-:-:S04]  /*a890*/  @!P5 IMAD.MOV.U32 R32, RZ, RZ, R34 ;  /* 0x000000ffff20d224 */ /* 0x000fc800078e0022 */
        /* <DEDUP_REMOVED lines=11> */
.L_x_1603:
[----:B------:R-:W-:Y:S05]  /*a950*/  BSYNC B0 ;  /* 0x0000000000007941 */ /* 0x000fea0003800000 */
.L_x_1567:
[----:B---3--:R-:W3:Y:S01]  /*a960*/  S2R R11, SR_TID.X ;  /* 0x00000000000b7919 */ /* 0x008ee20000002100 */
[----:B------:R-:W-:Y:S01]  /*a970*/  @!PT LDS RZ, [RZ] ;  /* 0x00000000fffff984 */ /* 0x000fe20000000800 */
[----:B------:R-:W-:Y:S01]  /*a980*/  @!PT LDS RZ, [RZ] ;  /* 0x00000000fffff984 */ /* 0x000fe20000000800 */
[----:B------:R-:W-:Y:S01]  /*a990*/  @!PT LDS RZ, [RZ] ;  /* 0x00000000fffff984 */ /* 0x000fe20000000800 */
[----:B------:R-:W-:Y:S01]  /*a9a0*/  @!PT LDS RZ, [RZ] ;  /* 0x00000000fffff984 */ /* 0x000fe20000000800 */
[----:B------:R5:W-:Y:S06]  /*a9b0*/  MEMBAR.ALL.CTA ;  /* 0x0000000000007992 */ /* 0x000bec0000008000 */
[----:B-----5:R-:W5:Y:S01]  /*a9c0*/  FENCE.VIEW.ASYNC.S ;  /* 0x00000000000073c6 */ /* 0x020f620000000000 */
[----:B------:R-:W-:Y:S05]  /*a9d0*/  WARPSYNC.ALL ;  /* 0x0000000000007948 */ /* 0x000fea0003800000 */
[----:B------:R-:W-:Y:S01]  /*a9e0*/  BSSY B0, `(.L_x_1664) ;  /* 0x0000009000007945 */ /* 0x000fe20003800000 */
[----:B---3--:R-:W-:Y:S01]  /*a9f0*/  LOP3.LUT R11, R11, 0x7f, RZ, 0xc0, !PT ;  /* 0x0000007f0b0b7812 */ /* 0x008fe200078ec0ff */
[----:B-----5:R3:W-:Y:S03]  /*aa00*/  BAR.SYNC.DEFER_BLOCKING R137, 0x80 ;  /* 0x000200890000751d */ /* 0x0207e60000010000 */
[----:B------:R-:W-:-:S13]  /*aa10*/  ISETP.NE.AND P3, PT, R11, RZ, PT ;  /* 0x000000ff0b00720c */ /* 0x000fda0003f65270 */
[----:B------:R-:W-:-:S05]  /*aa20*/  @!P3 VIADD R11, R86, 0x308a0 ;  /* 0x000308a0560bb836 */ /* 0x000fca0000000000 */
[----:B------:R-:W-:-:S04]  /*aa30*/  @!P3 PRMT R11, RZ, 0x654, R11 ;  /* 0x00000654ff0bb816 */ /* 0x000fc8000000000b */
[----:B------:R3:W-:Y:S01]  /*aa40*/  @!P3 SYNCS.ARRIVE.TRANS64.RED.A1T0 RZ, [R11+URZ], RZ ;  /* 0x000000ff0bffb9a7 */ /* 0x0007e2000810043f */
[----:B------:R-:W-:Y:S05]  /*aa50*/  @!P2 BRA `(.L_x_1665) ;  /* 0x000000000004a947 */ /* 0x000fea0003800000 */
[----:B------:R-:W-:Y:S01]  /*aa60*/  BPT.TRAP 0x1 ;  /* 0x000000040000795c */ /* 0x000fe20000300000 */
.L_x_1665:
[----:B------:R-:W-:Y:S05]  /*aa70*/  BSYNC B0 ;  /* 0x0000000000007941 */ /* 0x000fea0003800000 */
.L_x_1664:
[----:B------:R-:W5:Y:S01]  /*aa80*/  SYNCS.PHASECHK.TRANS64.TRYWAIT P2, [R86+URZ+0x308b0], R87 ;  /* 0x0308b057560075a7 */ /* 0x000f62000804017f */
[----:B------:R-:W-:Y:S04]  /*aa90*/  BSSY B0, `(.L_x_1666) ;  /* 0x0000002000007945 */ /* 0x000fe80003800000 */
[----:B-----5:R-:W-:Y:S05]  /*aaa0*/  @!P2 BRA `(.L_x_1667) ;  /* 0x000002240084a947 */ /* 0x020fea0003800000 */
.L_x_2027:
[----:B------:R-:W-:Y:S05]  /*aab0*/  BSYNC B0 ;  /* 0x0000000000007941 */ /* 0x000fea0003800000 */
.L_x_1666:
[----:B------:R-:W-:Y:S01]  /*aac0*/  ULDC.64 UR4, c[0x0][0x328] ;  /* 0x0000ca0000047ab9 */ /* 0x000fe20000000a00 */
[----:B------:R-:W-:Y:S01]  /*aad0*/  ULDC.64 UR6, c[0x0][0x318] ;  /* 0x0000c60000067ab9 */ /* 0x000fe20000000a00 */
[----:B------:R-:W-:Y:S01]  /*aae0*/  IMAD R79, R79, UR4, RZ ;  /* 0x000000044f4f7c24 */ /* 0x000fe2000f8e02ff */
[----:B------:R-:W-:Y:S01]  /*aaf0*/  BSSY B0, `(.L_x_1668) ;  /* 0x0000034000007945 */ /* 0x000fe20003800000 */
[----:B0---4-:R-:W-:-:S04]  /*ab00*/  IMAD.WIDE.U32 R12, R76, UR4, RZ ;  /* 0x000000044c0c7c25 */ /* 0x011fc8000f8e00ff */
[----:B------:R-:W-:Y:S01]  /*ab10*/  IMAD R79, R76, UR5, R79 ;  /* 0x000000054c4f7c24 */ /* 0x000fe2000f8e024f */
[----:B------:R-:W-:Y:S01]  /*ab20*/  ULDC.64 UR4, c[0x0][0x338] ;  /* 0x0000ce0000047ab9 */ /* 0x000fe20000000a00 */
[----:B------:R-:W-:Y:S02]  /*ab30*/  IMAD.IADD R85, R85, 0x1, -R219 ;  /* 0x0000000155557824 */ /* 0x000fe400078e0adb */
[----:B------:R-:W-:Y:S02]  /*ab40*/  IMAD R84, R84, UR4, RZ ;  /* 0x0000000454547c24 */ /* 0x000fe4000f8e02ff */
[----:B------:R-:W-:Y:S02]  /*ab50*/  IMAD.IADD R13, R13, 0x1, R79 ;  /* 0x000000010d0d7824 */ /* 0x000fe400078e024f */
[C---:B---3--:R-:W-:Y:S02]  /*ab60*/  IMAD R11, R27.reuse, UR5, R84 ;  /* 0x000000051b0b7c24 */ /* 0x048fe4000f8e0254 */
[----:B------:R-:W-:Y:S01]  /*ab70*/  IMAD.WIDE.U32 R12, R27, UR4, R12 ;  /* 0x000000041b0c7c25 */ /* 0x000fe2000f8e000c */
[----:B------:R-:W-:-:S03]  /*ab80*/  ULDC.64 UR4, c[0x0][0x330] ;  /* 0x0000cc0000047ab9 */ /* 0x000fc60000000a00 */
[----:B------:R-:W-:Y:S02]  /*ab90*/  IMAD.IADD R13, R13, 0x1, R11 ;  /* 0x000000010d0d7824 */ /* 0x000fe400078e020b */
[----:B------:R-:W-:-:S04]  /*aba0*/  IMAD.WIDE.U32 R12, R202, UR4, R12 ;  /* 0x00000004ca0c7c25 */ /* 0x000fc8000f8e000c */
[----:B------:R-:W-:Y:S01]  /*abb0*/  IMAD R11, R202, UR5, R13 ;  /* 0x00000005ca0b7c24 */ /* 0x000fe2000f8e020d */
[----:B------:R-:W-:-:S04]  /*abc0*/  LEA R27, P2, R12, UR6, 0x1 ;  /* 0x000000060c1b7c11 */ /* 0x000fc8000f8408ff */
[----:B------:R-:W-:Y:S01]  /*abd0*/  LEA.HI.X R11, R12, UR7, R11, 0x1, P2 ;  /* 0x000000070c0b7c11 */ /* 0x000fe200090f0c0b */
[----:B-1----:R0:W1:Y:S01]  /*abe0*/  SHFL.IDX PT, R32, R27, RZ, 0x1c1f ;  /* 0x001c1fff1b207589 */ /* 0x00206200000e0000 */
[----:B------:R-:W-:-:S03]  /*abf0*/  ISETP.GE.AND P2, PT, R85, 0x1, PT ;  /* 0x000000015500780c */ /* 0x000fc60003f46270 */
[----:B------:R0:W3:Y:S10]  /*ac00*/  SHFL.IDX PT, R33, R11, RZ, 0x1c1f ;  /* 0x001c1fff0b217589 */ /* 0x0000f400000e0000 */
[----:B0-----:R-:W-:Y:S05]  /*ac10*/  @!P2 BRA `(.L_x_1669) ;  /* 0x000000000084a947 */ /* 0x001fea0003800000 */
[----:B------:R-:W-:Y:S02]  /*ac20*/  ULDC UR4, c[0x0][0x2f4] ;  /* 0x0000bd0000047ab9 */ /* 0x000fe40000000800 */
[----:B------:R-:W-:Y:S02]  /*ac30*/  ISETP.GE.AND P5, PT, R18, UR4, PT ;  /* 0x0000000412007c0c */ /* 0x000fe4000bfa6270 */
[----:B------:R-:W-:-:S11]  /*ac40*/  ISETP.GE.AND P4, PT, R192, UR4, PT ;  /* 0x00000004c0007c0c */ /* 0x000fd6000bf86270 */
[----:B------:R-:W0:Y:S01]  /*ac50*/  @!P5 LDS.128 R12, [R77] ;  /* 0x000000004d0cd984 */ /* 0x000e220000000c00 */
[----:B-1----:R-:W-:-:S04]  /*ac60*/  @!P5 LEA R34, P2, R18, R32, 0x1 ;  /* 0x000000201222d211 */ /* 0x002fc800078408ff */
[----:B---3--:R-:W-:Y:S02]  /*ac70*/  @!P5 LEA.HI.X R35, R18, R33, R19, 0x1, P2 ;  /* 0x000000211223d211 */ /* 0x008fe400010f0c13 */
        /* <DEDUP_REMOVED lines=8> */
[----:B--2---:R-:W-:-:S04]  /*ad00*/  @!P5 IMAD.SHL.U32 R37, R203, 0x8, RZ ;  /* 0x00000008cb25d824 */ /* 0x004fc800078e00ff */
[----:B0-----:R-:W-:-:S05]  /*ad10*/  @!P5 IMAD.WIDE R34, R37, 0x2, R32 ;  /* 0x000000022522d825 */ /* 0x001fca00078e0220 */
[----:B-1----:R0:W-:Y:S01]  /*ad20*/  @!P5 ST.E.128 desc[UR60][R34.64], R12 ;  /* 0x0000000c2200d985 */ /* 0x0021e2000c101d3c */
[----:B------:R-:W-:-:S13]  /*ad30*/  ISETP.GE.AND P5, PT, R195, UR4, PT ;  /* 0x00000004c3007c0c */ /* 0x000fda000bfa6270 */
[----:B------:R-:W1:Y:S01]  /*ad40*/  @!P5 LDS.128 R12, [R77+0x3000] ;  /* 0x003000004d0cd984 */ /* 0x000e620000000c00 */
[----:B------:R-:W-:Y:S02]  /*ad50*/  @!P5 IMAD.SHL.U32 R37, R204, 0x8, RZ ;  /* 0x00000008cc25d824 */ /* 0x000fe400078e00ff */
        /* <DEDUP_REMOVED lines=13> */
.L_x_1669:
[----:B------:R-:W-:Y:S05]  /*ae30*/  BSYNC B0 ;  /* 0x0000000000007941 */ /* 0x000fea0003800000 */
.L_x_1668:
[----:B------:R-:W-:Y:S01]  /*ae40*/  ISETP.GE.AND P2, PT, R85, 0x41, PT ;  /* 0x000000415500780c */ /* 0x000fe20003f46270 */
[----:B0--3--:R0:W3:Y:S01]  /*ae50*/  SHFL.IDX PT, R33, R11, 0x1, 0x1c1f ;  /* 0x003c1f000b217f89 */ /* 0x0090e200000e0000 */
[----:B------:R-:W-:Y:S03]  /*ae60*/  BSSY B0, `(.L_x_1670) ;  /* 0x0000024000007945 */ /* 0x000fe60003800000 */
[----:B-1----:R0:W1:Y:S08]  /*ae70*/  SHFL.IDX PT, R32, R27, 0x1, 0x1c1f ;  /* 0x003c1f001b207f89 */ /* 0x00207000000e0000 */
[----:B0-----:R-:W-:Y:S05]  /*ae80*/  @!P2 BRA `(.L_x_1671) ;  /* 0x000000000084a947 */ /* 0x001fea0003800000 */
[----:B------:R-:W-:Y:S02]  /*ae90*/  ULDC UR4, c[0x0][0x2f4] ;  /* 0x0000bd0000047ab9 */ /* 0x000fe40000000800 */
[----:B------:R-:W-:Y:S02]  /*aea0*/  ISETP.GE.AND P5, PT, R18, UR4, PT ;  /* 0x0000000412007c0c */ /* 0x000fe4000bfa6270 */
[----:B------:R-:W-:-:S11]  /*aeb0*/  ISETP.GE.AND P4, PT, R192, UR4, PT ;  /* 0x00000004c0007c0c */ /* 0x000fd6000bf86270 */
[----:B------:R-:W0:Y:S01]  /*aec0*/  @!P5 LDS.128 R12, [R77+0x2000] ;  /* 0x002000004d0cd984 */ /* 0x000e220000000c00 */
        /* <DEDUP_REMOVED lines=10> */
[----:B------:R-:W-:-:S05]  /*af70*/  @!P5 SHF.L.U32 R11, R203, 0x3, RZ ;  /* 0x00000003cb0bd819 */ /* 0x000fca00000006ff */
        /* <DEDUP_REMOVED lines=18> */
.L_x_1671:
[----:B------:R-:W-:Y:S05]  /*b0a0*/  BSYNC B0 ;  /* 0x0000000000007941 */ /* 0x000fea0003800000 */
.L_x_1670:
[----:B------:R-:W-:Y:S01]  /*b0b0*/  @!PT LDS RZ, [RZ] ;  /* 0x00000000fffff984 */ /* 0x000fe20000000800 */
[----:B------:R-:W-:Y:S01]  /*b0c0*/  @!PT LDS RZ, [RZ] ;  /* 0x00000000fffff984 */ /* 0x000fe20000000800 */
[----:B------:R-:W-:Y:S01]  /*b0d0*/  @!PT LDS RZ, [RZ] ;  /* 0x00000000fffff984 */ /* 0x000fe20000000800 */
[----:B------:R-:W-:Y:S01]  /*b0e0*/  @!PT LDS RZ, [RZ] ;  /* 0x00000000fffff984 */ /* 0x000fe20000000800 */
[----:B------:R4:W-:Y:S06]  /*b0f0*/  MEMBAR.ALL.CTA ;  /* 0x0000000000007992 */ /* 0x0009ec0000008000 */
[----:B----4-:R-:W4:Y:S01]  /*b100*/  FENCE.VIEW.ASYNC.S ;  /* 0x00000000000073c6 */ /* 0x010f220000000000 */
[----:B------:R-:W-:Y:S01]  /*b110*/  @!P3 VIADD R86, R86, 0x308c0 ;  /* 0x000308c05656b836 */ /* 0x000fe20000000000 */
[----:B----4-:R4:W-:Y:S01]  /*b120*/  BAR.SYNC.DEFER_BLOCKING R137, 0x80 ;  /* 0x000200890000751d */ /* 0x0109e20000010000 */
[----:B------:R-:W-:Y:S01]  /*b130*/  LOP3.LUT P4, RZ, R16, 0x2, RZ, 0xc0, !PT ;  /* 0x0000000210ff7812 */ /* 0x000fe2000788c0ff */
[----:B------:R-:W-:-:S02]  /*b140*/  VIADD R22, R22, 0x1 ;  /* 0x0000000116167836 */ /* 0x000fc40000000000 */
[----:B------:R-:W-:Y:S02]  /*b150*/  @!P3 PRMT R86, RZ, 0x654, R86 ;  /* 0x00000654ff56b816 */ /* 0x000fe40000000056 */
[----:B------:R-:W-:Y:S02]  /*b160*/  PLOP3.LUT P2, PT, PT, PT, PT, 0x8, 0x0 ;  /* 0x000000000000781c */ /* 0x000fe40003f4e170 */
[----:B------:R4:W-:Y:S01]  /*b170*/  @!P3 SYNCS.ARRIVE.TRANS64.RED.A1T0 RZ, [R86+URZ], RZ ;  /* 0x000000ff56ffb9a7 */ /* 0x0009e2000810043f */
[----:B------:R-:W-:-:S04]  /*b180*/  ISETP.NE.AND P3, PT, R22, 0x2, PT ;  /* 0x000000021600780c */ /* 0x000fc80003f65270 */
[----:B------:R-:W-:Y:S02]  /*b190*/  SEL R11, RZ, 0x1, P3 ;  /* 0x00000001ff0b7807 */ /* 0x000fe40001800000 */
[----:B------:R-:W-:Y:S02]  /*b1a0*/  SEL R22, R22, RZ, P3 ;  /* 0x000000ff16167207 */ /* 0x000fe40001800000 */
[----:B------:R-:W-:Y:S01]  /*b1b0*/  LOP3.LUT R220, R220, R11, RZ, 0x3c, !PT ;  /* 0x0000000bdcdc7212 */ /* 0x000fe200078e3cff */
[----:B------:R-:W-:Y:S06]  /*b1c0*/  @P4 BRA `(.L_x_1672) ;  /* 0xffffff7800b84947 */ /* 0x000fec000383ffff */
.L_x_1562:
[----:B------:R-:W2:Y:S01]  /*b1d0*/  LDL R11, [R1+0x38] ;  /* 0x00003800010b7983 */ /* 0x000ea20000100800 */
[----:B------:R-:W0:Y:S01]  /*b1e0*/  LDC R0, c[0x0][0x448] ;  /* 0x00011200ff007b82 */ /* 0x000e220000000800 */
[----:B------:R-:W-:Y:S01]  /*b1f0*/  IADD3 R7, R201, 0x1, -R200 ;  /* 0x00000001c9077810 */ /* 0x000fe20007ffe8c8 */
[----:B------:R-:W-:Y:S06]  /*b200*/  BSSY B0, `(.L_x_1673) ;  /* 0x000000d000007945 */ /* 0x000fec0003800000 */
[----:B------:R-:W1:Y:S01]  /*b210*/  LDC.64 R2, c[0x0][0x9e0] ;  /* 0x00027800ff027b82 */ /* 0x000e620000000a00 */
[----:B0-----:R-:W-:-:S02]  /*b220*/  ISETP.NE.AND P1, PT, R0, 0x1, PT ;  /* 0x000000010000780c */ /* 0x001fc40003f25270 */
[----:B-1----:R-:W-:-:S11]  /*b230*/  ISETP.GE.AND P3, PT, R3, 0x1, PT ;  /* 0x000000010300780c */ /* 0x002fd60003f66270 */
[----:B------:R-:W0:Y:S08]  /*b240*/  @P1 LDC R5, c[0x0][0x44c] ;  /* 0x00011300ff051b82 */ /* 0x000e300000000800 */
[----:B------:R-:W1:Y:S01]  /*b250*/  @P1 LDC R4, c[0x0][0x450] ;  /* 0x00011400ff041b82 */ /* 0x000e620000000800 */
[----:B--2---:R-:W-:-:S04]  /*b260*/  VIADD R0, R11, 0x7f ;  /* 0x0000007f0b007836 */ /* 0x004fc80000000000 */
[----:B0-----:R-:W-:-:S05]  /*b270*/  @P1 IMAD.HI.U32 R5, R0, R5, RZ ;  /* 0x0000000500051227 */ /* 0x001fca00078e00ff */
[----:B-1----:R-:W-:-:S05]  /*b280*/  @P1 SHF.R.U32.HI R0, RZ, R4, R5 ;  /* 0x00000004ff001219 */ /* 0x002fca0000011605 */
[----:B------:R-:W-:Y:S01]  /*b290*/  IMAD.IADD R5, R7, 0x1, R0 ;  /* 0x0000000107057824 */ /* 0x000fe200078e0200 */
[----:B------:R-:W-:Y:S06]  /*b2a0*/  @P2 BRA `(.L_x_1674) ;  /* 0x0000000000082947 */ /* 0x000fec0003800000 */
[----:B------:R-:W0:Y:S02]  /*b2b0*/  FENCE.VIEW.ASYNC.G ;  /* 0x00000000000073c6 */ /* 0x000e240000000100 */
[----:B0-----:R-:W-:Y:S06]  /*b2c0*/  BAR.ARV 0xc, 0x180 ;  /* 0x0306000000007b1d */ /* 0x001fec0000002000 */
.L_x_1674:
[----:B------:R-:W-:Y:S05]  /*b2d0*/  BSYNC B0 ;  /* 0x0000000000007941 */ /* 0x000fea0003800000 */
.L_x_1673:
[----:B------:R-:W-:Y:S01]  /*b2e0*/  IMAD.IADD R2, R5, 0x1, R2 ;  /* 0x0000000105027824 */ /* 0x000fe200078e0202 */
[----:B------:R-:W-:Y:S06]  /*b2f0*/  @!P3 BRA `(.L_x_1675) ;  /* 0x000000000048b947 */ /* 0x000fec0003800000 */
[C---:B------:R-:W-:Y:S01]  /*b300*/  ISETP.GT.AND P0, PT, R5.reuse, RZ, PT ;  /* 0x000000ff0500720c */ /* 0x040fe20003f04270 */
[----:B------:R-:W-:Y:S01]  /*b310*/  BSSY B0, `(.L_x_1676) ;  /* 0x000000e000007945 */ /* 0x000fe20003800000 */
[----:B------:R-:W-:-:S11]  /*b320*/  IADD3 R0, R5, -0x1, RZ ;  /* 0xffffffff05007810 */ /* 0x000fd60007ffe0ff */
        /* <DEDUP_REMOVED lines=8> */
.L_x_1677:
[----:B------:R-:W-:-:S13]  /*b3b0*/  ISETP.NE.AND P0, PT, R3, 0x1, PT ;  /* 0x000000010300780c */ /* 0x000fda0003f05270 */
[----:B------:R-:W0:Y:S02]  /*b3c0*/  @P0 LDC.64 R4, c[0x0][0x9e8] ;  /* 0x00027a00ff040b82 */ /* 0x000e240000000a00 */
[----:B0-----:R-:W-:-:S05]  /*b3d0*/  @P0 IMAD.HI.U32 R4, R0, R4, RZ ;  /* 0x0000000400040227 */ /* 0x001fca00078e00ff */
[----:B------:R-:W-:-:S07]  /*b3e0*/  @P0 SHF.R.U32.HI R0, RZ, R5, R4 ;  /* 0x00000005ff000219 */ /* 0x000fce0000011604 */
.L_x_1678:
[----:B------:R-:W-:Y:S05]  /*b3f0*/  BSYNC B0 ;  /* 0x0000000000007941 */ /* 0x000fea0003800000 */
.L_x_1676:
[----:B------:R-:W-:-:S05]  /*b400*/  IMAD R5, R0, R3, R3 ;  /* 0x0000000300057224 */ /* 0x000fca00078e0203 */
[----:B------:R-:W-:-:S07]  /*b410*/  VIMNMX R2, R2, R5, PT ;  /* 0x0000000502027248 */ /* 0x000fce0003fe0100 */
.L_x_1675:
[----:B------:R-:W0:Y:S01]  /*b420*/  @P1 LDC R0, c[0x0][0x44c] ;  /* 0x00011300ff001b82 */ /* 0x000e220000000800 */
[----:B------:R-:W-:Y:S01]  /*b430*/  VIADD R2, R2, 0x5f ;  /* 0x0000005f02027836 */ /* 0x000fe20000000000 */
[----:B------:R-:W-:Y:S01]  /*b440*/  ULDC UR4, c[0x0][0x9dc] ;  /* 0x0002770000047ab9 */ /* 0x000fe20000000800 */
[----:B------:R-:W-:Y:S02]  /*b450*/  IMAD.MOV.U32 R7, RZ, RZ, R11 ;  /* 0x000000ffff077224 */ /* 0x000fe400078e000b */
[----:B------:R-:W-:-:S03]  /*b460*/  IMAD.HI R2, R2, 0x2aaaaaab, RZ ;  /* 0x2aaaaaab02027827 */ /* 0x000fc600078e02ff */
[----:B------:R-:W1:Y:S02]  /*b470*/  @P1 LDC R9, c[0x0][0x450] ;  /* 0x00011400ff091b82 */ /* 0x000e640000000800 */
        /* <DEDUP_REMOVED lines=18> */
.L_x_1681:
[----:B------:R-:W-:-:S13]  /*b5a0*/  ISETP.NE.AND P0, PT, R3, 0x1, PT ;  /* 0x000000010300780c */ /* 0x000fda0003f05270 */
[----:B------:R-:W0:Y:S02]  /*b5b0*/  @P0 LDC.64 R4, c[0x0][0x9e8] ;  /* 0x00027a00ff040b82 */ /* 0x000e240000000a00 */
[----:B0-----:R-:W-:-:S05]  /*b5c0*/  @P0 IMAD.HI.U32 R4, R0, R4, RZ ;  /* 0x0000000400040227 */ /* 0x001fca00078e00ff */
[----:B------:R-:W-:-:S07]  /*b5d0*/  @P0 SHF.R.U32.HI R0, RZ, R5, R4 ;  /* 0x00000005ff000219 */ /* 0x000fce0000011604 */
.L_x_1682:
[----:B------:R-:W-:Y:S05]  /*b5e0*/  BSYNC B0 ;  /* 0x0000000000007941 */ /* 0x000fea0003800000 */
.L_x_1680:
[----:B------:R-:W-:-:S05]  /*b5f0*/  IMAD R3, R0, R3, RZ ;  /* 0x0000000300037224 */ /* 0x000fca00078e02ff */
[----:B------:R-:W-:-:S07]  /*b600*/  VIMNMX R2, R2, R3, !PT ;  /* 0x0000000302027248 */ /* 0x000fce0007fe0100 */
.L_x_1679:
[----:B------:R-:W-:Y:S01]  /*b610*/  IMAD.HI R2, R2, 0x2aaaaaab, RZ ;  /* 0x2aaaaaab02027827 */ /* 0x000fe200078e02ff */
[----:B------:R-:W-:Y:S04]  /*b620*/  BSSY B0, `(.L_x_1683) ;  /* 0x0000027000007945 */ /* 0x000fe80003800000 */
[----:B------:R-:W-:-:S04]  /*b630*/  SHF.R.U32.HI R3, RZ, 0x1f, R2 ;  /* 0x0000001fff037819 */ /* 0x000fc80000011602 */
[----:B------:R-:W-:Y:S01]  /*b640*/  LEA.HI.SX32 R3, R2, R3, 0x1c ;  /* 0x0000000302037211 */ /* 0x000fe200078fe2ff */
[----:B------:R-:W-:-:S03]  /*b650*/  IMAD.MOV.U32 R2, RZ, RZ, RZ ;  /* 0x000000ffff027224 */ /* 0x000fc600078e00ff */
[----:B------:R-:W-:-:S04]  /*b660*/  VIMNMX R9, RZ, R3, !PT ;  /* 0x00000003ff097248 */ /* 0x000fc80007fe0100 */
[----:B------:R-:W-:-:S13]  /*b670*/  ISETP.GT.AND P0, PT, R135, R9, PT ;  /* 0x000000098700720c */ /* 0x000fda0003f04270 */
[----:B------:R-:W-:Y:S05]  /*b680*/  @!P0 BRA `(.L_x_1684) ;  /* 0x0000000000808947 */ /* 0x000fea0003800000 */
[----:B------:R-:W2:Y:S01]  /*b690*/  LDL R0, [R1+0x48] ;  /* 0x0000480001007983 */ /* 0x000ea20000100800 */
[----:B------:R-:W-:Y:S01]  /*b6a0*/  ULDC UR4, c[0x0][0x9f0] ;  /* 0x00027c0000047ab9 */ /* 0x000fe20000000800 */
[----:B--2---:R-:W-:-:S04]  /*b6b0*/  ISETP.NE.AND P0, PT, R0, RZ, PT ;  /* 0x000000ff0000720c */ /* 0x004fc80003f05270 */
[----:B------:R-:W-:-:S04]  /*b6c0*/  SEL R6, R0, UR4, P0 ;  /* 0x0000000400067c07 */ /* 0x000fc80008000000 */
[-C--:B------:R-:W-:Y:S02]  /*b6d0*/  IABS R5, R6.reuse ;  /* 0x0000000600057213 */ /* 0x080fe40000000000 */
[----:B------:R-:W-:Y:S02]  /*b6e0*/  IADD3 R0, R6, -0x1, R135 ;  /* 0xffffffff06007810 */ /* 0x000fe40007ffe087 */
[----:B------:R-:W0:Y:S01]  /*b6f0*/  I2F.RP R4, R5 ;  /* 0x0000000500047306 */ /* 0x000e220000209400 */
[----:B------:R-:W-:Y:S02]  /*b700*/  IABS R10, R6 ;  /* 0x00000006000a7213 */ /* 0x000fe40000000000 */
[----:B------:R-:W-:-:S05]  /*b710*/  IADD3 R0, -R9, R0, RZ ;  /* 0x0000000009007210 */ /* 0x000fca0007ffe1ff */
[----:B0-----:R-:W0:Y:S02]  /*b720*/  MUFU.RCP R4, R4 ;  /* 0x0000000400047308 */ /* 0x001e240000001000 */
[----:B0-----:R-:W-:Y:S02]  /*b730*/  VIADD R2, R4, 0xffffffe ;  /* 0x0ffffffe04027836 */ /* 0x001fe40000000000 */
[----:B------:R-:W-:-:S04]  /*b740*/  IMAD.MOV R4, RZ, RZ, -R10 ;  /* 0x000000ffff047224 */ /* 0x000fc800078e0a0a */
        /* <DEDUP_REMOVED lines=17> */
[----:B------:R-:W-:-:S04]  /*b860*/  IMAD.MOV.U32 R2, RZ, RZ, R3 ;  /* 0x000000ffff027224 */ /* 0x000fc800078e0003 */
[----:B------:R-:W-:Y:S01]  /*b870*/  @!P2 IMAD.MOV R2, RZ, RZ, -R2 ;  /* 0x000000ffff02a224 */ /* 0x000fe200078e0a02 */
[----:B------:R-:W-:-:S07]  /*b880*/  @!P1 LOP3.LUT R2, RZ, R6, RZ, 0x33, !PT ;  /* 0x00000006ff029212 */ /* 0x000fce00078e33ff */
.L_x_1684:
[----:B------:R-:W-:Y:S05]  /*b890*/  BSYNC B0 ;  /* 0x0000000000007941 */ /* 0x000fea0003800000 */
.L_x_1683:
[----:B------:R-:W2:Y:S01]  /*b8a0*/  LDL R0, [R1+0x54] ;  /* 0x0000540001007983 */ /* 0x000ea20000100800 */
        /* <DEDUP_REMOVED lines=18> */
[----:B----4-:R-:W-:Y:S02]  /*b9d0*/  CS2R R86, SRZ ;  /* 0x0000000000567805 */ /* 0x010fe4000001ff00 */
        /* <DEDUP_REMOVED lines=26> */
[----:B---3--:R-:W-:Y:S02]  /*bb80*/  CS2R R32, SRZ ;  /* 0x0000000000207805 */ /* 0x008fe4000001ff00 */
[----:B------:R-:W-:Y:S02]  /*bb90*/  CS2R R120, SRZ ;  /* 0x0000000000787805 */ /* 0x000fe4000001ff00 */
[----:B------:R-:W-:-:S02]  /*bba0*/  CS2R R122, SRZ ;  /* 0x00000000007a7805 */ /* 0x000fc4000001ff00 */
[----:B------:R-:W-:Y:S02]  /*bbb0*/  CS2R R20, SRZ ;  /* 0x0000000000147805 */ /* 0x000fe4000001ff00 */
[----:B------:R-:W-:Y:S01]  /*bbc0*/  CS2R R124, SRZ ;  /* 0x00000000007c7805 */ /* 0x000fe2000001ff00 */
[----:B--2---:R-:W-:-:S05]  /*bbd0*/  IMAD R0, R0, R2, R9 ;  /* 0x0000000200007224 */ /* 0x004fca00078e0209 */
[----:B------:R0:W-:Y:S01]  /*bbe0*/  STL [R1+0x40], R0 ;  /* 0x0000400001007387 */ /* 0x0001e20000100800 */
[----:B------:R-:W-:-:S04]  /*bbf0*/  VIADDMNMX R2, R0, R2, R135, PT ;  /* 0x0000000200027246 */ /* 0x000fc80003800187 */
[----:B------:R-:W-:-:S13]  /*bc00*/  ISETP.GT.AND P1, PT, R2, R0, PT ;  /* 0x000000000200720c */ /* 0x000fda0003f24270 */
[----:B0-----:R-:W-:Y:S05]  /*bc10*/  @!P1 BRA `(.L_x_1685) ;  /* 0x0000014800f09947 */ /* 0x001fea0003800000 */
[----:B------:R-:W2:Y:S02]  /*bc20*/  LDL R0, [R1+0x58] ;  /* 0x0000580001007983 */ /* 0x000ea40000100800 */
[----:B--2---:R-:W-:Y:S02]  /*bc30*/  R2UR UR4, R0 ;  /* 0x00000000000472ca */ /* 0x004fe400000e0000 */
[----:B------:R-:W0:Y:S11]  /*bc40*/  S2R R0, SR_TID.X ;  /* 0x0000000000007919 */ /* 0x000e360000002100 */
[----:B------:R-:W-:-:S06]  /*bc50*/  ULOP3.LUT UP0, URZ, UR4, 0x1bf, URZ, 0xc0, !UPT ;  /* 0x000001bf043f7892 */ /* 0x000fcc000f80c03f */
[----:B------:R-:W-:Y:S02]  /*bc60*/  PLOP3.LUT P0, PT, PT, PT, UP0, 0x80, 0x0 ;  /* 0x000000000000781c */ /* 0x000fe40003f0f008 */
[----:B0-----:R-:W-:-:S04]  /*bc70*/  IADD3 R26, R0, -0x80, RZ ;  /* 0xffffff80001a7810 */ /* 0x001fc80007ffe0ff */
        /* <DEDUP_REMOVED lines=27> */
.L_x_1686:
[----:B------:R-:W-:Y:S02]  /*be30*/  ULDC UR4, c[0x0][0x3f4] ;  /* 0x0000fd0000047ab9 */ /* 0x000fe40000000800 */
[----:B------:R-:W-:-:S13]  /*be40*/  ISETP.LT.AND P0, PT, RZ, UR4, PT ;  /* 0x00000004ff007c0c */ /* 0x000fda000bf01270 */
[----:B------:R-:W-:Y:S05]  /*be50*/  @P0 BRA `(.L_x_1687) ;  /* 0x0000000000400947 */ /* 0x000fea0003800000 */
[----:B------:R-:W2:Y:S02]  /*be60*/  LDL R20, [R1+0x50] ;  /* 0x0000500001147983 */ /* 0x000ea40000100800 */
[----:B--2---:R-:W-:-:S04]  /*be70*/  LEA.HI R0, R20, R20, RZ, 0x1 ;  /* 0x0000001414007211 */ /* 0x004fc800078f08ff */
[----:B------:R-:W-:-:S05]  /*be80*/  LOP3.LUT R0, R0, 0xfffffffe, RZ, 0xc0, !PT ;  /* 0xfffffffe00007812 */ /* 0x000fca00078ec0ff */
[----:B------:R-:W-:-:S05]  /*be90*/  IMAD.IADD R0, R20, 0x1, -R0 ;  /* 0x0000000114007824 */ /* 0x000fca00078e0a00 */
[----:B------:R-:W-:-:S04]  /*bea0*/  SHF.L.U32 R0, R0, 0x1f, RZ ;  /* 0x0000001f00007819 */ /* 0x000fc800000006ff */
[----:B------:R0:W1:Y:S03]  /*beb0*/  SYNCS.PHASECHK.TRANS64.TRYWAIT P0, [R17+URZ+0x30800], R0 ;  /* 0x03080000110075a7 */ /* 0x000066000800017f */
[----:B-1----:R-:W-:Y:S05]  /*bec0*/  @!P0 NANOSLEEP.SYNCS 0x989680 ;  /* 0x009896800000895d */ /* 0x002fea0003900000 */
[----:B------:R-:W1:Y:S01]  /*bed0*/  @!P0 SYNCS.PHASECHK.TRANS64 P0, [R17+URZ+0x30800], R0 ;  /* 0x03080000110085a7 */ /* 0x000e62000800007f */
[----:B------:R-:W-:Y:S04]  /*bee0*/  BSSY B0, `(.L_x_1688) ;  /* 0x0000006000007945 */ /* 0x000fe80003800000 */
[----:B-1----:R-:W-:Y:S05]  /*bef0*/  @P0 BRA `(.L_x_1689) ;  /* 0x0000000000100947 */ /* 0x002fea0003800000 */
.L_x_1690:
[----:B-1----:R1:W2:Y:S02]  /*bf00*/  SYNCS.PHASECHK.TRANS64.TRYWAIT P0, [R17+URZ+0x30800], R0 ;  /* 0x03080000110075a7 */ /* 0x0022a4000800017f */
[----:B--2---:R-:W-:Y:S05]  /*bf10*/  @!P0 NANOSLEEP.SYNCS 0x989680 ;  /* 0x009896800000895d */ /* 0x004fea0003900000 */
[----:B------:R-:W2:Y:S02]  /*bf20*/  @!P0 SYNCS.PHASECHK.TRANS64 P0, [R17+URZ+0x30800], R0 ;  /* 0x03080000110085a7 */ /* 0x000ea4000800007f */
[----:B--2---:R-:W-:Y:S05]  /*bf30*/  @!P0 BRA `(.L_x_1690) ;  /* 0xfffffffc00f08947 */ /* 0x004fea000383ffff */
.L_x_1689:
[----:B------:R-:W-:Y:S05]  /*bf40*/  BSYNC B0 ;  /* 0x0000000000007941 */ /* 0x000fea0003800000 */
.L_x_1688:
[----:B------:R-:W-:Y:S05]  /*bf50*/  BRA `(.L_x_1691) ;  /* 0x0000007000687947 */ /* 0x000fea0003800000 */
.L_x_1687:
[----:B------:R-:W2:Y:S01]  /*bf60*/  LDL R0, [R1+0x58] ;  /* 0x0000580001007983 */ /* 0x000ea20000100800 */
[----:B------:R-:W-:Y:S01]  /*bf70*/  ULDC.64 UR6, c[0x0][0x408] ;  /* 0x0001020000067ab9 */ /* 0x000fe20000000a00 */
[----:B--2---:R-:W-:Y:S02]  /*bf80*/  R2UR UR4, R0 ;  /* 0x00000000000472ca */ /* 0x004fe400000e0000 */
[----:B-----5:R-:W-:-:S05]  /*bf90*/  SHF.R.S32.HI R0, RZ, 0x1f, R134 ;  /* 0x0000001fff007819 */ /* 0x020fca0000011486 */
[----:B------:R-:W-:-:S04]  /*bfa0*/  IMAD R5, R0, UR6, RZ ;  /* 0x0000000600057c24 */ /* 0x000fc8000f8e02ff */
[----:B------:R-:W-:Y:S02]  /*bfb0*/  IMAD R5, R134, UR7, R5 ;  /* 0x0000000786057c24 */ /* 0x000fe4000f8e0205 */
[----:B------:R-:W-:-:S03]  /*bfc0*/  ULOP3.LUT UP0, URZ, UR4, 0x3ff, URZ, 0xc0, !UPT ;  /* 0x000003ff043f7892 */ /* 0x000fc6000f80c03f */
[----:B------:R-:W-:Y:S02]  /*bfd0*/  ULDC.64 UR4, c[0x0][0x3f8] ;  /* 0x0000fe0000047ab9 */ /* 0x000fe40000000a00 */
[----:B------:R-:W-:Y:S01]  /*bfe0*/  IMAD R3, R0, UR4, RZ ;  /* 0x0000000400037c24 */ /* 0x000fe2000f8e02ff */
[----:B------:R-:W-:Y:S01]  /*bff0*/  PLOP3.LUT P0, PT, PT, PT, UP0, 0x80, 0x0 ;  /* 0x000000000000781c */ /* 0x000fe20003f0f008 */
[----:B------:R-:W-:-:S04]  /*c000*/  IMAD.WIDE.U32 R24, R134, UR4, RZ ;  /* 0x0000000486187c25 */ /* 0x000fc8000f8e00ff */
[C---:B------:R-:W-:Y:S02]  /*c010*/  IMAD R3, R134.reuse, UR5, R3 ;  /* 0x0000000586037c24 */ /* 0x040fe4000f8e0203 */
[----:B------:R-:W-:-:S04]  /*c020*/  IMAD.WIDE.U32 R134, R134, UR6, RZ ;  /* 0x0000000686867c25 */ /* 0x000fc8000f8e00ff */
[----:B------:R-:W-:Y:S02]  /*c030*/  IMAD.IADD R27, R3, 0x1, R25 ;  /* 0x00000001031b7824 */ /* 0x000fe400078e0219 */
[----:B------:R-:W-:Y:S01]  /*c040*/  IMAD.IADD R29, R5, 0x1, R135 ;  /* 0x00000001051d7824 */ /* 0x000fe200078e0287 */
[----:B------:R-:W-:Y:S06]  /*c050*/  @!P0 BRA `(.L_x_1692) ;  /* 0x0000000000408947 */ /* 0x000fec0003800000 */
[----:B------:R-:W-:Y:S01]  /*c060*/  MOV R14, 0x0 ;  /* 0x00000000000e7802 */ /* 0x000fe20000000f00 */
[----:B------:R-:W-:Y:S01]  /*c070*/  ULDC.64 UR4, c[0x4][0x88] ;  /* 0x0100220000047ab9 */ /* 0x000fe20000000a00 */
[----:B------:R-:W-:Y:S01]  /*c080*/  ULDC.64 UR6, c[0x4][0x90] ;  /* 0x0100240000067ab9 */ /* 0x000fe20000000a00 */
[----:B------:R-:W-:Y:S02]  /*c090*/  IMAD.U32 R4, RZ, RZ, UR4 ;  /* 0x00000004ff047e24 */ /* 0x000fe4000f8e00ff */
[----:B------:R-:W-:Y:S01]  /*c0a0*/  IMAD.U32 R5, RZ, RZ, UR5 ;  /* 0x00000005ff057e24 */ /* 0x000fe2000f8e00ff */
[----:B------:R-:W0:Y:S01]  /*c0b0*/  LDC.64 R14, c[0x4][R14] ;  /* 0x010000000e0e7b82 */ /* 0x000e220000000a00 */
[----:B------:R-:W-:Y:S01]  /*c0c0*/  ULDC.64 UR4, c[0x4][0x20] ;  /* 0x0100080000047ab9 */ /* 0x000fe20000000a00 */
[----:B------:R-:W-:Y:S01]  /*c0d0*/  IMAD.U32 R6, RZ, RZ, UR6 ;  /* 0x00000006ff067e24 */ /* 0x000fe2000f8e00ff */
[----:B------:R-:W-:Y:S01]  /*c0e0*/  MOV R10, UR4 ;  /* 0x00000004000a7c02 */ /* 0x000fe20008000f00 */
[----:B------:R-:W-:-:S02]  /*c0f0*/  IMAD.U32 R7, RZ, RZ, UR7 ;  /* 0x00000007ff077e24 */ /* 0x000fc4000f8e00ff */
[----:B------:R-:W-:Y:S02]  /*c100*/  IMAD.U32 R11, RZ, RZ, UR5 ;  /* 0x00000005ff0b7e24 */ /* 0x000fe4000f8e00ff */
[----:B------:R-:W-:Y:S02]  /*c110*/  IMAD.MOV.U32 R8, RZ, RZ, 0x70 ;  /* 0x00000070ff087424 */ /* 0x000fe400078e00ff */
[----:B------:R-:W-:Y:S02]  /*c120*/  IMAD.MOV.U32 R12, RZ, RZ, 0x1 ;  /* 0x00000001ff0c7424 */ /* 0x000fe400078e00ff */
[----:B------:R-:W-:-:S07]  /*c130*/  IMAD.MOV.U32 R13, RZ, RZ, RZ ;  /* 0x000000ffff0d7224 */ /* 0x000fce00078e00ff */
[----:B------:R-:W-:-:S07]  /*c140*/  LEPC R20, `(.L_x_1692) ;  /* 0x000000001014794e */ /* 0x000fce0000000000 */
[----:B0-----:R-:W-:Y:S05]  /*c150*/  CALL.ABS.NOINC R14 ;  /* 0x000000000e007343 */ /* 0x001fea0003c00000 */
.L_x_1692:
[----:B------:R-:W2:Y:S01]  /*c160*/  LDL R81, [R1+0x38] ;  /* 0x0000380001517983 */ /* 0x000ea20000100800 */
[----:B------:R-:W-:Y:S01]  /*c170*/  ULDC.U8 UR4, c[0x0][0x410] ;  /* 0x0001040000047ab9 */ /* 0x000fe20000000000 */
[----:B------:R-:W-:Y:S01]  /*c180*/  BSSY B0, `(.L_x_1693) ;  /* 0x00006ef000007945 */ /* 0x000fe20003800000 */
[----:B------:R-:W-:Y:S01]  /*c190*/  ISETP.NE.AND P0, PT, RZ, UR4, PT ;  /* 0x00000004ff007c0c */ /* 0x000fe2000bf05270 */
[----:B--2---:R-:W-:-:S12]  /*c1a0*/  IMAD.IADD R67, R219, 0x1, R81 ;  /* 0x00000001db437824 */ /* 0x004fd800078e0251 */
[----:B------:R-:W-:Y:S05]  /*c1b0*/  @!P0 BRA `(.L_x_1694) ;  /* 0x0000003400c48947 */ /* 0x000fea0003800000 */
[----:B------:R-:W0:Y:S01]  /*c1c0*/  LDC R21, c[0x0][0x448] ;  /* 0x00011200ff157b82 */ /* 0x000e220000000800 */
[----:B------:R-:W-:Y:S01]  /*c1d0*/  LEA.HI R32, R31, R26, RZ, 0x2 ;  /* 0x0000001a1f207211 */ /* 0x000fe200078f10ff */
[----:B------:R-:W-:Y:S01]  /*c1e0*/  ULDC.64 UR4, c[0x0][0x3f8] ;  /* 0x0000fe0000047ab9 */ /* 0x000fe20000000a00 */
[----:B------:R-:W-:Y:S01]  /*c1f0*/  ULDC.64 UR6, c[0x0][0x408] ;  /* 0x0001020000067ab9 */ /* 0x000fe20000000a00 */
[----:B------:R-:W-:Y:S01]  /*c200*/  IMAD.MOV.U32 R4, RZ, RZ, R24 ;  /* 0x000000ffff047224 */ /* 0x000fe200078e0018 */
[----:B------:R-:W-:Y:S01]  /*c210*/  LOP3.LUT R3, R32, 0xfffffffc, RZ, 0xc0, !PT ;  /* 0xfffffffc20037812 */ /* 0x000fe200078ec0ff */
[----:B------:R-:W-:Y:S02]  /*c220*/  IMAD.MOV.U32 R6, RZ, RZ, R134 ;  /* 0x000000ffff067224 */ /* 0x000fe400078e0086 */
[----:B------:R-:W-:Y:S02]  /*c230*/  IMAD.MOV.U32 R7, RZ, RZ, R29 ;  /* 0x000000ffff077224 */ /* 0x000fe400078e001d */
[----:B------:R-:W-:-:S04]  /*c240*/  IMAD.IADD R26, R26, 0x1, -R3 ;  /* 0x000000011a1a7824 */ /* 0x000fc800078e0a03 */
[----:B------:R-:W-:Y:S01]  /*c250*/  IMAD R3, R26, 0x40, R67 ;  /* 0x000000401a037824 */ /* 0x000fe200078e0243 */
[----:B0-----:R-:W-:-:S13]  /*c260*/  ISETP.NE.AND P0, PT, R21, 0x1, PT ;  /* 0x000000011500780c */ /* 0x001fda0003f05270 */
[----:B------:R-:W0:Y:S08]  /*c270*/  @P0 LDC R0, c[0x0][0x44c] ;  /* 0x00011300ff000b82 */ /* 0x000e300000000800 */
[----:B------:R-:W1:Y:S01]  /*c280*/  @P0 LDC R5, c[0x0][0x450] ;  /* 0x00011400ff050b82 */ /* 0x000e620000000800 */
[----:B0-----:R-:W-:-:S05]  /*c290*/  @P0 IMAD.HI.U32 R0, R3, R0, RZ ;  /* 0x0000000003000227 */ /* 0x001fca00078e00ff */
[----:B-1----:R-:W-:Y:S02]  /*c2a0*/  @P0 SHF.R.U32.HI R3, RZ, R5, R0 ;  /* 0x00000005ff030219 */ /* 0x002fe40000011600 */
[----:B------:R-:W-:Y:S02]  /*c2b0*/  MOV R5, R27 ;  /* 0x0000001b00057202 */ /* 0x000fe40000000f00 */
[----:B------:R-:W-:Y:S01]  /*c2c0*/  SHF.R.S32.HI R0, RZ, 0x1f, R3 ;  /* 0x0000001fff007819 */ /* 0x000fe20000011403 */
[----:B------:R-:W-:-:S04]  /*c2d0*/  IMAD.WIDE.U32 R6, R3, UR6, R6 ;  /* 0x0000000603067c25 */ /* 0x000fc8000f8e0006 */
[C---:B------:R-:W-:Y:S02]  /*c2e0*/  IMAD R8, R0.reuse, UR4, RZ ;  /* 0x0000000400087c24 */ /* 0x040fe4000f8e02ff */
[----:B------:R-:W-:Y:S02]  /*c2f0*/  IMAD R0, R0, UR6, RZ ;  /* 0x0000000600007c24 */ /* 0x000fe4000f8e02ff */
[----:B------:R-:W-:-:S04]  /*c300*/  IMAD.WIDE.U32 R4, R3, UR4, R4 ;  /* 0x0000000403047c25 */ /* 0x000fc8000f8e0004 */
[C---:B------:R-:W-:Y:S01]  /*c310*/  IMAD R9, R3.reuse, UR5, R8 ;  /* 0x0000000503097c24 */ /* 0x040fe2000f8e0208 */
[----:B------:R-:W-:Y:S01]  /*c320*/  ULDC.64 UR4, c[0x0][0x3e8] ;  /* 0x0000fa0000047ab9 */ /* 0x000fe20000000a00 */
[----:B------:R-:W-:Y:S01]  /*c330*/  IMAD R3, R3, UR7, R0 ;  /* 0x0000000703037c24 */ /* 0x000fe2000f8e0200 */
[----:B------:R-:W-:Y:S01]  /*c340*/  ULDC.64 UR6, c[0x0][0x400] ;  /* 0x0001000000067ab9 */ /* 0x000fe20000000a00 */
[----:B------:R-:W-:Y:S01]  /*c350*/  IMAD.IADD R5, R5, 0x1, R9 ;  /* 0x0000000105057824 */ /* 0x000fe200078e0209 */
[----:B------:R-:W-:Y:S01]  /*c360*/  LEA R63, P0, R4, UR4, 0x1 ;  /* 0x00000004043f7c11 */ /* 0x000fe2000f8008ff */
[----:B------:R-:W-:Y:S01]  /*c370*/  IMAD.IADD R3, R7, 0x1, R3 ;  /* 0x0000000107037824 */ /* 0x000fe200078e0203 */
[----:B------:R-:W-:Y:S01]  /*c380*/  LEA R65, P1, R6, UR6, 0x1 ;  /* 0x0000000606417c11 */ /* 0x000fe2000f8208ff */
[----:B------:R-:W-:Y:S01]  /*c390*/  UMOV UR4, 0xffffffff ;  /* 0xffffffff00047882 */ /* 0x000fe20000000000 */
[----:B------:R-:W-:Y:S02]  /*c3a0*/  LEA.HI.X R62, R4, UR5, R5, 0x1, P0 ;  /* 0x00000005043e7c11 */ /* 0x000fe400080f0c05 */
[----:B------:R-:W-:Y:S01]  /*c3b0*/  LEA.HI.X R0, R6, UR7, R3, 0x1, P1 ;  /* 0x0000000706007c11 */ /* 0x000fe200088f0c03 */
[----:B------:R-:W-:Y:S08]  /*c3c0*/  BRA.DIV UR4, `(.L_x_1695) ;  /* 0x0000020e04507947 */ /* 0x000ff0000b800000 */
[----:B------:R0:W1:Y:S04]  /*c3d0*/  SHFL.IDX PT, R3, R62, RZ, 0x1c1f ;  /* 0x001c1fff3e037589 */ /* 0x00006800000e0000 */
[----:B------:R0:W2:Y:S04]  /*c3e0*/  SHFL.IDX PT, R6, R63, RZ, 0x1c1f ;  /* 0x001c1fff3f067589 */ /* 0x0000a800000e0000 */
[----:B------:R0:W3:Y:S04]  /*c3f0*/  SHFL.IDX PT, R9, R0, RZ, 0x1c1f ;  /* 0x001c1fff00097589 */ /* 0x0000e800000e0000 */
[----:B------:R0:W4:Y:S02]  /*c400*/  SHFL.IDX PT, R8, R65, RZ, 0x1c1f ;  /* 0x001c1fff41087589 */ /* 0x00012400000e0000 */
.L_x_2033:
[----:B------:R-:W-:Y:S01]  /*c410*/  IMAD R64, R200, R21, RZ ;  /* 0x00000015c8407224 */ /* 0x000fe200078e02ff */
        /* <DEDUP_REMOVED lines=15> */
[----:B------:R-:W-:Y:S01]  /*c510*/  ULDC UR4, c[0x0][0x3f4] ;  /* 0x0000fd0000047ab9 */ /* 0x000fe20000000800 */
[----:B------:R-:W-:Y:S02]  /*c520*/  CS2R R60, SRZ ;  /* 0x00000000003c7805 */ /* 0x000fe4000001ff00 */
[----:B------:R-:W-:Y:S02]  /*c530*/  ISETP.GE.AND P3, PT, R224, UR4, PT ;  /* 0x00000004e0007c0c */ /* 0x000fe4000bf66270 */
[----:B------:R-:W-:Y:S02]  /*c540*/  ISETP.GE.AND P4, PT, R198, UR4, PT ;  /* 0x00000004c6007c0c */ /* 0x000fe4000bf86270 */
[----:B------:R-:W-:Y:S02]  /*c550*/  ISETP.GE.AND P2, PT, R222, UR4, PT ;  /* 0x00000004de007c0c */ /* 0x000fe4000bf46270 */
[----:B------:R-:W-:Y:S02]  /*c560*/  ISETP.GE.AND P1, PT, R223, UR4, PT ;  /* 0x00000004df007c0c */ /* 0x000fe4000bf26270 */
[----:B------:R-:W-:-:S05]  /*c570*/  SHF.R.S32.HI R11, RZ, 0x1f, R224 ;  /* 0x0000001fff0b7819 */ /* 0x000fca00000114e0 */
[C---:B------:R-:W-:Y:S02]  /*c580*/  @!P3 IMAD.SHL.U32 R27, R224.reuse, 0x2, RZ ;  /* 0x00000002e01bb824 */ /* 0x040fe400078e00ff */
[----:B-1----:R-:W-:Y:S01]  /*c590*/  @!P4 IMAD.MOV.U32 R7, RZ, RZ, R3 ;  /* 0x000000ffff07c224 */ /* 0x002fe200078e0003 */
[----:B------:R-:W-:Y:S01]  /*c5a0*/  @!P3 SHF.L.U64.HI R14, R224, 0x1, R11 ;  /* 0x00000001e00eb819 */ /* 0x000fe2000001020b */
[----:B------:R-:W-:Y:S01]  /*c5b0*/  @!P2 IMAD.SHL.U32 R21, R222, 0x2, RZ ;  /* 0x00000002de15a824 */ /* 0x000fe200078e00ff */
[-C--:B--2---:R-:W-:Y:S01]  /*c5c0*/  @!P3 IADD3 R28, P6, R6, R27.reuse, RZ ;  /* 0x0000001b061cb210 */ /* 0x084fe20007fde0ff */
[----:B------:R-:W-:Y:S01]  /*c5d0*/  @!P4 IMAD.WIDE R4, R198, 0x2, R6 ;  /* 0x00000002c604c825 */ /* 0x000fe200078e0206 */
[----:B------:R-:W-:Y:S02]  /*c5e0*/  SHF.R.S32.HI R7, RZ, 0x1f, R222 ;  /* 0x0000001fff077819 */ /* 0x000fe400000114de */
[----:B----4-:R-:W-:Y:S01]  /*c5f0*/  @!P3 IADD3 R26, P5, R8, R27, RZ ;  /* 0x0000001b081ab210 */ /* 0x010fe20007fbe0ff */
[--C-:B------:R-:W-:Y:S01]  /*c600*/  @!P3 IMAD.X R29, R3, 0x1, R14.reuse, P6 ;  /* 0x00000001031db824 */ /* 0x100fe200030e060e */
[----:B------:R-:W-:Y:S01]  /*c610*/  ISETP.GE.AND P0, PT, R221, UR4, PT ;  /* 0x00000004dd007c0c */ /* 0x000fe2000bf06270 */
[----:B------:R1:W5:Y:S01]  /*c620*/  @!P4 LD.E.64 R60, desc[UR60][R4.64] ;  /* 0x0000003c043cc980 */ /* 0x000362000c101b00 */
[----:B------:R-:W-:Y:S01]  /*c630*/  @!P2 SHF.L.U64.HI R12, R222, 0x1, R7 ;  /* 0x00000001de0ca819 */ /* 0x000fe20000010207 */
[----:B---3--:R-:W-:Y:S01]  /*c640*/  @!P3 IMAD.X R27, R9, 0x1, R14, P5 ;  /* 0x00000001091bb824 */ /* 0x008fe200028e060e */
[----:B------:R-:W-:-:S02]  /*c650*/  @!P2 IADD3 R24, P6, R6, R21, RZ ;  /* 0x000000150618a210 */ /* 0x000fc40007fde0ff */
[----:B------:R-:W-:Y:S02]  /*c660*/  CS2R R58, SRZ ;  /* 0x00000000003a7805 */ /* 0x000fe4000001ff00 */
[----:B------:R-:W-:Y:S02]  /*c670*/  SHF.R.S32.HI R10, RZ, 0x1f, R223 ;  /* 0x0000001fff0a7819 */ /* 0x000fe400000114df */
[----:B------:R-:W-:Y:S01]  /*c680*/  @!P1 SHF.L.U32 R13, R223, 0x1, RZ ;  /* 0x00000001df0d9819 */ /* 0x000fe200000006ff */
[----:B------:R-:W-:Y:S01]  /*c690*/  @!P2 IMAD.X R25, R3, 0x1, R12, P6 ;  /* 0x000000010319a824 */ /* 0x000fe200030e060c */
[----:B------:R-:W-:Y:S01]  /*c6a0*/  @!P2 IADD3 R20, P5, R8, R21, RZ ;  /* 0x000000150814a210 */ /* 0x000fe20007fbe0ff */
[----:B-1----:R-:W-:Y:S01]  /*c6b0*/  @!P4 IMAD.MOV.U32 R4, RZ, RZ, R8 ;  /* 0x000000ffff04c224 */ /* 0x002fe200078e0008 */
[----:B------:R-:W-:Y:S01]  /*c6c0*/  @!P1 SHF.L.U64.HI R10, R223, 0x1, R10 ;  /* 0x00000001df0a9819 */ /* 0x000fe2000001020a */
[----:B------:R-:W-:Y:S01]  /*c6d0*/  @!P0 IMAD.SHL.U32 R7, R221, 0x2, RZ ;  /* 0x00000002dd078824 */ /* 0x000fe200078e00ff */
[-C--:B------:R-:W-:Y:S01]  /*c6e0*/  @!P1 IADD3 R14, P6, R6, R13.reuse, RZ ;  /* 0x0000000d060e9210 */ /* 0x080fe20007fde0ff */
[----:B------:R-:W-:Y:S01]  /*c6f0*/  @!P2 IMAD.X R21, R9, 0x1, R12, P5 ;  /* 0x000000010915a824 */ /* 0x000fe200028e060c */
[----:B------:R-:W-:Y:S01]  /*c700*/  ISETP.GE.AND P5, PT, R225, UR4, PT ;  /* 0x00000004e1007c0c */ /* 0x000fe2000bfa6270 */
[----:B------:R-:W-:Y:S01]  /*c710*/  @!P4 IMAD.MOV.U32 R5, RZ, RZ, R9 ;  /* 0x000000ffff05c224 */ /* 0x000fe200078e0009 */
[----:B------:R-:W-:Y:S01]  /*c720*/  SHF.R.S32.HI R36, RZ, 0x1f, R221 ;  /* 0x0000001fff247819 */ /* 0x000fe200000114dd */
[----:B------:R-:W-:Y:S01]  /*c730*/  @!P1 IMAD.X R15, R3, 0x1, R10, P6 ;  /* 0x00000001030f9824 */ /* 0x000fe200030e060a */
[----:B------:R-:W-:Y:S01]  /*c740*/  @!P1 IADD3 R12, P6, R8, R13, RZ ;  /* 0x0000000d080c9210 */ /* 0x000fe20007fde0ff */
[----:B------:R-:W-:Y:S01]  /*c750*/  @!P4 IMAD.WIDE R30, R198, 0x2, R4 ;  /* 0x00000002c61ec825 */ /* 0x000fe200078e0204 */
[----:B------:R-:W-:-:S02]  /*c760*/  @!P0 SHF.L.U64.HI R36, R221, 0x1, R36 ;  /* 0x00000001dd248819 */ /* 0x000fc40000010224 */
[----:B------:R-:W-:Y:S01]  /*c770*/  SHF.R.S32.HI R34, RZ, 0x1f, R225 ;  /* 0x0000001fff227819 */ /* 0x000fe200000114e1 */
[----:B------:R-:W-:Y:S01]  /*c780*/  @!P1 IMAD.X R13, R9, 0x1, R10, P6 ;  /* 0x00000001090d9824 */ /* 0x000fe200030e060a */
[-C--:B------:R-:W-:Y:S01]  /*c790*/  @!P0 IADD3 R10, P6, R6, R7.reuse, RZ ;  /* 0x00000007060a8210 */ /* 0x080fe20007fde0ff */
[----:B------:R1:W5:Y:S03]  /*c7a0*/  @!P4 LD.E.64 R58, desc[UR60][R30.64] ;  /* 0x0000003c1e3ac980 */ /* 0x000366000c101b00 */
[----:B------:R-:W-:Y:S02]  /*c7b0*/  @!P0 IADD3.X R11, R3, R36, RZ, P6, !PT ;  /* 0x00000024030b8210 */ /* 0x000fe400037fe4ff */
[----:B------:R-:W-:Y:S01]  /*c7c0*/  @!P0 IADD3 R4, P6, R8, R7, RZ ;  /* 0x0000000708048210 */ /* 0x000fe20007fde0ff */
[C---:B------:R-:W-:Y:S01]  /*c7d0*/  @!P5 IMAD.SHL.U32 R7, R225.reuse, 0x2, RZ ;  /* 0x00000002e107d824 */ /* 0x040fe200078e00ff */
[----:B------:R-:W-:-:S03]  /*c7e0*/  @!P5 SHF.L.U64.HI R34, R225, 0x1, R34 ;  /* 0x00000001e122d819 */ /* 0x000fc60000010222 */
[----:B------:R-:W-:Y:S01]  /*c7f0*/  @!P0 IMAD.X R5, R9, 0x1, R36, P6 ;  /* 0x0000000109058824 */ /* 0x000fe200030e0624 */
[-C--:B------:R-:W-:Y:S02]  /*c800*/  @!P5 IADD3 R6, P4, R6, R7.reuse, RZ ;  /* 0x000000070606d210 */ /* 0x080fe40007f9e0ff */
[----:B------:R-:W-:Y:S02]  /*c810*/  @!P5 IADD3 R8, P6, R8, R7, RZ ;  /* 0x000000070808d210 */ /* 0x000fe40007fde0ff */
        /* <DEDUP_REMOVED lines=10> */
[--C-:B------:R-:W-:Y:S01]  /*c8c0*/  @!P5 IMAD.X R7, R3, 0x1, R34.reuse, P4 ;  /* 0x000000010307d824 */ /* 0x100fe200020e0622 */
[----:B------:R1:W5:Y:S01]  /*c8d0*/  @!P3 LD.E.64 R56, desc[UR60][R28.64] ;  /* 0x0000003c1c38b980 */ /* 0x000362000c101b00 */
[----:B------:R-:W-:-:S03]  /*c8e0*/  @!P5 IMAD.X R9, R9, 0x1, R34, P6 ;  /* 0x000000010909d824 */ /* 0x000fc600030e0622 */
[----:B------:R1:W5:Y:S04]  /*c8f0*/  @!P3 LD.E.64 R54, desc[UR60][R26.64] ;  /* 0x0000003c1a36b980 */ /* 0x000368000c101b00 */
[----:B------:R1:W5:Y:S04]  /*c900*/  @!P2 LD.E.64 R52, desc[UR60][R24.64] ;  /* 0x0000003c1834a980 */ /* 0x000368000c101b00 */
[----:B------:R1:W5:Y:S04]  /*c910*/  @!P2 LD.E.64 R50, desc[UR60][R20.64] ;  /* 0x0000003c1432a980 */ /* 0x000368000c101b00 */
[----:B------:R1:W5:Y:S04]  /*c920*/  @!P1 LD.E.64 R48, desc[UR60][R14.64] ;  /* 0x0000003c0e309980 */ /* 0x000368000c101b00 */
[----:B------:R1:W5:Y:S04]  /*c930*/  @!P1 LD.E.64 R46, desc[UR60][R12.64] ;  /* 0x0000003c0c2e9980 */ /* 0x000368000c101b00 */
[----:B------:R1:W5:Y:S04]  /*c940*/  @!P0 LD.E.64 R44, desc[UR60][R10.64] ;  /* 0x0000003c0a2c8980 */ /* 0x000368000c101b00 */
[----:B------:R1:W5:Y:S04]  /*c950*/  @!P0 LD.E.64 R42, desc[UR60][R4.64] ;  /* 0x0000003c042a8980 */ /* 0x000368000c101b00 */
[----:B------:R1:W5:Y:S04]  /*c960*/  @!P5 LD.E.64 R36, desc[UR60][R6.64] ;  /* 0x0000003c0624d980 */ /* 0x000368000c101b00 */
[----:B------:R1:W5:Y:S02]  /*c970*/  @!P5 LD.E.64 R38, desc[UR60][R8.64] ;  /* 0x0000003c0826d980 */ /* 0x000364000c101b00 */
.L_x_1697:
[----:B------:R-:W-:Y:S05]  /*c980*/  BSYNC B1 ;  /* 0x0000000000017941 */ /* 0x000fea0003800000 */
.L_x_1696:
[----:B-1---5:R-:W-:Y:S01]  /*c990*/  IMAD.MOV.U32 R4, RZ, RZ, R55 ;  /* 0x000000ffff047224 */ /* 0x022fe200078e0037 */
[----:B------:R-:W-:Y:S01]  /*c9a0*/  UMOV UR4, 0xffffffff ;  /* 0xffffffff00047882 */ /* 0x000fe20000000000 */
[----:B------:R-:W-:Y:S01]  /*c9b0*/  IMAD.MOV.U32 R5, RZ, RZ, R58 ;  /* 0x000000ffff057224 */ /* 0x000fe200078e003a */
[----:B------:R-:W-:Y:S01]  /*c9c0*/  CS2R R30, SRZ ;  /* 0x00000000001e7805 */ /* 0x000fe2000001ff00 */
[----:B--2---:R-:W-:Y:S01]  /*c9d0*/  IMAD.MOV.U32 R6, RZ, RZ, R59 ;  /* 0x000000ffff067224 */ /* 0x004fe200078e003b */
[----:B------:R-:W-:Y:S01]  /*c9e0*/  PRMT R85, R85, 0x5410, R4 ;  /* 0x0000541055557816 */ /* 0x000fe20000000004 */
        /* <DEDUP_REMOVED lines=10> */
[----:B------:R-:W-:Y:S01]  /*ca90*/  PRMT R74, R5, 0x5410, R6 ;  /* 0x00005410054a7816 */ /* 0x000fe20000000006 */
[----:B------:R-:W-:Y:S02]  /*caa0*/  IMAD.MOV.U32 R4, RZ, RZ, R43 ;  /* 0x000000ffff047224 */ /* 0x000fe400078e002b */
[----:B------:R-:W-:Y:S02]  /*cab0*/  IMAD.MOV.U32 R5, RZ, RZ, R38 ;  /* 0x000000ffff057224 */ /* 0x000fe400078e0026 */
[----:B------:R-:W-:Y:S01]  /*cac0*/  IMAD.MOV.U32 R6, RZ, RZ, R39 ;  /* 0x000000ffff067224 */ /* 0x000fe200078e0027 */
[----:B------:R-:W-:Y:S01]  /*cad0*/  PRMT R70, R3, 0x5410, R4 ;  /* 0x0000541003467816 */ /* 0x000fe20000000004 */
[----:B------:R-:W-:Y:S01]  /*cae0*/  IMAD.MOV.U32 R3, RZ, RZ, R60 ;  /* 0x000000ffff037224 */ /* 0x000fe200078e003c */
[----:B------:R-:W-:-:S02]  /*caf0*/  MOV R4, R61 ;  /* 0x0000003d00047202 */ /* 0x000fc40000000f00 */
        /* <DEDUP_REMOVED lines=8> */
[----:B------:R-:W-:Y:S01]  /*cb80*/  PRMT R85, R6, 0x7610, R85 ;  /* 0x0000761006557816 */ /* 0x000fe20000000055 */
[----:B------:R-:W-:Y:S02]  /*cb90*/  IMAD.MOV.U32 R5, RZ, RZ, R48 ;  /* 0x000000ffff057224 */ /* 0x000fe400078e0030 */
[----:B------:R-:W-:Y:S01]  /*cba0*/  IMAD.MOV.U32 R6, RZ, RZ, R49 ;  /* 0x000000ffff067224 */ /* 0x000fe200078e0031 */
[----:B------:R-:W-:Y:S01]  /*cbb0*/  PRMT R79, R3, 0x5410, R4 ;  /* 0x00005410034f7816 */ /* 0x000fe20000000004 */
[----:B------:R-:W-:-:S02]  /*cbc0*/  IMAD.MOV.U32 R3, RZ, RZ, R44 ;  /* 0x000000ffff037224 */ /* 0x000fc400078e002c */
[----:B------:R-:W-:Y:S01]  /*cbd0*/  IMAD.MOV.U32 R4, RZ, RZ, R45 ;  /* 0x000000ffff047224 */ /* 0x000fe200078e002d */
[----:B------:R-:W-:Y:S01]  /*cbe0*/  PRMT R75, R5, 0x5410, R6 ;  /* 0x00005410054b7816 */ /* 0x000fe20000000006 */
[----:B------:R-:W-:Y:S01]  /*cbf0*/  IMAD.MOV.U32 R6, RZ, RZ, R37 ;  /* 0x000000ffff067224 */ /* 0x000fe200078e0025 */
[----:B------:R-:W-:Y:S02]  /*cc00*/  MOV R5, R36 ;  /* 0x0000002400057202 */ /* 0x000fe40000000f00 */
[----:B------:R-:W-:Y:S02]  /*cc10*/  PRMT R71, R3, 0x5410, R4 ;  /* 0x0000541003477816 */ /* 0x000fe40000000004 */
[----:B------:R-:W-:Y:S01]  /*cc20*/  PRMT R69, R5, 0x5410, R6 ;  /* 0x0000541005457816 */ /* 0x000fe20000000006 */
[----:B------:R-:W-:Y:S06]  /*cc30*/  BRA.DIV UR4, `(.L_x_1698) ;  /* 0x0000020604a87947 */ /* 0x000fec000b800000 */
[----:B0-----:R-:W0:Y:S04]  /*cc40*/  SHFL.IDX PT, R62, R62, 0x1, 0x1c1f ;  /* 0x003c1f003e3e7f89 */ /* 0x001e2800000e0000 */
[----:B------:R-:W1:Y:S04]  /*cc50*/  SHFL.IDX PT, R63, R63, 0x1, 0x1c1f ;  /* 0x003c1f003f3f7f89 */ /* 0x000e6800000e0000 */
[----:B------:R-:W2:Y:S04]  /*cc60*/  SHFL.IDX PT, R0, R0, 0x1, 0x1c1f ;  /* 0x003c1f0000007f89 */ /* 0x000ea800000e0000 */
[----:B------:R-:W0:Y:S02]  /*cc70*/  SHFL.IDX PT, R65, R65, 0x1, 0x1c1f ;  /* 0x003c1f0041417f89 */ /* 0x000e2400000e0000 */
.L_x_2039:
[----:B------:R-:W5:Y:S01]  /*cc80*/  LDL R4, [R1+0x30] ;  /* 0x0000300001047983 */ /* 0x000f620000100800 */
[----:B------:R-:W-:Y:S01]  /*cc90*/  VIADD R67, R67, 0x40 ;  /* 0x0000004043437836 */ /* 0x000fe20000000000 */
[----:B------:R-:W-:Y:S01]  /*cca0*/  SHF.R.S32.HI R32, RZ, 0x1f, R32 ;  /* 0x0000001fff207819 */ /* 0x000fe20000011420 */
[----:B------:R-:W-:Y:S01]  /*ccb0*/  BSSY B1, `(.L_x_1699) ;  /* 0x000005f000017945 */ /* 0x000fe20003800000 */
[----:B------:R-:W-:Y:S02]  /*ccc0*/  LOP3.LUT R3, R229, 0x18, R18, 0xf8, !PT ;  /* 0x00000018e5037812 */ /* 0x000fe400078ef812 */
[----:B------:R-:W-:Y:S02]  /*ccd0*/  CS2R R26, SRZ ;  /* 0x00000000001a7805 */ /* 0x000fe4000001ff00 */
[----:B------:R-:W-:Y:S02]  /*cce0*/  LEA.HI R32, R32, R219, RZ, 0x3 ;  /* 0x000000db20207211 */ /* 0x000fe400078f18ff */
[----:B------:R-:W-:-:S02]  /*ccf0*/  CS2R R20, SRZ ;  /* 0x0000000000147805 */ /* 0x000fc4000001ff00 */
[----:B------:R-:W-:Y:S02]  /*cd00*/  ISETP.GE.AND P1, PT, R67, R64, PT ;  /* 0x000000404300720c */ /* 0x000fe40003f26270 */
[----:B------:R-:W-:Y:S02]  /*cd10*/  CS2R R12, SRZ ;  /* 0x00000000000c7805 */ /* 0x000fe4000001ff00 */
[----:B------:R-:W-:Y:S02]  /*cd20*/  SHF.R.U32.HI R5, RZ, 0x3, R229 ;  /* 0x00000003ff057819 */ /* 0x000fe400000116e5 */
[----:B---34-:R-:W-:Y:S02]  /*cd30*/  CS2R R8, SRZ ;  /* 0x0000000000087805 */ /* 0x018fe4000001ff00 */
[----:B------:R-:W-:Y:S02]  /*cd40*/  LOP3.LUT R32, R32, 0xfffffff8, RZ, 0xc0, !PT ;  /* 0xfffffff820207812 */ /* 0x000fe400078ec0ff */
[----:B------:R-:W-:-:S02]  /*cd50*/  CS2R R40, SRZ ;  /* 0x0000000000287805 */ /* 0x000fc4000001ff00 */
[----:B------:R-:W-:Y:S02]  /*cd60*/  LOP3.LUT R3, R3, R5, RZ, 0x3c, !PT ;  /* 0x0000000503037212 */ /* 0x000fe400078e3cff */
[----:B------:R-:W-:Y:S02]  /*cd70*/  CS2R R34, SRZ ;  /* 0x0000000000227805 */ /* 0x000fe4000001ff00 */
[----:B------:R-:W-:Y:S01]  /*cd80*/  CS2R R28, SRZ ;  /* 0x00000000001c7805 */ /* 0x000fe2000001ff00 */
[----:B------:R-:W-:Y:S01]  /*cd90*/  IMAD.IADD R32, R219, 0x1, -R32 ;  /* 0x00000001db207824 */ /* 0x000fe200078e0a20 */
[----:B------:R-:W-:Y:S02]  /*cda0*/  CS2R R24, SRZ ;  /* 0x0000000000187805 */ /* 0x000fe4000001ff00 */
[----:B------:R-:W-:Y:S02]  /*cdb0*/  CS2R R14, SRZ ;  /* 0x00000000000e7805 */ /* 0x000fe4000001ff00 */
[----:B------:R-:W-:-:S02]  /*cdc0*/  CS2R R10, SRZ ;  /* 0x00000000000a7805 */ /* 0x000fc4000001ff00 */
[----:B------:R-:W-:Y:S02]  /*cdd0*/  LOP3.LUT P0, RZ, R32, 0x4, RZ, 0xc0, !PT ;  /* 0x0000000420ff7812 */ /* 0x000fe4000780c0ff */
[----:B------:R-:W-:Y:S01]  /*cde0*/  CS2R R32, SRZ ;  /* 0x0000000000207805 */ /* 0x000fe2000001ff00 */
[----:B-----5:R-:W-:-:S04]  /*cdf0*/  IMAD.IADD R4, R4, 0x1, R3 ;  /* 0x0000000104047824 */ /* 0x020fc800078e0203 */
[----:B------:R-:W-:Y:S01]  /*ce00*/  IMAD R3, R4, 0x2, R17 ;  /* 0x0000000204037824 */ /* 0x000fe200078e0211 */
[----:B------:R-:W-:Y:S06]  /*ce10*/  @P1 BRA `(.L_x_1700) ;  /* 0x0000000400201947 */ /* 0x000fec0003800000 */
[----:B------:R-:W-:Y:S01]  /*ce20*/  ULDC UR4, c[0x0][0x3f4] ;  /* 0x0000fd0000047ab9 */ /* 0x000fe20000000800 */
[----:B------:R-:W-:Y:S02]  /*ce30*/  SHF.R.S32.HI R5, RZ, 0x1f, R224 ;  /* 0x0000001fff057819 */ /* 0x000fe400000114e0 */
[----:B------:R-:W-:Y:S02]  /*ce40*/  CS2R R40, SRZ ;  /* 0x0000000000287805 */ /* 0x000fe4000001ff00 */
[----:B------:R-:W-:Y:S02]  /*ce50*/  ISETP.GE.AND P4, PT, R224, UR4, PT ;  /* 0x00000004e0007c0c */ /* 0x000fe4000bf86270 */
[----:B------:R-:W-:Y:S02]  /*ce60*/  CS2R R30, SRZ ;  /* 0x00000000001e7805 */ /* 0x000fe4000001ff00 */
[----:B------:R-:W-:Y:S02]  /*ce70*/  ISETP.GE.AND P3, PT, R222, UR4, PT ;  /* 0x00000004de007c0c */ /* 0x000fe4000bf66270 */
[----:B------:R-:W-:-:S02]  /*ce80*/  ISETP.GE.AND P2, PT, R223, UR4, PT ;  /* 0x00000004df007c0c */ /* 0x000fc4000bf46270 */
[----:B------:R-:W-:Y:S02]  /*ce90*/  ISETP.GE.AND P1, PT, R221, UR4, PT ;  /* 0x00000004dd007c0c */ /* 0x000fe4000bf26270 */
[----:B------:R-:W-:Y:S02]  /*cea0*/  SHF.R.S32.HI R7, RZ, 0x1f, R222 ;  /* 0x0000001fff077819 */ /* 0x000fe400000114de */
[----:B------:R-:W-:Y:S02]  /*ceb0*/  SHF.R.S32.HI R4, RZ, 0x1f, R223 ;  /* 0x0000001fff047819 */ /* 0x000fe400000114df */
[----:B------:R-:W-:Y:S01]  /*cec0*/  SHF.R.S32.HI R6, RZ, 0x1f, R221 ;  /* 0x0000001fff067819 */ /* 0x000fe200000114dd */
[C---:B------:R-:W-:Y:S01]  /*ced0*/  @!P4 IMAD.SHL.U32 R24, R224.reuse, 0x2, RZ ;  /* 0x00000002e018c824 */ /* 0x040fe200078e00ff */
[----:B------:R-:W-:Y:S01]  /*cee0*/  @!P4 SHF.L.U64.HI R5, R224, 0x1, R5 ;  /* 0x00000001e005c819 */ /* 0x000fe20000010205 */
[C---:B------:R-:W-:Y:S01]  /*cef0*/  @!P3 IMAD.SHL.U32 R14, R222.reuse, 0x2, RZ ;  /* 0x00000002de0eb824 */ /* 0x040fe200078e00ff */
[----:B------:R-:W-:-:S02]  /*cf00*/  @!P3 SHF.L.U64.HI R7, R222, 0x1, R7 ;  /* 0x00000001de07b819 */ /* 0x000fc40000010207 */
[-C--:B-1----:R-:W-:Y:S02]  /*cf10*/  @!P4 IADD3 R26, P5, R63, R24.reuse, RZ ;  /* 0x000000183f1ac210 */ /* 0x082fe40007fbe0ff */
[----:B0-----:R-:W-:Y:S02]  /*cf20*/  @!P4 IADD3 R24, P6, R65, R24, RZ ;  /* 0x000000184118c210 */ /* 0x001fe40007fde0ff */
[----:B------:R-:W-:Y:S01]  /*cf30*/  @!P2 SHF.L.U32 R10, R223, 0x1, RZ ;  /* 0x00000001df0aa819 */ /* 0x000fe200000006ff */
[--C-:B------:R-:W-:Y:S01]  /*cf40*/  @!P4 IMAD.X R27, R62, 0x1, R5.reuse, P5 ;  /* 0x000000013e1bc824 */ /* 0x100fe200028e0605 */
[-C--:B------:R-:W-:Y:S01]  /*cf50*/  @!P3 IADD3 R20, P5, R63, R14.reuse, RZ ;  /* 0x0000000e3f14b210 */ /* 0x080fe20007fbe0ff */
[----:B--2---:R-:W-:Y:S01]  /*cf60*/  @!P4 IMAD.X R25, R0, 0x1, R5, P6 ;  /* 0x000000010019c824 */ /* 0x004fe200030e0605 */
[----:B------:R-:W-:Y:S02]  /*cf70*/  @!P3 IADD3 R14, P6, R65, R14, RZ ;  /* 0x0000000e410eb210 */ /* 0x000fe40007fde0ff */
[----:B------:R-:W-:Y:S01]  /*cf80*/  @!P2 SHF.L.U64.HI R9, R223, 0x1, R4 ;  /* 0x00000001df09a819 */ /* 0x000fe20000010204 */
[--C-:B------:R-:W-:Y:S01]  /*cf90*/  @!P3 IMAD.X R21, R62, 0x1, R7.reuse, P5 ;  /* 0x000000013e15b824 */ /* 0x100fe200028e0607 */
[-C--:B------:R-:W-:Y:S01]  /*cfa0*/  @!P2 IADD3 R12, P5, R63, R10.reuse, RZ ;  /* 0x0000000a3f0ca210 */ /* 0x080fe20007fbe0ff */
[C---:B------:R-:W-:Y:S01]  /*cfb0*/  @!P1 IMAD.SHL.U32 R4, R221.reuse, 0x2, RZ ;  /* 0x00000002dd049824 */ /* 0x040fe200078e00ff */
[----:B------:R-:W-:Y:S01]  /*cfc0*/  @!P1 SHF.L.U64.HI R29, R221, 0x1, R6 ;  /* 0x00000001dd1d9819 */ /* 0x000fe20000010206 */
[----:B------:R-:W-:Y:S01]  /*cfd0*/  @!P3 IMAD.X R15, R0, 0x1, R7, P6 ;  /* 0x00000001000fb824 */ /* 0x000fe200030e0607 */
[----:B------:R-:W-:Y:S01]  /*cfe0*/  @!P2 IADD3 R10, P6, R65, R10, RZ ;  /* 0x0000000a410aa210 */ /* 0x000fe20007fde0ff */
[----:B------:R-:W-:Y:S01]  /*cff0*/  @!P2 IMAD.X R13, R62, 0x1, R9, P5 ;  /* 0x000000013e0da824 */ /* 0x000fe200028e0609 */
[----:B------:R-:W-:-:S02]  /*d000*/  @!P1 IADD3 R8, P5, R63, R4, RZ ;  /* 0x000000043f089210 */ /* 0x000fc40007fbe0ff */
[----:B------:R-:W-:Y:S01]  /*d010*/  SHF.R.S32.HI R34, RZ, 0x1f, R225 ;  /* 0x0000001fff227819 */ /* 0x000fe200000114e1 */
[----:B------:R-:W-:Y:S01]  /*d020*/  @!P2 IMAD.X R11, R0, 0x1, R9, P6 ;  /* 0x00000001000ba824 */ /* 0x000fe200030e0609 */
[----:B------:R-:W-:Y:S01]  /*d030*/  ISETP.GE.AND P6, PT, R198, UR4, PT ;  /* 0x00000004c6007c0c */ /* 0x000fe2000bfc6270 */
[----:B------:R-:W-:Y:S01]  /*d040*/  @!P1 IMAD.X R9, R62, 0x1, R29, P5 ;  /* 0x000000013e099824 */ /* 0x000fe200028e061d */
[----:B------:R-:W-:-:S05]  /*d050*/  @!P1 IADD3 R4, P5, R65, R4, RZ ;  /* 0x0000000441049210 */ /* 0x000fca0007fbe0ff */
[----:B------:R-:W-:Y:S01]  /*d060*/  @!P1 IMAD.X R5, R0, 0x1, R29, P5 ;  /* 0x0000000100059824 */ /* 0x000fe200028e061d */
[----:B------:R-:W-:-:S05]  /*d070*/  ISETP.GE.AND P5, PT, R225, UR4, PT ;  /* 0x00000004e1007c0c */ /* 0x000fca000bfa6270 */
[----:B------:R-:W-:Y:S01]  /*d080*/  @!P6 MOV R28, R63 ;  /* 0x0000003f001ce202 */ /* 0x000fe20000000f00 */
[----:B------:R-:W-:Y:S02]  /*d090*/  @!P6 IMAD.MOV.U32 R29, RZ, RZ, R62 ;  /* 0x000000ffff1de224 */ /* 0x000fe400078e003e */
[----:B------:R-:W-:Y:S02]  /*d0a0*/  @!P6 IMAD.MOV.U32 R6, RZ, RZ, R65 ;  /* 0x000000ffff06e224 */ /* 0x000fe400078e0041 */
[----:B------:R-:W-:Y:S02]  /*d0b0*/  @!P6 IMAD.MOV.U32 R7, RZ, RZ, R0 ;  /* 0x000000ffff07e224 */ /* 0x000fe400078e0000 */
[----:B------:R-:W-:-:S04]  /*d0c0*/  @!P6 IMAD.WIDE R28, R198, 0x2, R28 ;  /* 0x00000002c61ce825 */ /* 0x000fc800078e021c */
[----:B------:R-:W-:Y:S01]  /*d0d0*/  @!P6 IMAD.WIDE R6, R198, 0x2, R6 ;  /* 0x00000002c606e825 */ /* 0x000fe200078e0206 */
[----:B------:R0:W5:Y:S03]  /*d0e0*/  @!P6 LD.E.64 R40, desc[UR60][R28.64] ;  /* 0x0000003c1c28e980 */ /* 0x000166000c101b00 */
[C---:B------:R-:W-:Y:S01]  /*d0f0*/  @!P5 IMAD.SHL.U32 R32, R225.reuse, 0x2, RZ ;  /* 0x00000002e120d824 */ /* 0x040fe200078e00ff */
[----:B------:R1:W5:Y:S01]  /*d100*/  @!P6 LD.E.64 R30, desc[UR60][R6.64] ;  /* 0x0000003c061ee980 */ /* 0x000362000c101b00 */
[----:B------:R-:W-:Y:S02]  /*d110*/  @!P5 SHF.L.U64.HI R33, R225, 0x1, R34 ;  /* 0x00000001e121d819 */ /* 0x000fe40000010222 */
[----:B------:R-:W-:Y:S02]  /*d120*/  CS2R R34, SRZ ;  /* 0x0000000000227805 */ /* 0x000fe4000001ff00 */
[----:B0-----:R-:W-:-:S04]  /*d130*/  CS2R R28, SRZ ;  /* 0x00000000001c7805 */ /* 0x001fc8000001ff00 */
[----:B------:R0:W5:Y:S01]  /*d140*/  @!P4 LD.E.64 R34, desc[UR60][R26.64] ;  /* 0x0000003c1a22c980 */ /* 0x000162000c101b00 */
[----:B-1----:R-:W-:-:S03]  /*d150*/  @!P5 IADD3 R6, P6, R63, R32, RZ ;  /* 0x000000203f06d210 */ /* 0x002fc60007fde0ff */
[----:B------:R1:W5:Y:S02]  /*d160*/  @!P3 LD.E.64 R28, desc[UR60][R20.64] ;  /* 0x0000003c141cb980 */ /* 0x000364000c101b00 */
[----:B------:R-:W-:Y:S01]  /*d170*/  @!P5 IMAD.X R7, R62, 0x1, R33, P6 ;  /* 0x000000013e07d824 */ /* 0x000fe200030e0621 */
[----:B------:R-:W-:Y:S02]  /*d180*/  @!P5 IADD3 R62, P6, R65, R32, RZ ;  /* 0x00000020413ed210 */ /* 0x000fe40007fde0ff */
[----:B0-----:R-:W-:-:S03]  /*d190*/  CS2R R26, SRZ ;  /* 0x00000000001a7805 */ /* 0x001fc6000001ff00 */
[----:B------:R-:W-:Y:S01]  /*d1a0*/  @!P5 IMAD.X R63, R0, 0x1, R33, P6 ;  /* 0x00000001003fd824 */ /* 0x000fe200030e0621 */
[----:B------:R-:W-:Y:S02]  /*d1b0*/  CS2R R32, SRZ ;  /* 0x0000000000207805 */ /* 0x000fe4000001ff00 */
[----:B-1----:R-:W-:Y:S01]  /*d1c0*/  CS2R R20, SRZ ;  /* 0x0000000000147805 */ /* 0x002fe2000001ff00 */
[----:B------:R0:W5:Y:S04]  /*d1d0*/  @!P3 LD.E.64 R26, desc[UR60][R14.64] ;  /* 0x0000003c0e1ab980 */ /* 0x000168000c101b00 */
[----:B------:R1:W5:Y:S04]  /*d1e0*/  @!P4 LD.E.64 R32, desc[UR60][R24.64] ;  /* 0x0000003c1820c980 */ /* 0x000368000c101b00 */
[----:B------:R2:W5:Y:S01]  /*d1f0*/  @!P2 LD.E.64 R20, desc[UR60][R10.64] ;  /* 0x0000003c0a14a980 */ /* 0x000562000c101b00 */
[----:B0-----:R-:W-:-:S02]  /*d200*/  CS2R R14, SRZ ;  /* 0x00000000000e7805 */ /* 0x001fc4000001ff00 */
[----:B-1----:R-:W-:-:S04]  /*d210*/  CS2R R24, SRZ ;  /* 0x0000000000187805 */ /* 0x002fc8000001ff00 */
[----:B------:R0:W5:Y:S01]  /*d220*/  @!P1 LD.E.64 R14, desc[UR60][R8.64] ;  /* 0x0000003c080e9980 */ /* 0x000162000c101b00 */
[----:B--2---:R-:W-:-:S03]  /*d230*/  CS2R R10, SRZ ;  /* 0x00000000000a7805 */ /* 0x004fc6000001ff00 */
[----:B------:R1:W5:Y:S04]  /*d240*/  @!P2 LD.E.64 R24, desc[UR60][R12.64] ;  /* 0x0000003c0c18a980 */ /* 0x000368000c101b00 */
[----:B------:R3:W5:Y:S01]  /*d250*/  @!P5 LD.E.64 R10, desc[UR60][R6.64] ;  /* 0x0000003c060ad980 */ /* 0x000762000c101b00 */
[----:B0-----:R-:W-:Y:S02]  /*d260*/  CS2R R8, SRZ ;  /* 0x0000000000087805 */ /* 0x001fe4000001ff00 */
[----:B-1----:R-:W-:-:S04]  /*d270*/  CS2R R12, SRZ ;  /* 0x00000000000c7805 */ /* 0x002fc8000001ff00 */
[----:B------:R3:W5:Y:S04]  /*d280*/  @!P5 LD.E.64 R8, desc[UR60][R62.64] ;  /* 0x0000003c3e08d980 */ /* 0x000768000c101b00 */
[----:B------:R3:W5:Y:S02]  /*d290*/  @!P1 LD.E.64 R12, desc[UR60][R4.64] ;  /* 0x0000003c040c9980 */ /* 0x000764000c101b00 */
.L_x_1700:
[----:B------:R-:W-:Y:S05]  /*d2a0*/  BSYNC B1 ;  /* 0x0000000000017941 */ /* 0x000fea0003800000 */
.L_x_1699:
[----:B0--3--:R-:W3:Y:S01]  /*d2b0*/  LDL R62, [R1+0x50] ;  /* 0x00005000013e7983 */ /* 0x009ee20000100800 */
[C---:B------:R-:W-:Y:S01]  /*d2c0*/  VIADD R6, R3.reuse, 0x12400 ;  /* 0x0001240003067836 */ /* 0x040fe20000000000 */
[----:B-----5:R-:W-:Y:S01]  /*d2d0*/  MOV R5, R30 ;  /* 0x0000001e00057202 */ /* 0x020fe20000000f00 */
[----:B--2---:R-:W-:Y:S01]  /*d2e0*/  VIADD R0, R3, 0x12440 ;  /* 0x0001244003007836 */ /* 0x004fe20000000000 */
[----:B------:R-:W-:Y:S01]  /*d2f0*/  VIADDMNMX R64, R64, -R81, 0x80, PT ;  /* 0x0000008040407446 */ /* 0x000fe20003800951 */
[----:B------:R-:W-:Y:S01]  /*d300*/  @P0 VIADD R0, R6, 0xffffffc0 ;  /* 0xffffffc006000836 */ /* 0x000fe20000000000 */
[----:B------:R-:W-:Y:S01]  /*d310*/  PRMT R86, R5, 0x7610, R86 ;  /* 0x0000761005567816 */ /* 0x000fe20000000056 */
[----:B------:R-:W-:Y:S01]  /*d320*/  IMAD.MOV.U32 R5, RZ, RZ, R31 ;  /* 0x000000ffff057224 */ /* 0x000fe200078e001f */
[----:B------:R-:W-:Y:S01]  /*d330*/  BSSY B1, `(.L_x_1701) ;  /* 0x000002b000017945 */ /* 0x000fe20003800000 */
[----:B------:R-:W-:Y:S01]  /*d340*/  IMAD.MOV.U32 R6, RZ, RZ, R32 ;  /* 0x000000ffff067224 */ /* 0x000fe200078e0020 */
[----:B------:R-:W-:Y:S01]  /*d350*/  ISETP.GE.AND P1, PT, R219, R64, PT ;  /* 0x00000040db00720c */ /* 0x000fe20003f26270 */
[----:B------:R-:W-:Y:S01]  /*d360*/  IMAD.MOV.U32 R7, RZ, RZ, R33 ;  /* 0x000000ffff077224 */ /* 0x000fe200078e0021 */
[----:B------:R-:W-:Y:S01]  /*d370*/  PRMT R86, R86, 0x5410, R5 ;  /* 0x0000541056567816 */ /* 0x000fe20000000005 */
[----:B------:R-:W-:-:S02]  /*d380*/  IMAD.MOV.U32 R5, RZ, RZ, R26 ;  /* 0x000000ffff057224 */ /* 0x000fc400078e001a */
[----:B-1----:R-:W-:Y:S01]  /*d390*/  IMAD.MOV.U32 R63, RZ, RZ, R34 ;  /* 0x000000ffff3f7224 */ /* 0x002fe200078e0022 */
[----:B------:R-:W-:Y:S01]  /*d3a0*/  PRMT R83, R6, 0x5410, R7 ;  /* 0x0000541006537816 */ /* 0x000fe20000000007 */
[----:B------:R-:W-:Y:S02]  /*d3b0*/  IMAD.MOV.U32 R6, RZ, RZ, R27 ;  /* 0x000000ffff067224 */ /* 0x000fe400078e001b */
        /* <DEDUP_REMOVED lines=20> */
[----:B---3--:R-:W-:-:S04]  /*d500*/  LEA.HI R4, R62, R62, RZ, 0x1 ;  /* 0x0000003e3e047211 */ /* 0x008fc800078f08ff */
[----:B------:R-:W-:-:S05]  /*d510*/  LOP3.LUT R4, R4, 0xfffffffe, RZ, 0xc0, !PT ;  /* 0xfffffffe04047812 */ /* 0x000fca00078ec0ff */
[----:B------:R-:W-:Y:S02]  /*d520*/  IMAD.IADD R4, R62, 0x1, -R4 ;  /* 0x000000013e047824 */ /* 0x000fe400078e0a04 */
[----:B------:R-:W-:-:S03]  /*d530*/  IMAD.MOV.U32 R62, RZ, RZ, R8 ;  /* 0x000000ffff3e7224 */ /* 0x000fc600078e0008 */
[----:B------:R-:W-:Y:S02]  /*d540*/  SHF.L.U32 R4, R4, 0x1f, RZ ;  /* 0x0000001f04047819 */ /* 0x000fe400000006ff */
[----:B------:R-:W-:Y:S01]  /*d550*/  PRMT R62, R62, 0x5410, R5 ;  /* 0x000054103e3e7816 */ /* 0x000fe20000000005 */
[----:B------:R-:W-:Y:S01]  /*d560*/  IMAD.MOV.U32 R5, RZ, RZ, R35 ;  /* 0x000000ffff057224 */ /* 0x000fe200078e0023 */
[----:B------:R-:W0:Y:S04]  /*d570*/  SYNCS.PHASECHK.TRANS64.TRYWAIT P0, [R17+URZ+0x30800], R4 ;  /* 0x03080004110075a7 */ /* 0x000e28000800017f */
[----:B------:R-:W-:Y:S01]  /*d580*/  PRMT R84, R84, 0x5410, R5 ;  /* 0x0000541054547816 */ /* 0x000fe20000000005 */
[----:B------:R-:W-:-:S05]  /*d590*/  IMAD.MOV.U32 R5, RZ, RZ, R24 ;  /* 0x000000ffff057224 */ /* 0x000fca00078e0018 */
[----:B------:R-:W-:Y:S01]  /*d5a0*/  PRMT R73, R5, 0x5410, R6 ;  /* 0x0000541005497816 */ /* 0x000fe20000000006 */
[----:B------:R-:W-:Y:S02]  /*d5b0*/  IMAD.MOV.U32 R5, RZ, RZ, R10 ;  /* 0x000000ffff057224 */ /* 0x000fe400078e000a */
[----:B------:R-:W-:Y:S01]  /*d5c0*/  IMAD.MOV.U32 R6, RZ, RZ, R11 ;  /* 0x000000ffff067224 */ /* 0x000fe200078e000b */
[----:B0-----:R-:W-:Y:S06]  /*d5d0*/  @!P0 BRA `(.L_x_1702) ;  /* 0x000001fc00b48947 */ /* 0x001fec0003800000 */
.L_x_2040:
[----:B------:R-:W-:Y:S05]  /*d5e0*/  BSYNC B1 ;  /* 0x0000000000017941 */ /* 0x000fea0003800000 */
.L_x_1701:
        /* <DEDUP_REMOVED lines=13> */
[--C-:B------:R-:W-:Y:S01]  /*d6c0*/  SHF.R.U32.HI R93, RZ, 0x10, R59.reuse ;  /* 0x00000010ff5d7819 */ /* 0x100fe2000001163b */
[----:B------:R-:W-:Y:S01]  /*d6d0*/  HADD2.F32 R89, -RZ, R89.H0_H0 ;  /* 0x20000059ff597230 */ /* 0x000fe20000004100 */
[----:B------:R-:W-:Y:S01]  /*d6e0*/  SHF.R.U64 R58, R58, 0x10, R59 ;  /* 0x000000103a3a7819 */ /* 0x000fe2000000123b */
[----:B------:R-:W-:Y:S01]  /*d6f0*/  HADD2.F32 R59, -RZ, R80.H0_H0 ;  /* 0x20000050ff3b7230 */ /* 0x000fe20000004100 */
[--C-:B------:R-:W-:Y:S01]  /*d700*/  SHF.R.U32.HI R91, RZ, 0x10, R61.reuse ;  /* 0x00000010ff5b7819 */ /* 0x100fe2000001163d */
[----:B------:R-:W-:Y:S01]  /*d710*/  HADD2.F32 R93, -RZ, R93.H0_H0 ;  /* 0x2000005dff5d7230 */ /* 0x000fe20000004100 */
[----:B------:R-:W-:Y:S01]  /*d720*/  SHF.R.U64 R60, R60, 0x10, R61 ;  /* 0x000000103c3c7819 */ /* 0x000fe2000000123d */
[----:B------:R-:W-:Y:S02]  /*d730*/  HADD2.F32 R58, -RZ, R58.H0_H0 ;  /* 0x2000003aff3a7230 */ /* 0x000fe40000004100 */
[----:B------:R-:W-:-:S02]  /*d740*/  HADD2.F32 R91, -RZ, R91.H0_H0 ;  /* 0x2000005bff5b7230 */ /* 0x000fc40000004100 */
[----:B------:R-:W-:Y:S02]  /*d750*/  HADD2.F32 R60, -RZ, R60.H0_H0 ;  /* 0x2000003cff3c7230 */ /* 0x000fe40000004100 */
[--C-:B0-----:R-:W-:Y:S02]  /*d760*/  HADD2.F32 R80, -RZ, R7.reuse.H0_H0 ;  /* 0x20000007ff507230 */ /* 0x101fe40000004100 */
[----:B------:R-:W-:Y:S02]  /*d770*/  HADD2.F32 R7, -RZ, R7.H1_H1 ;  /* 0x30000007ff077230 */ /* 0x000fe40000004100 */
[--C-:B------:R-:W-:Y:S02]  /*d780*/  HADD2.F32 R92, -RZ, R4.reuse.H1_H1 ;  /* 0x30000004ff5c7230 */ /* 0x100fe40000004100 */
[----:B------:R-:W-:Y:S02]  /*d790*/  HADD2.F32 R82, -RZ, R4.H0_H0 ;  /* 0x20000004ff527230 */ /* 0x000fe40000004100 */
[----:B------:R-:W-:Y:S01]  /*d7a0*/  FMUL.FTZ R95, R7, R93 ;  /* 0x0000005d075f7220 */ /* 0x000fe20000410000 */
[----:B------:R-:W-:-:S02]  /*d7b0*/  HADD2.F32 R4, -RZ, R6.H0_H0 ;  /* 0x20000006ff047230 */ /* 0x000fc40000004100 */
[-C--:B------:R-:W-:Y:S01]  /*d7c0*/  FMUL.FTZ R94, R7, R91.reuse ;  /* 0x0000005b075e7220 */ /* 0x080fe20000410000 */
[----:B------:R-:W-:Y:S02]  /*d7d0*/  HADD2.F32 R61, -RZ, R6.H1_H1 ;  /* 0x30000006ff3d7230 */ /* 0x000fe40000004100 */
[----:B------:R-:W-:Y:S01]  /*d7e0*/  FFMA.FTZ R7, R80, R91, -R95 ;  /* 0x0000005b50077223 */ /* 0x000fe2000001085f */
[--C-:B------:R-:W-:Y:S02]  /*d7f0*/  HADD2.F32 R6, -RZ, R5.reuse.H0_H0 ;  /* 0x20000005ff067230 */ /* 0x100fe40000004100 */
[C---:B------:R-:W-:Y:S01]  /*d800*/  FMUL.FTZ R91, R92.reuse, R89 ;  /* 0x000000595c5b7220 */ /* 0x040fe20000410000 */
[----:B------:R-:W-:Y:S02]  /*d810*/  HADD2.F32 R81, -RZ, R5.H1_H1 ;  /* 0x30000005ff517230 */ /* 0x000fe40000004100 */
[----:B------:R-:W-:Y:S01]  /*d820*/  FMUL.FTZ R5, R92, R59 ;  /* 0x0000003b5c057220 */ /* 0x000fe20000410000 */
[----:B------:R-:W-:-:S03]  /*d830*/  FFMA.FTZ R80, R80, R93, R94 ;  /* 0x0000005d50507223 */ /* 0x000fc6000001005e */
[C---:B------:R-:W-:Y:S01]  /*d840*/  FFMA.FTZ R5, R82.reuse, R89, -R5 ;  /* 0x0000005952057223 */ /* 0x040fe20000010805 */
[--C-:B------:R-:W-:Y:S02]  /*d850*/  HADD2.F32 R89, -RZ, R90.reuse.H1_H1 ;  /* 0x3000005aff597230 */ /* 0x100fe40000004100 */
[----:B------:R-:W-:Y:S01]  /*d860*/  FFMA.FTZ R82, R82, R59, R91 ;  /* 0x0000003b52527223 */ /* 0x000fe2000001005b */
[----:B------:R-:W-:Y:S02]  /*d870*/  HADD2.F32 R90, -RZ, R90.H0_H0 ;  /* 0x2000005aff5a7230 */ /* 0x000fe40000004100 */
[C---:B------:R-:W-:Y:S01]  /*d880*/  FMUL.FTZ R59, R81.reuse, R58 ;  /* 0x0000003a513b7220 */ /* 0x040fe20000410000 */
[----:B------:R-:W-:Y:S01]  /*d890*/  FMUL.FTZ R81, R81, R60 ;  /* 0x0000003c51517220 */ /* 0x000fe20000410000 */
[C---:B------:R-:W-:Y:S01]  /*d8a0*/  FMUL.FTZ R91, R61.reuse, R89 ;  /* 0x000000593d5b7220 */ /* 0x040fe20000410000 */
[----:B------:R-:W-:Y:S01]  /*d8b0*/  F2FP.F16.F32.PACK_AB R7, R80, R7 ;  /* 0x000000075007723e */ /* 0x000fe200000000ff */
[----:B------:R-:W-:Y:S01]  /*d8c0*/  FMUL.FTZ R92, R61, R90 ;  /* 0x0000005a3d5c7220 */ /* 0x000fe20000410000 */
[----:B------:R-:W-:Y:S01]  /*d8d0*/  FFMA.FTZ R59, R6, R60, -R59 ;  /* 0x0000003c063b7223 */ /* 0x000fe2000001083b */
[----:B------:R-:W-:Y:S01]  /*d8e0*/  FFMA.FTZ R91, R4, R90, -R91 ;  /* 0x0000005a045b7223 */ /* 0x000fe2000001085b */
[----:B------:R-:W-:Y:S01]  /*d8f0*/  FFMA.FTZ R58, R6, R58, R81 ;  /* 0x0000003a063a7223 */ /* 0x000fe20000010051 */
[----:B------:R-:W-:Y:S01]  /*d900*/  FFMA.FTZ R92, R4, R89, R92 ;  /* 0x00000059045c7223 */ /* 0x000fe2000001005c */
[----:B------:R-:W-:-:S03]  /*d910*/  F2FP.F16.F32.PACK_AB R4, R82, R5 ;  /* 0x000000055204723e */ /* 0x000fc600000000ff */
[----:B------:R-:W-:Y:S02]  /*d920*/  F2FP.F16.F32.PACK_AB R5, R58, R59 ;  /* 0x0000003b3a05723e */ /* 0x000fe400000000ff */
[----:B------:R-:W-:-:S05]  /*d930*/  F2FP.F16.F32.PACK_AB R6, R92, R91 ;  /* 0x0000005b5c06723e */ /* 0x000fca00000000ff */
[----:B------:R0:W-:Y:S02]  /*d940*/  STS.128 [R3+0x12400], R4 ;  /* 0x0124000403007388 */ /* 0x0001e40000000c00 */
.L_x_1706:
[----:B------:R-:W-:Y:S05]  /*d950*/  BSYNC B2 ;  /* 0x0000000000027941 */ /* 0x000fea0003800000 */
.L_x_1705:
[----:B------:R-:W-:Y:S04]  /*d960*/  BSSY B2, `(.L_x_1707) ;  /* 0x000002c000027945 */ /* 0x000fe80003800000 */
[----:B------:R-:W-:Y:S05]  /*d970*/  @P1 BRA `(.L_x_1708) ;  /* 0x0000000000a81947 */ /* 0x000fea0003800000 */
[----:B0-----:R-:W0:Y:S01]  /*d980*/  LDS.128 R4, [R0] ;  /* 0x0000000000047984 */ /* 0x001e220000000c00 */
[----:B------:R-:W-:Y:S01]  /*d990*/  SHF.R.U32.HI R60, RZ, 0x10, R57 ;  /* 0x00000010ff3c7819 */ /* 0x000fe20000011639 */
[--C-:B------:R-:W-:Y:S01]  /*d9a0*/  HADD2.F32 R59, -RZ, R88.reuse.H1_H1 ;  /* 0x30000058ff3b7230 */ /* 0x100fe20000004100 */
[----:B------:R-:W-:Y:S01]  /*d9b0*/  SHF.R.U32.HI R61, RZ, 0x10, R55 ;  /* 0x00000010ff3d7819 */ /* 0x000fe20000011637 */
[----:B------:R-:W-:Y:S01]  /*d9c0*/  HADD2.F32 R88, -RZ, R88.H0_H0 ;  /* 0x20000058ff587230 */ /* 0x000fe20000004100 */
[----:B------:R-:W-:Y:S01]  /*d9d0*/  SHF.R.U64 R56, R56, 0x10, R57 ;  /* 0x0000001038387819 */ /* 0x000fe20000001239 */
[----:B------:R-:W-:Y:S01]  /*d9e0*/  HADD2.F32 R60, -RZ, R60.H0_H0 ;  /* 0x2000003cff3c7230 */ /* 0x000fe20000004100 */
[----:B------:R-:W-:Y:S01]  /*d9f0*/  SHF.R.U64 R89, R54, 0x10, R55 ;  /* 0x0000001036597819 */ /* 0x000fe20000001237 */
[----:B------:R-:W-:Y:S02]  /*da00*/  HADD2.F32 R61, -RZ, R61.H0_H0 ;  /* 0x2000003dff3d7230 */ /* 0x000fe40000004100 */
[----:B------:R-:W-:-:S02]  /*da10*/  HADD2.F32 R56, -RZ, R56.H0_H0 ;  /* 0x20000038ff387230 */ /* 0x000fc40000004100 */
[--C-:B0-----:R-:W-:Y:S02]  /*da20*/  HADD2.F32 R58, -RZ, R7.reuse.H1_H1 ;  /* 0x30000007ff3a7230 */ /* 0x101fe40000004100 */
[----:B------:R-:W-:Y:S02]  /*da30*/  HADD2.F32 R57, -RZ, R7.H0_H0 ;  /* 0x20000007ff397230 */ /* 0x000fe40000004100 */
[--C-:B------:R-:W-:Y:S02]  /*da40*/  HADD2.F32 R7, -RZ, R4.reuse.H0_H0 ;  /* 0x20000004ff077230 */ /* 0x100fe40000004100 */
[C---:B------:R-:W-:Y:S01]  /*da50*/  FMUL.FTZ R80, R58.reuse, R61 ;  /* 0x0000003d3a507220 */ /* 0x040fe20000410000 */
[----:B------:R-:W-:Y:S02]  /*da60*/  HADD2.F32 R4, -RZ, R4.H1_H1 ;  /* 0x30000004ff047230 */ /* 0x000fe40000004100 */
[----:B------:R-:W-:Y:S01]  /*da70*/  FMUL.FTZ R82, R58, R60 ;  /* 0x0000003c3a527220 */ /* 0x000fe20000410000 */
[----:B------:R-:W-:-:S02]  /*da80*/  HADD2.F32 R54, -RZ, R6.H0_H0 ;  /* 0x20000006ff367230 */ /* 0x000fc40000004100 */
[C---:B------:R-:W-:Y:S01]  /*da90*/  FFMA.FTZ R80, R57.reuse, R60, -R80 ;  /* 0x0000003c39507223 */ /* 0x040fe20000010850 */
[----:B------:R-:W-:Y:S02]  /*daa0*/  HADD2.F32 R55, -RZ, R6.H1_H1 ;  /* 0x30000006ff377230 */ /* 0x000fe40000004100 */
[----:B------:R-:W-:Y:S01]  /*dab0*/  FFMA.FTZ R81, R57, R61, R82 ;  /* 0x0000003d39517223 */ /* 0x000fe20000010052 */
[C---:B------:R-:W-:Y:S01]  /*dac0*/  FMUL.FTZ R58, R4.reuse, R88 ;  /* 0x00000058043a7220 */ /* 0x040fe20000410000 */
[----:B------:R-:W-:Y:S02]  /*dad0*/  HADD2.F32 R57, -RZ, R85.H1_H1 ;  /* 0x30000055ff397230 */ /* 0x000fe40000004100 */
[-C--:B------:R-:W-:Y:S01]  /*dae0*/  FMUL.FTZ R60, R4, R59.reuse ;  /* 0x0000003b043c7220 */ /* 0x080fe20000410000 */
[----:B------:R-:W-:Y:S02]  /*daf0*/  HADD2.F32 R6, -RZ, R5.H0_H0 ;  /* 0x20000005ff067230 */ /* 0x000fe40000004100 */
[----:B------:R-:W-:Y:S01]  /*db00*/  FFMA.FTZ R58, R7, R59, -R58 ;  /* 0x0000003b073a7223 */ /* 0x000fe2000001083a */
[----:B------:R-:W-:-:S02]  /*db10*/  HADD2.F32 R85, -RZ, R85.H0_H0 ;  /* 0x20000055ff557230 */ /* 0x000fc40000004100 */
[----:B------:R-:W-:Y:S01]  /*db20*/  FFMA.FTZ R59, R7, R88, R60 ;  /* 0x00000058073b7223 */ /* 0x000fe2000001003c */
[----:B------:R-:W-:Y:S02]  /*db30*/  HADD2.F32 R5, -RZ, R5.H1_H1 ;  /* 0x30000005ff057230 */ /* 0x000fe40000004100 */
[C---:B------:R-:W-:Y:S01]  /*db40*/  FMUL.FTZ R61, R55.reuse, R57 ;  /* 0x00000039373d7220 */ /* 0x040fe20000410000 */
[----:B------:R-:W-:Y:S02]  /*db50*/  HADD2.F32 R4, -RZ, R89.H0_H0 ;  /* 0x20000059ff047230 */ /* 0x000fe40000004100 */
[-C--:B------:R-:W-:Y:S01]  /*db60*/  FMUL.FTZ R60, R55, R85.reuse ;  /* 0x00000055373c7220 */ /* 0x080fe20000410000 */
[C---:B------:R-:W-:Y:S01]  /*db70*/  FMUL.FTZ R55, R5.reuse, R56 ;  /* 0x0000003805377220 */ /* 0x040fe20000410000 */
[C---:B------:R-:W-:Y:S01]  /*db80*/  FFMA.FTZ R61, R54.reuse, R85, -R61 ;  /* 0x00000055363d7223 */ /* 0x040fe2000001083d */
[-C--:B------:R-:W-:Y:S01]  /*db90*/  FMUL.FTZ R7, R5, R4.reuse ;  /* 0x0000000405077220 */ /* 0x080fe20000410000 */
[----:B------:R-:W-:Y:S01]  /*dba0*/  FFMA.FTZ R60, R54, R57, R60 ;  /* 0x00000039363c7223 */ /* 0x000fe2000001003c */
[C---:B------:R-:W-:Y:S01]  /*dbb0*/  FFMA.FTZ R54, R6.reuse, R4, R55 ;  /* 0x0000000406367223 */ /* 0x040fe20000010037 */
[----:B------:R-:W-:Y:S01]  /*dbc0*/  F2FP.F16.F32.PACK_AB R4, R59, R58 ;  /* 0x0000003a3b04723e */ /* 0x000fe200000000ff */
[----:B------:R-:W-:Y:S01]  /*dbd0*/  FFMA.FTZ R5, R6, R56, -R7 ;  /* 0x0000003806057223 */ /* 0x000fe20000010807 */
[----:B------:R-:W-:-:S02]  /*dbe0*/  F2FP.F16.F32.PACK_AB R7, R81, R80 ;  /* 0x000000505107723e */ /* 0x000fc400000000ff */
[----:B------:R-:W-:Y:S02]  /*dbf0*/  F2FP.F16.F32.PACK_AB R6, R60, R61 ;  /* 0x0000003d3c06723e */ /* 0x000fe400000000ff */
[----:B------:R-:W-:-:S05]  /*dc00*/  F2FP.F16.F32.PACK_AB R5, R54, R5 ;  /* 0x000000053605723e */ /* 0x000fca00000000ff */
[----:B------:R1:W-:Y:S02]  /*dc10*/  STS.128 [R0], R4 ;  /* 0x0000000400007388 */ /* 0x0003e40000000c00 */
.L_x_1708:
[----:B------:R-:W-:Y:S05]  /*dc20*/  BSYNC B2 ;  /* 0x0000000000027941 */ /* 0x000fea0003800000 */
.L_x_1707:
[----:B------:R-:W-:Y:S04]  /*dc30*/  BSSY B2, `(.L_x_1709) ;  /* 0x000002c000027945 */ /* 0x000fe80003800000 */
[----:B------:R-:W-:Y:S05]  /*dc40*/  @P2 BRA `(.L_x_1710) ;  /* 0x0000000000a82947 */ /* 0x000fea0003800000 */
[----:B01----:R-:W0:Y:S01]  /*dc50*/  LDS.128 R4, [R3+0x16400] ;  /* 0x0164000003047984 */ /* 0x003e220000000c00 */
[----:B------:R-:W-:Y:S01]  /*dc60*/  SHF.R.U32.HI R55, RZ, 0x10, R53 ;  /* 0x00000010ff377819 */ /* 0x000fe20000011635 */
[----:B------:R-:W-:Y:S01]  /*dc70*/  HADD2.F32 R54, -RZ, R79.H0_H0 ;  /* 0x2000004fff367230 */ /* 0x000fe20000004100 */
[----:B------:R-:W-:Y:S01]  /*dc80*/  SHF.R.U32.HI R57, RZ, 0x10, R51 ;  /* 0x00000010ff397819 */ /* 0x000fe20000011633 */
[--C-:B------:R-:W-:Y:S01]  /*dc90*/  HADD2.F32 R56, -RZ, R78.reuse.H0_H0 ;  /* 0x2000004eff387230 */ /* 0x100fe20000004100 */
[----:B------:R-:W-:Y:S01]  /*dca0*/  SHF.R.U64 R81, R52, 0x10, R53 ;  /* 0x0000001034517819 */ /* 0x000fe20000001235 */
[----:B------:R-:W-:Y:S01]  /*dcb0*/  HADD2.F32 R55, -RZ, R55.H0_H0 ;  /* 0x20000037ff377230 */ /* 0x000fe20000004100 */
[----:B------:R-:W-:Y:S01]  /*dcc0*/  SHF.R.U64 R61, R50, 0x10, R51 ;  /* 0x00000010323d7819 */ /* 0x000fe20000001233 */
[----:B------:R-:W-:Y:S02]  /*dcd0*/  HADD2.F32 R57, -RZ, R57.H0_H0 ;  /* 0x20000039ff397230 */ /* 0x000fe40000004100 */
[----:B------:R-:W-:-:S02]  /*dce0*/  HADD2.F32 R78, -RZ, R78.H1_H1 ;  /* 0x3000004eff4e7230 */ /* 0x000fc40000004100 */
[----:B------:R-:W-:Y:S02]  /*dcf0*/  HADD2.F32 R79, -RZ, R79.H1_H1 ;  /* 0x3000004fff4f7230 */ /* 0x000fe40000004100 */
[--C-:B0-----:R-:W-:Y:S02]  /*dd00*/  HADD2.F32 R53, -RZ, R7.reuse.H1_H1 ;  /* 0x30000007ff357230 */ /* 0x101fe40000004100 */
[----:B------:R-:W-:Y:S02]  /*dd10*/  HADD2.F32 R52, -RZ, R7.H0_H0 ;  /* 0x20000007ff347230 */ /* 0x000fe40000004100 */
[--C-:B------:R-:W-:Y:S02]  /*dd20*/  HADD2.F32 R7, -RZ, R4.reuse.H0_H0 ;  /* 0x20000004ff077230 */ /* 0x100fe40000004100 */
[C---:B------:R-:W-:Y:S01]  /*dd30*/  FMUL.FTZ R60, R53.reuse, R55 ;  /* 0x00000037353c7220 */ /* 0x040fe20000410000 */
[----:B------:R-:W-:Y:S02]  /*dd40*/  HADD2.F32 R4, -RZ, R4.H1_H1 ;  /* 0x30000004ff047230 */ /* 0x000fe40000004100 */
[----:B------:R-:W-:Y:S01]  /*dd50*/  FMUL.FTZ R59, R53, R57 ;  /* 0x00000039353b7220 */ /* 0x000fe20000410000 */
[----:B------:R-:W-:-:S02]  /*dd60*/  HADD2.F32 R50, -RZ, R6.H0_H0 ;  /* 0x20000006ff327230 */ /* 0x000fc40000004100 */
[----:B------:R-:W-:Y:S01]  /*dd70*/  FFMA.FTZ R80, R52, R57, R60 ;  /* 0x0000003934507223 */ /* 0x000fe2000001003c */
[----:B------:R-:W-:Y:S02]  /*dd80*/  HADD2.F32 R51, -RZ, R6.H1_H1 ;  /* 0x30000006ff337230 */ /* 0x000fe40000004100 */
[----:B------:R-:W-:Y:S01]  /*dd90*/  FMUL.FTZ R58, R4, R56 ;  /* 0x00000038043a7220 */ /* 0x000fe20000410000 */
[--C-:B------:R-:W-:Y:S02]  /*dda0*/  HADD2.F32 R6, -RZ, R5.reuse.H0_H0 ;  /* 0x20000005ff067230 */ /* 0x100fe40000004100 */
[----:B------:R-:W-:Y:S01]  /*ddb0*/  FFMA.FTZ R59, R52, R55, -R59 ;  /* 0x00000037343b7223 */ /* 0x000fe2000001083b */
[-C--:B------:R-:W-:Y:S01]  /*ddc0*/  FMUL.FTZ R60, R4, R54.reuse ;  /* 0x00000036043c7220 */ /* 0x080fe20000410000 */
[----:B------:R-:W-:Y:S02]  /*ddd0*/  HADD2.F32 R5, -RZ, R5.H1_H1 ;  /* 0x30000005ff057230 */ /* 0x000fe40000004100 */
[----:B------:R-:W-:Y:S01]  /*dde0*/  FFMA.FTZ R58, R7, R54, -R58 ;  /* 0x00000036073a7223 */ /* 0x000fe2000001083a */
[----:B------:R-:W-:-:S02]  /*ddf0*/  HADD2.F32 R52, -RZ, R61.H0_H0 ;  /* 0x2000003dff347230 */ /* 0x000fc40000004100 */
[----:B------:R-:W-:Y:S01]  /*de00*/  FFMA.FTZ R53, R7, R56, R60 ;  /* 0x0000003807357223 */ /* 0x000fe2000001003c */
[----:B------:R-:W-:Y:S02]  /*de10*/  HADD2.F32 R4, -RZ, R81.H0_H0 ;  /* 0x20000051ff047230 */ /* 0x000fe40000004100 */
[C---:B------:R-:W-:Y:S01]  /*de20*/  FMUL.FTZ R55, R51.reuse, R78 ;  /* 0x0000004e33377220 */ /* 0x040fe20000410000 */
[-C--:B------:R-:W-:Y:S01]  /*de30*/  FMUL.FTZ R57, R51, R79.reuse ;  /* 0x0000004f33397220 */ /* 0x080fe20000410000 */
[C---:B------:R-:W-:Y:S01]  /*de40*/  FMUL.FTZ R7, R5.reuse, R52 ;  /* 0x0000003405077220 */ /* 0x040fe20000410000 */
[----:B------:R-:W-:Y:S01]  /*de50*/  FMUL.FTZ R51, R5, R4 ;  /* 0x0000000405337220 */ /* 0x000fe20000410000 */
[C---:B------:R-:W-:Y:S01]  /*de60*/  FFMA.FTZ R55, R50.reuse, R79, -R55 ;  /* 0x0000004f32377223 */ /* 0x040fe20000010837 */
[----:B------:R-:W-:Y:S01]  /*de70*/  FFMA.FTZ R50, R50, R78, R57 ;  /* 0x0000004e32327223 */ /* 0x000fe20000010039 */
[C---:B------:R-:W-:Y:S01]  /*de80*/  FFMA.FTZ R5, R6.reuse, R4, -R7 ;  /* 0x0000000406057223 */ /* 0x040fe20000010807 */
[----:B------:R-:W-:Y:S01]  /*de90*/  FFMA.FTZ R52, R6, R52, R51 ;  /* 0x0000003406347223 */ /* 0x000fe20000010033 */
[----:B------:R-:W-:-:S02]  /*dea0*/  F2FP.F16.F32.PACK_AB R7, R80, R59 ;  /* 0x0000003b5007723e */ /* 0x000fc400000000ff */
[----:B------:R-:W-:Y:S02]  /*deb0*/  F2FP.F16.F32.PACK_AB R6, R50, R55 ;  /* 0x000000373206723e */ /* 0x000fe400000000ff */
[----:B------:R-:W-:Y:S02]  /*dec0*/  F2FP.F16.F32.PACK_AB R4, R53, R58 ;  /* 0x0000003a3504723e */ /* 0x000fe400000000ff */
[----:B------:R-:W-:-:S05]  /*ded0*/  F2FP.F16.F32.PACK_AB R5, R52, R5 ;  /* 0x000000053405723e */ /* 0x000fca00000000ff */
[----:B------:R2:W-:Y:S02]  /*dee0*/  STS.128 [R3+0x16400], R4 ;  /* 0x0164000403007388 */ /* 0x0005e40000000c00 */
.L_x_1710:
[----:B------:R-:W-:Y:S05]  /*def0*/  BSYNC B2 ;  /* 0x0000000000027941 */ /* 0x000fea0003800000 */
.L_x_1709:
[----:B------:R-:W-:Y:S04]  /*df00*/  BSSY B2, `(.L_x_1711) ;  /* 0x000002c000027945 */ /* 0x000fe80003800000 */
[----:B------:R-:W-:Y:S05]  /*df10*/  @P3 BRA `(.L_x_1712) ;  /* 0x0000000000a83947 */ /* 0x000fea0003800000 */
[----:B012---:R-:W0:Y:S01]  /*df20*/  LDS.128 R4, [R0+0x4000] ;  /* 0x0040000000047984 */ /* 0x007e220000000c00 */
        /* <DEDUP_REMOVED lines=41> */
.L_x_1712:
[----:B------:R-:W-:Y:S05]  /*e1c0*/  BSYNC B2 ;  /* 0x0000000000027941 */ /* 0x000fea0003800000 */
.L_x_1711:
[----:B------:R-:W-:Y:S04]  /*e1d0*/  BSSY B2, `(.L_x_1713) ;  /* 0x000002c000027945 */ /* 0x000fe80003800000 */
[----:B------:R-:W-:Y:S05]  /*e1e0*/  @P4 BRA `(.L_x_1714) ;  /* 0x0000000000a84947 */ /* 0x000fea0003800000 */
[----:B0123--:R-:W0:Y:S01]  /*e1f0*/  LDS.128 R4, [R3+0x1a400] ;  /* 0x01a4000003047984 */ /* 0x00fe220000000c00 */
        /* <DEDUP_REMOVED lines=41> */
.L_x_1714:
[----:B------:R-:W-:Y:S05]  /*e490*/  BSYNC B2 ;  /* 0x0000000000027941 */ /* 0x000fea0003800000 */
.L_x_1713:
[----:B------:R-:W-:Y:S05]  /*e4a0*/  @P5 BRA `(.L_x_1704) ;  /* 0x0000000000a85947 */ /* 0x000fea0003800000 */
[----:B01234-:R-:W0:Y:S01]  /*e4b0*/  LDS.128 R4, [R0+0x8000] ;  /* 0x0080000000047984 */ /* 0x01fe220000000c00 */
[----:B------:R-:W-:Y:S01]  /*e4c0*/  SHF.R.U32.HI R43, RZ, 0x10, R37 ;  /* 0x00000010ff2b7819 */ /* 0x000fe20000011625 */
[----:B------:R-:W-:Y:S01]  /*e4d0*/  HADD2.F32 R42, -RZ, R69.H0_H0 ;  /* 0x20000045ff2a7230 */ /* 0x000fe20000004100 */
[--C-:B------:R-:W-:Y:S01]  /*e4e0*/  SHF.R.U32.HI R45, RZ, 0x10, R39.reuse ;  /* 0x00000010ff2d7819 */ /* 0x100fe20000011627 */
        /* <DEDUP_REMOVED lines=38> */
.L_x_1704:
[----:B------:R-:W-:Y:S05]  /*e750*/  BSYNC B1 ;  /* 0x0000000000017941 */ /* 0x000fea0003800000 */
.L_x_1703:
        /* <DEDUP_REMOVED lines=13> */
[--C-:B------:R-:W-:Y:S01]  /*e830*/  SHF.R.U64 R47, R40, 0x10, R41.reuse ;  /* 0x00000010282f7819 */ /* 0x100fe20000001229 */
[----:B------:R-:W-:Y:S01]  /*e840*/  HADD2.F32 R38, -RZ, R87.H0_H0 ;  /* 0x20000057ff267230 */ /* 0x000fe20000004100 */
[----:B------:R-:W-:Y:S01]  /*e850*/  SHF.R.U32.HI R39, RZ, 0x10, R41 ;  /* 0x00000010ff277819 */ /* 0x000fe20000011629 */
[--C-:B------:R-:W-:Y:S01]  /*e860*/  HADD2.F32 R40, -RZ, R86.reuse.H0_H0 ;  /* 0x20000056ff287230 */ /* 0x100fe20000004100 */
[--C-:B------:R-:W-:Y:S01]  /*e870*/  SHF.R.U32.HI R41, RZ, 0x10, R31.reuse ;  /* 0x00000010ff297819 */ /* 0x100fe2000001161f */
[----:B------:R-:W-:Y:S01]  /*e880*/  HADD2.F32 R86, -RZ, R86.H1_H1 ;  /* 0x30000056ff567230 */ /* 0x000fe20000004100 */
[----:B------:R-:W-:Y:S01]  /*e890*/  SHF.R.U64 R45, R30, 0x10, R31 ;  /* 0x000000101e2d7819 */ /* 0x000fe2000000121f */
[----:B------:R-:W-:Y:S02]  /*e8a0*/  HADD2.F32 R39, -RZ, R39.H0_H0 ;  /* 0x20000027ff277230 */ /* 0x000fe40000004100 */
[----:B------:R-:W-:-:S02]  /*e8b0*/  HADD2.F32 R41, -RZ, R41.H0_H0 ;  /* 0x20000029ff297230 */ /* 0x000fc40000004100 */
        /* <DEDUP_REMOVED lines=32> */
.L_x_1717:
[----:B------:R-:W-:Y:S05]  /*eac0*/  BSYNC B1 ;  /* 0x0000000000017941 */ /* 0x000fea0003800000 */
.L_x_1716:
[----:B------:R-:W-:Y:S04]  /*ead0*/  BSSY B1, `(.L_x_1718) ;  /* 0x000002c000017945 */ /* 0x000fe80003800000 */
[----:B------:R-:W-:Y:S05]  /*eae0*/  @P1 BRA `(.L_x_1719) ;  /* 0x0000000000a81947 */ /* 0x000fea0003800000 */
[----:B0-----:R-:W0:Y:S01]  /*eaf0*/  LDS.128 R4, [R0+0x2000] ;  /* 0x0020000000047984 */ /* 0x001e220000000c00 */
        /* <DEDUP_REMOVED lines=28> */
[CC--:B------:R-:W-:Y:S01]  /*ecc0*/  FMUL.FTZ R35, R31.reuse, R83.reuse ;  /* 0x000000531f237220 */ /* 0x0c0fe20000410000 */
[----:B------:R-:W-:Y:S01]  /*ecd0*/  FMUL.FTZ R34, R31, R84 ;  /* 0x000000541f227220 */ /* 0x000fe20000410000 */
        /* <DEDUP_REMOVED lines=11> */
.L_x_1719:
[----:B------:R-:W-:Y:S05]  /*ed90*/  BSYNC B1 ;  /* 0x0000000000017941 */ /* 0x000fea0003800000 */
.L_x_1718:
        /* <DEDUP_REMOVED lines=44> */
.L_x_1721:
[----:B------:R-:W-:Y:S05]  /*f060*/  BSYNC B1 ;  /* 0x0000000000017941 */ /* 0x000fea0003800000 */
.L_x_1720:
        /* <DEDUP_REMOVED lines=44> */
.L_x_1723:
[----:B------:R-:W-:Y:S05]  /*f330*/  BSYNC B1 ;  /* 0x0000000000017941 */ /* 0x000fea0003800000 */
.L_x_1722:
[----:B------:R-:W-:Y:S04]  /*f340*/  BSSY B1, `(.L_x_1724) ;  /* 0x000002c000017945 */ /* 0x000fe80003800000 */
[----:B------:R-:W-:Y:S05]  /*f350*/  @P4 BRA `(.L_x_1725) ;  /* 0x0000000000a84947 */ /* 0x000fea0003800000 */
[----:B0123--:R-:W0:Y:S01]  /*f360*/  LDS.128 R4, [R3+0x1c400] ;  /* 0x01c4000003047984 */ /* 0x00fe220000000c00 */
[----:B------:R-:W-:Y:S01]  /*f370*/  SHF.R.U32.HI R21, RZ, 0x10, R15 ;  /* 0x00000010ff157819 */ /* 0x000fe2000001160f */
[----:B------:R-:W-:Y:S01]  /*f380*/  HADD2.F32 R20, -RZ, R67.H0_H0 ;  /* 0x20000043ff147230 */ /* 0x000fe20000004100 */
[----:B------:R-:W-:Y:S01]  /*f390*/  SHF.R.U32.HI R25, RZ, 0x10, R13 ;  /* 0x00000010ff197819 */ /* 0x000fe2000001160d */
[----:B------:R-:W-:Y:S01]  /*f3a0*/  HADD2.F32 R24, -RZ, R65.H0_H0 ;  /* 0x20000041ff187230 */ /* 0x000fe20000004100 */
        /* <DEDUP_REMOVED lines=27> */
[-C--:B------:R-:W-:Y:S01]  /*f560*/  FMUL.FTZ R13, R5, R4.reuse ;  /* 0x00000004050d7220 */ /* 0x080fe20000410000 */
        /* <DEDUP_REMOVED lines=9> */
.L_x_1725:
[----:B------:R-:W-:Y:S05]  /*f600*/  BSYNC B1 ;  /* 0x0000000000017941 */ /* 0x000fea0003800000 */
.L_x_1724:
[----:B------:R-:W-:Y:S05]  /*f610*/  @P5 BRA `(.L_x_1715) ;  /* 0x0000003800945947 */ /* 0x000fea0003800000 */
[----:B01234-:R-:W0:Y:S01]  /*f620*/  LDS.128 R4, [R0+0xa000] ;  /* 0x00a0000000047984 */ /* 0x01fe220000000c00 */
[----:B------:R-:W-:Y:S01]  /*f630*/  SHF.R.U32.HI R14, RZ, 0x10, R9 ;  /* 0x00000010ff0e7819 */ /* 0x000fe20000011609 */
[--C-:B------:R-:W-:Y:S01]  /*f640*/  HADD2.F32 R13, -RZ, R62.reuse.H0_H0 ;  /* 0x2000003eff0d7230 */ /* 0x100fe20000004100 */
[--C-:B------:R-:W-:Y:S01]  /*f650*/  SHF.R.U32.HI R12, RZ, 0x10, R11.reuse ;  /* 0x00000010ff0c7819 */ /* 0x100fe2000001160b */
[----:B------:R-:W-:Y:S01]  /*f660*/  HADD2.F32 R62, -RZ, R62.H1_H1 ;  /* 0x3000003eff3e7230 */ /* 0x000fe20000004100 */
[----:B------:R-:W-:Y:S01]  /*f670*/  SHF.R.U64 R24, R10, 0x10, R11 ;  /* 0x000000100a187819 */ /* 0x000fe2000000120b */
[----:B------:R-:W-:Y:S01]  /*f680*/  HADD2.F32 R14, -RZ, R14.H0_H0 ;  /* 0x2000000eff0e7230 */ /* 0x000fe20000004100 */
[----:B------:R-:W-:Y:S01]  /*f690*/  SHF.R.U64 R21, R8, 0x10, R9 ;  /* 0x0000001008157819 */ /* 0x000fe20000001209 */
[----:B------:R-:W-:Y:S02]  /*f6a0*/  HADD2.F32 R12, -RZ, R12.H0_H0 ;  /* 0x2000000cff0c7230 */ /* 0x000fe40000004100 */
[----:B------:R-:W-:-:S02]  /*f6b0*/  HADD2.F32 R11, -RZ, R63.H0_H0 ;  /* 0x2000003fff0b7230 */ /* 0x000fc40000004100 */
[----:B------:R-:W-:Y:S02]  /*f6c0*/  HADD2.F32 R63, -RZ, R63.H1_H1 ;  /* 0x3000003fff3f7230 */ /* 0x000fe40000004100 */
[--C-:B0-----:R-:W-:Y:S02]  /*f6d0*/  HADD2.F32 R10, -RZ, R7.reuse.H1_H1 ;  /* 0x30000007ff0a7230 */ /* 0x101fe40000004100 */
[--C-:B------:R-:W-:Y:S02]  /*f6e0*/  HADD2.F32 R3, -RZ, R4.reuse.H0_H0 ;  /* 0x20000004ff037230 */ /* 0x100fe40000004100 */
[----:B------:R-:W-:Y:S02]  /*f6f0*/  HADD2.F32 R9, -RZ, R7.H0_H0 ;  /* 0x20000007ff097230 */ /* 0x000fe40000004100 */
[C---:B------:R-:W-:Y:S01]  /*f700*/  FMUL.FTZ R20, R10.reuse, R14 ;  /* 0x0000000e0a147220 */ /* 0x040fe20000410000 */
[----:B------:R-:W-:Y:S02]  /*f710*/  HADD2.F32 R4, -RZ, R4.H1_H1 ;  /* 0x30000004ff047230 */ /* 0x000fe40000004100 */
[----:B------:R-:W-:Y:S01]  /*f720*/  FMUL.FTZ R15, R10, R12 ;  /* 0x0000000c0a0f7220 */ /* 0x000fe20000410000 */
[----:B------:R-:W-:-:S02]  /*f730*/  HADD2.F32 R7, -RZ, R6.H0_H0 ;  /* 0x20000006ff077230 */ /* 0x000fc40000004100 */
[C---:B------:R-:W-:Y:S01]  /*f740*/  FFMA.FTZ R20, R9.reuse, R12, -R20 ;  /* 0x0000000c09147223 */ /* 0x040fe20000010814 */
[----:B------:R-:W-:Y:S02]  /*f750*/  HADD2.F32 R8, -RZ, R6.H1_H1 ;  /* 0x30000006ff087230 */ /* 0x000fe40000004100 */
[C---:B------:R-:W-:Y:S01]  /*f760*/  FMUL.FTZ R10, R4.reuse, R13 ;  /* 0x0000000d040a7220 */ /* 0x040fe20000410000 */
[--C-:B------:R-:W-:Y:S02]  /*f770*/  HADD2.F32 R6, -RZ, R5.reuse.H0_H0 ;  /* 0x20000005ff067230 */ /* 0x100fe40000004100 */
[----:B------:R-:W-:Y:S01]  /*f780*/  FFMA.FTZ R15, R9, R14, R15 ;  /* 0x0000000e090f7223 */ /* 0x000fe2000001000f */
[-C--:B------:R-:W-:Y:S01]  /*f790*/  FMUL.FTZ R12, R4, R11.reuse ;  /* 0x0000000b040c7220 */ /* 0x080fe20000410000 */
[----:B------:R-:W-:Y:S02]  /*f7a0*/  HADD2.F32 R5, -RZ, R5.H1_H1 ;  /* 0x30000005ff057230 */ /* 0x000fe40000004100 */
[----:B------:R-:W-:Y:S01]  /*f7b0*/  FFMA.FTZ R10, R3, R11, -R10 ;  /* 0x0000000b030a7223 */ /* 0x000fe2000001080a */
[----:B------:R-:W-:-:S02]  /*f7c0*/  HADD2.F32 R9, -RZ, R21.H0_H0 ;  /* 0x20000015ff097230 */ /* 0x000fc40000004100 */
[----:B------:R-:W-:Y:S01]  /*f7d0*/  FFMA.FTZ R3, R3, R13, R12 ;  /* 0x0000000d03037223 */ /* 0x000fe2000001000c */
[----:B------:R-:W-:Y:S02]  /*f7e0*/  HADD2.F32 R4, -RZ, R24.H0_H0 ;  /* 0x20000018ff047230 */ /* 0x000fe40000004100 */
[C---:B------:R-:W-:Y:S01]  /*f7f0*/  FMUL.FTZ R12, R8.reuse, R62 ;  /* 0x0000003e080c7220 */ /* 0x040fe20000410000 */
        /* <DEDUP_REMOVED lines=11> */
[----:B------:R0:W-:Y:S01]  /*f8b0*/  STS.128 [R0+0xa000], R4 ;  /* 0x00a0000400007388 */ /* 0x0001e20000000c00 */
[----:B------:R-:W-:Y:S05]  /*f8c0*/  BRA `(.L_x_1715) ;  /* 0x0000003400e87947 */ /* 0x000fea0003800000 */
.L_x_1694:
[----:B------:R-:W0:Y:S01]  /*f8d0*/  LDC R9, c[0x0][0x448] ;  /* 0x00011200ff097b82 */ /* 0x000e220000000800 */
[----:B------:R-:W-:Y:S01]  /*f8e0*/  LEA.HI R31, R31, R26, RZ, 0x2 ;  /* 0x0000001a1f1f7211 */ /* 0x000fe200078f10ff */
[----:B------:R-:W-:Y:S01]  /*f8f0*/  ULDC.64 UR4, c[0x0][0x3f8] ;  /* 0x0000fe0000047ab9 */ /* 0x000fe20000000a00 */
[----:B------:R-:W-:Y:S01]  /*f900*/  ULDC.64 UR6, c[0x0][0x408] ;  /* 0x0001020000067ab9 */ /* 0x000fe20000000a00 */
[----:B------:R-:W-:Y:S01]  /*f910*/  IMAD.MOV.U32 R6, RZ, RZ, R134 ;  /* 0x000000ffff067224 */ /* 0x000fe200078e0086 */
[----:B------:R-:W-:Y:S01]  /*f920*/  LOP3.LUT R31, R31, 0xfffffffc, RZ, 0xc0, !PT ;  /* 0xfffffffc1f1f7812 */ /* 0x000fe200078ec0ff */
[----:B------:R-:W-:-:S03]  /*f930*/  IMAD.MOV.U32 R7, RZ, RZ, R29 ;  /* 0x000000ffff077224 */ /* 0x000fc600078e001d */
[----:B------:R-:W-:-:S05]  /*f940*/  IADD3 R0, R26, -R31, RZ ;  /* 0x8000001f1a007210 */ /* 0x000fca0007ffe0ff */
[----:B------:R-:W-:Y:S01]  /*f950*/  IMAD R3, R0, 0x40, R67 ;  /* 0x0000004000037824 */ /* 0x000fe200078e0243 */
[----:B0-----:R-:W-:-:S13]  /*f960*/  ISETP.NE.AND P0, PT, R9, 0x1, PT ;  /* 0x000000010900780c */ /* 0x001fda0003f05270 */
[----:B------:R-:W0:Y:S08]  /*f970*/  @P0 LDC R4, c[0x0][0x44c] ;  /* 0x00011300ff040b82 */ /* 0x000e300000000800 */
[----:B------:R-:W1:Y:S01]  /*f980*/  @P0 LDC R5, c[0x0][0x450] ;  /* 0x00011400ff050b82 */ /* 0x000e620000000800 */
[----:B0-----:R-:W-:-:S05]  /*f990*/  @P0 IMAD.HI.U32 R4, R3, R4, RZ ;  /* 0x0000000403040227 */ /* 0x001fca00078e00ff */
[----:B-1----:R-:W-:Y:S01]  /*f9a0*/  @P0 SHF.R.U32.HI R3, RZ, R5, R4 ;  /* 0x00000005ff030219 */ /* 0x002fe20000011604 */
[----:B------:R-:W-:Y:S02]  /*f9b0*/  IMAD.MOV.U32 R4, RZ, RZ, R24 ;  /* 0x000000ffff047224 */ /* 0x000fe400078e0018 */
[----:B------:R-:W-:Y:S01]  /*f9c0*/  IMAD.MOV.U32 R5, RZ, RZ, R27 ;  /* 0x000000ffff057224 */ /* 0x000fe200078e001b */
        /* <DEDUP_REMOVED lines=21> */
.L_x_2046:
        /* <DEDUP_REMOVED lines=17> */
[----:B--2---:R-:W-:Y:S01]  /*fc30*/  MOV R12, R4 ;  /* 0x00000004000c7202 */ /* 0x004fe20000000f00 */
[----:B-1----:R-:W-:Y:S01]  /*fc40*/  IMAD.MOV.U32 R13, RZ, RZ, R5 ;  /* 0x000000ffff0d7224 */ /* 0x002fe200078e0005 */
[----:B------:R-:W-:Y:S02]  /*fc50*/  ISETP.GE.AND P2, PT, R18, UR4, PT ;  /* 0x0000000412007c0c */ /* 0x000fe4000bf46270 */
[----:B------:R-:W-:Y:S02]  /*fc60*/  CS2R R28, SRZ ;  /* 0x00000000001c7805 */ /* 0x000fe4000001ff00 */
[----:B------:R-:W-:Y:S02]  /*fc70*/  ISETP.GE.AND P3, PT, R196, UR4, PT ;  /* 0x00000004c4007c0c */ /* 0x000fe4000bf66270 */
[----:B------:R-:W-:Y:S02]  /*fc80*/  CS2R R30, SRZ ;  /* 0x00000000001e7805 */ /* 0x000fe4000001ff00 */
[----:B------:R-:W-:-:S02]  /*fc90*/  ISETP.GE.AND P4, PT, R195, UR4, PT ;  /* 0x00000004c3007c0c */ /* 0x000fc4000bf86270 */
[----:B------:R-:W-:Y:S02]  /*fca0*/  CS2R R40, SRZ ;  /* 0x0000000000287805 */ /* 0x000fe4000001ff00 */
[----:B------:R-:W-:Y:S02]  /*fcb0*/  CS2R R42, SRZ ;  /* 0x00000000002a7805 */ /* 0x000fe4000001ff00 */
[----:B------:R-:W-:Y:S01]  /*fcc0*/  CS2R R26, SRZ ;  /* 0x00000000001a7805 */ /* 0x000fe2000001ff00 */
[C---:B------:R-:W-:Y:S01]  /*fcd0*/  @!P2 IMAD.SHL.U32 R9, R18.reuse, 0x2, RZ ;  /* 0x000000021209a824 */ /* 0x040fe200078e00ff */
[----:B------:R-:W-:Y:S01]  /*fce0*/  @!P2 SHF.L.U64.HI R32, R18, 0x1, R19 ;  /* 0x000000011220a819 */ /* 0x000fe20000010213 */
[----:B------:R-:W-:-:S04]  /*fcf0*/  @!P3 IMAD.SHL.U32 R15, R203, 0x8, RZ ;  /* 0x00000008cb0fb824 */ /* 0x000fc800078e00ff */
[----:B------:R-:W-:Y:S01]  /*fd00*/  @!P4 IMAD.SHL.U32 R25, R204, 0x8, RZ ;  /* 0x00000008cc19c824 */ /* 0x000fe200078e00ff */
[-C--:B------:R-:W-:Y:S01]  /*fd10*/  @!P2 IADD3 R4, P0, R4, R9.reuse, RZ ;  /* 0x000000090404a210 */ /* 0x080fe20007f1e0ff */
[----:B------:R-:W-:Y:S01]  /*fd20*/  @!P3 IMAD.WIDE R10, R15, 0x2, R12 ;  /* 0x000000020f0ab825 */ /* 0x000fe200078e020c */
[----:B----4-:R-:W-:-:S03]  /*fd30*/  @!P2 IADD3 R6, P1, R8, R9, RZ ;  /* 0x000000090806a210 */ /* 0x010fc60007f3e0ff */
[----:B---3--:R-:W-:Y:S01]  /*fd40*/  IMAD.MOV.U32 R9, RZ, RZ, R7 ;  /* 0x000000ffff097224 */ /* 0x008fe200078e0007 */
[----:B------:R-:W-:Y:S01]  /*fd50*/  CS2R R36, SRZ ;  /* 0x0000000000247805 */ /* 0x000fe2000001ff00 */
[----:B------:R-:W-:Y:S01]  /*fd60*/  @!P4 IMAD.WIDE R12, R25, 0x2, R12 ;  /* 0x00000002190cc825 */ /* 0x000fe200078e020c */
[----:B------:R-:W-:Y:S02]  /*fd70*/  CS2R R38, SRZ ;  /* 0x0000000000267805 */ /* 0x000fe4000001ff00 */
[----:B------:R-:W-:Y:S02]  /*fd80*/  CS2R R34, SRZ ;  /* 0x0000000000227805 */ /* 0x000fe4000001ff00 */
[----:B------:R-:W-:Y:S01]  /*fd90*/  CS2R R44, SRZ ;  /* 0x00000000002c7805 */ /* 0x000fe2000001ff00 */
[--C-:B------:R-:W-:Y:S01]  /*fda0*/  @!P3 IMAD.WIDE R14, R15, 0x2, R8.reuse ;  /* 0x000000020f0eb825 */ /* 0x100fe200078e0208 */
[----:B------:R-:W-:Y:S01]  /*fdb0*/  CS2R R46, SRZ ;  /* 0x00000000002e7805 */ /* 0x000fe2000001ff00 */
[----:B------:R1:W5:Y:S02]  /*fdc0*/  @!P3 LD.E.128 R28, desc[UR60][R10.64] ;  /* 0x0000003c0a1cb980 */ /* 0x000364000c101d00 */
[----:B------:R-:W-:Y:S01]  /*fdd0*/  @!P4 IMAD.WIDE R8, R25, 0x2, R8 ;  /* 0x000000021908c825 */ /* 0x000fe200078e0208 */
[----:B------:R-:W-:Y:S01]  /*fde0*/  CS2R R24, SRZ ;  /* 0x0000000000187805 */ /* 0x000fe2000001ff00 */
[----:B------:R1:W5:Y:S02]  /*fdf0*/  @!P3 LD.E.128 R40, desc[UR60][R14.64] ;  /* 0x0000003c0e28b980 */ /* 0x000364000c101d00 */
[----:B------:R-:W-:-:S02]  /*fe00*/  @!P2 IMAD.X R5, R5, 0x1, R32, P0 ;  /* 0x000000010505a824 */ /* 0x000fc400000e0620 */
[----:B------:R-:W-:Y:S01]  /*fe10*/  @!P2 IMAD.X R7, R7, 0x1, R32, P1 ;  /* 0x000000010707a824 */ /* 0x000fe200008e0620 */
[----:B------:R-:W-:Y:S01]  /*fe20*/  CS2R R32, SRZ ;  /* 0x0000000000207805 */ /* 0x000fe2000001ff00 */
[----:B------:R1:W5:Y:S04]  /*fe30*/  @!P4 LD.E.128 R24, desc[UR60][R12.64] ;  /* 0x0000003c0c18c980 */ /* 0x000368000c101d00 */
[----:B------:R1:W5:Y:S04]  /*fe40*/  @!P4 LD.E.128 R36, desc[UR60][R8.64] ;  /* 0x0000003c0824c980 */ /* 0x000368000c101d00 */
[----:B------:R1:W5:Y:S04]  /*fe50*/  @!P2 LD.E.128 R32, desc[UR60][R4.64] ;  /* 0x0000003c0420a980 */ /* 0x000368000c101d00 */
[----:B------:R1:W5:Y:S02]  /*fe60*/  @!P2 LD.E.128 R44, desc[UR60][R6.64] ;  /* 0x0000003c062ca980 */ /* 0x000364000c101d00 */
.L_x_1728:
[----:B------:R-:W-:Y:S05]  /*fe70*/  BSYNC B1 ;  /* 0x0000000000017941 */ /* 0x000fea0003800000 */
.L_x_1727:
[----:B-12--5:R-:W-:Y:S01]  /*fe80*/  IMAD.MOV.U32 R4, RZ, RZ, R44 ;  /* 0x000000ffff047224 */ /* 0x026fe200078e002c */
[----:B------:R-:W-:Y:S01]  /*fe90*/  MOV R6, R46 ;  /* 0x0000002e00067202 */ /* 0x000fe20000000f00 */
[----:B------:R-:W-:Y:S01]  /*fea0*/  IMAD.MOV.U32 R5, RZ, RZ, R45 ;  /* 0x000000ffff057224 */ /* 0x000fe200078e002d */
[----:B------:R-:W-:Y:S01]  /*feb0*/  UMOV UR4, 0xffffffff ;  /* 0xffffffff00047882 */ /* 0x000fe20000000000 */
[----:B---3--:R-:W-:Y:S01]  /*fec0*/  IMAD.MOV.U32 R7, RZ, RZ, R47 ;  /* 0x000000ffff077224 */ /* 0x008fe200078e002f */
        /* <DEDUP_REMOVED lines=9> */
[----:B------:R-:W-:-:S02]  /*ff60*/  IMAD.MOV.U32 R4, RZ, RZ, R36 ;  /* 0x000000ffff047224 */ /* 0x000fc400078e0024 */
[----:B------:R-:W-:Y:S01]  /*ff70*/  IMAD.MOV.U32 R5, RZ, RZ, R37 ;  /* 0x000000ffff057224 */ /* 0x000fe200078e0025 */
[----:B------:R-:W-:Y:S01]  /*ff80*/  PRMT R97, R6, 0x5410, R7 ;  /* 0x0000541006617816 */ /* 0x000fe20000000007 */
[----:B------:R-:W-:Y:S01]  /*ff90*/  IMAD.MOV.U32 R6, RZ, RZ, R38 ;  /* 0x000000ffff067224 */ /* 0x000fe200078e0026 */
[----:B------:R-:W-:Y:S02]  /*ffa0*/  MOV R7, R39 ;  /* 0x0000002700077202 */ /* 0x000fe40000000f00 */
[----:B------:R-:W-:Y:S01]  /*ffb0*/  PRMT R82, R4, 0x5410, R5 ;  /* 0x0000541004527816 */ /* 0x000fe20000000005 */
[----:B------:R-:W-:Y:S01]  /*ffc0*/  IMAD.MOV.U32 R4, RZ, RZ, R32 ;  /* 0x000000ffff047224 */ /* 0x000fe200078e0020 */
        /* <DEDUP_REMOVED lines=18> */
[----:B------:R-:W-:Y:S01]  /*100f0*/  IMAD.MOV.U32 R7, RZ, RZ, R27 ;  /* 0x000000ffff077224 */ /* 0x000fe200078e001b */
[----:B------:R-:W-:-:S04]  /*10100*/  CS2R R4, SRZ ;  /* 0x0000000000047805 */ /* 0x000fc8000001ff00 */
[----:B------:R-:W-:Y:S01]  /*10110*/  PRMT R85, R6, 0x5410, R7 ;  /* 0x0000541006557816 */ /* 0x000fe20000000007 */
[----:B------:R-:W-:Y:S06]  /*10120*/  BRA.DIV UR4, `(.L_x_1729) ;  /* 0x000001d604687947 */ /* 0x000fec000b800000 */
[----:B0-----:R-:W0:Y:S04]  /*10130*/  SHFL.IDX PT, R21, R21, 0x1, 0x1c1f ;  /* 0x003c1f0015157f89 */ /* 0x001e2800000e0000 */
[----:B------:R-:W1:Y:S04]  /*10140*/  SHFL.IDX PT, R20, R20, 0x1, 0x1c1f ;  /* 0x003c1f0014147f89 */ /* 0x000e6800000e0000 */
[----:B------:R-:W2:Y:S04]  /*10150*/  SHFL.IDX PT, R61, R61, 0x1, 0x1c1f ;  /* 0x003c1f003d3d7f89 */ /* 0x000ea800000e0000 */
[----:B------:R3:W0:Y:S02]  /*10160*/  SHFL.IDX PT, R62, R3, 0x1, 0x1c1f ;  /* 0x003c1f00033e7f89 */ /* 0x00062400000e0000 */
.L_x_2052:
[----:B------:R-:W-:Y:S01]  /*10170*/  VIADD R67, R67, 0x40 ;  /* 0x0000004043437836 */ /* 0x000fe20000000000 */
[----:B------:R-:W-:Y:S01]  /*10180*/  BSSY B1, `(.L_x_1730) ;  /* 0x0000034000017945 */ /* 0x000fe20003800000 */
[----:B------:R-:W-:Y:S02]  /*10190*/  CS2R R6, SRZ ;  /* 0x0000000000067805 */ /* 0x000fe4000001ff00 */
[----:B----4-:R-:W-:Y:S02]  /*101a0*/  CS2R R8, SRZ ;  /* 0x0000000000087805 */ /* 0x010fe4000001ff00 */
        /* <DEDUP_REMOVED lines=11> */
[----:B------:R-:W-:Y:S01]  /*10260*/  ULDC UR4, c[0x0][0x3f4] ;  /* 0x0000fd0000047ab9 */ /* 0x000fe20000000800 */
[----:B-1----:R-:W-:Y:S01]  /*10270*/  IMAD.MOV.U32 R6, RZ, RZ, R20 ;  /* 0x000000ffff067224 */ /* 0x002fe200078e0014 */
[----:B------:R-:W-:Y:S01]  /*10280*/  ISETP.GE.AND P2, PT, R18, UR4, PT ;  /* 0x0000000412007c0c */ /* 0x000fe2000bf46270 */
[----:B0-----:R-:W-:Y:S01]  /*10290*/  IMAD.MOV.U32 R7, RZ, RZ, R21 ;  /* 0x000000ffff077224 */ /* 0x001fe200078e0015 */
[----:B------:R-:W-:Y:S01]  /*102a0*/  ISETP.GE.AND P3, PT, R196, UR4, PT ;  /* 0x00000004c4007c0c */ /* 0x000fe2000bf66270 */
[----:B------:R-:W-:Y:S01]  /*102b0*/  IMAD.MOV.U32 R8, RZ, RZ, R62 ;  /* 0x000000ffff087224 */ /* 0x000fe200078e003e */
[----:B------:R-:W-:Y:S01]  /*102c0*/  ISETP.GE.AND P4, PT, R195, UR4, PT ;  /* 0x00000004c3007c0c */ /* 0x000fe2000bf86270 */
[----:B--2---:R-:W-:Y:S01]  /*102d0*/  IMAD.MOV.U32 R9, RZ, RZ, R61 ;  /* 0x000000ffff097224 */ /* 0x004fe200078e003d */
[----:B------:R-:W-:Y:S02]  /*102e0*/  CS2R R52, SRZ ;  /* 0x0000000000347805 */ /* 0x000fe4000001ff00 */
[----:B------:R-:W-:-:S02]  /*102f0*/  CS2R R54, SRZ ;  /* 0x0000000000367805 */ /* 0x000fc4000001ff00 */
[----:B------:R-:W-:Y:S02]  /*10300*/  CS2R R10, SRZ ;  /* 0x00000000000a7805 */ /* 0x000fe4000001ff00 */
[----:B------:R-:W-:Y:S02]  /*10310*/  CS2R R56, SRZ ;  /* 0x0000000000387805 */ /* 0x000fe4000001ff00 */
[----:B------:R-:W-:Y:S01]  /*10320*/  CS2R R58, SRZ ;  /* 0x00000000003a7805 */ /* 0x000fe2000001ff00 */
[C---:B---3--:R-:W-:Y:S01]  /*10330*/  @!P2 IMAD.SHL.U32 R3, R18.reuse, 0x2, RZ ;  /* 0x000000021203a824 */ /* 0x048fe200078e00ff */
[----:B------:R-:W-:Y:S01]  /*10340*/  @!P2 SHF.L.U64.HI R14, R18, 0x1, R19 ;  /* 0x00000001120ea819 */ /* 0x000fe20000010213 */
[----:B------:R-:W-:Y:S01]  /*10350*/  @!P3 IMAD.SHL.U32 R13, R203, 0x8, RZ ;  /* 0x00000008cb0db824 */ /* 0x000fe200078e00ff */
[----:B------:R-:W-:-:S03]  /*10360*/  @!P4 SHF.L.U32 R63, R204, 0x3, RZ ;  /* 0x00000003cc3fc819 */ /* 0x000fc600000006ff */
[--C-:B------:R-:W-:Y:S01]  /*10370*/  @!P3 IMAD.WIDE R4, R13, 0x2, R6.reuse ;  /* 0x000000020d04b825 */ /* 0x100fe200078e0206 */
[-C--:B------:R-:W-:Y:S02]  /*10380*/  @!P2 IADD3 R60, P1, R62, R3.reuse, RZ ;  /* 0x000000033e3ca210 */ /* 0x080fe40007f3e0ff */
[----:B------:R-:W-:Y:S01]  /*10390*/  @!P2 IADD3 R20, P0, R20, R3, RZ ;  /* 0x000000031414a210 */ /* 0x000fe20007f1e0ff */
[----:B------:R-:W-:Y:S01]  /*103a0*/  @!P4 IMAD.WIDE R6, R63, 0x2, R6 ;  /* 0x000000023f06c825 */ /* 0x000fe200078e0206 */
[----:B------:R0:W5:Y:S03]  /*103b0*/  @!P3 LD.E.128 R52, desc[UR60][R4.64] ;  /* 0x0000003c0434b980 */ /* 0x000166000c101d00 */
[--C-:B------:R-:W-:Y:S01]  /*103c0*/  @!P3 IMAD.WIDE R12, R13, 0x2, R8.reuse ;  /* 0x000000020d0cb825 */ /* 0x100fe200078e0208 */
[----:B------:R1:W5:Y:S03]  /*103d0*/  @!P4 LD.E.128 R56, desc[UR60][R6.64] ;  /* 0x0000003c0638c980 */ /* 0x000366000c101d00 */
[----:B------:R-:W-:Y:S01]  /*103e0*/  @!P4 IMAD.WIDE R62, R63, 0x2, R8 ;  /* 0x000000023f3ec825 */ /* 0x000fe200078e0208 */
[----:B------:R-:W-:-:S02]  /*103f0*/  CS2R R8, SRZ ;  /* 0x0000000000087805 */ /* 0x000fc4000001ff00 */
[----:B------:R-:W-:Y:S02]  /*10400*/  CS2R R48, SRZ ;  /* 0x0000000000307805 */ /* 0x000fe4000001ff00 */
[----:B------:R-:W-:Y:S01]  /*10410*/  CS2R R50, SRZ ;  /* 0x0000000000327805 */ /* 0x000fe2000001ff00 */
[--C-:B------:R-:W-:Y:S01]  /*10420*/  @!P2 IMAD.X R21, R21, 0x1, R14.reuse, P0 ;  /* 0x000000011515a824 */ /* 0x100fe200000e060e */
[----:B0-----:R-:W-:Y:S01]  /*10430*/  CS2R R4, SRZ ;  /* 0x0000000000047805 */ /* 0x001fe2000001ff00 */
[----:B------:R-:W-:Y:S01]  /*10440*/  @!P2 IMAD.X R61, R61, 0x1, R14, P1 ;  /* 0x000000013d3da824 */ /* 0x000fe200008e060e */
[----:B------:R0:W5:Y:S01]  /*10450*/  @!P3 LD.E.128 R8, desc[UR60][R12.64] ;  /* 0x0000003c0c08b980 */ /* 0x000162000c101d00 */
[----:B------:R-:W-:Y:S02]  /*10460*/  CS2R R14, SRZ ;  /* 0x00000000000e7805 */ /* 0x000fe4000001ff00 */
[----:B-1----:R-:W-:Y:S01]  /*10470*/  CS2R R6, SRZ ;  /* 0x0000000000067805 */ /* 0x002fe2000001ff00 */
[----:B------:R4:W5:Y:S05]  /*10480*/  @!P2 LD.E.128 R48, desc[UR60][R20.64] ;  /* 0x0000003c1430a980 */ /* 0x00096a000c101d00 */
[----:B------:R4:W5:Y:S01]  /*10490*/  @!P2 LD.E.128 R4, desc[UR60][R60.64] ;  /* 0x0000003c3c04a980 */ /* 0x000962000c101d00 */
[----:B0-----:R-:W-:-:S06]  /*104a0*/  CS2R R12, SRZ ;  /* 0x00000000000c7805 */ /* 0x001fcc000001ff00 */
[----:B------:R4:W5:Y:S02]  /*104b0*/  @!P4 LD.E.128 R12, desc[UR60][R62.64] ;  /* 0x0000003c3e0cc980 */ /* 0x000964000c101d00 */
.L_x_1731:
[----:B------:R-:W-:Y:S05]  /*104c0*/  BSYNC B1 ;  /* 0x0000000000017941 */ /* 0x000fea0003800000 */
.L_x_1730:
[----:B--2-4-:R-:W3:Y:S04]  /*104d0*/  LDL R61, [R1+0x50] ;  /* 0x00005000013d7983 */ /* 0x014ee80000100800 */
[----:B0-----:R-:W2:Y:S01]  /*104e0*/  LDL R62, [R1+0x38] ;  /* 0x00003800013e7983 */ /* 0x001ea20000100800 */
[----:B-1---5:R-:W-:Y:S01]  /*104f0*/  IMAD.MOV.U32 R20, RZ, RZ, R4 ;  /* 0x000000ffff147224 */ /* 0x022fe200078e0004 */
[----:B------:R-:W-:Y:S01]  /*10500*/  BSSY B1, `(.L_x_1732) ;  /* 0x000002e000017945 */ /* 0x000fe20003800000 */
[----:B------:R-:W-:Y:S02]  /*10510*/  IMAD.MOV.U32 R21, RZ, RZ, R5 ;  /* 0x000000ffff157224 */ /* 0x000fe400078e0005 */
[----:B------:R-:W-:-:S03]  /*10520*/  IMAD.MOV.U32 R60, RZ, RZ, R7 ;  /* 0x000000ffff3c7224 */ /* 0x000fc600078e0007 */
[----:B------:R-:W-:Y:S01]  /*10530*/  PRMT R91, R20, 0x5410, R21 ;  /* 0x00005410145b7816 */ /* 0x000fe20000000015 */
[----:B------:R-:W-:Y:S02]  /*10540*/  IMAD.MOV.U32 R20, RZ, RZ, R6 ;  /* 0x000000ffff147224 */ /* 0x000fe400078e0006 */
[----:B------:R-:W-:-:S03]  /*10550*/  IMAD.MOV.U32 R21, RZ, RZ, R9 ;  /* 0x000000ffff157224 */ /* 0x000fc600078e0009 */
        /* <DEDUP_REMOVED lines=10> */
[----:B---3--:R-:W-:-:S04]  /*10600*/  LEA.HI R3, R61, R61, RZ, 0x1 ;  /* 0x0000003d3d037211 */ /* 0x008fc800078f08ff */
[----:B------:R-:W-:Y:S02]  /*10610*/  LOP3.LUT R3, R3, 0xfffffffe, RZ, 0xc0, !PT ;  /* 0xfffffffe03037812 */ /* 0x000fe400078ec0ff */
[----:B--2---:R-:W-:Y:S02]  /*10620*/  VIADDMNMX R20, R64, -R62, 0x80, PT ;  /* 0x0000008040147446 */ /* 0x004fe4000380093e */
[----:B------:R-:W-:Y:S01]  /*10630*/  IADD3 R3, R61, -R3, RZ ;  /* 0x800000033d037210 */ /* 0x000fe20007ffe0ff */
[----:B------:R-:W-:Y:S01]  /*10640*/  IMAD.MOV.U32 R61, RZ, RZ, R10 ;  /* 0x000000ffff3d7224 */ /* 0x000fe200078e000a */
[----:B------:R-:W-:Y:S02]  /*10650*/  MOV R62, R57 ;  /* 0x00000039003e7202 */ /* 0x000fe40000000f00 */
[----:B------:R-:W-:Y:S01]  /*10660*/  SHF.L.U32 R60, R3, 0x1f, RZ ;  /* 0x0000001f033c7819 */ /* 0x000fe200000006ff */
[----:B------:R-:W-:Y:S01]  /*10670*/  IMAD.MOV.U32 R3, RZ, RZ, R11 ;  /* 0x000000ffff037224 */ /* 0x000fe200078e000b */
[----:B------:R-:W-:Y:S01]  /*10680*/  PRMT R77, R61, 0x7610, R77 ;  /* 0x000076103d4d7816 */ /* 0x000fe2000000004d */
[----:B------:R-:W-:Y:S01]  /*10690*/  IMAD.MOV.U32 R61, RZ, RZ, R14 ;  /* 0x000000ffff3d7224 */ /* 0x000fe200078e000e */
[----:B------:R-:W0:Y:S01]  /*106a0*/  SYNCS.PHASECHK.TRANS64.TRYWAIT P0, [R17+URZ+0x30800], R60 ;  /* 0x0308003c110075a7 */ /* 0x000e22000800017f */
[----:B------:R-:W-:-:S02]  /*106b0*/  ISETP.GE.AND P1, PT, R219, R20, PT ;  /* 0x00000014db00720c */ /* 0x000fc40003f26270 */
        /* <DEDUP_REMOVED lines=9> */
[----:B------:R-:W-:Y:S01]  /*10750*/  IMAD.MOV.U32 R3, RZ, RZ, R54 ;  /* 0x000000ffff037224 */ /* 0x000fe200078e0036 */
[----:B------:R-:W-:Y:S01]  /*10760*/  PRMT R79, R21, 0x5410, R61 ;  /* 0x00005410154f7816 */ /* 0x000fe2000000003d */
[----:B------:R-:W-:Y:S02]  /*10770*/  IMAD.MOV.U32 R21, RZ, RZ, R55 ;  /* 0x000000ffff157224 */ /* 0x000fe400078e0037 */
[----:B------:R-:W-:-:S03]  /*10780*/  IMAD.MOV.U32 R61, RZ, RZ, R56 ;  /* 0x000000ffff3d7224 */ /* 0x000fc600078e0038 */
[----:B------:R-:W-:Y:S01]  /*10790*/  PRMT R80, R3, 0x5410, R21 ;  /* 0x0000541003507816 */ /* 0x000fe20000000015 */
[----:B------:R-:W-:Y:S01]  /*107a0*/  IMAD.MOV.U32 R3, RZ, RZ, R58 ;  /* 0x000000ffff037224 */ /* 0x000fe200078e003a */
[----:B------:R-:W-:Y:S01]  /*107b0*/  PRMT R72, R61, 0x5410, R62 ;  /* 0x000054103d487816 */ /* 0x000fe2000000003e */
[----:B------:R-:W-:Y:S01]  /*107c0*/  IMAD.MOV.U32 R21, RZ, RZ, R59 ;  /* 0x000000ffff157224 */ /* 0x000fe200078e003b */
[----:B0-----:R-:W-:Y:S06]  /*107d0*/  @!P0 BRA `(.L_x_1733) ;  /* 0x000001d000308947 */ /* 0x001fec0003800000 */
.L_x_2053:
[----:B------:R-:W-:Y:S05]  /*107e0*/  BSYNC B1 ;  /* 0x0000000000017941 */ /* 0x000fea0003800000 */
.L_x_1732:
[----:B------:R-:W-:Y:S01]  /*107f0*/  BSSY B1, `(.L_x_1734) ;  /* 0x0000144000017945 */ /* 0x000fe20003800000 */
[----:B------:R-:W-:-:S03]  /*10800*/  PRMT R73, R3, 0x5410, R21 ;  /* 0x0000541003497816 */ /* 0x000fc60000000015 */
[----:B------:R-:W-:Y:S05]  /*10810*/  @P1 BRA `(.L_x_1735) ;  /* 0x0000001400041947 */ /* 0x000fea0003800000 */
[----:B------:R1:W5:Y:S01]  /*10820*/  LDL R106, [R1+0x30] ;  /* 0x00003000016a7983 */ /* 0x0003620000100800 */
[----:B------:R-:W2:Y:S01]  /*10830*/  LDC R3, c[0x0][0x3f4] ;  /* 0x0000fd00ff037b82 */ /* 0x000ea20000000800 */
[----:B------:R-:W-:Y:S01]  /*10840*/  BSSY B2, `(.L_x_1736) ;  /* 0x0000068000027945 */ /* 0x000fe20003800000 */
[----:B------:R-:W-:Y:S02]  /*10850*/  SHF.R.U32.HI R107, RZ, 0x3, R229 ;  /* 0x00000003ff6b7819 */ /* 0x000fe400000116e5 */
[-C--:B--2---:R-:W-:Y:S02]  /*10860*/  ISETP.GE.AND P0, PT, R18, R3.reuse, PT ;  /* 0x000000031200720c */ /* 0x084fe40003f06270 */
[-C--:B------:R-:W-:Y:S02]  /*10870*/  ISETP.GE.AND P1, PT, R196, R3.reuse, PT ;  /* 0x00000003c400720c */ /* 0x080fe40003f26270 */
[----:B------:R-:W-:-:S09]  /*10880*/  ISETP.GE.AND P2, PT, R195, R3, PT ;  /* 0x00000003c300720c */ /* 0x000fd20003f46270 */
[----:B-1----:R-:W-:Y:S05]  /*10890*/  @P0 BRA `(.L_x_1737) ;  /* 0x0000000400880947 */ /* 0x002fea0003800000 */
[----:B0-----:R-:W-:Y:S01]  /*108a0*/  LEA.HI R60, R3, R0, RZ, 0x1d ;  /* 0x00000000033c7211 */ /* 0x001fe200078fe8ff */
[----:B------:R-:W-:Y:S01]  /*108b0*/  HADD2.F32 R88, -RZ, R88.H0_H0 ;  /* 0x20000058ff587230 */ /* 0x000fe20000004100 */
[----:B------:R-:W-:Y:S01]  /*108c0*/  LOP3.LUT R21, R229, 0x38, R18, 0xf8, !PT ;  /* 0x00000038e5157812 */ /* 0x000fe200078ef812 */
[----:B------:R-:W-:Y:S01]  /*108d0*/  HADD2.F32 R96, -RZ, R96.H0_H0 ;  /* 0x20000060ff607230 */ /* 0x000fe20000004100 */
[----:B------:R-:W-:Y:S01]  /*108e0*/  SHF.R.S32.HI R61, RZ, 0x1f, R60 ;  /* 0x0000001fff3d7819 */ /* 0x000fe2000001143c */
[----:B------:R-:W-:Y:S01]  /*108f0*/  IMAD.SHL.U32 R62, R60, 0x8, RZ ;  /* 0x000000083c3e7824 */ /* 0x000fe200078e00ff */
[-C--:B------:R-:W-:Y:S02]  /*10900*/  LOP3.LUT R21, R21, R107.reuse, RZ, 0x3c, !PT ;  /* 0x0000006b15157212 */ /* 0x080fe400078e3cff */
[----:B------:R-:W-:Y:S02]  /*10910*/  LEA.HI R61, R61, R60, RZ, 0x3 ;  /* 0x0000003c3d3d7211 */ /* 0x000fe400078f18ff */
[----:B------:R-:W-:Y:S01]  /*10920*/  LOP3.LUT R62, R229, 0x38, R62, 0xf8, !PT ;  /* 0x00000038e53e7812 */ /* 0x000fe200078ef83e */
[----:B-----5:R-:W-:Y:S01]  /*10930*/  IMAD.IADD R60, R106, 0x1, R21 ;  /* 0x000000016a3c7824 */ /* 0x020fe200078e0215 */
[----:B------:R-:W-:Y:S01]  /*10940*/  SHF.R.U64 R32, R32, 0x10, R33 ;  /* 0x0000001020207819 */ /* 0x000fe20000001221 */
[----:B------:R-:W-:Y:S01]  /*10950*/  IMAD.SHL.U32 R61, R61, 0x400, RZ ;  /* 0x000004003d3d7824 */ /* 0x000fe200078e00ff */
[----:B------:R-:W-:Y:S01]  /*10960*/  LOP3.LUT R65, R62, R107, RZ, 0x3c, !PT ;  /* 0x0000006b3e417212 */ /* 0x000fe200078e3cff */
[----:B------:R-:W-:Y:S01]  /*10970*/  IMAD R21, R60, 0x2, R17 ;  /* 0x000000023c157824 */ /* 0x000fe200078e0211 */
[----:B------:R-:W-:-:S02]  /*10980*/  SHF.R.U32.HI R74, RZ, 0x10, R33 ;  /* 0x00000010ff4a7819 */ /* 0x000fc40000011621 */
[----:B------:R-:W-:Y:S02]  /*10990*/  LOP3.LUT R64, R61, 0x7fffe000, RZ, 0xc0, !PT ;  /* 0x7fffe0003d407812 */ /* 0x000fe400078ec0ff */
[----:B------:R-:W0:Y:S01]  /*109a0*/  LDS.128 R60, [R21+0x12400] ;  /* 0x01240000153c7984 */ /* 0x000e220000000c00 */
[--C-:B------:R-:W-:Y:S02]  /*109b0*/  SHF.R.U64 R33, R44, 0x10, R45.reuse ;  /* 0x000000102c217819 */ /* 0x100fe4000000122d */
[----:B------:R-:W-:Y:S02]  /*109c0*/  IADD3 R64, R65, R64, R106 ;  /* 0x0000004041407210 */ /* 0x000fe40007ffe06a */
[----:B------:R-:W-:Y:S02]  /*109d0*/  SHF.R.U32.HI R45, RZ, 0x10, R45 ;  /* 0x00000010ff2d7819 */ /* 0x000fe4000001162d */
[----:B------:R-:W-:Y:S01]  /*109e0*/  SHF.R.U64 R44, R46, 0x10, R47 ;  /* 0x000000102e2c7819 */ /* 0x000fe2000000122f */
[----:B------:R-:W-:Y:S01]  /*109f0*/  IMAD R69, R64, 0x2, R17 ;  /* 0x0000000240457824 */ /* 0x000fe200078e0211 */
[----:B------:R-:W-:Y:S01]  /*10a00*/  SHF.R.U32.HI R46, RZ, 0x10, R47 ;  /* 0x00000010ff2e7819 */ /* 0x000fe2000001162f */
[----:B------:R-:W-:Y:S01]  /*10a10*/  HADD2.F32 R90, -RZ, R45.H0_H0 ;  /* 0x2000002dff5a7230 */ /* 0x000fe20000004100 */
[----:B------:R-:W-:-:S02]  /*10a20*/  SHF.R.U64 R34, R34, 0x10, R35 ;  /* 0x0000001022227819 */ /* 0x000fc40000001223 */
[----:B------:R-:W1:Y:S01]  /*10a30*/  LDS.128 R64, [R69+0x12400] ;  /* 0x0124000045407984 */ /* 0x000e620000000c00 */
[----:B------:R-:W-:Y:S01]  /*10a40*/  SHF.R.U32.HI R35, RZ, 0x10, R35 ;  /* 0x00000010ff237819 */ /* 0x000fe20000011623 */
[--C-:B0-----:R-:W-:Y:S02]  /*10a50*/  HADD2.F32 R47, -RZ, R61.reuse.H0_H0 ;  /* 0x2000003dff2f7230 */ /* 0x101fe40000004100 */
[----:B------:R-:W-:Y:S02]  /*10a60*/  HADD2.F32 R61, -RZ, R61.H1_H1 ;  /* 0x3000003dff3d7230 */ /* 0x000fe40000004100 */
[----:B------:R-:W-:Y:S02]  /*10a70*/  HADD2.F32 R75, -RZ, R60.H0_H0 ;  /* 0x2000003cff4b7230 */ /* 0x000fe40000004100 */
[----:B------:R-:W-:Y:S02]  /*10a80*/  HADD2.F32 R78, -RZ, R62.H0_H0 ;  /* 0x2000003eff4e7230 */ /* 0x000fe40000004100 */
[----:B------:R-:W-:-:S02]  /*10a90*/  HADD2.F32 R81, -RZ, R63.H0_H0 ;  /* 0x2000003fff517230 */ /* 0x000fc40000004100 */
[----:B------:R-:W-:Y:S02]  /*10aa0*/  HADD2.F32 R63, -RZ, R63.H1_H1 ;  /* 0x3000003fff3f7230 */ /* 0x000fe40000004100 */
[----:B------:R-:W-:Y:S02]  /*10ab0*/  HADD2.F32 R60, -RZ, R60.H1_H1 ;  /* 0x3000003cff3c7230 */ /* 0x000fe40000004100 */
[--C-:B-1----:R-:W-:Y:S02]  /*10ac0*/  HADD2.F32 R101, -RZ, R65.reuse.H0_H0 ;  /* 0x20000041ff657230 */ /* 0x102fe40000004100 */
[----:B------:R-:W-:Y:S02]  /*10ad0*/  HADD2.F32 R89, -RZ, R65.H1_H1 ;  /* 0x30000041ff597230 */ /* 0x000fe40000004100 */
[----:B------:R-:W-:Y:S02]  /*10ae0*/  HADD2.F32 R87, -RZ, R64.H0_H0 ;  /* 0x20000040ff577230 */ /* 0x000fe40000004100 */
[C---:B------:R-:W-:Y:S01]  /*10af0*/  FMUL.FTZ R102, R101.reuse, R88 ;  /* 0x0000005865667220 */ /* 0x040fe20000410000 */
[----:B------:R-:W-:Y:S01]  /*10b00*/  FMUL.FTZ R100, R101, R96 ;  /* 0x0000006065647220 */ /* 0x000fe20000410000 */
[----:B------:R-:W-:-:S02]  /*10b10*/  HADD2.F32 R65, -RZ, R66.H0_H0 ;  /* 0x20000042ff417230 */ /* 0x000fc40000004100 */
[C---:B------:R-:W-:Y:S01]  /*10b20*/  FFMA.FTZ R45, R47.reuse, R96, -R102 ;  /* 0x000000602f2d7223 */ /* 0x040fe20000010866 */
[----:B------:R-:W-:Y:S02]  /*10b30*/  HADD2.F32 R96, -RZ, R74.H0_H0 ;  /* 0x2000004aff607230 */ /* 0x000fe40000004100 */
[----:B------:R-:W-:Y:S01]  /*10b40*/  FFMA.FTZ R88, R47, R88, R100 ;  /* 0x000000582f587223 */ /* 0x000fe20000010064 */
[--C-:B------:R-:W-:Y:S02]  /*10b50*/  HADD2.F32 R74, -RZ, R104.reuse.H1_H1 ;  /* 0x30000068ff4a7230 */ /* 0x100fe40000004100 */
[C---:B------:R-:W-:Y:S01]  /*10b60*/  FMUL.FTZ R102, R89.reuse, R90 ;  /* 0x0000005a59667220 */ /* 0x040fe20000410000 */
[----:B------:R-:W-:Y:S02]  /*10b70*/  HADD2.F32 R100, -RZ, R104.H0_H0 ;  /* 0x20000068ff647230 */ /* 0x000fe40000004100 */
[----:B------:R-:W-:Y:S01]  /*10b80*/  FMUL.FTZ R104, R89, R96 ;  /* 0x0000006059687220 */ /* 0x000fe20000410000 */
[----:B------:R-:W-:-:S02]  /*10b90*/  HADD2.F32 R47, -RZ, R105.H1_H1 ;  /* 0x30000069ff2f7230 */ /* 0x000fc40000004100 */
[----:B------:R-:W-:Y:S01]  /*10ba0*/  FFMA.FTZ R96, R61, R96, -R102 ;  /* 0x000000603d607223 */ /* 0x000fe20000010866 */
[C---:B------:R-:W-:Y:S01]  /*10bb0*/  FMUL.FTZ R102, R87.reuse, R74 ;  /* 0x0000004a57667220 */ /* 0x040fe20000410000 */
[----:B------:R-:W-:Y:S01]  /*10bc0*/  FMUL.FTZ R89, R87, R100 ;  /* 0x0000006457597220 */ /* 0x000fe20000410000 */
[----:B------:R-:W-:Y:S02]  /*10bd0*/  HADD2.F32 R86, -RZ, R67.H0_H0 ;  /* 0x20000043ff567230 */ /* 0x000fe40000004100 */
[----:B------:R-:W-:Y:S01]  /*10be0*/  FFMA.FTZ R61, R61, R90, R104 ;  /* 0x0000005a3d3d7223 */ /* 0x000fe20000010068 */
[C---:B------:R-:W-:Y:S01]  /*10bf0*/  FFMA.FTZ R87, R75.reuse, R100, -R102 ;  /* 0x000000644b577223 */ /* 0x040fe20000010866 */
[----:B------:R-:W-:Y:S01]  /*10c00*/  FFMA.FTZ R74, R75, R74, R89 ;  /* 0x0000004a4b4a7223 */ /* 0x000fe20000010059 */
[----:B------:R-:W-:Y:S02]  /*10c10*/  HADD2.F32 R75, -RZ, R103.H1_H1 ;  /* 0x30000067ff4b7230 */ /* 0x000fe40000004100 */
[----:B------:R-:W-:Y:S01]  /*10c20*/  FMUL.FTZ R89, R65, R47 ;  /* 0x0000002f41597220 */ /* 0x000fe20000410000 */
[----:B------:R-:W-:-:S02]  /*10c30*/  HADD2.F32 R105, -RZ, R105.H0_H0 ;  /* 0x20000069ff697230 */ /* 0x000fc40000004100 */
[----:B------:R-:W-:Y:S02]  /*10c40*/  HADD2.F32 R103, -RZ, R103.H0_H0 ;  /* 0x20000067ff677230 */ /* 0x000fe40000004100 */
[----:B------:R-:W-:Y:S02]  /*10c50*/  HADD2.F32 R67, -RZ, R67.H1_H1 ;  /* 0x30000043ff437230 */ /* 0x000fe40000004100 */
[----:B------:R-:W-:Y:S01]  /*10c60*/  FMUL.FTZ R101, R65, R105 ;  /* 0x0000006941657220 */ /* 0x000fe20000410000 */
[----:B------:R-:W-:Y:S02]  /*10c70*/  HADD2.F32 R90, -RZ, R46.H0_H0 ;  /* 0x2000002eff5a7230 */ /* 0x000fe40000004100 */
[C---:B------:R-:W-:Y:S01]  /*10c80*/  FMUL.FTZ R102, R86.reuse, R103 ;  /* 0x0000006756667220 */ /* 0x040fe20000410000 */
[----:B------:R-:W-:Y:S02]  /*10c90*/  HADD2.F32 R100, -RZ, R35.H0_H0 ;  /* 0x20000023ff647230 */ /* 0x000fe40000004100 */
[----:B------:R-:W-:Y:S01]  /*10ca0*/  FMUL.FTZ R86, R86, R75 ;  /* 0x0000004b56567220 */ /* 0x000fe20000410000 */
[C---:B------:R-:W-:Y:S01]  /*10cb0*/  FFMA.FTZ R46, R78.reuse, R47, R101 ;  /* 0x0000002f4e2e7223 */ /* 0x040fe20000010065 */
[----:B------:R-:W-:Y:S01]  /*10cc0*/  FFMA.FTZ R65, R78, R105, -R89 ;  /* 0x000000694e417223 */ /* 0x000fe20000010859 */
[C---:B------:R-:W-:Y:S01]  /*10cd0*/  FFMA.FTZ R35, R81.reuse, R75, -R102 ;  /* 0x0000004b51237223 */ /* 0x040fe20000010866 */
[----:B------:R-:W-:Y:S01]  /*10ce0*/  FFMA.FTZ R47, R81, R103, R86 ;  /* 0x00000067512f7223 */ /* 0x000fe20000010056 */
[----:B------:R-:W-:-:S02]  /*10cf0*/  HADD2.F32 R64, -RZ, R64.H1_H1 ;  /* 0x30000040ff407230 */ /* 0x000fc40000004100 */
[C---:B------:R-:W-:Y:S01]  /*10d00*/  FMUL.FTZ R78, R67.reuse, R90 ;  /* 0x0000005a434e7220 */ /* 0x040fe20000410000 */
[----:B------:R-:W-:Y:S02]  /*10d10*/  HADD2.F32 R66, -RZ, R66.H1_H1 ;  /* 0x30000042ff427230 */ /* 0x000fe40000004100 */
[-C--:B------:R-:W-:Y:S01]  /*10d20*/  FMUL.FTZ R86, R67, R100.reuse ;  /* 0x0000006443567220 */ /* 0x080fe20000410000 */
[----:B------:R-:W-:Y:S02]  /*10d30*/  HADD2.F32 R75, -RZ, R33.H0_H0 ;  /* 0x20000021ff4b7230 */ /* 0x000fe40000004100 */
[C---:B------:R-:W-:Y:S01]  /*10d40*/  FFMA.FTZ R78, R63.reuse, R100, -R78 ;  /* 0x000000643f4e7223 */ /* 0x040fe2000001084e */
[----:B------:R-:W-:Y:S02]  /*10d50*/  HADD2.F32 R81, -RZ, R44.H0_H0 ;  /* 0x2000002cff517230 */ /* 0x000fe40000004100 */
[----:B------:R-:W-:Y:S01]  /*10d60*/  FFMA.FTZ R86, R63, R90, R86 ;  /* 0x0000005a3f567223 */ /* 0x000fe20000010056 */
[----:B------:R-:W-:-:S02]  /*10d70*/  HADD2.F32 R33, -RZ, R32.H0_H0 ;  /* 0x20000020ff217230 */ /* 0x000fc40000004100 */
[----:B------:R-:W-:Y:S01]  /*10d80*/  FMUL.FTZ R63, R64, R75 ;  /* 0x0000004b403f7220 */ /* 0x000fe20000410000 */
[----:B------:R-:W-:Y:S02]  /*10d90*/  HADD2.F32 R67, -RZ, R34.H0_H0 ;  /* 0x20000022ff437230 */ /* 0x000fe40000004100 */
[----:B------:R-:W-:Y:S01]  /*10da0*/  FMUL.FTZ R89, R66, R81 ;  /* 0x0000005142597220 */ /* 0x000fe20000410000 */
[----:B------:R-:W-:Y:S02]  /*10db0*/  HADD2.F32 R62, -RZ, R62.H1_H1 ;  /* 0x3000003eff3e7230 */ /* 0x000fe40000004100 */
[-C--:B------:R-:W-:Y:S01]  /*10dc0*/  FMUL.FTZ R64, R64, R33.reuse ;  /* 0x0000002140407220 */ /* 0x080fe20000410000 */
[----:B------:R-:W-:Y:S01]  /*10dd0*/  FFMA.FTZ R32, R60, R33, -R63 ;  /* 0x000000213c207223 */ /* 0x000fe2000001083f */
[----:B------:R-:W-:Y:S01]  /*10de0*/  FMUL.FTZ R66, R66, R67 ;  /* 0x0000004342427220 */ /* 0x000fe20000410000 */
[----:B------:R-:W-:Y:S01]  /*10df0*/  F2FP.F16.F32.PACK_AB R35, R78, R35 ;  /* 0x000000234e23723e */ /* 0x000fe200000000ff */
[----:B------:R-:W-:Y:S01]  /*10e00*/  FFMA.FTZ R34, R62, R67, -R89 ;  /* 0x000000433e227223 */ /* 0x000fe20000010859 */
[----:B------:R-:W-:Y:S01]  /*10e10*/  FFMA.FTZ R75, R60, R75, R64 ;  /* 0x0000004b3c4b7223 */ /* 0x000fe20000010040 */
[----:B------:R-:W-:Y:S01]  /*10e20*/  FFMA.FTZ R81, R62, R81, R66 ;  /* 0x000000513e517223 */ /* 0x000fe20000010042 */
        /* <DEDUP_REMOVED lines=9> */
.L_x_1737:
[----:B------:R-:W-:Y:S05]  /*10ec0*/  BSYNC B2 ;  /* 0x0000000000027941 */ /* 0x000fea0003800000 */
.L_x_1736:
[----:B------:R-:W-:Y:S04]  /*10ed0*/  BSSY B2, `(.L_x_1738) ;  /* 0x000006b000027945 */ /* 0x000fe80003800000 */
[----:B------:R-:W-:Y:S05]  /*10ee0*/  @P1 BRA `(.L_x_1739) ;  /* 0x0000000400a41947 */ /* 0x000fea0003800000 */
[----:B-1----:R-:W2:Y:S01]  /*10ef0*/  LDL R21, [R1+0x58] ;  /* 0x0000580001157983 */ /* 0x002ea20000100800 */
[--C-:B------:R-:W-:Y:S01]  /*10f00*/  HADD2.F32 R75, -RZ, R98.reuse.H1_H1 ;  /* 0x30000062ff4b7230 */ /* 0x100fe20000004100 */
[----:B------:R-:W-:Y:S01]  /*10f10*/  SHF.R.U32.HI R64, RZ, 0x10, R29 ;  /* 0x00000010ff407819 */ /* 0x000fe2000001161d */
[--C-:B------:R-:W-:Y:S01]  /*10f20*/  HADD2.F32 R81, -RZ, R95.reuse.H1_H1 ;  /* 0x3000005fff517230 */ /* 0x100fe20000004100 */
[----:B------:R-:W-:Y:S01]  /*10f30*/  SHF.R.U32.HI R87, RZ, 0x10, R41 ;  /* 0x00000010ff577819 */ /* 0x000fe20000011629 */
[----:B------:R-:W-:Y:S01]  /*10f40*/  HADD2.F32 R78, -RZ, R95.H0_H0 ;  /* 0x2000005fff4e7230 */ /* 0x000fe20000004100 */
[----:B------:R-:W-:Y:S01]  /*10f50*/  SHF.R.U64 R28, R28, 0x10, R29 ;  /* 0x000000101c1c7819 */ /* 0x000fe2000000121d */
[----:B------:R-:W-:Y:S01]  /*10f60*/  HADD2.F32 R98, -RZ, R98.H0_H0 ;  /* 0x20000062ff627230 */ /* 0x000fe20000004100 */
[----:B------:R-:W-:Y:S01]  /*10f70*/  SHF.R.U64 R29, R40, 0x10, R41 ;  /* 0x00000010281d7819 */ /* 0x000fe20000001229 */
[----:B------:R-:W-:Y:S01]  /*10f80*/  HADD2.F32 R87, -RZ, R87.H0_H0 ;  /* 0x20000057ff577230 */ /* 0x000fe20000004100 */
[--C-:B------:R-:W-:Y:S01]  /*10f90*/  SHF.R.U64 R30, R30, 0x10, R31.reuse ;  /* 0x000000101e1e7819 */ /* 0x100fe2000000121f */
[--C-:B------:R-:W-:Y:S01]  /*10fa0*/  HADD2.F32 R86, -RZ, R97.reuse.H0_H0 ;  /* 0x20000061ff567230 */ /* 0x100fe20000004100 */
[----:B------:R-:W-:Y:S01]  /*10fb0*/  SHF.R.U32.HI R40, RZ, 0x10, R31 ;  /* 0x00000010ff287819 */ /* 0x000fe2000001161f */
[----:B------:R-:W-:Y:S01]  /*10fc0*/  HADD2.F32 R88, -RZ, R97.H1_H1 ;  /* 0x30000061ff587230 */ /* 0x000fe20000004100 */
[----:B------:R-:W-:-:S02]  /*10fd0*/  SHF.R.U64 R31, R42, 0x10, R43 ;  /* 0x000000102a1f7819 */ /* 0x000fc4000000122b */
[----:B------:R-:W-:Y:S01]  /*10fe0*/  SHF.R.U32.HI R42, RZ, 0x10, R43 ;  /* 0x00000010ff2a7819 */ /* 0x000fe2000001162b */
[----:B------:R-:W-:-:S04]  /*10ff0*/  HADD2.F32 R40, -RZ, R40.H0_H0 ;  /* 0x20000028ff287230 */ /* 0x000fc80000004100 */
[----:B------:R-:W-:Y:S01]  /*11000*/  HADD2.F32 R42, -RZ, R42.H0_H0 ;  /* 0x2000002aff2a7230 */ /* 0x000fe20000004100 */
[----:B--2---:R-:W-:Y:S02]  /*11010*/  R2UR UR4, R21 ;  /* 0x00000000150472ca */ /* 0x004fe400000e0000 */
[----:B------:R-:W-:-:S04]  /*11020*/  SHF.R.S32.HI R21, RZ, 0x1f, R196 ;  /* 0x0000001fff157819 */ /* 0x000fc800000114c4 */
[CC--:B------:R-:W-:Y:S02]  /*11030*/  LEA.HI R33, R21.reuse, R196.reuse, RZ, 0x6 ;  /* 0x000000c415217211 */ /* 0x0c0fe400078f30ff */
[----:B------:R-:W-:Y:S02]  /*11040*/  LEA.HI R32, R21, R196, RZ, 0x3 ;  /* 0x000000c415207211 */ /* 0x000fe400078f18ff */
[----:B------:R-:W-:Y:S01]  /*11050*/  LEA.HI R21, R3, R203, RZ, 0x1d ;  /* 0x000000cb03157211 */ /* 0x000fe200078fe8ff */
[----:B------:R-:W-:Y:S01]  /*11060*/  IMAD.SHL.U32 R33, R33, 0x80, RZ ;  /* 0x0000008021217824 */ /* 0x000fe200078e00ff */
[----:B------:R-:W-:Y:S02]  /*11070*/  LOP3.LUT R32, R229, 0x38, R32, 0xf8, !PT ;  /* 0x00000038e5207812 */ /* 0x000fe400078ef820 */
[----:B------:R-:W-:Y:S02]  /*11080*/  SHF.R.S32.HI R34, RZ, 0x1f, R21 ;  /* 0x0000001fff227819 */ /* 0x000fe40000011415 */
[----:B------:R-:W-:-:S02]  /*11090*/  LOP3.LUT R44, R32, R107, RZ, 0x3c, !PT ;  /* 0x0000006b202c7212 */ /* 0x000fc400078e3cff */
[----:B------:R-:W-:Y:S02]  /*110a0*/  LEA.HI R34, R34, R21, RZ, 0x3 ;  /* 0x0000001522227211 */ /* 0x000fe400078f18ff */
[----:B------:R-:W-:Y:S02]  /*110b0*/  SHF.L.U32 R32, R21, 0x3, RZ ;  /* 0x0000000315207819 */ /* 0x000fe400000006ff */
[----:B------:R-:W-:Y:S01]  /*110c0*/  LOP3.LUT R33, R33, 0xffffe000, RZ, 0xc0, !PT ;  /* 0xffffe00021217812 */ /* 0x000fe200078ec0ff */
[----:B------:R-:W-:Y:S01]  /*110d0*/  IMAD.SHL.U32 R34, R34, 0x400, RZ ;  /* 0x0000040022227824 */ /* 0x000fe200078e00ff */
[----:B------:R-:W-:Y:S02]  /*110e0*/  LOP3.LUT R32, R229, 0x38, R32, 0xf8, !PT ;  /* 0x00000038e5207812 */ /* 0x000fe400078ef820 */
[----:B-----5:R-:W-:Y:S02]  /*110f0*/  IADD3 R21, R44, R33, R106 ;  /* 0x000000212c157210 */ /* 0x020fe40007ffe06a */
[----:B------:R-:W-:-:S02]  /*11100*/  LOP3.LUT R45, R32, R107, RZ, 0x3c, !PT ;  /* 0x0000006b202d7212 */ /* 0x000fc400078e3cff */
[----:B------:R-:W-:Y:S02]  /*11110*/  LOP3.LUT R44, R34, 0x7fffe000, RZ, 0xc0, !PT ;  /* 0x7fffe000222c7812 */ /* 0x000fe400078ec0ff */
[----:B------:R-:W-:Y:S02]  /*11120*/  LEA R21, R21, UR4, 0x1 ;  /* 0x0000000415157c11 */ /* 0x000fe4000f8e08ff */
[----:B------:R-:W-:-:S03]  /*11130*/  IADD3 R44, R45, R44, R106 ;  /* 0x0000002c2d2c7210 */ /* 0x000fc60007ffe06a */
[----:B------:R-:W1:Y:S02]  /*11140*/  LDS.128 R32, [R21] ;  /* 0x0000000015207984 */ /* 0x000e640000000c00 */
[----:B0-----:R-:W-:-:S05]  /*11150*/  IMAD R60, R44, 0x2, R17 ;  /* 0x000000022c3c7824 */ /* 0x001fca00078e0211 */
[----:B------:R-:W0:Y:S01]  /*11160*/  LDS.128 R44, [R60+0x12400] ;  /* 0x012400003c2c7984 */ /* 0x000e220000000c00 */
[--C-:B-1----:R-:W-:Y:S02]  /*11170*/  HADD2.F32 R66, -RZ, R33.reuse.H0_H0 ;  /* 0x20000021ff427230 */ /* 0x102fe40000004100 */
[----:B------:R-:W-:Y:S02]  /*11180*/  HADD2.F32 R43, -RZ, R32.H0_H0 ;  /* 0x20000020ff2b7230 */ /* 0x000fe40000004100 */
[----:B------:R-:W-:Y:S02]  /*11190*/  HADD2.F32 R62, -RZ, R33.H1_H1 ;  /* 0x30000021ff3e7230 */ /* 0x000fe40000004100 */
[----:B------:R-:W-:Y:S02]  /*111a0*/  HADD2.F32 R33, -RZ, R34.H0_H0 ;  /* 0x20000022ff217230 */ /* 0x000fe40000004100 */
[--C-:B0-----:R-:W-:Y:S02]  /*111b0*/  HADD2.F32 R69, -RZ, R45.reuse.H0_H0 ;  /* 0x2000002dff457230 */ /* 0x101fe40000004100 */
[----:B------:R-:W-:-:S02]  /*111c0*/  HADD2.F32 R74, -RZ, R45.H1_H1 ;  /* 0x3000002dff4a7230 */ /* 0x000fc40000004100 */
[--C-:B------:R-:W-:Y:S02]  /*111d0*/  HADD2.F32 R61, -RZ, R47.reuse.H0_H0 ;  /* 0x2000002fff3d7230 */ /* 0x100fe40000004100 */
        /* <DEDUP_REMOVED lines=8> */
[C---:B------:R-:W-:Y:S01]  /*11260*/  FMUL.FTZ R66, R67.reuse, R78 ;  /* 0x0000004e43427220 */ /* 0x040fe20000410000 */
[-C--:B------:R-:W-:Y:S01]  /*11270*/  FMUL.FTZ R67, R67, R98.reuse ;  /* 0x0000006243437220 */ /* 0x080fe20000410000 */
[C---:B------:R-:W-:Y:S01]  /*11280*/  FMUL.FTZ R75, R74.reuse, R87 ;  /* 0x000000574a4b7220 */ /* 0x040fe20000410000 */
[----:B------:R-:W-:Y:S01]  /*11290*/  FMUL.FTZ R81, R74, R69 ;  /* 0x000000454a517220 */ /* 0x000fe20000410000 */
[--C-:B------:R-:W-:Y:S02]  /*112a0*/  HADD2.F32 R74, -RZ, R99.reuse.H0_H0 ;  /* 0x20000063ff4a7230 */ /* 0x100fe40000004100 */
[C---:B------:R-:W-:Y:S01]  /*112b0*/  FFMA.FTZ R66, R43.reuse, R98, -R66 ;  /* 0x000000622b427223 */ /* 0x040fe20000010842 */
[----:B------:R-:W-:Y:S01]  /*112c0*/  FFMA.FTZ R43, R43, R78, R67 ;  /* 0x0000004e2b2b7223 */ /* 0x000fe20000010043 */
[C---:B------:R-:W-:Y:S01]  /*112d0*/  FMUL.FTZ R90, R65.reuse, R86 ;  /* 0x00000056415a7220 */ /* 0x040fe20000410000 */
[----:B------:R-:W-:Y:S02]  /*112e0*/  HADD2.F32 R78, -RZ, R99.H1_H1 ;  /* 0x30000063ff4e7230 */ /* 0x000fe40000004100 */
[----:B------:R-:W-:Y:S01]  /*112f0*/  FMUL.FTZ R96, R65, R74 ;  /* 0x0000004a41607220 */ /* 0x000fe20000410000 */
[----:B------:R-:W-:-:S02]  /*11300*/  HADD2.F32 R41, -RZ, R35.H0_H0 ;  /* 0x20000023ff297230 */ /* 0x000fc40000004100 */
[----:B------:R-:W-:Y:S01]  /*11310*/  FFMA.FTZ R65, R33, R74, -R90 ;  /* 0x0000004a21417223 */ /* 0x000fe2000001085a */
[C---:B------:R-:W-:Y:S01]  /*11320*/  FMUL.FTZ R74, R61.reuse, R88 ;  /* 0x000000583d4a7220 */ /* 0x040fe20000410000 */
[----:B------:R-:W-:Y:S01]  /*11330*/  FMUL.FTZ R61, R61, R78 ;  /* 0x0000004e3d3d7220 */ /* 0x000fe20000410000 */
[----:B------:R-:W-:Y:S02]  /*11340*/  HADD2.F32 R35, -RZ, R35.H1_H1 ;  /* 0x30000023ff237230 */ /* 0x000fe40000004100 */
[----:B------:R-:W-:Y:S01]  /*11350*/  FFMA.FTZ R96, R33, R86, R96 ;  /* 0x0000005621607223 */ /* 0x000fe20000010060 */
[C---:B------:R-:W-:Y:S01]  /*11360*/  FFMA.FTZ R74, R41.reuse, R78, -R74 ;  /* 0x0000004e294a7223 */ /* 0x040fe2000001084a */
[----:B------:R-:W-:Y:S01]  /*11370*/  FFMA.FTZ R88, R41, R88, R61 ;  /* 0x0000005829587223 */ /* 0x000fe2000001003d */
[----:B------:R-:W-:Y:S02]  /*11380*/  HADD2.F32 R44, -RZ, R44.H1_H1 ;  /* 0x3000002cff2c7230 */ /* 0x000fe40000004100 */
[----:B------:R-:W-:Y:S01]  /*11390*/  FMUL.FTZ R86, R63, R42 ;  /* 0x0000002a3f567220 */ /* 0x000fe20000410000 */
[----:B------:R-:W-:-:S02]  /*113a0*/  HADD2.F32 R46, -RZ, R46.H1_H1 ;  /* 0x3000002eff2e7230 */ /* 0x000fc40000004100 */
[-C--:B------:R-:W-:Y:S01]  /*113b0*/  FMUL.FTZ R78, R63, R40.reuse ;  /* 0x000000283f4e7220 */ /* 0x080fe20000410000 */
[----:B------:R-:W-:Y:S02]  /*113c0*/  HADD2.F32 R33, -RZ, R29.H0_H0 ;  /* 0x2000001dff217230 */ /* 0x000fe40000004100 */
[----:B------:R-:W-:Y:S01]  /*113d0*/  FFMA.FTZ R64, R62, R69, -R75 ;  /* 0x000000453e407223 */ /* 0x000fe2000001084b */
[----:B------:R-:W-:Y:S02]  /*113e0*/  HADD2.F32 R41, -RZ, R31.H0_H0 ;  /* 0x2000001fff297230 */ /* 0x000fe40000004100 */
[C---:B------:R-:W-:Y:S01]  /*113f0*/  FFMA.FTZ R67, R35.reuse, R40, -R86 ;  /* 0x0000002823437223 */ /* 0x040fe20000010856 */
[----:B------:R-:W-:Y:S02]  /*11400*/  HADD2.F32 R29, -RZ, R28.H0_H0 ;  /* 0x2000001cff1d7230 */ /* 0x000fe40000004100 */
[----:B------:R-:W-:Y:S01]  /*11410*/  FFMA.FTZ R69, R35, R42, R78 ;  /* 0x0000002a23457223 */ /* 0x000fe2000001004e */
[----:B------:R-:W-:-:S02]  /*11420*/  HADD2.F32 R31, -RZ, R30.H0_H0 ;  /* 0x2000001eff1f7230 */ /* 0x000fc40000004100 */
[----:B------:R-:W-:Y:S01]  /*11430*/  FMUL.FTZ R35, R44, R33 ;  /* 0x000000212c237220 */ /* 0x000fe20000410000 */
[----:B------:R-:W-:Y:S02]  /*11440*/  HADD2.F32 R32, -RZ, R32.H1_H1 ;  /* 0x30000020ff207230 */ /* 0x000fe40000004100 */
[----:B------:R-:W-:Y:S01]  /*11450*/  FMUL.FTZ R63, R46, R41 ;  /* 0x000000292e3f7220 */ /* 0x000fe20000410000 */
[----:B------:R-:W-:Y:S02]  /*11460*/  HADD2.F32 R34, -RZ, R34.H1_H1 ;  /* 0x30000022ff227230 */ /* 0x000fe40000004100 */
[----:B------:R-:W-:Y:S01]  /*11470*/  FMUL.FTZ R44, R44, R29 ;  /* 0x0000001d2c2c7220 */ /* 0x000fe20000410000 */
[----:B------:R-:W-:Y:S01]  /*11480*/  FMUL.FTZ R46, R46, R31 ;  /* 0x0000001f2e2e7220 */ /* 0x000fe20000410000 */
[----:B------:R-:W-:Y:S01]  /*11490*/  FFMA.FTZ R61, R32, R29, -R35 ;  /* 0x0000001d203d7223 */ /* 0x000fe20000010823 */
[----:B------:R-:W-:Y:S01]  /*114a0*/  FFMA.FTZ R62, R62, R87, R81 ;  /* 0x000000573e3e7223 */ /* 0x000fe20000010051 */
[----:B------:R-:W-:Y:S01]  /*114b0*/  FFMA.FTZ R30, R34, R31, -R63 ;  /* 0x0000001f221e7223 */ /* 0x000fe2000001083f */
        /* <DEDUP_REMOVED lines=12> */
.L_x_1739:
[----:B------:R-:W-:Y:S05]  /*11580*/  BSYNC B2 ;  /* 0x0000000000027941 */ /* 0x000fea0003800000 */
.L_x_1738:
[----:B------:R-:W-:Y:S05]  /*11590*/  @P2 BRA `(.L_x_1735) ;  /* 0x0000000400a42947 */ /* 0x000fea0003800000 */
[----:B-12---:R-:W2:Y:S01]  /*115a0*/  LDL R21, [R1+0x58] ;  /* 0x0000580001157983 */ /* 0x006ea20000100800 */
[----:B------:R-:W-:Y:S01]  /*115b0*/  SHF.R.S32.HI R28, RZ, 0x1f, R195 ;  /* 0x0000001fff1c7819 */ /* 0x000fe200000114c3 */
[----:B0-----:R-:W-:Y:S01]  /*115c0*/  HADD2.F32 R60, -RZ, R82.H1_H1 ;  /* 0x30000052ff3c7230 */ /* 0x001fe20000004100 */
[----:B------:R-:W-:Y:S01]  /*115d0*/  LEA.HI R3, R3, R204, RZ, 0x1d ;  /* 0x000000cc03037211 */ /* 0x000fe200078fe8ff */
[----:B------:R-:W-:Y:S01]  /*115e0*/  HADD2.F32 R46, -RZ, R84.H1_H1 ;  /* 0x30000054ff2e7230 */ /* 0x000fe20000004100 */
[----:B------:R-:W-:Y:S01]  /*115f0*/  SHF.R.U64 R24, R24, 0x10, R25 ;  /* 0x0000001018187819 */ /* 0x000fe20000001219 */
[----:B------:R-:W-:Y:S01]  /*11600*/  HADD2.F32 R82, -RZ, R82.H0_H0 ;  /* 0x20000052ff527230 */ /* 0x000fe20000004100 */
[----:B------:R-:W-:Y:S01]  /*11610*/  SHF.R.S32.HI R30, RZ, 0x1f, R3 ;  /* 0x0000001fff1e7819 */ /* 0x000fe20000011403 */
[----:B------:R-:W-:Y:S01]  /*11620*/  HADD2.F32 R84, -RZ, R84.H0_H0 ;  /* 0x20000054ff547230 */ /* 0x000fe20000004100 */
[----:B------:R-:W-:Y:S01]  /*11630*/  SHF.R.U32.HI R47, RZ, 0x10, R25 ;  /* 0x00000010ff2f7819 */ /* 0x000fe20000011619 */
[----:B------:R-:W-:Y:S01]  /*11640*/  HADD2.F32 R24, -RZ, R24.H0_H0 ;  /* 0x20000018ff187230 */ /* 0x000fe20000004100 */
[----:B------:R-:W-:-:S02]  /*11650*/  LEA.HI R30, R30, R3, RZ, 0x3 ;  /* 0x000000031e1e7211 */ /* 0x000fc400078f18ff */
[----:B------:R-:W-:Y:S02]  /*11660*/  SHF.R.U64 R25, R26, 0x10, R27 ;  /* 0x000000101a197819 */ /* 0x000fe4000000121b */
[--C-:B------:R-:W-:Y:S01]  /*11670*/  SHF.R.U64 R26, R38, 0x10, R39.reuse ;  /* 0x00000010261a7819 */ /* 0x100fe20000001227 */
[----:B------:R-:W-:Y:S01]  /*11680*/  IMAD.SHL.U32 R30, R30, 0x400, RZ ;  /* 0x000004001e1e7824 */ /* 0x000fe200078e00ff */
[----:B------:R-:W-:Y:S01]  /*11690*/  SHF.R.U32.HI R65, RZ, 0x10, R39 ;  /* 0x00000010ff417819 */ /* 0x000fe20000011627 */
[----:B------:R-:W-:Y:S01]  /*116a0*/  HADD2.F32 R25, -RZ, R25.H0_H0 ;  /* 0x20000019ff197230 */ /* 0x000fe20000004100 */
[----:B------:R-:W-:Y:S02]  /*116b0*/  SHF.R.U32.HI R62, RZ, 0x10, R37 ;  /* 0x00000010ff3e7819 */ /* 0x000fe40000011625 */
[----:B------:R-:W-:Y:S02]  /*116c0*/  SHF.R.U32.HI R40, RZ, 0x10, R27 ;  /* 0x00000010ff287819 */ /* 0x000fe4000001161b */
[----:B------:R-:W-:Y:S01]  /*116d0*/  SHF.R.U64 R36, R36, 0x10, R37 ;  /* 0x0000001024247819 */ /* 0x000fe20000001225 */
[----:B------:R-:W-:-:S02]  /*116e0*/  HADD2.F32 R62, -RZ, R62.H0_H0 ;  /* 0x2000003eff3e7230 */ /* 0x000fc40000004100 */
[----:B------:R-:W-:Y:S02]  /*116f0*/  HADD2.F32 R40, -RZ, R40.H0_H0 ;  /* 0x20000028ff287230 */ /* 0x000fe40000004100 */
[----:B------:R-:W-:Y:S01]  /*11700*/  HADD2.F32 R36, -RZ, R36.H0_H0 ;  /* 0x20000024ff247230 */ /* 0x000fe20000004100 */
[----:B--2---:R-:W-:Y:S02]  /*11710*/  R2UR UR4, R21 ;  /* 0x00000000150472ca */ /* 0x004fe400000e0000 */
[CC--:B------:R-:W-:Y:S02]  /*11720*/  LEA.HI R21, R28.reuse, R195.reuse, RZ, 0x6 ;  /* 0x000000c31c157211 */ /* 0x0c0fe400078f30ff */
[----:B------:R-:W-:-:S03]  /*11730*/  LEA.HI R28, R28, R195, RZ, 0x3 ;  /* 0x000000c31c1c7211 */ /* 0x000fc600078f18ff */
[----:B------:R-:W-:Y:S01]  /*11740*/  IMAD.SHL.U32 R21, R21, 0x80, RZ ;  /* 0x0000008015157824 */ /* 0x000fe200078e00ff */
[----:B------:R-:W-:-:S04]  /*11750*/  LOP3.LUT R28, R229, 0x38, R28, 0xf8, !PT ;  /* 0x00000038e51c7812 */ /* 0x000fc800078ef81c */
[----:B------:R-:W-:Y:S01]  /*11760*/  LOP3.LUT R32, R28, R107, RZ, 0x3c, !PT ;  /* 0x0000006b1c207212 */ /* 0x000fe200078e3cff */
[----:B------:R-:W-:Y:S01]  /*11770*/  IMAD.SHL.U32 R28, R3, 0x8, RZ ;  /* 0x00000008031c7824 */ /* 0x000fe200078e00ff */
[----:B------:R-:W-:-:S04]  /*11780*/  LOP3.LUT R21, R21, 0xffffe000, RZ, 0xc0, !PT ;  /* 0xffffe00015157812 */ /* 0x000fc800078ec0ff */
[----:B------:R-:W-:Y:S02]  /*11790*/  LOP3.LUT R28, R229, 0x38, R28, 0xf8, !PT ;  /* 0x00000038e51c7812 */ /* 0x000fe400078ef81c */
[--C-:B-----5:R-:W-:Y:S02]  /*117a0*/  IADD3 R3, R32, R21, R106.reuse ;  /* 0x0000001520037210 */ /* 0x120fe40007ffe06a */
[----:B------:R-:W-:Y:S02]  /*117b0*/  LOP3.LUT R32, R28, R107, RZ, 0x3c, !PT ;  /* 0x0000006b1c207212 */ /* 0x000fe400078e3cff */
[----:B------:R-:W-:Y:S02]  /*117c0*/  LOP3.LUT R21, R30, 0x7fffe000, RZ, 0xc0, !PT ;  /* 0x7fffe0001e157812 */ /* 0x000fe400078ec0ff */
[----:B------:R-:W-:Y:S02]  /*117d0*/  LEA R3, R3, UR4, 0x1 ;  /* 0x0000000403037c11 */ /* 0x000fe4000f8e08ff */
[----:B------:R-:W-:-:S03]  /*117e0*/  IADD3 R32, R32, R21, R106 ;  /* 0x0000001520207210 */ /* 0x000fc60007ffe06a */
[----:B------:R-:W0:Y:S02]  /*117f0*/  LDS.128 R28, [R3] ;  /* 0x00000000031c7984 */ /* 0x000e240000000c00 */
[----:B------:R-:W-:-:S05]  /*11800*/  IMAD R21, R32, 0x2, R17 ;  /* 0x0000000220157824 */ /* 0x000fca00078e0211 */
[----:B------:R-:W1:Y:S01]  /*11810*/  LDS.128 R32, [R21+0x12400] ;  /* 0x0124000015207984 */ /* 0x000e620000000c00 */
[--C-:B0-----:R-:W-:Y:S02]  /*11820*/  HADD2.F32 R39, -RZ, R29.reuse.H0_H0 ;  /* 0x2000001dff277230 */ /* 0x101fe40000004100 */
[----:B------:R-:W-:Y:S02]  /*11830*/  HADD2.F32 R41, -RZ, R29.H1_H1 ;  /* 0x3000001dff297230 */ /* 0x000fe40000004100 */
[----:B------:R-:W-:Y:S02]  /*11840*/  HADD2.F32 R38, -RZ, R28.H0_H0 ;  /* 0x2000001cff267230 */ /* 0x000fe40000004100 */
[----:B------:R-:W-:Y:S02]  /*11850*/  HADD2.F32 R42, -RZ, R30.H0_H0 ;  /* 0x2000001eff2a7230 */ /* 0x000fe40000004100 */
[--C-:B-1----:R-:W-:Y:S02]  /*11860*/  HADD2.F32 R29, -RZ, R33.reuse.H0_H0 ;  /* 0x20000021ff1d7230 */ /* 0x102fe40000004100 */
[----:B------:R-:W-:-:S02]  /*11870*/  HADD2.F32 R43, -RZ, R33.H1_H1 ;  /* 0x30000021ff2b7230 */ /* 0x000fc40000004100 */
[--C-:B------:R-:W-:Y:S02]  /*11880*/  HADD2.F32 R33, -RZ, R32.reuse.H0_H0 ;  /* 0x20000020ff217230 */ /* 0x100fe40000004100 */
[C---:B------:R-:W-:Y:S01]  /*11890*/  FMUL.FTZ R64, R29.reuse, R46 ;  /* 0x0000002e1d407220 */ /* 0x040fe20000410000 */
[----:B------:R-:W-:Y:S02]  /*118a0*/  HADD2.F32 R27, -RZ, R32.H1_H1 ;  /* 0x30000020ff1b7230 */ /* 0x000fe40000004100 */
[----:B------:R-:W-:Y:S01]  /*118b0*/  FMUL.FTZ R32, R29, R60 ;  /* 0x0000003c1d207220 */ /* 0x000fe20000410000 */
[----:B------:R-:W-:Y:S01]  /*118c0*/  FMUL.FTZ R66, R43, R62 ;  /* 0x0000003e2b427220 */ /* 0x000fe20000410000 */
[----:B------:R-:W-:Y:S02]  /*118d0*/  HADD2.F32 R44, -RZ, R34.H0_H0 ;  /* 0x20000022ff2c7230 */ /* 0x000fe40000004100 */
[----:B------:R-:W-:Y:S01]  /*118e0*/  FFMA.FTZ R29, R39, R46, -R32 ;  /* 0x0000002e271d7223 */ /* 0x000fe20000010820 */
[----:B------:R-:W-:-:S02]  /*118f0*/  HADD2.F32 R46, -RZ, R47.H0_H0 ;  /* 0x2000002fff2e7230 */ /* 0x000fc40000004100 */
[----:B------:R-:W-:Y:S01]  /*11900*/  FFMA.FTZ R32, R39, R60, R64 ;  /* 0x0000003c27207223 */ /* 0x000fe20000010040 */
[----:B------:R-:W-:Y:S01]  /*11910*/  FMUL.FTZ R47, R33, R84 ;  /* 0x00000054212f7220 */ /* 0x000fe20000410000 */
[----:B------:R-:W-:Y:S02]  /*11920*/  HADD2.F32 R39, -RZ, R83.H0_H0 ;  /* 0x20000053ff277230 */ /* 0x000fe40000004100 */
[----:B------:R-:W-:Y:S01]  /*11930*/  FMUL.FTZ R60, R43, R46 ;  /* 0x0000002e2b3c7220 */ /* 0x000fe20000410000 */
[----:B------:R-:W-:Y:S01]  /*11940*/  FMUL.FTZ R43, R33, R82 ;  /* 0x00000052212b7220 */ /* 0x000fe20000410000 */
[----:B------:R-:W-:Y:S01]  /*11950*/  FFMA.FTZ R66, R41, R46, -R66 ;  /* 0x0000002e29427223 */ /* 0x000fe20000010842 */
[----:B------:R-:W-:Y:S02]  /*11960*/  HADD2.F32 R33, -RZ, R85.H0_H0 ;  /* 0x20000055ff217230 */ /* 0x000fe40000004100 */
[----:B------:R-:W-:Y:S01]  /*11970*/  FFMA.FTZ R47, R38, R82, R47 ;  /* 0x00000052262f7223 */ /* 0x000fe2000001002f */
[----:B------:R-:W-:-:S02]  /*11980*/  HADD2.F32 R45, -RZ, R35.H0_H0 ;  /* 0x20000023ff2d7230 */ /* 0x000fc40000004100 */
[----:B------:R-:W-:Y:S01]  /*11990*/  FFMA.FTZ R43, R38, R84, -R43 ;  /* 0x00000054262b7223 */ /* 0x000fe2000001082b */
[----:B------:R-:W-:Y:S02]  /*119a0*/  HADD2.F32 R46, -RZ, R83.H1_H1 ;  /* 0x30000053ff2e7230 */ /* 0x000fe40000004100 */
[----:B------:R-:W-:Y:S01]  /*119b0*/  FFMA.FTZ R41, R41, R62, R60 ;  /* 0x0000003e29297223 */ /* 0x000fe2000001003c */
[----:B------:R-:W-:Y:S02]  /*119c0*/  HADD2.F32 R37, -RZ, R31.H0_H0 ;  /* 0x2000001fff257230 */ /* 0x000fe40000004100 */
[C---:B------:R-:W-:Y:S01]  /*119d0*/  FMUL.FTZ R61, R44.reuse, R39 ;  /* 0x000000272c3d7220 */ /* 0x040fe20000410000 */
[----:B------:R-:W-:Y:S02]  /*119e0*/  HADD2.F32 R38, -RZ, R85.H1_H1 ;  /* 0x30000055ff267230 */ /* 0x000fe40000004100 */
[----:B------:R-:W-:Y:S01]  /*119f0*/  FMUL.FTZ R63, R44, R33 ;  /* 0x000000212c3f7220 */ /* 0x000fe20000410000 */
[----:B------:R-:W-:-:S02]  /*11a00*/  HADD2.F32 R35, -RZ, R35.H1_H1 ;  /* 0x30000023ff237230 */ /* 0x000fc40000004100 */
[C---:B------:R-:W-:Y:S01]  /*11a10*/  FMUL.FTZ R60, R45.reuse, R46 ;  /* 0x0000002e2d3c7220 */ /* 0x040fe20000410000 */
[----:B------:R-:W-:Y:S02]  /*11a20*/  HADD2.F32 R44, -RZ, R65.H0_H0 ;  /* 0x20000041ff2c7230 */ /* 0x000fe40000004100 */
[C---:B------:R-:W-:Y:S01]  /*11a30*/  FFMA.FTZ R61, R42.reuse, R33, -R61 ;  /* 0x000000212a3d7223 */ /* 0x040fe2000001083d */
[----:B------:R-:W-:Y:S02]  /*11a40*/  HADD2.F32 R31, -RZ, R31.H1_H1 ;  /* 0x3000001fff1f7230 */ /* 0x000fe40000004100 */
[-C--:B------:R-:W-:Y:S01]  /*11a50*/  FMUL.FTZ R45, R45, R38.reuse ;  /* 0x000000262d2d7220 */ /* 0x080fe20000410000 */
[----:B------:R-:W-:Y:S01]  /*11a60*/  FFMA.FTZ R63, R42, R39, R63 ;  /* 0x000000272a3f7223 */ /* 0x000fe2000001003f */
[----:B------:R-:W-:Y:S01]  /*11a70*/  FFMA.FTZ R60, R37, R38, -R60 ;  /* 0x00000026253c7223 */ /* 0x000fe2000001083c */
[----:B------:R-:W-:Y:S02]  /*11a80*/  HADD2.F32 R34, -RZ, R34.H1_H1 ;  /* 0x30000022ff227230 */ /* 0x000fe40000004100 */
[C---:B------:R-:W-:Y:S01]  /*11a90*/  FMUL.FTZ R42, R35.reuse, R44 ;  /* 0x0000002c232a7220 */ /* 0x040fe20000410000 */
[----:B------:R-:W-:Y:S01]  /*11aa0*/  FMUL.FTZ R38, R35, R40 ;  /* 0x0000002823267220 */ /* 0x000fe20000410000 */
[----:B------:R-:W-:-:S02]  /*11ab0*/  HADD2.F32 R33, -RZ, R26.H0_H0 ;  /* 0x2000001aff217230 */ /* 0x000fc40000004100 */
[----:B------:R-:W-:Y:S01]  /*11ac0*/  FFMA.FTZ R45, R37, R46, R45 ;  /* 0x0000002e252d7223 */ /* 0x000fe2000001002d */
[----:B------:R-:W-:Y:S02]  /*11ad0*/  HADD2.F32 R28, -RZ, R28.H1_H1 ;  /* 0x3000001cff1c7230 */ /* 0x000fe40000004100 */
[C---:B------:R-:W-:Y:S01]  /*11ae0*/  FFMA.FTZ R37, R31.reuse, R40, -R42 ;  /* 0x000000281f257223 */ /* 0x040fe2000001082a */
[----:B------:R-:W-:Y:S02]  /*11af0*/  HADD2.F32 R30, -RZ, R30.H1_H1 ;  /* 0x3000001eff1e7230 */ /* 0x000fe40000004100 */
[----:B------:R-:W-:Y:S01]  /*11b00*/  FFMA.FTZ R38, R31, R44, R38 ;  /* 0x0000002c1f267223 */ /* 0x000fe20000010026 */
[C---:B------:R-:W-:Y:S01]  /*11b10*/  FMUL.FTZ R31, R27.reuse, R36 ;  /* 0x000000241b1f7220 */ /* 0x040fe20000410000 */
[C---:B------:R-:W-:Y:S01]  /*11b20*/  FMUL.FTZ R35, R34.reuse, R33 ;  /* 0x0000002122237220 */ /* 0x040fe20000410000 */
[-C--:B------:R-:W-:Y:S01]  /*11b30*/  FMUL.FTZ R27, R27, R24.reuse ;  /* 0x000000181b1b7220 */ /* 0x080fe20000410000 */
[-C--:B------:R-:W-:Y:S01]  /*11b40*/  FMUL.FTZ R34, R34, R25.reuse ;  /* 0x0000001922227220 */ /* 0x080fe20000410000 */
[----:B------:R-:W-:Y:S01]  /*11b50*/  FFMA.FTZ R24, R28, R24, -R31 ;  /* 0x000000181c187223 */ /* 0x000fe2000001081f */
        /* <DEDUP_REMOVED lines=13> */
.L_x_1735:
[----:B------:R-:W-:Y:S05]  /*11c30*/  BSYNC B1 ;  /* 0x0000000000017941 */ /* 0x000fea0003800000 */
.L_x_1734:
[----:B---3--:R-:W-:-:S05]  /*11c40*/  VIADD R3, R219, 0x40 ;  /* 0x00000040db037836 */ /* 0x008fca0000000000 */
[----:B------:R-:W-:-:S13]  /*11c50*/  ISETP.GE.AND P0, PT, R3, R20, PT ;  /* 0x000000140300720c */ /* 0x000fda0003f06270 */
[----:B------:R-:W-:Y:S05]  /*11c60*/  @P0 BRA `(.L_x_1715) ;  /* 0x0000001400000947 */ /* 0x000fea0003800000 */
[----:B------:R3:W5:Y:S01]  /*11c70*/  LDL R61, [R1+0x58] ;  /* 0x00005800013d7983 */ /* 0x0007620000100800 */
[----:B------:R-:W4:Y:S03]  /*11c80*/  LDC R3, c[0x0][0x3f4] ;  /* 0x0000fd00ff037b82 */ /* 0x000f260000000800 */
[----:B-1----:R3:W5:Y:S01]  /*11c90*/  LDL R47, [R1+0x34] ;  /* 0x00003400012f7983 */ /* 0x0027620000100800 */
[----:B------:R-:W-:Y:S01]  /*11ca0*/  BSSY B1, `(.L_x_1740) ;  /* 0x0000068000017945 */ /* 0x000fe20003800000 */
[----:B0-2---:R-:W-:Y:S02]  /*11cb0*/  SHF.R.U32.HI R60, RZ, 0x3, R226 ;  /* 0x00000003ff3c7819 */ /* 0x005fe400000116e2 */
[-C--:B----4-:R-:W-:Y:S02]  /*11cc0*/  ISETP.GE.AND P0, PT, R18, R3.reuse, PT ;  /* 0x000000031200720c */ /* 0x090fe40003f06270 */
[----:B------:R-:W-:-:S02]  /*11cd0*/  ISETP.GE.AND P1, PT, R196, R3, PT ;  /* 0x00000003c400720c */ /* 0x000fc40003f26270 */
[----:B------:R-:W-:-:S09]  /*11ce0*/  ISETP.GE.AND P2, PT, R195, R3, PT ;  /* 0x00000003c300720c */ /* 0x000fd20003f46270 */
[----:B---3--:R-:W-:Y:S05]  /*11cf0*/  @P0 BRA `(.L_x_1741) ;  /* 0x0000000400880947 */ /* 0x008fea0003800000 */
[----:B------:R-:W-:Y:S01]  /*11d00*/  LEA.HI R0, R3, R0, RZ, 0x1d ;  /* 0x0000000003007211 */ /* 0x000fe200078fe8ff */
[----:B------:R-:W-:Y:S01]  /*11d10*/  HADD2.F32 R35, -RZ, R93.H1_H1 ;  /* 0x3000005dff237230 */ /* 0x000fe20000004100 */
[----:B------:R-:W-:Y:S01]  /*11d20*/  LOP3.LUT R20, R226, 0x38, R18, 0xf8, !PT ;  /* 0x00000038e2147812 */ /* 0x000fe200078ef812 */
[--C-:B------:R-:W-:Y:S01]  /*11d30*/  HADD2.F32 R36, -RZ, R91.reuse.H1_H1 ;  /* 0x3000005bff247230 */ /* 0x100fe20000004100 */
[----:B------:R-:W-:Y:S01]  /*11d40*/  SHF.R.S32.HI R25, RZ, 0x1f, R0 ;  /* 0x0000001fff197819 */ /* 0x000fe20000011400 */
[----:B------:R-:W-:Y:S01]  /*11d50*/  IMAD.SHL.U32 R21, R0, 0x8, RZ ;  /* 0x0000000800157824 */ /* 0x000fe200078e00ff */
[----:B-----5:R-:W-:Y:S01]  /*11d60*/  R2UR UR4, R61 ;  /* 0x000000003d0472ca */ /* 0x020fe200000e0000 */
[----:B------:R-:W-:Y:S01]  /*11d70*/  HADD2.F32 R91, -RZ, R91.H0_H0 ;  /* 0x2000005bff5b7230 */ /* 0x000fe20000004100 */
[----:B------:R-:W-:Y:S01]  /*11d80*/  LEA.HI R25, R25, R0, RZ, 0x3 ;  /* 0x0000000019197211 */ /* 0x000fe200078f18ff */
[----:B------:R-:W-:Y:S01]  /*11d90*/  HADD2.F32 R93, -RZ, R93.H0_H0 ;  /* 0x2000005dff5d7230 */ /* 0x000fe20000004100 */
[----:B------:R-:W-:-:S02]  /*11da0*/  LOP3.LUT R0, R47, R20, R60, 0xf6, !PT ;  /* 0x000000142f007212 */ /* 0x000fc400078ef63c */
[----:B------:R-:W-:Y:S02]  /*11db0*/  LOP3.LUT R20, R226, 0x38, R21, 0xf8, !PT ;  /* 0x00000038e2147812 */ /* 0x000fe400078ef815 */
[----:B------:R-:W-:Y:S02]  /*11dc0*/  SHF.L.U32 R25, R25, 0xa, RZ ;  /* 0x0000000a19197819 */ /* 0x000fe400000006ff */
[----:B------:R-:W-:Y:S02]  /*11dd0*/  LOP3.LUT R20, R20, R60, RZ, 0x3c, !PT ;  /* 0x0000003c14147212 */ /* 0x000fe400078e3cff */
[----:B------:R-:W-:Y:S02]  /*11de0*/  LOP3.LUT R21, R25, 0x7fffe000, RZ, 0xc0, !PT ;  /* 0x7fffe00019157812 */ /* 0x000fe400078ec0ff */
[----:B------:R-:W-:Y:S02]  /*11df0*/  LEA R0, R0, UR4, 0x1 ;  /* 0x0000000400007c11 */ /* 0x000fe4000f8e08ff */
[----:B------:R-:W-:-:S02]  /*11e00*/  IADD3 R20, R20, R21, R47 ;  /* 0x0000001514147210 */ /* 0x000fc40007ffe02f */
[----:B------:R-:W-:Y:S01]  /*11e10*/  SHF.R.U32.HI R38, RZ, 0x10, R5 ;  /* 0x00000010ff267819 */ /* 0x000fe20000011605 */
[----:B------:R-:W0:Y:S01]  /*11e20*/  LDS.128 R24, [R0] ;  /* 0x0000000000187984 */ /* 0x000e220000000c00 */
[----:B------:R-:W-:Y:S01]  /*11e30*/  SHF.R.U64 R46, R48, 0x10, R49 ;  /* 0x00000010302e7819 */ /* 0x000fe20000001231 */
[----:B------:R-:W-:Y:S01]  /*11e40*/  IMAD R20, R20, 0x2, R17 ;  /* 0x0000000214147824 */ /* 0x000fe200078e0211 */
[----:B------:R-:W-:Y:S01]  /*11e50*/  SHF.R.U32.HI R48, RZ, 0x10, R49 ;  /* 0x00000010ff307819 */ /* 0x000fe20000011631 */
[----:B------:R-:W-:Y:S01]  /*11e60*/  HADD2.F32 R38, -RZ, R38.H0_H0 ;  /* 0x20000026ff267230 */ /* 0x000fe20000004100 */
[----:B------:R-:W-:Y:S02]  /*11e70*/  SHF.R.U64 R43, R4, 0x10, R5 ;  /* 0x00000010042b7819 */ /* 0x000fe40000001205 */
[----:B------:R-:W1:Y:S01]  /*11e80*/  LDS.128 R28, [R20+0x12400] ;  /* 0x01240000141c7984 */ /* 0x000e620000000c00 */
[----:B------:R-:W-:Y:S02]  /*11e90*/  SHF.R.U64 R45, R50, 0x10, R51 ;  /* 0x00000010322d7819 */ /* 0x000fe40000001233 */
[----:B------:R-:W-:-:S02]  /*11ea0*/  SHF.R.U64 R41, R6, 0x10, R7 ;  /* 0x0000001006297819 */ /* 0x000fc40000001207 */
[----:B------:R-:W-:Y:S02]  /*11eb0*/  SHF.R.U32.HI R50, RZ, 0x10, R51 ;  /* 0x00000010ff327819 */ /* 0x000fe40000011633 */
[----:B------:R-:W-:Y:S01]  /*11ec0*/  SHF.R.U32.HI R39, RZ, 0x10, R7 ;  /* 0x00000010ff277819 */ /* 0x000fe20000011607 */
[--C-:B0-----:R-:W-:Y:S02]  /*11ed0*/  HADD2.F32 R5, -RZ, R25.reuse.H0_H0 ;  /* 0x20000019ff057230 */ /* 0x101fe40000004100 */
[----:B------:R-:W-:Y:S02]  /*11ee0*/  HADD2.F32 R25, -RZ, R25.H1_H1 ;  /* 0x30000019ff197230 */ /* 0x000fe40000004100 */
[----:B------:R-:W-:Y:S02]  /*11ef0*/  HADD2.F32 R4, -RZ, R24.H0_H0 ;  /* 0x20000018ff047230 */ /* 0x000fe40000004100 */
[----:B------:R-:W-:Y:S02]  /*11f00*/  HADD2.F32 R6, -RZ, R26.H0_H0 ;  /* 0x2000001aff067230 */ /* 0x000fe40000004100 */
[----:B-1----:R-:W-:-:S02]  /*11f10*/  HADD2.F32 R32, -RZ, R29.H0_H0 ;  /* 0x2000001dff207230 */ /* 0x002fc40000004100 */
[----:B------:R-:W-:Y:S02]  /*11f20*/  HADD2.F32 R29, -RZ, R29.H1_H1 ;  /* 0x3000001dff1d7230 */ /* 0x000fe40000004100 */
[----:B------:R-:W-:Y:S02]  /*11f30*/  HADD2.F32 R21, -RZ, R28.H0_H0 ;  /* 0x2000001cff157230 */ /* 0x000fe40000004100 */
[C---:B------:R-:W-:Y:S01]  /*11f40*/  FMUL.FTZ R40, R32.reuse, R36 ;  /* 0x0000002420287220 */ /* 0x040fe20000410000 */
[-C--:B------:R-:W-:Y:S01]  /*11f50*/  FMUL.FTZ R42, R32, R35.reuse ;  /* 0x00000023202a7220 */ /* 0x080fe20000410000 */
[----:B------:R-:W-:Y:S02]  /*11f60*/  HADD2.F32 R32, -RZ, R48.H0_H0 ;  /* 0x20000030ff207230 */ /* 0x000fe40000004100 */
[----:B------:R-:W-:Y:S01]  /*11f70*/  FMUL.FTZ R44, R29, R38 ;  /* 0x000000261d2c7220 */ /* 0x000fe20000410000 */
[C---:B------:R-:W-:Y:S01]  /*11f80*/  FFMA.FTZ R40, R5.reuse, R35, -R40 ;  /* 0x0000002305287223 */ /* 0x040fe20000010828 */
[----:B------:R-:W-:Y:S01]  /*11f90*/  FFMA.FTZ R42, R5, R36, R42 ;  /* 0x00000024052a7223 */ /* 0x000fe2000001002a */
[----:B------:R-:W-:Y:S01]  /*11fa0*/  FMUL.FTZ R5, R21, R91 ;  /* 0x0000005b15057220 */ /* 0x000fe20000410000 */
[----:B------:R-:W-:Y:S01]  /*11fb0*/  FMUL.FTZ R36, R29, R32 ;  /* 0x000000201d247220 */ /* 0x000fe20000410000 */
[----:B------:R-:W-:-:S02]  /*11fc0*/  HADD2.F32 R33, -RZ, R30.H0_H0 ;  /* 0x2000001eff217230 */ /* 0x000fc40000004100 */
[----:B------:R-:W-:Y:S01]  /*11fd0*/  FFMA.FTZ R35, R25, R32, -R44 ;  /* 0x0000002019237223 */ /* 0x000fe2000001082c */
[----:B------:R-:W-:Y:S02]  /*11fe0*/  HADD2.F32 R29, -RZ, R92.H0_H0 ;  /* 0x2000005cff1d7230 */ /* 0x000fe40000004100 */
[-C--:B------:R-:W-:Y:S01]  /*11ff0*/  FMUL.FTZ R32, R21, R93.reuse ;  /* 0x0000005d15207220 */ /* 0x080fe20000410000 */
[----:B------:R-:W-:Y:S01]  /*12000*/  FFMA.FTZ R93, R4, R93, -R5 ;  /* 0x0000005d045d7223 */ /* 0x000fe20000010805 */
[--C-:B------:R-:W-:Y:S02]  /*12010*/  HADD2.F32 R5, -RZ, R94.reuse.H0_H0 ;  /* 0x2000005eff057230 */ /* 0x100fe40000004100 */
[----:B------:R-:W-:Y:S01]  /*12020*/  FFMA.FTZ R37, R25, R38, R36 ;  /* 0x0000002619257223 */ /* 0x000fe20000010024 */
[----:B------:R-:W-:Y:S02]  /*12030*/  HADD2.F32 R34, -RZ, R31.H0_H0 ;  /* 0x2000001fff227230 */ /* 0x000fe40000004100 */
[----:B------:R-:W-:Y:S01]  /*12040*/  FMUL.FTZ R21, R33, R29 ;  /* 0x0000001d21157220 */ /* 0x000fe20000410000 */
[----:B------:R-:W-:-:S02]  /*12050*/  HADD2.F32 R94, -RZ, R94.H1_H1 ;  /* 0x3000005eff5e7230 */ /* 0x000fc40000004100 */
[----:B------:R-:W-:Y:S01]  /*12060*/  FFMA.FTZ R91, R4, R91, R32 ;  /* 0x0000005b045b7223 */ /* 0x000fe20000010020 */
[----:B------:R-:W-:Y:S02]  /*12070*/  HADD2.F32 R92, -RZ, R92.H1_H1 ;  /* 0x3000005cff5c7230 */ /* 0x000fe40000004100 */
[-C--:B------:R-:W-:Y:S01]  /*12080*/  FMUL.FTZ R25, R33, R5.reuse ;  /* 0x0000000521197220 */ /* 0x080fe20000410000 */
[----:B------:R-:W-:Y:S02]  /*12090*/  HADD2.F32 R7, -RZ, R27.H0_H0 ;  /* 0x2000001bff077230 */ /* 0x000fe40000004100 */
[----:B------:R-:W-:Y:S01]  /*120a0*/  FFMA.FTZ R33, R6, R5, -R21 ;  /* 0x0000000506217223 */ /* 0x000fe20000010815 */
[----:B------:R-:W-:Y:S02]  /*120b0*/  HADD2.F32 R31, -RZ, R31.H1_H1 ;  /* 0x3000001fff1f7230 */ /* 0x000fe40000004100 */
[----:B------:R-:W-:Y:S01]  /*120c0*/  FMUL.FTZ R36, R34, R92 ;  /* 0x0000005c22247220 */ /* 0x000fe20000410000 */
[----:B------:R-:W-:-:S02]  /*120d0*/  HADD2.F32 R32, -RZ, R39.H0_H0 ;  /* 0x20000027ff207230 */ /* 0x000fc40000004100 */
[----:B------:R-:W-:Y:S01]  /*120e0*/  FMUL.FTZ R5, R34, R94 ;  /* 0x0000005e22057220 */ /* 0x000fe20000410000 */
[----:B------:R-:W-:Y:S02]  /*120f0*/  HADD2.F32 R4, -RZ, R50.H0_H0 ;  /* 0x20000032ff047230 */ /* 0x000fe40000004100 */
[----:B------:R-:W-:Y:S01]  /*12100*/  FFMA.FTZ R29, R6, R29, R25 ;  /* 0x0000001d061d7223 */ /* 0x000fe20000010019 */
[----:B------:R-:W-:Y:S02]  /*12110*/  HADD2.F32 R27, -RZ, R27.H1_H1 ;  /* 0x3000001bff1b7230 */ /* 0x000fe40000004100 */
[----:B------:R-:W-:Y:S01]  /*12120*/  FMUL.FTZ R6, R31, R32 ;  /* 0x000000201f067220 */ /* 0x000fe20000410000 */
[----:B------:R-:W-:Y:S02]  /*12130*/  HADD2.F32 R28, -RZ, R28.H1_H1 ;  /* 0x3000001cff1c7230 */ /* 0x000fe40000004100 */
[----:B------:R-:W-:Y:S01]  /*12140*/  FFMA.FTZ R36, R7, R94, -R36 ;  /* 0x0000005e07247223 */ /* 0x000fe20000010824 */
[----:B------:R-:W-:-:S02]  /*12150*/  HADD2.F32 R30, -RZ, R30.H1_H1 ;  /* 0x3000001eff1e7230 */ /* 0x000fc40000004100 */
[----:B------:R-:W-:Y:S01]  /*12160*/  FFMA.FTZ R92, R7, R92, R5 ;  /* 0x0000005c075c7223 */ /* 0x000fe20000010005 */
[-C--:B------:R-:W-:Y:S01]  /*12170*/  FMUL.FTZ R34, R31, R4.reuse ;  /* 0x000000041f227220 */ /* 0x080fe20000410000 */
[----:B------:R-:W-:Y:S02]  /*12180*/  HADD2.F32 R21, -RZ, R43.H0_H0 ;  /* 0x2000002bff157230 */ /* 0x000fe40000004100 */
[C---:B------:R-:W-:Y:S01]  /*12190*/  FFMA.FTZ R39, R27.reuse, R4, -R6 ;  /* 0x000000041b277223 */ /* 0x040fe20000010806 */
[----:B------:R-:W-:Y:S02]  /*121a0*/  HADD2.F32 R25, -RZ, R41.H0_H0 ;  /* 0x20000029ff197230 */ /* 0x000fe40000004100 */
[----:B------:R-:W-:Y:S01]  /*121b0*/  FFMA.FTZ R41, R27, R32, R34 ;  /* 0x000000201b297223 */ /* 0x000fe20000010022 */
[----:B------:R-:W-:Y:S02]  /*121c0*/  HADD2.F32 R5, -RZ, R46.H0_H0 ;  /* 0x2000002eff057230 */ /* 0x000fe40000004100 */
[----:B------:R-:W-:Y:S01]  /*121d0*/  FMUL.FTZ R27, R28, R21 ;  /* 0x000000151c1b7220 */ /* 0x000fe20000410000 */
[----:B------:R-:W-:-:S02]  /*121e0*/  HADD2.F32 R7, -RZ, R45.H0_H0 ;  /* 0x2000002dff077230 */ /* 0x000fc40000004100 */
[----:B------:R-:W-:Y:S01]  /*121f0*/  FMUL.FTZ R31, R30, R25 ;  /* 0x000000191e1f7220 */ /* 0x000fe20000410000 */
[----:B------:R-:W-:Y:S02]  /*12200*/  HADD2.F32 R24, -RZ, R24.H1_H1 ;  /* 0x30000018ff187230 */ /* 0x000fe40000004100 */
[----:B------:R-:W-:Y:S01]  /*12210*/  FMUL.FTZ R28, R28, R5 ;  /* 0x000000051c1c7220 */ /* 0x000fe20000410000 */
[----:B------:R-:W-:Y:S02]  /*12220*/  HADD2.F32 R26, -RZ, R26.H1_H1 ;  /* 0x3000001aff1a7230 */ /* 0x000fe40000004100 */
        /* <DEDUP_REMOVED lines=15> */
.L_x_1741:
[----:B------:R-:W-:Y:S05]  /*12320*/  BSYNC B1 ;  /* 0x0000000000017941 */ /* 0x000fea0003800000 */
.L_x_1740:
[----:B------:R-:W-:Y:S04]  /*12330*/  BSSY B1, `(.L_x_1742) ;  /* 0x000006a000017945 */ /* 0x000fe80003800000 */
[----:B------:R-:W-:Y:S05]  /*12340*/  @P1 BRA `(.L_x_1743) ;  /* 0x0000000400a01947 */ /* 0x000fea0003800000 */
[----:B0-----:R-:W-:Y:S01]  /*12350*/  SHF.R.S32.HI R5, RZ, 0x1f, R196 ;  /* 0x0000001fff057819 */ /* 0x001fe200000114c4 */
[----:B------:R-:W-:Y:S01]  /*12360*/  HADD2.F32 R31, -RZ, R79.H1_H1 ;  /* 0x3000004fff1f7230 */ /* 0x000fe20000004100 */
[----:B------:R-:W-:Y:S01]  /*12370*/  LEA.HI R0, R3, R203, RZ, 0x1d ;  /* 0x000000cb03007211 */ /* 0x000fe200078fe8ff */
[--C-:B------:R-:W-:Y:S01]  /*12380*/  HADD2.F32 R33, -RZ, R76.reuse.H1_H1 ;  /* 0x3000004cff217230 */ /* 0x100fe20000004100 */
[CC--:B------:R-:W-:Y:S01]  /*12390*/  LEA.HI R4, R5.reuse, R196.reuse, RZ, 0x6 ;  /* 0x000000c405047211 */ /* 0x0c0fe200078f30ff */
[----:B------:R-:W-:Y:S01]  /*123a0*/  HADD2.F32 R76, -RZ, R76.H0_H0 ;  /* 0x2000004cff4c7230 */ /* 0x000fe20000004100 */
[----:B------:R-:W-:Y:S02]  /*123b0*/  LEA.HI R5, R5, R196, RZ, 0x3 ;  /* 0x000000c405057211 */ /* 0x000fe400078f18ff */
[----:B------:R-:W-:Y:S01]  /*123c0*/  SHF.R.S32.HI R7, RZ, 0x1f, R0 ;  /* 0x0000001fff077819 */ /* 0x000fe20000011400 */
[----:B------:R-:W-:Y:S01]  /*123d0*/  IMAD.SHL.U32 R4, R4, 0x80, RZ ;  /* 0x0000008004047824 */ /* 0x000fe200078e00ff */
[----:B------:R-:W-:-:S02]  /*123e0*/  LOP3.LUT R5, R226, 0x38, R5, 0xf8, !PT ;  /* 0x00000038e2057812 */ /* 0x000fc400078ef805 */
[----:B------:R-:W-:Y:S02]  /*123f0*/  LEA.HI R7, R7, R0, RZ, 0x3 ;  /* 0x0000000007077211 */ /* 0x000fe400078f18ff */
[----:B------:R-:W-:Y:S01]  /*12400*/  LOP3.LUT R21, R5, R60, RZ, 0x3c, !PT ;  /* 0x0000003c05157212 */ /* 0x000fe200078e3cff */
[----:B------:R-:W-:Y:S01]  /*12410*/  IMAD.SHL.U32 R5, R0, 0x8, RZ ;  /* 0x0000000800057824 */ /* 0x000fe200078e00ff */
[----:B------:R-:W-:Y:S01]  /*12420*/  LOP3.LUT R4, R4, 0xffffe000, RZ, 0xc0, !PT ;  /* 0xffffe00004047812 */ /* 0x000fe200078ec0ff */
[----:B------:R-:W-:Y:S01]  /*12430*/  IMAD.SHL.U32 R7, R7, 0x400, RZ ;  /* 0x0000040007077824 */ /* 0x000fe200078e00ff */
[----:B-----5:R-:W-:Y:S02]  /*12440*/  R2UR UR4, R61 ;  /* 0x000000003d0472ca */ /* 0x020fe400000e0000 */
[----:B------:R-:W-:Y:S02]  /*12450*/  IADD3 R0, R21, R4, R47 ;  /* 0x0000000415007210 */ /* 0x000fe40007ffe02f */
[----:B------:R-:W-:-:S02]  /*12460*/  LOP3.LUT R4, R226, 0x38, R5, 0xf8, !PT ;  /* 0x00000038e2047812 */ /* 0x000fc400078ef805 */
[----:B------:R-:W-:Y:S02]  /*12470*/  LOP3.LUT R21, R7, 0x7fffe000, RZ, 0xc0, !PT ;  /* 0x7fffe00007157812 */ /* 0x000fe400078ec0ff */
[----:B------:R-:W-:Y:S02]  /*12480*/  LOP3.LUT R20, R4, R60, RZ, 0x3c, !PT ;  /* 0x0000003c04147212 */ /* 0x000fe400078e3cff */
[----:B------:R-:W-:Y:S02]  /*12490*/  SHF.R.U32.HI R32, RZ, 0x10, R9 ;  /* 0x00000010ff207819 */ /* 0x000fe40000011609 */
[----:B------:R-:W-:Y:S02]  /*124a0*/  IADD3 R20, R20, R21, R47 ;  /* 0x0000001514147210 */ /* 0x000fe40007ffe02f */
[----:B------:R-:W-:Y:S01]  /*124b0*/  LEA R0, R0, UR4, 0x1 ;  /* 0x0000000400007c11 */ /* 0x000fe2000f8e08ff */
[----:B------:R-:W-:Y:S01]  /*124c0*/  HADD2.F32 R32, -RZ, R32.H0_H0 ;  /* 0x20000020ff207230 */ /* 0x000fe20000004100 */
[----:B------:R-:W-:Y:S01]  /*124d0*/  SHF.R.U64 R43, R52, 0x10, R53 ;  /* 0x00000010342b7819 */ /* 0x000fe20000001235 */
[----:B------:R-:W-:Y:S01]  /*124e0*/  IMAD R20, R20, 0x2, R17 ;  /* 0x0000000214147824 */ /* 0x000fe200078e0211 */
[----:B------:R-:W-:Y:S01]  /*124f0*/  SHF.R.U32.HI R52, RZ, 0x10, R53 ;  /* 0x00000010ff347819 */ /* 0x000fe20000011635 */
[----:B------:R-:W0:Y:S01]  /*12500*/  LDS.128 R4, [R0] ;  /* 0x0000000000047984 */ /* 0x000e220000000c00 */
[----:B------:R-:W-:-:S02]  /*12510*/  SHF.R.U64 R41, R8, 0x10, R9 ;  /* 0x0000001008297819 */ /* 0x000fc40000001209 */
[----:B------:R-:W-:Y:S01]  /*12520*/  SHF.R.U64 R39, R10, 0x10, R11 ;  /* 0x000000100a277819 */ /* 0x000fe2000000120b */
[----:B------:R-:W1:Y:S01]  /*12530*/  LDS.128 R24, [R20+0x12400] ;  /* 0x0124000014187984 */ /* 0x000e620000000c00 */
[--C-:B------:R-:W-:Y:S02]  /*12540*/  SHF.R.U64 R42, R54, 0x10, R55.reuse ;  /* 0x00000010362a7819 */ /* 0x100fe40000001237 */
[----:B------:R-:W-:Y:S02]  /*12550*/  SHF.R.U32.HI R54, RZ, 0x10, R55 ;  /* 0x00000010ff367819 */ /* 0x000fe40000011637 */
[----:B------:R-:W-:Y:S01]  /*12560*/  SHF.R.U32.HI R38, RZ, 0x10, R11 ;  /* 0x00000010ff267819 */ /* 0x000fe2000001160b */
[--C-:B0-----:R-:W-:Y:S02]  /*12570*/  HADD2.F32 R8, -RZ, R5.reuse.H0_H0 ;  /* 0x20000005ff087230 */ /* 0x101fe40000004100 */
[----:B------:R-:W-:Y:S02]  /*12580*/  HADD2.F32 R9, -RZ, R5.H1_H1 ;  /* 0x30000005ff097230 */ /* 0x000fe40000004100 */
        /* <DEDUP_REMOVED lines=9> */
[----:B------:R-:W-:-:S02]  /*12620*/  HADD2.F32 R8, -RZ, R79.H0_H0 ;  /* 0x2000004fff087230 */ /* 0x000fc40000004100 */
[-C--:B------:R-:W-:Y:S01]  /*12630*/  FMUL.FTZ R36, R25, R28.reuse ;  /* 0x0000001c19247220 */ /* 0x080fe20000410000 */
[----:B------:R-:W-:Y:S02]  /*12640*/  HADD2.F32 R5, -RZ, R4.H0_H0 ;  /* 0x20000004ff057230 */ /* 0x000fe40000004100 */
[----:B------:R-:W-:Y:S01]  /*12650*/  FFMA.FTZ R34, R9, R28, -R34 ;  /* 0x0000001c09227223 */ /* 0x000fe20000010822 */
[C---:B------:R-:W-:Y:S01]  /*12660*/  FMUL.FTZ R28, R21.reuse, R76 ;  /* 0x0000004c151c7220 */ /* 0x040fe20000410000 */
[----:B------:R-:W-:Y:S02]  /*12670*/  HADD2.F32 R29, -RZ, R26.H0_H0 ;  /* 0x2000001aff1d7230 */ /* 0x000fe40000004100 */
[-C--:B------:R-:W-:Y:S01]  /*12680*/  FMUL.FTZ R21, R21, R8.reuse ;  /* 0x0000000815157220 */ /* 0x080fe20000410000 */
[----:B------:R-:W-:Y:S02]  /*12690*/  HADD2.F32 R25, -RZ, R77.H0_H0 ;  /* 0x2000004dff197230 */ /* 0x000fe40000004100 */
[----:B------:R-:W-:Y:S01]  /*126a0*/  FFMA.FTZ R31, R5, R8, -R28 ;  /* 0x00000008051f7223 */ /* 0x000fe2000001081c */
[----:B------:R-:W-:-:S02]  /*126b0*/  HADD2.F32 R8, -RZ, R80.H0_H0 ;  /* 0x20000050ff087230 */ /* 0x000fc40000004100 */
[----:B------:R-:W-:Y:S01]  /*126c0*/  FFMA.FTZ R76, R5, R76, R21 ;  /* 0x0000004c054c7223 */ /* 0x000fe20000010015 */
[----:B------:R-:W-:Y:S02]  /*126d0*/  HADD2.F32 R10, -RZ, R6.H0_H0 ;  /* 0x20000006ff0a7230 */ /* 0x000fe40000004100 */
[----:B------:R-:W-:Y:S01]  /*126e0*/  FMUL.FTZ R5, R29, R25 ;  /* 0x000000191d057220 */ /* 0x000fe20000410000 */
[----:B------:R-:W-:Y:S02]  /*126f0*/  HADD2.F32 R30, -RZ, R27.H0_H0 ;  /* 0x2000001bff1e7230 */ /* 0x000fe40000004100 */
[----:B------:R-:W-:Y:S01]  /*12700*/  FFMA.FTZ R36, R9, R32, R36 ;  /* 0x0000002009247223 */ /* 0x000fe20000010024 */
[----:B------:R-:W-:Y:S02]  /*12710*/  HADD2.F32 R77, -RZ, R77.H1_H1 ;  /* 0x3000004dff4d7230 */ /* 0x000fe40000004100 */
[----:B------:R-:W-:Y:S01]  /*12720*/  FMUL.FTZ R9, R29, R8 ;  /* 0x000000081d097220 */ /* 0x000fe20000410000 */
[----:B------:R-:W-:-:S02]  /*12730*/  HADD2.F32 R80, -RZ, R80.H1_H1 ;  /* 0x30000050ff507230 */ /* 0x000fc40000004100 */
[----:B------:R-:W-:Y:S01]  /*12740*/  FFMA.FTZ R29, R10, R8, -R5 ;  /* 0x000000080a1d7223 */ /* 0x000fe20000010805 */
[----:B------:R-:W-:Y:S02]  /*12750*/  HADD2.F32 R11, -RZ, R7.H0_H0 ;  /* 0x20000007ff0b7230 */ /* 0x000fe40000004100 */
        /* <DEDUP_REMOVED lines=9> */
[----:B------:R-:W-:Y:S02]  /*127f0*/  HADD2.F32 R24, -RZ, R24.H1_H1 ;  /* 0x30000018ff187230 */ /* 0x000fe40000004100 */
[----:B------:R-:W-:Y:S01]  /*12800*/  FMUL.FTZ R40, R27, R8 ;  /* 0x000000081b287220 */ /* 0x000fe20000410000 */
[----:B------:R-:W-:Y:S02]  /*12810*/  HADD2.F32 R11, -RZ, R41.H0_H0 ;  /* 0x20000029ff0b7230 */ /* 0x000fe40000004100 */
[----:B------:R-:W-:Y:S01]  /*12820*/  FFMA.FTZ R10, R10, R25, R9 ;  /* 0x000000190a0a7223 */ /* 0x000fe20000010009 */
[----:B------:R-:W-:-:S02]  /*12830*/  HADD2.F32 R5, -RZ, R43.H0_H0 ;  /* 0x2000002bff057230 */ /* 0x000fc40000004100 */
[C---:B------:R-:W-:Y:S01]  /*12840*/  FFMA.FTZ R33, R7.reuse, R8, -R38 ;  /* 0x0000000807217223 */ /* 0x040fe20000010826 */
[----:B------:R-:W-:Y:S02]  /*12850*/  HADD2.F32 R26, -RZ, R26.H1_H1 ;  /* 0x3000001aff1a7230 */ /* 0x000fe40000004100 */
[----:B------:R-:W-:Y:S02]  /*12860*/  HADD2.F32 R21, -RZ, R39.H0_H0 ;  /* 0x20000027ff157230 */ /* 0x000fe40000004100 */
[----:B------:R-:W-:Y:S01]  /*12870*/  FFMA.FTZ R39, R7, R28, R40 ;  /* 0x0000001c07277223 */ /* 0x000fe20000010028 */
[----:B------:R-:W-:Y:S02]  /*12880*/  HADD2.F32 R9, -RZ, R42.H0_H0 ;  /* 0x2000002aff097230 */ /* 0x000fe40000004100 */
[C---:B------:R-:W-:Y:S01]  /*12890*/  FMUL.FTZ R7, R24.reuse, R11 ;  /* 0x0000000b18077220 */ /* 0x040fe20000410000 */
[----:B------:R-:W-:Y:S02]  /*128a0*/  HADD2.F32 R4, -RZ, R4.H1_H1 ;  /* 0x30000004ff047230 */ /* 0x000fe40000004100 */
[----:B------:R-:W-:Y:S01]  /*128b0*/  FMUL.FTZ R24, R24, R5 ;  /* 0x0000000518187220 */ /* 0x000fe20000410000 */
[----:B------:R-:W-:-:S02]  /*128c0*/  HADD2.F32 R6, -RZ, R6.H1_H1 ;  /* 0x30000006ff067230 */ /* 0x000fc40000004100 */
[C---:B------:R-:W-:Y:S01]  /*128d0*/  FMUL.FTZ R27, R26.reuse, R21 ;  /* 0x000000151a1b7220 */ /* 0x040fe20000410000 */
[----:B------:R-:W-:Y:S01]  /*128e0*/  FMUL.FTZ R26, R26, R9 ;  /* 0x000000091a1a7220 */ /* 0x000fe20000410000 */
[C---:B------:R-:W-:Y:S01]  /*128f0*/  FFMA.FTZ R25, R4.reuse, R11, R24 ;  /* 0x0000000b04197223 */ /* 0x040fe20000010018 */
[----:B------:R-:W-:Y:S01]  /*12900*/  FFMA.FTZ R8, R4, R5, -R7 ;  /* 0x0000000504087223 */ /* 0x000fe20000010807 */
[C---:B------:R-:W-:Y:S01]  /*12910*/  FFMA.FTZ R24, R6.reuse, R9, -R27 ;  /* 0x0000000906187223 */ /* 0x040fe2000001081b */
[----:B------:R-:W-:Y:S01]  /*12920*/  FFMA.FTZ R21, R6, R21, R26 ;  /* 0x0000001506157223 */ /* 0x000fe2000001001a */
[----:B------:R-:W-:Y:S02]  /*12930*/  F2FP.F16.F32.PACK_AB R7, R33, R32 ;  /* 0x000000202107723e */ /* 0x000fe400000000ff */
[----:B------:R-:W-:Y:S02]  /*12940*/  F2FP.F16.F32.PACK_AB R5, R34, R35 ;  /* 0x000000232205723e */ /* 0x000fe400000000ff */
[----:B------:R-:W-:-:S02]  /*12950*/  F2FP.F16.F32.PACK_AB R4, R8, R31 ;  /* 0x0000001f0804723e */ /* 0x000fc400000000ff */
[----:B------:R-:W-:Y:S02]  /*12960*/  F2FP.F16.F32.PACK_AB R6, R24, R29 ;  /* 0x0000001d1806723e */ /* 0x000fe400000000ff */
[----:B------:R-:W-:Y:S02]  /*12970*/  F2FP.F16.F32.PACK_AB R11, R39, R30 ;  /* 0x0000001e270b723e */ /* 0x000fe400000000ff */
[----:B------:R-:W-:Y:S01]  /*12980*/  F2FP.F16.F32.PACK_AB R9, R36, R37 ;  /* 0x000000252409723e */ /* 0x000fe200000000ff */
[----:B------:R1:W-:Y:S01]  /*12990*/  STS.128 [R0], R4 ;  /* 0x0000000400007388 */ /* 0x0003e20000000c00 */
[----:B------:R-:W-:Y:S02]  /*129a0*/  F2FP.F16.F32.PACK_AB R8, R25, R76 ;  /* 0x0000004c1908723e */ /* 0x000fe400000000ff */
[----:B------:R-:W-:-:S05]  /*129b0*/  F2FP.F16.F32.PACK_AB R10, R21, R10 ;  /* 0x0000000a150a723e */ /* 0x000fca00000000ff */
[----:B------:R1:W-:Y:S02]  /*129c0*/  STS.128 [R20+0x12400], R8 ;  /* 0x0124000814007388 */ /* 0x0003e40000000c00 */
.L_x_1743:
[----:B------:R-:W-:Y:S05]  /*129d0*/  BSYNC B1 ;  /* 0x0000000000017941 */ /* 0x000fea0003800000 */
.L_x_1742:
[----:B------:R-:W-:Y:S05]  /*129e0*/  @P2 BRA `(.L_x_1715) ;  /* 0x0000000400a02947 */ /* 0x000fea0003800000 */
[----:B01----:R-:W-:Y:S01]  /*129f0*/  SHF.R.S32.HI R0, RZ, 0x1f, R195 ;  /* 0x0000001fff007819 */ /* 0x003fe200000114c3 */
[----:B------:R-:W-:Y:S01]  /*12a00*/  HADD2.F32 R25, -RZ, R72.H1_H1 ;  /* 0x30000048ff197230 */ /* 0x000fe20000004100 */
[----:B------:R-:W-:Y:S01]  /*12a10*/  LEA.HI R3, R3, R204, RZ, 0x1d ;  /* 0x000000cc03037211 */ /* 0x000fe200078fe8ff */
[--C-:B------:R-:W-:Y:S01]  /*12a20*/  HADD2.F32 R26, -RZ, R70.reuse.H1_H1 ;  /* 0x30000046ff1a7230 */ /* 0x100fe20000004100 */
[CC--:B------:R-:W-:Y:S01]  /*12a30*/  LEA.HI R5, R0.reuse, R195.reuse, RZ, 0x3 ;  /* 0x000000c300057211 */ /* 0x0c0fe200078f18ff */
[----:B------:R-:W-:Y:S01]  /*12a40*/  HADD2.F32 R70, -RZ, R70.H0_H0 ;  /* 0x20000046ff467230 */ /* 0x000fe20000004100 */
[----:B------:R-:W-:Y:S01]  /*12a50*/  LEA.HI R4, R0, R195, RZ, 0x6 ;  /* 0x000000c300047211 */ /* 0x000fe200078f30ff */
[----:B------:R-:W-:Y:S01]  /*12a60*/  HADD2.F32 R72, -RZ, R72.H0_H0 ;  /* 0x20000048ff487230 */ /* 0x000fe20000004100 */
[----:B------:R-:W-:Y:S02]  /*12a70*/  LOP3.LUT R5, R226, 0x38, R5, 0xf8, !PT ;  /* 0x00000038e2057812 */ /* 0x000fe400078ef805 */
[----:B------:R-:W-:Y:S01]  /*12a80*/  SHF.R.S32.HI R0, RZ, 0x1f, R3 ;  /* 0x0000001fff007819 */ /* 0x000fe20000011403 */
[----:B------:R-:W-:Y:S01]  /*12a90*/  IMAD.SHL.U32 R4, R4, 0x80, RZ ;  /* 0x0000008004047824 */ /* 0x000fe200078e00ff */
[----:B------:R-:W-:Y:S01]  /*12aa0*/  LOP3.LUT R7, R5, R60, RZ, 0x3c, !PT ;  /* 0x0000003c05077212 */ /* 0x000fe200078e3cff */
[----:B------:R-:W-:Y:S01]  /*12ab0*/  IMAD.SHL.U32 R5, R3, 0x8, RZ ;  /* 0x0000000803057824 */ /* 0x000fe200078e00ff */
[----:B------:R-:W-:-:S02]  /*12ac0*/  LEA.HI R3, R0, R3, RZ, 0x3 ;  /* 0x0000000300037211 */ /* 0x000fc400078f18ff */
[----:B-----5:R-:W-:Y:S02]  /*12ad0*/  R2UR UR4, R61 ;  /* 0x000000003d0472ca */ /* 0x020fe400000e0000 */
[----:B------:R-:W-:Y:S01]  /*12ae0*/  LOP3.LUT R0, R226, 0x38, R5, 0xf8, !PT ;  /* 0x00000038e2007812 */ /* 0x000fe200078ef805 */
[----:B------:R-:W-:Y:S01]  /*12af0*/  IMAD.SHL.U32 R3, R3, 0x400, RZ ;  /* 0x0000040003037824 */ /* 0x000fe200078e00ff */
[----:B------:R-:W-:Y:S02]  /*12b00*/  LOP3.LUT R4, R4, 0xffffe000, RZ, 0xc0, !PT ;  /* 0xffffe00004047812 */ /* 0x000fe400078ec0ff */
[----:B------:R-:W-:Y:S02]  /*12b10*/  LOP3.LUT R0, R0, R60, RZ, 0x3c, !PT ;  /* 0x0000003c00007212 */ /* 0x000fe400078e3cff */
[----:B------:R-:W-:Y:S02]  /*12b20*/  LOP3.LUT R3, R3, 0x7fffe000, RZ, 0xc0, !PT ;  /* 0x7fffe00003037812 */ /* 0x000fe400078ec0ff */
[----:B------:R-:W-:-:S02]  /*12b30*/  IADD3 R4, R7, R4, R47 ;  /* 0x0000000407047210 */ /* 0x000fc40007ffe02f */
[----:B------:R-:W-:Y:S02]  /*12b40*/  IADD3 R0, R0, R3, R47 ;  /* 0x0000000300007210 */ /* 0x000fe40007ffe02f */
[----:B------:R-:W-:Y:S02]  /*12b50*/  LEA R38, R4, UR4, 0x1 ;  /* 0x0000000404267c11 */ /* 0x000fe4000f8e08ff */
[----:B------:R-:W-:Y:S02]  /*12b60*/  LEA R0, R0, R17, 0x1 ;  /* 0x0000001100007211 */ /* 0x000fe400078e08ff */
[--C-:B------:R-:W-:Y:S01]  /*12b70*/  SHF.R.U64 R34, R14, 0x10, R15.reuse ;  /* 0x000000100e227819 */ /* 0x100fe2000000120f */
[----:B------:R-:W0:Y:S01]  /*12b80*/  LDS.128 R4, [R38] ;  /* 0x0000000026047984 */ /* 0x000e220000000c00 */
[----:B------:R-:W-:Y:S02]  /*12b90*/  SHF.R.U32.HI R33, RZ, 0x10, R15 ;  /* 0x00000010ff217819 */ /* 0x000fe4000001160f */
[--C-:B------:R-:W-:Y:S01]  /*12ba0*/  SHF.R.U64 R37, R56, 0x10, R57.reuse ;  /* 0x0000001038257819 */ /* 0x100fe20000001239 */
[----:B------:R-:W1:Y:S01]  /*12bb0*/  LDS.128 R8, [R0+0x12400] ;  /* 0x0124000000087984 */ /* 0x000e620000000c00 */
[----:B------:R-:W-:-:S02]  /*12bc0*/  SHF.R.U32.HI R56, RZ, 0x10, R57 ;  /* 0x00000010ff387819 */ /* 0x000fc40000011639 */
[--C-:B------:R-:W-:Y:S02]  /*12bd0*/  SHF.R.U32.HI R27, RZ, 0x10, R13.reuse ;  /* 0x00000010ff1b7819 */ /* 0x100fe4000001160d */
[----:B------:R-:W-:Y:S02]  /*12be0*/  SHF.R.U64 R35, R12, 0x10, R13 ;  /* 0x000000100c237819 */ /* 0x000fe4000000120d */
[--C-:B------:R-:W-:Y:S01]  /*12bf0*/  SHF.R.U64 R36, R58, 0x10, R59.reuse ;  /* 0x000000103a247819 */ /* 0x100fe2000000123b */
[----:B------:R-:W-:Y:S01]  /*12c00*/  HADD2.F32 R27, -RZ, R27.H0_H0 ;  /* 0x2000001bff1b7230 */ /* 0x000fe20000004100 */
[----:B------:R-:W-:Y:S01]  /*12c10*/  SHF.R.U32.HI R58, RZ, 0x10, R59 ;  /* 0x00000010ff3a7819 */ /* 0x000fe2000001163b */
[----:B0-----:R-:W-:Y:S02]  /*12c20*/  HADD2.F32 R12, -RZ, R5.H0_H0 ;  /* 0x20000005ff0c7230 */ /* 0x001fe40000004100 */
[----:B------:R-:W-:Y:S02]  /*12c30*/  HADD2.F32 R3, -RZ, R4.H0_H0 ;  /* 0x20000004ff037230 */ /* 0x000fe40000004100 */
[----:B-1----:R-:W-:-:S02]  /*12c40*/  HADD2.F32 R15, -RZ, R9.H0_H0 ;  /* 0x20000009ff0f7230 */ /* 0x002fc40000004100 */
[----:B------:R-:W-:Y:S02]  /*12c50*/  HADD2.F32 R20, -RZ, R9.H1_H1 ;  /* 0x30000009ff147230 */ /* 0x000fe40000004100 */
[----:B------:R-:W-:Y:S02]  /*12c60*/  HADD2.F32 R9, -RZ, R8.H0_H0 ;  /* 0x20000008ff097230 */ /* 0x000fe40000004100 */
[CC--:B------:R-:W-:Y:S01]  /*12c70*/  FMUL.FTZ R29, R15.reuse, R26.reuse ;  /* 0x0000001a0f1d7220 */ /* 0x0c0fe20000410000 */
[----:B------:R-:W-:Y:S01]  /*12c80*/  FMUL.FTZ R31, R15, R25 ;  /* 0x000000190f1f7220 */ /* 0x000fe20000410000 */
[----:B------:R-:W-:Y:S02]  /*12c90*/  HADD2.F32 R15, -RZ, R56.H0_H0 ;  /* 0x20000038ff0f7230 */ /* 0x000fe40000004100 */
[----:B------:R-:W-:Y:S01]  /*12ca0*/  FMUL.FTZ R28, R20, R27 ;  /* 0x0000001b141c7220 */ /* 0x000fe20000410000 */
[C---:B------:R-:W-:Y:S01]  /*12cb0*/  FFMA.FTZ R29, R12.reuse, R25, -R29 ;  /* 0x000000190c1d7223 */ /* 0x040fe2000001081d */
[----:B------:R-:W-:Y:S01]  /*12cc0*/  FFMA.FTZ R31, R12, R26, R31 ;  /* 0x0000001a0c1f7223 */ /* 0x000fe2000001001f */
[----:B------:R-:W-:-:S02]  /*12cd0*/  HADD2.F32 R5, -RZ, R5.H1_H1 ;  /* 0x30000005ff057230 */ /* 0x000fc40000004100 */
[----:B------:R-:W-:Y:S01]  /*12ce0*/  FMUL.FTZ R26, R20, R15 ;  /* 0x0000000f141a7220 */ /* 0x000fe20000410000 */
[C---:B------:R-:W-:Y:S01]  /*12cf0*/  FMUL.FTZ R12, R9.reuse, R70 ;  /* 0x00000046090c7220 */ /* 0x040fe20000410000 */
[----:B------:R-:W-:Y:S02]  /*12d00*/  HADD2.F32 R21, -RZ, R10.H0_H0 ;  /* 0x2000000aff157230 */ /* 0x000fe40000004100 */
[-C--:B------:R-:W-:Y:S01]  /*12d10*/  FMUL.FTZ R9, R9, R72.reuse ;  /* 0x0000004809097220 */ /* 0x080fe20000410000 */
[----:B------:R-:W-:Y:S02]  /*12d20*/  HADD2.F32 R20, -RZ, R71.H0_H0 ;  /* 0x20000047ff147230 */ /* 0x000fe40000004100 */
[----:B------:R-:W-:Y:S01]  /*12d30*/  FFMA.FTZ R72, R3, R72, -R12 ;  /* 0x0000004803487223 */ /* 0x000fe2000001080c */
[----:B------:R-:W-:Y:S02]  /*12d40*/  HADD2.F32 R13, -RZ, R6.H0_H0 ;  /* 0x20000006ff0d7230 */ /* 0x000fe40000004100 */
[----:B------:R-:W-:Y:S01]  /*12d50*/  FFMA.FTZ R30, R5, R27, R26 ;  /* 0x0000001b051e7223 */ /* 0x000fe2000001001a */
[----:B------:R-:W-:-:S02]  /*12d60*/  HADD2.F32 R24, -RZ, R11.H0_H0 ;  /* 0x2000000bff187230 */ /* 0x000fc40000004100 */
[----:B------:R-:W-:Y:S01]  /*12d70*/  FMUL.FTZ R26, R21, R20 ;  /* 0x00000014151a7220 */ /* 0x000fe20000410000 */
[----:B------:R-:W-:Y:S02]  /*12d80*/  HADD2.F32 R12, -RZ, R73.H0_H0 ;  /* 0x20000049ff0c7230 */ /* 0x000fe40000004100 */
[----:B------:R-:W-:Y:S01]  /*12d90*/  FFMA.FTZ R28, R5, R15, -R28 ;  /* 0x0000000f051c7223 */ /* 0x000fe2000001081c */
[----:B------:R-:W-:Y:S02]  /*12da0*/  HADD2.F32 R71, -RZ, R71.H1_H1 ;  /* 0x30000047ff477230 */ /* 0x000fe40000004100 */
[----:B------:R-:W-:Y:S01]  /*12db0*/  FFMA.FTZ R70, R3, R70, R9 ;  /* 0x0000004603467223 */ /* 0x000fe20000010009 */
[----:B------:R-:W-:Y:S02]  /*12dc0*/  HADD2.F32 R73, -RZ, R73.H1_H1 ;  /* 0x30000049ff497230 */ /* 0x000fe40000004100 */
[----:B------:R-:W-:Y:S01]  /*12dd0*/  FMUL.FTZ R32, R21, R12 ;  /* 0x0000000c15207220 */ /* 0x000fe20000410000 */
[----:B------:R-:W-:-:S02]  /*12de0*/  HADD2.F32 R14, -RZ, R7.H0_H0 ;  /* 0x20000007ff0e7230 */ /* 0x000fc40000004100 */
[C---:B------:R-:W-:Y:S01]  /*12df0*/  FFMA.FTZ R15, R13.reuse, R12, -R26 ;  /* 0x0000000c0d0f7223 */ /* 0x040fe2000001081a */
[C---:B------:R-:W-:Y:S01]  /*12e00*/  FMUL.FTZ R3, R24.reuse, R71 ;  /* 0x0000004718037220 */ /* 0x040fe20000410000 */
[----:B------:R-:W-:Y:S02]  /*12e10*/  HADD2.F32 R11, -RZ, R11.H1_H1 ;  /* 0x3000000bff0b7230 */ /* 0x000fe40000004100 */
[-C--:B------:R-:W-:Y:S01]  /*12e20*/  FMUL.FTZ R24, R24, R73.reuse ;  /* 0x0000004918187220 */ /* 0x080fe20000410000 */
[----:B------:R-:W-:Y:S02]  /*12e30*/  HADD2.F32 R26, -RZ, R33.H0_H0 ;  /* 0x20000021ff1a7230 */ /* 0x000fe40000004100 */
[----:B------:R-:W-:Y:S01]  /*12e40*/  FFMA.FTZ R32, R13, R20, R32 ;  /* 0x000000140d207223 */ /* 0x000fe20000010020 */
[----:B------:R-:W-:Y:S02]  /*12e50*/  HADD2.F32 R12, -RZ, R58.H0_H0 ;  /* 0x2000003aff0c7230 */ /* 0x000fe40000004100 */
[C---:B------:R-:W-:Y:S01]  /*12e60*/  FFMA.FTZ R73, R14.reuse, R73, -R3 ;  /* 0x000000490e497223 */ /* 0x040fe20000010803 */
[----:B------:R-:W-:Y:S01]  /*12e70*/  FFMA.FTZ R24, R14, R71, R24 ;  /* 0x000000470e187223 */ /* 0x000fe20000010018 */
[----:B------:R-:W-:-:S02]  /*12e80*/  HADD2.F32 R7, -RZ, R7.H1_H1 ;  /* 0x30000007ff077230 */ /* 0x000fc40000004100 */
[C---:B------:R-:W-:Y:S01]  /*12e90*/  FMUL.FTZ R20, R11.reuse, R26 ;  /* 0x0000001a0b147220 */ /* 0x040fe20000410000 */
[-C--:B------:R-:W-:Y:S01]  /*12ea0*/  FMUL.FTZ R14, R11, R12.reuse ;  /* 0x0000000c0b0e7220 */ /* 0x080fe20000410000 */
[----:B------:R-:W-:Y:S02]  /*12eb0*/  HADD2.F32 R8, -RZ, R8.H1_H1 ;  /* 0x30000008ff087230 */ /* 0x000fe40000004100 */
[----:B------:R-:W-:Y:S02]  /*12ec0*/  HADD2.F32 R10, -RZ, R10.H1_H1 ;  /* 0x3000000aff0a7230 */ /* 0x000fe40000004100 */
[C---:B------:R-:W-:Y:S01]  /*12ed0*/  FFMA.FTZ R20, R7.reuse, R12, -R20 ;  /* 0x0000000c07147223 */ /* 0x040fe20000010814 */
[----:B------:R-:W-:Y:S02]  /*12ee0*/  HADD2.F32 R9, -RZ, R35.H0_H0 ;  /* 0x20000023ff097230 */ /* 0x000fe40000004100 */
[----:B------:R-:W-:Y:S01]  /*12ef0*/  FFMA.FTZ R25, R7, R26, R14 ;  /* 0x0000001a07197223 */ /* 0x000fe2000001000e */
[----:B------:R-:W-:-:S02]  /*12f00*/  HADD2.F32 R11, -RZ, R34.H0_H0 ;  /* 0x20000022ff0b7230 */ /* 0x000fc40000004100 */
[----:B------:R-:W-:Y:S02]  /*12f10*/  HADD2.F32 R3, -RZ, R37.H0_H0 ;  /* 0x20000025ff037230 */ /* 0x000fe40000004100 */
[----:B------:R-:W-:Y:S01]  /*12f20*/  FMUL.FTZ R7, R8, R9 ;  /* 0x0000000908077220 */ /* 0x000fe20000410000 */
[----:B------:R-:W-:Y:S02]  /*12f30*/  HADD2.F32 R5, -RZ, R36.H0_H0 ;  /* 0x20000024ff057230 */ /* 0x000fe40000004100 */
        /* <DEDUP_REMOVED lines=19> */
.L_x_1715:
[----:B------:R-:W-:Y:S05]  /*13070*/  BSYNC B0 ;  /* 0x0000000000007941 */ /* 0x000fea0003800000 */
.L_x_1693:
[----:B------:R-:W-:Y:S01]  /*13080*/  @!PT LDS RZ, [RZ] ;  /* 0x00000000fffff984 */ /* 0x000fe20000000800 */
[----:B------:R-:W-:Y:S01]  /*13090*/  @!PT LDS RZ, [RZ] ;  /* 0x00000000fffff984 */ /* 0x000fe20000000800 */
[----:B------:R-:W-:Y:S01]  /*130a0*/  @!PT LDS RZ, [RZ] ;  /* 0x00000000fffff984 */ /* 0x000fe20000000800 */
[----:B------:R-:W-:Y:S01]  /*130b0*/  @!PT LDS RZ, [RZ] ;  /* 0x00000000fffff984 */ /* 0x000fe20000000800 */
[----:B------:R1:W-:Y:S06]  /*130c0*/  MEMBAR.ALL.CTA ;  /* 0x0000000000007992 */ /* 0x0003ec0000008000 */
[----:B-1----:R-:W1:Y:S01]  /*130d0*/  FENCE.VIEW.ASYNC.S ;  /* 0x00000000000073c6 */ /* 0x002e620000000000 */
[----:B------:R-:W-:Y:S05]  /*130e0*/  WARPSYNC.ALL ;  /* 0x0000000000007948 */ /* 0x000fea0003800000 */
[----:B-1----:R-:W-:Y:S06]  /*130f0*/  BAR.SYNC.DEFER_BLOCKING 0xd, 0x100 ;  /* 0x0344000000007b1d */ /* 0x002fec0000010000 */
.L_x_1691:
[----:B01-3--:R-:W3:Y:S02]  /*13100*/  LDL R0, [R1+0x3c] ;  /* 0x00003c0001007983 */ /* 0x00bee40000100800 */
[----:B---3--:R-:W-:-:S13]  /*13110*/  R2UR UR4, R0 ;  /* 0x00000000000472ca */ /* 0x008fda00000e0000 */
[----:B------:R-:W-:-:S05]  /*13120*/  IMAD.U32 R0, RZ, RZ, UR4 ;  /* 0x00000004ff007e24 */ /* 0x000fca000f8e00ff */
[----:B------:R-:W-:-:S13]  /*13130*/  ISETP.NE.AND P0, PT, R0, 0x3, PT ;  /* 0x000000030000780c */ /* 0x000fda0003f05270 */
[----:B------:R-:W-:Y:S05]  /*13140*/  @!P0 BRA `(.L_x_1744) ;  /* 0x0000000000048947 */ /* 0x000fea0003800000 */
[----:B------:R-:W-:Y:S01]  /*13150*/  BPT.TRAP 0x1 ;  /* 0x000000040000795c */ /* 0x000fe20000300000 */
.L_x_1744:
[----:B--2-4-:R-:W-:Y:S01]  /*13160*/  IMAD R3, R194, 0x8, R17 ;  /* 0x00000008c2037824 */ /* 0x014fe200078e0211 */
[----:B------:R-:W-:-:S04]  /*13170*/  SHF.L.U32 R0, R197, 0x1f, RZ ;  /* 0x0000001fc5007819 */ /* 0x000fc800000006ff */
[----:B------:R0:W1:Y:S01]  /*13180*/  SYNCS.PHASECHK.TRANS64.TRYWAIT P1, [R3+URZ+0x30830], R0 ;  /* 0x03083000030075a7 */ /* 0x000062000802017f */
[----:B------:R-:W-:Y:S05]  /*13190*/  @!P0 BRA `(.L_x_1745) ;  /* 0x0000000000048947 */ /* 0x000fea0003800000 */
[----:B------:R-:W-:Y:S01]  /*131a0*/  BPT.TRAP 0x1 ;  /* 0x000000040000795c */ /* 0x000fe20000300000 */
.L_x_1745:
[----:B-1----:R-:W-:Y:S05]  /*131b0*/  @P1 BRA `(.L_x_1746) ;  /* 0x0000000000081947 */ /* 0x002fea0003800000 */
[----:B------:R-:W1:Y:S02]  /*131c0*/  SYNCS.PHASECHK.TRANS64.TRYWAIT P1, [R3+URZ+0x30830], R0 ;  /* 0x03083000030075a7 */ /* 0x000e64000802017f */
[----:B-1----:R-:W-:Y:S05]  /*131d0*/  @!P1 BRA `(.L_x_1747) ;  /* 0x000001a400c49947 */ /* 0x002fea0003800000 */
.L_x_1746:
[----:B------:R-:W-:Y:S05]  /*131e0*/  WARPSYNC.ALL ;  /* 0x0000000000007948 */ /* 0x000fea0003800000 */
[----:B01----:R-:W-:Y:S01]  /*131f0*/  VIADD R0, R17, 0x1e400 ;  /* 0x0001e40011007836 */ /* 0x003fe20000000000 */
[----:B------:R-:W-:Y:S01]  /*13200*/  R2UR UR4, R68 ;  /* 0x00000000440472ca */ /* 0x000fe200000e0000 */
[----:B------:R-:W-:Y:S01]  /*13210*/  IMAD.MOV.U32 R5, RZ, RZ, 0x40000040 ;  /* 0x40000040ff057424 */ /* 0x000fe200078e00ff */
[----:B-----5:R-:W-:Y:S01]  /*13220*/  WARPGROUP.ARRIVE ;  /* 0x00000000000079c5 */ /* 0x020fe20000000000 */
[----:B------:R-:W-:Y:S01]  /*13230*/  UMOV UR9, 0x40000040 ;  /* 0x4000004000097882 */ /* 0x000fe20000000000 */
[----:B------:R-:W-:Y:S01]  /*13240*/  SHF.R.U32.HI R0, RZ, 0x4, R0 ;  /* 0x00000004ff007819 */ /* 0x000fe20000011600 */
[----:B------:R-:W-:Y:S01]  /*13250*/  IMAD.MOV.U32 R7, RZ, RZ, 0x40000040 ;  /* 0x40000040ff077424 */ /* 0x000fe200078e00ff */
[----:B------:R-:W-:Y:S01]  /*13260*/  R2UR UR11, R5 ;  /* 0x00000000050b72ca */ /* 0x000fe200000e0000 */
[----:B------:R-:W-:Y:S01]  /*13270*/  IMAD.U32 R9, RZ, RZ, UR9 ;  /* 0x00000009ff097e24 */ /* 0x000fe2000f8e00ff */
[----:B------:R-:W-:Y:S01]  /*13280*/  LOP3.LUT R0, R0, 0x3fff, RZ, 0xc0, !PT ;  /* 0x00003fff00007812 */ /* 0x000fe200078ec0ff */
[----:B------:R-:W-:Y:S01]  /*13290*/  UMOV UR57, 0x40000040 ;  /* 0x4000004000397882 */ /* 0x000fe20000000000 */
[----:B------:R-:W-:Y:S01]  /*132a0*/  UMOV UR53, 0x40000040 ;  /* 0x4000004000357882 */ /* 0x000fe20000000000 */
[----:B------:R-:W-:Y:S01]  /*132b0*/  UMOV UR49, 0x40000040 ;  /* 0x4000004000317882 */ /* 0x000fe20000000000 */
[----:B------:R-:W-:Y:S01]  /*132c0*/  LOP3.LUT R218, R0, 0x10000, RZ, 0xfc, !PT ;  /* 0x0001000000da7812 */ /* 0x000fe200078efcff */
[----:B------:R-:W-:Y:S01]  /*132d0*/  ULOP3.LUT UR4, UR4, 0x10000, URZ, 0xfc, !UPT ;  /* 0x0001000004047892 */ /* 0x000fe2000f8efc3f */
[----:B------:R-:W-:Y:S01]  /*132e0*/  IMAD.MOV.U32 R5, RZ, RZ, 0x40000040 ;  /* 0x40000040ff057424 */ /* 0x000fe200078e00ff */
[----:B------:R-:W-:Y:S01]  /*132f0*/  UMOV UR45, 0x40000040 ;  /* 0x40000040002d7882 */ /* 0x000fe20000000000 */
[----:B------:R-:W-:Y:S01]  /*13300*/  UMOV UR41, 0x40000040 ;  /* 0x4000004000297882 */ /* 0x000fe20000000000 */
[----:B------:R-:W-:Y:S01]  /*13310*/  IMAD R4, R194, 0x900, R218 ;  /* 0x00000900c2047824 */ /* 0x000fe200078e02da */
[----:B------:R-:W-:Y:S01]  /*13320*/  UIADD3 UR5, UR4, 0x2, URZ ;  /* 0x0000000204057890 */ /* 0x000fe2000fffe03f */
[----:B------:R-:W-:Y:S01]  /*13330*/  R2UR UR39, R5 ;  /* 0x00000000052772ca */ /* 0x000fe200000e0000 */
[----:B------:R-:W-:Y:S01]  /*13340*/  UMOV UR8, UR4 ;  /* 0x0000000400087c82 */ /* 0x000fe20008000000 */
[C---:B------:R-:W-:Y:S01]  /*13350*/  VIADD R6, R4.reuse, 0x2 ;  /* 0x0000000204067836 */ /* 0x040fe20000000000 */
[----:B------:R-:W-:Y:S01]  /*13360*/  R2UR UR10, R4 ;  /* 0x00000000040a72ca */ /* 0x000fe200000e0000 */
[----:B------:R-:W-:Y:S01]  /*13370*/  IMAD.U32 R8, RZ, RZ, UR8 ;  /* 0x00000008ff087e24 */ /* 0x000fe2000f8e00ff */
[----:B------:R-:W-:-:S02]  /*13380*/  UIADD3 UR56, UR4, 0x404, URZ ;  /* 0x0000040404387890 */ /* 0x000fc4000fffe03f */
[----:B------:R-:W-:Y:S02]  /*13390*/  UIADD3 UR52, UR4, 0x406, URZ ;  /* 0x0000040604347890 */ /* 0x000fe4000fffe03f */
[----:B------:R0:W-:Y:S01]  /*133a0*/  STL.64 [R1+0x28], R8 ;  /* 0x0000280801007387 */ /* 0x0001e20000100a00 */
[----:B------:R-:W-:Y:S02]  /*133b0*/  UIADD3 UR48, UR4, 0x800, URZ ;  /* 0x0000080004307890 */ /* 0x000fe4000fffe03f */
[----:B------:R-:W-:Y:S02]  /*133c0*/  UIADD3 UR44, UR4, 0x802, URZ ;  /* 0x00000802042c7890 */ /* 0x000fe4000fffe03f */
[----:B------:R-:W-:Y:S02]  /*133d0*/  UIADD3 UR40, UR4, 0x804, URZ ;  /* 0x0000080404287890 */ /* 0x000fe4000fffe03f */
[----:B------:R-:W-:Y:S01]  /*133e0*/  HGMMA.64x96x16.F32 R24, gdesc[UR8], RZ, !UPT, gsb0 ;  /* 0x01600000081879f0 */ /* 0x000fe2000c0008ff */
        /* <DEDUP_REMOVED lines=8> */
[----:B------:R-:W-:Y:S01]  /*13470*/  IMAD.U32 R9, RZ, RZ, UR9 ;  /* 0x00000009ff097e24 */ /* 0x000fe2000f8e00ff */
[----:B------:R-:W-:Y:S01]  /*13480*/  UIADD3 UR36, UR4, 0x806, URZ ;  /* 0x0000080604247890 */ /* 0x000fe2000fffe03f */
[----:B------:R-:W-:-:S03]  /*13490*/  UMOV UR37, 0x40000040 ;  /* 0x4000004000257882 */ /* 0x000fc60000000000 */
        /* <DEDUP_REMOVED lines=10> */
[----:B------:R-:W-:Y:S02]  /*13540*/  IMAD.MOV.U32 R7, RZ, RZ, 0x40000040 ;  /* 0x40000040ff077424 */ /* 0x000fe400078e00ff */
        /* <DEDUP_REMOVED lines=38> */
[----:B0-----:R-:W-:Y:S02]  /*137b0*/  IMAD.U32 R8, RZ, RZ, UR8 ;  /* 0x00000008ff087e24 */ /* 0x001fe4000f8e00ff */
[----:B------:R-:W-:Y:S01]  /*137c0*/  IMAD.U32 R9, RZ, RZ, UR9 ;  /* 0x00000009ff097e24 */ /* 0x000fe2000f8e00ff */
[----:B------:R-:W-:Y:S01]  /*137d0*/  R2UR UR58, R6 ;  /* 0x00000000063a72ca */ /* 0x000fe200000e0000 */
[----:B------:R-:W-:Y:S01]  /*137e0*/  VIADD R6, R4, 0x306 ;  /* 0x0000030604067836 */ /* 0x000fe20000000000 */
[----:B------:R-:W-:Y:S01]  /*137f0*/  R2UR UR59, R7 ;  /* 0x00000000073b72ca */ /* 0x000fe200000e0000 */
[----:B------:R-:W-:Y:S01]  /*13800*/  IMAD.MOV.U32 R7, RZ, RZ, 0x40000040 ;  /* 0x40000040ff077424 */ /* 0x000fe200078e00ff */
[----:B------:R0:W-:Y:S02]  /*13810*/  STL.64 [R1], R8 ;  /* 0x0000000801007387 */ /* 0x0001e40000100a00 */
[----:B------:R-:W-:Y:S01]  /*13820*/  R2UR UR54, R6 ;  /* 0x00000000063672ca */ /* 0x000fe200000e0000 */
[----:B------:R-:W-:Y:S01]  /*13830*/  VIADD R6, R4, 0x600 ;  /* 0x0000060004067836 */ /* 0x000fe20000000000 */
[----:B------:R-:W-:Y:S01]  /*13840*/  R2UR UR55, R7 ;  /* 0x00000000073772ca */ /* 0x000fe200000e0000 */
[----:B------:R-:W-:-:S03]  /*13850*/  IMAD.MOV.U32 R7, RZ, RZ, 0x40000040 ;  /* 0x40000040ff077424 */ /* 0x000fc600078e00ff */
[----:B------:R-:W-:Y:S01]  /*13860*/  R2UR UR50, R6 ;  /* 0x00000000063272ca */ /* 0x000fe200000e0000 */
[----:B------:R-:W-:Y:S01]  /*13870*/  VIADD R6, R4, 0x602 ;  /* 0x0000060204067836 */ /* 0x000fe20000000000 */
[----:B------:R-:W-:Y:S01]  /*13880*/  R2UR UR51, R7 ;  /* 0x00000000073372ca */ /* 0x000fe200000e0000 */
[----:B------:R-:W-:-:S03]  /*13890*/  IMAD.MOV.U32 R7, RZ, RZ, 0x40000040 ;  /* 0x40000040ff077424 */ /* 0x000fc600078e00ff */
[----:B------:R-:W-:Y:S01]  /*138a0*/  R2UR UR46, R6 ;  /* 0x00000000062e72ca */ /* 0x000fe200000e0000 */
[C---:B------:R-:W-:Y:S01]  /*138b0*/  VIADD R6, R4.reuse, 0x604 ;  /* 0x0000060404067836 */ /* 0x040fe20000000000 */
[----:B------:R-:W-:Y:S01]  /*138c0*/  R2UR UR47, R7 ;  /* 0x00000000072f72ca */ /* 0x000fe200000e0000 */
[----:B------:R-:W-:Y:S01]  /*138d0*/  VIADD R4, R4, 0x606 ;  /* 0x0000060604047836 */ /* 0x000fe20000000000 */
[----:B------:R-:W-:Y:S02]  /*138e0*/  MOV R7, 0x40000040 ;  /* 0x4000004000077802 */ /* 0x000fe40000000f00 */
        /* <DEDUP_REMOVED lines=27> */
.L_x_1748:
[----:B------:R-:W2:Y:S01]  /*13aa0*/  LDL R0, [R1+0x44] ;  /* 0x0000440001007983 */ /* 0x000ea20000100800 */
[----:B------:R-:W0:Y:S03]  /*13ab0*/  LDC R94, c[0x0][0x448] ;  /* 0x00011200ff5e7b82 */ /* 0x000e260000000800 */
[----:B------:R-:W2:Y:S01]  /*13ac0*/  LDL R92, [R1+0x38] ;  /* 0x00003800015c7983 */ /* 0x000ea20000100800 */
[----:B------:R-:W-:Y:S01]  /*13ad0*/  LOP3.LUT R16, R16, 0xffefffff, RZ, 0xc0, !PT ;  /* 0xffefffff10107812 */ /* 0x000fe200078ec0ff */
[----:B------:R-:W-:Y:S02]  /*13ae0*/  ULDC UR4, c[0x0][0x9dc] ;  /* 0x0002770000047ab9 */ /* 0x000fe40000000800 */
[----:B------:R-:W-:Y:S01]  /*13af0*/  IMAD.U32 R9, RZ, RZ, UR4 ;  /* 0x00000004ff097e24 */ /* 0x000fe2000f8e00ff */
[----:B------:R-:W1:Y:S04]  /*13b00*/  LDC.64 R10, c[0x0][0x9e0] ;  /* 0x00027800ff0a7b82 */ /* 0x000e680000000a00 */
[----:B------:R-:W-:-:S02]  /*13b10*/  LOP3.LUT R6, RZ, R9, RZ, 0x33, !PT ;  /* 0x00000009ff067212 */ /* 0x000fc400078e33ff */
[----:B0-----:R-:W-:-:S13]  /*13b20*/  ISETP.NE.AND P1, PT, R94, 0x1, PT ;  /* 0x000000015e00780c */ /* 0x001fda0003f25270 */
[----:B------:R-:W0:Y:S01]  /*13b30*/  @P1 LDC R5, c[0x0][0x44c] ;  /* 0x00011300ff051b82 */ /* 0x000e220000000800 */
[----:B------:R-:W-:-:S04]  /*13b40*/  @P1 LOP3.LUT R16, R16, 0x100000, RZ, 0xfc, !PT ;  /* 0x0010000010101812 */ /* 0x000fc800078efcff */
[----:B------:R-:W-:-:S03]  /*13b50*/  LOP3.LUT R16, R16, 0xfff7ffff, RZ, 0xc0, !PT ;  /* 0xfff7ffff10107812 */ /* 0x000fc600078ec0ff */
[----:B------:R-:W3:Y:S01]  /*13b60*/  @P1 LDC R7, c[0x0][0x450] ;  /* 0x00011400ff071b82 */ /* 0x000ee20000000800 */
[----:B--2---:R-:W-:-:S04]  /*13b70*/  IMAD.IADD R12, R0, 0x1, R92 ;  /* 0x00000001000c7824 */ /* 0x004fc800078e025c */
[----:B0-----:R-:W-:-:S05]  /*13b80*/  @P1 IMAD.HI.U32 R0, R12, R5, RZ ;  /* 0x000000050c001227 */ /* 0x001fca00078e00ff */
[----:B---3--:R-:W-:Y:S01]  /*13b90*/  @P1 SHF.R.U32.HI R12, RZ, R7, R0 ;  /* 0x00000007ff0c1219 */ /* 0x008fe20000011600 */
[----:B------:R-:W-:Y:S01]  /*13ba0*/  VIADD R0, R3, 0x30840 ;  /* 0x0003084003007836 */ /* 0x000fe20000000000 */
[----:B-1----:R-:W-:Y:S01]  /*13bb0*/  ISETP.GE.AND P1, PT, R11, 0x1, PT ;  /* 0x000000010b00780c */ /* 0x002fe20003f26270 */
[----:B------:R-:W-:Y:S02]  /*13bc0*/  IMAD.MOV.U32 R3, RZ, RZ, -0x60 ;  /* 0xffffffa0ff037424 */ /* 0x000fe400078e00ff */
[----:B------:R-:W0:Y:S01]  /*13bd0*/  SHFL.IDX PT, R5, R12, RZ, 0x1c1f ;  /* 0x001c1fff0c057589 */ /* 0x000e2200000e0000 */
[----:B------:R-:W-:Y:S01]  /*13be0*/  PRMT R0, R205, 0x654, R0 ;  /* 0x00000654cd007816 */ /* 0x000fe20000000000 */
[----:B------:R-:W-:-:S03]  /*13bf0*/  IMAD R4, R2, R3, 0x61 ;  /* 0x0000006102047424 */ /* 0x000fc600078e0203 */
[----:B------:R1:W-:Y:S01]  /*13c00*/  SYNCS.ARRIVE.TRANS64.RED.A1T0 RZ, [R0+URZ], RZ ;  /* 0x000000ff00ff79a7 */ /* 0x0003e2000810043f */
[----:B------:R-:W-:Y:S01]  /*13c10*/  VIADD R74, R4, 0xffffffff ;  /* 0xffffffff044a7836 */ /* 0x000fe20000000000 */
[----:B------:R-:W-:-:S03]  /*13c20*/  IADD3 R3, R201, R4, -R227 ;  /* 0x00000004c9037210 */ /* 0x000fc60007ffe8e3 */
[----:B------:R-:W-:Y:S02]  /*13c30*/  @P1 LOP3.LUT R16, R16, 0x80000, RZ, 0xfc, !PT ;  /* 0x0008000010101812 */ /* 0x000fe400078efcff */
[----:B------:R-:W-:Y:S02]  /*13c40*/  IMAD.IADD R3, R3, 0x1, -R200 ;  /* 0x0000000103037824 */ /* 0x000fe400078e0ac8 */
[----:B-1----:R-:W-:Y:S02]  /*13c50*/  IMAD R0, R2, -0x60, R201 ;  /* 0xffffffa002007824 */ /* 0x002fe400078e02c9 */
[C---:B------:R-:W-:Y:S01]  /*13c60*/  IMAD.IADD R85, R3.reuse, 0x1, R10 ;  /* 0x0000000103557824 */ /* 0x040fe200078e020a */
[----:B------:R-:W-:Y:S02]  /*13c70*/  IADD3 R72, R3, R6, RZ ;  /* 0x0000000603487210 */ /* 0x000fe40007ffe0ff */
[----:B------:R-:W-:Y:S01]  /*13c80*/  IADD3 R14, -R227, 0x60, R0 ;  /* 0x00000060e30e7810 */ /* 0x000fe20007ffe100 */
[----:B------:R-:W-:-:S02]  /*13c90*/  IMAD.IADD R0, R74, 0x1, -R227 ;  /* 0x000000014a007824 */ /* 0x000fc400078e0ae3 */
[----:B0-----:R-:W-:Y:S01]  /*13ca0*/  IMAD.IADD R8, R72, 0x1, R5 ;  /* 0x0000000148087824 */ /* 0x001fe200078e0205 */
[----:B------:R-:W-:Y:S01]  /*13cb0*/  VIADDMNMX R6, R5, R85, R14, PT ;  /* 0x0000005505067246 */ /* 0x000fe2000380010e */
[----:B------:R-:W-:Y:S06]  /*13cc0*/  @!P1 BRA `(.L_x_1749) ;  /* 0x00000000004c9947 */ /* 0x000fec0003800000 */
[----:B------:R-:W-:Y:S01]  /*13cd0*/  IADD3 R3, -R200, R201, R5 ;  /* 0x000000c9c8037210 */ /* 0x000fe20007ffe105 */
[----:B------:R-:W-:Y:S03]  /*13ce0*/  BSSY B0, `(.L_x_1750) ;  /* 0x000000e000007945 */ /* 0x000fe60003800000 */
        /* <DEDUP_REMOVED lines=9> */
.L_x_1751:
[----:B------:R-:W-:-:S13]  /*13d80*/  ISETP.NE.AND P1, PT, R11, 0x1, PT ;  /* 0x000000010b00780c */ /* 0x000fda0003f25270 */
[----:B------:R-:W0:Y:S02]  /*13d90*/  @P1 LDC.64 R4, c[0x0][0x9e8] ;  /* 0x00027a00ff041b82 */ /* 0x000e240000000a00 */
[----:B0-----:R-:W-:-:S05]  /*13da0*/  @P1 IMAD.HI.U32 R4, R3, R4, RZ ;  /* 0x0000000403041227 */ /* 0x001fca00078e00ff */
[----:B------:R-:W-:-:S07]  /*13db0*/  @P1 SHF.R.U32.HI R3, RZ, R5, R4 ;  /* 0x00000005ff031219 */ /* 0x000fce0000011604 */
.L_x_1752:
[----:B------:R-:W-:Y:S05]  /*13dc0*/  BSYNC B0 ;  /* 0x0000000000007941 */ /* 0x000fea0003800000 */
.L_x_1750:
[----:B------:R-:W-:-:S05]  /*13dd0*/  IMAD R3, R3, R11, R0 ;  /* 0x0000000b03037224 */ /* 0x000fca00078e0200 */
[----:B------:R-:W-:Y:S02]  /*13de0*/  VIMNMX R8, R8, R3, !PT ;  /* 0x0000000308087248 */ /* 0x000fe40007fe0100 */
[----:B------:R-:W-:-:S07]  /*13df0*/  VIADDMNMX R6, R3, R11, R6, PT ;  /* 0x0000000b03067246 */ /* 0x000fce0003800106 */
.L_x_1749:
[C---:B------:R-:W-:Y:S01]  /*13e00*/  ISETP.GE.AND P6, PT, R74.reuse, 0x9, PT ;  /* 0x000000094a00780c */ /* 0x040fe20003fc6270 */
[----:B------:R-:W0:Y:S01]  /*13e10*/  SHFL.IDX PT, R5, R12, 0x1, 0x1c1f ;  /* 0x003c1f000c057f89 */ /* 0x000e2200000e0000 */
[----:B------:R-:W-:Y:S02]  /*13e20*/  ISETP.GE.AND P1, PT, R74, 0x2, PT ;  /* 0x000000024a00780c */ /* 0x000fe40003f26270 */
[C---:B------:R-:W-:Y:S02]  /*13e30*/  ISETP.GT.AND P2, PT, R8.reuse, 0x8, !P6 ;  /* 0x000000080800780c */ /* 0x040fe40007744270 */
[----:B------:R-:W-:Y:S02]  /*13e40*/  ISETP.GT.AND P3, PT, R8, 0x1, !P1 ;  /* 0x000000010800780c */ /* 0x000fe40004f64270 */
[----:B------:R-:W-:Y:S02]  /*13e50*/  ISETP.LT.OR P2, PT, R6, 0x9, P2 ;  /* 0x000000090600780c */ /* 0x000fe40001741670 */
[----:B------:R-:W-:-:S02]  /*13e60*/  ISETP.GE.AND P4, PT, R74, 0xa, PT ;  /* 0x0000000a4a00780c */ /* 0x000fc40003f86270 */
[----:B------:R-:W-:Y:S02]  /*13e70*/  FSEL R79, R28, -INF , !P2 ;  /* 0xff8000001c4f7808 */ /* 0x000fe40005000000 */
[----:B------:R-:W-:Y:S02]  /*13e80*/  ISETP.LT.OR P3, PT, R6, 0x2, P3 ;  /* 0x000000020600780c */ /* 0x000fe40001f61670 */
[----:B------:R-:W-:Y:S02]  /*13e90*/  ISETP.GT.AND P2, PT, R8, 0x9, !P4 ;  /* 0x000000090800780c */ /* 0x000fe40006744270 */
[----:B------:R-:W-:Y:S02]  /*13ea0*/  FSEL R83, R25, -INF , !P3 ;  /* 0xff80000019537808 */ /* 0x000fe40005800000 */
        /* <DEDUP_REMOVED lines=97> */
[----:B------:R-:W-:-:S04]  /*144c0*/  ISETP.GT.AND P5, PT, R8, RZ, !P4 ;  /* 0x000000ff0800720c */ /* 0x000fc800067a4270 */
[----:B------:R-:W-:-:S04]  /*144d0*/  ISETP.LT.OR P5, PT, R6, 0x1, P5 ;  /* 0x000000010600780c */ /* 0x000fc80002fa1670 */
[----:B------:R-:W-:Y:S02]  /*144e0*/  FSEL R24, R24, -INF , !P5 ;  /* 0xff80000018187808 */ /* 0x000fe40006800000 */
[----:B------:R-:W-:-:S04]  /*144f0*/  ISETP.GE.AND P5, PT, R74, 0x5a, PT ;  /* 0x0000005a4a00780c */ /* 0x000fc80003fa6270 */
[----:B------:R-:W-:Y:S02]  /*14500*/  P2R R28, PR, RZ, 0x20 ;  /* 0x00000020ff1c7803 */ /* 0x000fe40000000000 */
[----:B------:R-:W-:Y:S01]  /*14510*/  ISETP.GT.AND P5, PT, R8, 0x59, !P5 ;  /* 0x000000590800780c */ /* 0x000fe20006fa4270 */
[----:B0-----:R-:W-:-:S03]  /*14520*/  IMAD.IADD R8, R72, 0x1, R5 ;  /* 0x0000000148087824 */ /* 0x001fc600078e0205 */
[----:B------:R-:W-:Y:S02]  /*14530*/  ISETP.LT.OR P5, PT, R6, 0x5a, P5 ;  /* 0x0000005a0600780c */ /* 0x000fe40002fa1670 */
[----:B------:R-:W-:Y:S02]  /*14540*/  VIADDMNMX R6, R5, R85, R14, PT ;  /* 0x0000005505067246 */ /* 0x000fe4000380010e */
[----:B------:R-:W-:Y:S02]  /*14550*/  FSEL R69, R69, -INF , !P5 ;  /* 0xff80000045457808 */ /* 0x000fe40006800000 */
[----:B------:R-:W-:-:S13]  /*14560*/  ISETP.GE.AND P5, PT, R11, 0x1, PT ;  /* 0x000000010b00780c */ /* 0x000fda0003fa6270 */
[----:B------:R-:W-:Y:S05]  /*14570*/  @!P5 BRA `(.L_x_1753) ;  /* 0x00000000004cd947 */ /* 0x000fea0003800000 */
        /* <DEDUP_REMOVED lines=11> */
.L_x_1755:
[----:B------:R-:W-:-:S13]  /*14630*/  ISETP.NE.AND P5, PT, R11, 0x1, PT ;  /* 0x000000010b00780c */ /* 0x000fda0003fa5270 */
[----:B------:R-:W0:Y:S02]  /*14640*/  @P5 LDC.64 R4, c[0x0][0x9e8] ;  /* 0x00027a00ff045b82 */ /* 0x000e240000000a00 */
[----:B0-----:R-:W-:-:S05]  /*14650*/  @P5 IMAD.HI.U32 R4, R85, R4, RZ ;  /* 0x0000000455045227 */ /* 0x001fca00078e00ff */
[----:B------:R-:W-:-:S07]  /*14660*/  @P5 SHF.R.U32.HI R85, RZ, R5, R4 ;  /* 0x00000005ff555219 */ /* 0x000fce0000011604 */
.L_x_1756:
[----:B------:R-:W-:Y:S05]  /*14670*/  BSYNC B0 ;  /* 0x0000000000007941 */ /* 0x000fea0003800000 */
.L_x_1754:
[----:B------:R-:W-:-:S05]  /*14680*/  IMAD R85, R85, R11, R0 ;  /* 0x0000000b55557224 */ /* 0x000fca00078e0200 */
[----:B------:R-:W-:Y:S02]  /*14690*/  VIMNMX R8, R8, R85, !PT ;  /* 0x0000005508087248 */ /* 0x000fe40007fe0100 */
[----:B------:R-:W-:-:S07]  /*146a0*/  VIADDMNMX R6, R85, R11, R6, PT ;  /* 0x0000000b55067246 */ /* 0x000fce0003800106 */
.L_x_1753:
[----:B------:R-:W-:Y:S01]  /*146b0*/  ISETP.GT.AND P1, PT, R8, 0x1, !P1 ;  /* 0x000000010800780c */ /* 0x000fe20004f24270 */
[----:B------:R-:W-:Y:S01]  /*146c0*/  ULDC UR4, c[0x0][0x988] ;  /* 0x0002620000047ab9 */ /* 0x000fe20000000800 */
[----:B------:R-:W-:Y:S02]  /*146d0*/  FMNMX.FTZ R0, R24, R83, !PT ;  /* 0x0000005318007209 */ /* 0x000fe40007810000 */
[----:B------:R-:W-:Y:S02]  /*146e0*/  ISETP.LT.OR P1, PT, R6, 0x2, P1 ;  /* 0x000000020600780c */ /* 0x000fe40000f21670 */
[----:B------:R-:W-:Y:S02]  /*146f0*/  ISETP.GT.AND P6, PT, R8, 0x8, !P6 ;  /* 0x000000080800780c */ /* 0x000fe400077c4270 */
[----:B------:R-:W-:Y:S02]  /*14700*/  FSEL R97, R27, -INF , !P1 ;  /* 0xff8000001b617808 */ /* 0x000fe40004800000 */
[----:B------:R-:W-:-:S02]  /*14710*/  ISETP.NE.AND P1, PT, R76, RZ, PT ;  /* 0x000000ff4c00720c */ /* 0x000fc40003f25270 */
[----:B------:R-:W-:Y:S02]  /*14720*/  FMNMX.FTZ R0, R79, R0, !PT ;  /* 0x000000004f007209 */ /* 0x000fe40007810000 */
[----:B------:R-:W-:Y:S02]  /*14730*/  ISETP.GT.AND P1, PT, R8, 0x9, !P1 ;  /* 0x000000090800780c */ /* 0x000fe40004f24270 */
[C---:B------:R-:W-:Y:S02]  /*14740*/  ISETP.LT.OR P6, PT, R6.reuse, 0x9, P6 ;  /* 0x000000090600780c */ /* 0x040fe400037c1670 */
[----:B------:R-:W-:Y:S02]  /*14750*/  ISETP.LT.OR P1, PT, R6, 0xa, P1 ;  /* 0x0000000a0600780c */ /* 0x000fe40000f21670 */
[----:B------:R-:W-:Y:S02]  /*14760*/  FMNMX.FTZ R0, R73, R0, !PT ;  /* 0x0000000049007209 */ /* 0x000fe40007810000 */
[----:B------:R-:W-:-:S02]  /*14770*/  FSEL R95, R31, -INF , !P1 ;  /* 0xff8000001f5f7808 */ /* 0x000fc40004800000 */
[----:B------:R-:W-:Y:S02]  /*14780*/  ISETP.NE.AND P1, PT, R78, RZ, PT ;  /* 0x000000ff4e00720c */ /* 0x000fe40003f25270 */
[----:B------:R-:W-:Y:S02]  /*14790*/  FSEL R5, R30, -INF , !P6 ;  /* 0xff8000001e057808 */ /* 0x000fe40007000000 */
[----:B------:R-:W-:Y:S02]  /*147a0*/  ISETP.GT.AND P1, PT, R8, 0x10, !P1 ;  /* 0x000000100800780c */ /* 0x000fe40004f24270 */
[----:B------:R-:W-:Y:S02]  /*147b0*/  ISETP.NE.AND P6, PT, R80, RZ, PT ;  /* 0x000000ff5000720c */ /* 0x000fe40003fc5270 */
[----:B------:R-:W-:Y:S02]  /*147c0*/  ISETP.LT.OR P1, PT, R6, 0x11, P1 ;  /* 0x000000110600780c */ /* 0x000fe40000f21670 */
[----:B------:R-:W-:-:S02]  /*147d0*/  FMNMX.FTZ R0, R77, R0, !PT ;  /* 0x000000004d007209 */ /* 0x000fc40007810000 */
[----:B------:R-:W-:Y:S02]  /*147e0*/  FSEL R27, R34, -INF , !P1 ;  /* 0xff800000221b7808 */ /* 0x000fe40004800000 */
[----:B------:R-:W-:Y:S02]  /*147f0*/  ISETP.NE.AND P1, PT, R32, RZ, PT ;  /* 0x000000ff2000720c */ /* 0x000fe40003f25270 */
[----:B------:R-:W-:Y:S02]  /*14800*/  FMNMX.FTZ R0, R33, R0, !PT ;  /* 0x0000000021007209 */ /* 0x000fe40007810000 */
[----:B------:R-:W-:Y:S02]  /*14810*/  ISETP.GT.AND P1, PT, R8, 0x11, !P1 ;  /* 0x000000110800780c */ /* 0x000fe40004f24270 */
[----:B------:R-:W-:Y:S02]  /*14820*/  ISETP.NE.AND P5, PT, R36, RZ, PT ;  /* 0x000000ff2400720c */ /* 0x000fe40003fa5270 */
        /* <DEDUP_REMOVED lines=39> */
[----:B------:R-:W-:Y:S02]  /*14aa0*/  ISETP.NE.AND P5, PT, R87, RZ, PT ;  /* 0x000000ff5700720c */ /* 0x000fe40003fa5270 */
[----:B------:R-:W-:Y:S02]  /*14ab0*/  FSEL R87, R47, -INF , !P1 ;  /* 0xff8000002f577808 */ /* 0x000fe40004800000 */
[----:B------:R-:W-:Y:S02]  /*14ac0*/  FMNMX.FTZ R0, R7, R0, !PT ;  /* 0x0000000007007209 */ /* 0x000fe40007810000 */
[----:B------:R-:W-:-:S02]  /*14ad0*/  ISETP.NE.AND P1, PT, R86, RZ, PT ;  /* 0x000000ff5600720c */ /* 0x000fc40003f25270 */
[----:B------:R-:W-:Y:S01]  /*14ae0*/  FMNMX.FTZ R14, R69, R0, !PT ;  /* 0x00000000450e7209 */ /* 0x000fe20007810000 */
[----:B------:R-:W-:Y:S01]  /*14af0*/  IMAD.U32 R0, RZ, RZ, UR4 ;  /* 0x00000004ff007e24 */ /* 0x000fe2000f8e00ff */
[C---:B------:R-:W-:Y:S02]  /*14b00*/  ISETP.GT.AND P1, PT, R8.reuse, 0x30, !P1 ;  /* 0x000000300800780c */ /* 0x040fe40004f24270 */
[----:B------:R-:W-:Y:S01]  /*14b10*/  ISETP.GT.AND P4, PT, R8, RZ, !P4 ;  /* 0x000000ff0800720c */ /* 0x000fe20006784270 */
[----:B------:R-:W0:Y:S01]  /*14b20*/  SHFL.BFLY PT, R101, R14, 0x2, 0x1f ;  /* 0x0c401f000e657f89 */ /* 0x000e2200000e0000 */
[C---:B------:R-:W-:Y:S02]  /*14b30*/  ISETP.LT.OR P1, PT, R6.reuse, 0x31, P1 ;  /* 0x000000310600780c */ /* 0x040fe40000f21670 */
[----:B------:R-:W-:Y:S02]  /*14b40*/  ISETP.LT.OR P4, PT, R6, 0x1, P4 ;  /* 0x000000010600780c */ /* 0x000fe40002781670 */
[----:B------:R-:W-:-:S02]  /*14b50*/  FSEL R39, R50, -INF , !P1 ;  /* 0xff80000032277808 */ /* 0x000fc40004800000 */
[----:B------:R-:W-:Y:S02]  /*14b60*/  ISETP.NE.AND P1, PT, R48, RZ, PT ;  /* 0x000000ff3000720c */ /* 0x000fe40003f25270 */
[----:B------:R-:W-:Y:S02]  /*14b70*/  FSEL R26, R26, -INF , !P4 ;  /* 0xff8000001a1a7808 */ /* 0x000fe40006000000 */
[----:B------:R-:W-:Y:S02]  /*14b80*/  ISETP.GT.AND P1, PT, R8, 0x31, !P1 ;  /* 0x000000310800780c */ /* 0x000fe40004f24270 */
[----:B------:R-:W-:Y:S02]  /*14b90*/  ISETP.NE.AND P6, PT, R56, RZ, PT ;  /* 0x000000ff3800720c */ /* 0x000fe40003fc5270 */
[----:B------:R-:W-:Y:S02]  /*14ba0*/  ISETP.LT.OR P1, PT, R6, 0x32, P1 ;  /* 0x000000320600780c */ /* 0x000fe40000f21670 */
[----:B------:R-:W-:-:S02]  /*14bb0*/  ISETP.GT.AND P2, PT, R8, 0x51, !P2 ;  /* 0x000000510800780c */ /* 0x000fc40005744270 */
[----:B------:R-:W-:Y:S02]  /*14bc0*/  FSEL R51, R51, -INF , !P1 ;  /* 0xff80000033337808 */ /* 0x000fe40004800000 */
[----:B------:R-:W-:Y:S02]  /*14bd0*/  ISETP.NE.AND P1, PT, R88, RZ, PT ;  /* 0x000000ff5800720c */ /* 0x000fe40003f25270 */
[C---:B------:R-:W-:Y:S02]  /*14be0*/  ISETP.GT.AND P3, PT, R8.reuse, 0x58, !P3 ;  /* 0x000000580800780c */ /* 0x040fe40005f64270 */
[----:B------:R-:W-:Y:S02]  /*14bf0*/  ISETP.GT.AND P1, PT, R8, 0x38, !P1 ;  /* 0x000000380800780c */ /* 0x000fe40004f24270 */
[----:B0-----:R-:W-:Y:S02]  /*14c00*/  FMNMX.FTZ R101, R14, R101, !PT ;  /* 0x000000650e657209 */ /* 0x001fe40007810000 */
[----:B------:R-:W-:-:S02]  /*14c10*/  FMNMX.FTZ R14, R26, R97, !PT ;  /* 0x000000611a0e7209 */ /* 0x000fc40007810000 */
[----:B------:R-:W-:Y:S01]  /*14c20*/  ISETP.LT.OR P1, PT, R6, 0x39, P1 ;  /* 0x000000390600780c */ /* 0x000fe20000f21670 */
[----:B------:R-:W0:Y:S01]  /*14c30*/  SHFL.BFLY PT, R4, R101, 0x1, 0x1f ;  /* 0x0c201f0065047f89 */ /* 0x000e2200000e0000 */
        /* <DEDUP_REMOVED lines=14> */
[----:B------:R-:W-:Y:S02]  /*14d20*/  FMNMX.FTZ R14, R31, R14, !PT ;  /* 0x0000000e1f0e7209 */ /* 0x000fe40007810000 */
[----:B------:R-:W-:Y:S02]  /*14d30*/  FSEL R47, R58, -INF , !P1 ;  /* 0xff8000003a2f7808 */ /* 0x000fe40004800000 */
[----:B------:R-:W-:-:S02]  /*14d40*/  ISETP.GT.AND P1, PT, R8, 0x41, !P6 ;  /* 0x000000410800780c */ /* 0x000fc40007724270 */
[----:B------:R-:W-:Y:S02]  /*14d50*/  FMNMX.FTZ R14, R89, R14, !PT ;  /* 0x0000000e590e7209 */ /* 0x000fe40007810000 */
[----:B------:R-:W-:Y:S02]  /*14d60*/  ISETP.LT.OR P1, PT, R6, 0x42, P1 ;  /* 0x000000420600780c */ /* 0x000fe40000f21670 */
[----:B------:R-:W-:Y:S02]  /*14d70*/  FMNMX.FTZ R14, R35, R14, !PT ;  /* 0x0000000e230e7209 */ /* 0x000fe40007810000 */
[----:B------:R-:W-:Y:S02]  /*14d80*/  FSEL R59, R59, -INF , !P1 ;  /* 0xff8000003b3b7808 */ /* 0x000fe40004800000 */
[----:B------:R-:W-:Y:S02]  /*14d90*/  FMNMX.FTZ R14, R87, R14, !PT ;  /* 0x0000000e570e7209 */ /* 0x000fe40007810000 */
[----:B------:R-:W-:-:S02]  /*14da0*/  ISETP.GT.AND P1, PT, R8, 0x48, !P5 ;  /* 0x000000480800780c */ /* 0x000fc40006f24270 */
[----:B0-----:R-:W-:Y:S02]  /*14db0*/  FMNMX.FTZ R4, R101, R4, !PT ;  /* 0x0000000465047209 */ /* 0x001fe40007810000 */
[----:B------:R-:W-:Y:S02]  /*14dc0*/  FMNMX.FTZ R14, R39, R14, !PT ;  /* 0x0000000e270e7209 */ /* 0x000fe40007810000 */
[----:B------:R-:W-:Y:S01]  /*14dd0*/  ISETP.LT.OR P1, PT, R6, 0x49, P1 ;  /* 0x000000490600780c */ /* 0x000fe20000f21670 */
[----:B------:R-:W-:Y:S01]  /*14de0*/  FMUL.FTZ R12, R4, R0 ;  /* 0x00000000040c7220 */ /* 0x000fe20000410000 */
[----:B------:R-:W-:Y:S02]  /*14df0*/  FMNMX.FTZ R14, R51, R14, !PT ;  /* 0x0000000e330e7209 */ /* 0x000fe40007810000 */
[----:B------:R-:W-:Y:S02]  /*14e00*/  FSEL R99, R62, -INF , !P1 ;  /* 0xff8000003e637808 */ /* 0x000fe40004800000 */
[----:B------:R-:W-:-:S02]  /*14e10*/  FSETP.NEU.FTZ.AND P1, PT, R4, -INF , PT ;  /* 0xff8000000400780b */ /* 0x000fc40003f3d000 */
[----:B------:R-:W-:Y:S02]  /*14e20*/  ISETP.NE.AND P5, PT, R60, RZ, PT ;  /* 0x000000ff3c00720c */ /* 0x000fe40003fa5270 */
[----:B------:R-:W-:Y:S02]  /*14e30*/  FMNMX.FTZ R14, R43, R14, !PT ;  /* 0x0000000e2b0e7209 */ /* 0x000fe40007810000 */
[----:B------:R-:W-:Y:S02]  /*14e40*/  FSEL R12, R12, RZ, P1 ;  /* 0x000000ff0c0c7208 */ /* 0x000fe40000800000 */
[----:B------:R-:W-:Y:S02]  /*14e50*/  ISETP.GT.AND P1, PT, R8, 0x49, !P5 ;  /* 0x000000490800780c */ /* 0x000fe40006f24270 */
[----:B------:R-:W-:Y:S01]  /*14e60*/  FMNMX.FTZ R14, R55, R14, !PT ;  /* 0x0000000e370e7209 */ /* 0x000fe20007810000 */
[-CC-:B------:R-:W-:Y:S01]  /*14e70*/  FFMA.FTZ R186, R75, R0.reuse, -R12.reuse ;  /* 0x000000004bba7223 */ /* 0x180fe2000001080c */
[----:B------:R-:W-:Y:S01]  /*14e80*/  ISETP.LT.OR P1, PT, R6, 0x4a, P1 ;  /* 0x0000004a0600780c */ /* 0x000fe20000f21670 */
[-CC-:B------:R-:W-:Y:S01]  /*14e90*/  FFMA.FTZ R184, R77, R0.reuse, -R12.reuse ;  /* 0x000000004db87223 */ /* 0x180fe2000001080c */
[----:B------:R-:W-:Y:S01]  /*14ea0*/  ISETP.NE.AND P6, PT, R20, RZ, PT ;  /* 0x000000ff1400720c */ /* 0x000fe20003fc5270 */
[--C-:B------:R-:W-:Y:S01]  /*14eb0*/  FFMA.FTZ R182, R3, R0, -R12.reuse ;  /* 0x0000000003b67223 */ /* 0x100fe2000001080c */
[----:B------:R-:W-:Y:S01]  /*14ec0*/  FMNMX.FTZ R14, R47, R14, !PT ;  /* 0x0000000e2f0e7209 */ /* 0x000fe20007810000 */
[-CC-:B------:R-:W-:Y:S01]  /*14ed0*/  FFMA.FTZ R188, R24, R0.reuse, -R12.reuse ;  /* 0x0000000018bc7223 */ /* 0x180fe2000001080c */
[----:B------:R-:W-:Y:S01]  /*14ee0*/  FSEL R63, R63, -INF , !P1 ;  /* 0xff8000003f3f7808 */ /* 0x000fe20004800000 */
[-CC-:B------:R-:W-:Y:S01]  /*14ef0*/  FFMA.FTZ R83, R83, R0.reuse, -R12.reuse ;  /* 0x0000000053537223 */ /* 0x180fe2000001080c */
[----:B------:R-:W-:Y:S01]  /*14f00*/  ISETP.GT.AND P1, PT, R8, 0x50, !P6 ;  /* 0x000000500800780c */ /* 0x000fe20007724270 */
[--C-:B------:R-:W-:Y:S01]  /*14f10*/  FFMA.FTZ R190, R79, R0, -R12.reuse ;  /* 0x000000004fbe7223 */ /* 0x100fe2000001080c */
[----:B------:R-:W-:Y:S01]  /*14f20*/  FMNMX.FTZ R14, R59, R14, !PT ;  /* 0x0000000e3b0e7209 */ /* 0x000fe20007810000 */
[----:B------:R-:W-:Y:S01]  /*14f30*/  MUFU.EX2 R188, R188 ;  /* 0x000000bc00bc7308 */ /* 0x000fe20000000800 */
[----:B------:R-:W-:Y:S01]  /*14f40*/  ISETP.LT.OR P1, PT, R6, 0x51, P1 ;  /* 0x000000510600780c */ /* 0x000fe20000f21670 */
[--C-:B------:R-:W-:Y:S01]  /*14f50*/  FFMA.FTZ R73, R73, R0, -R12.reuse ;  /* 0x0000000049497223 */ /* 0x100fe2000001080c */
[----:B------:R-:W-:Y:S01]  /*14f60*/  FMNMX.FTZ R14, R99, R14, !PT ;  /* 0x0000000e630e7209 */ /* 0x000fe20007810000 */
[-CC-:B------:R-:W-:Y:S01]  /*14f70*/  FFMA.FTZ R33, R33, R0.reuse, -R12.reuse ;  /* 0x0000000021217223 */ /* 0x180fe2000001080c */
[----:B------:R-:W-:Y:S01]  /*14f80*/  ISETP.NE.AND P5, PT, R28, RZ, PT ;  /* 0x000000ff1c00720c */ /* 0x000fe20003fa5270 */
[-CC-:B------:R-:W-:Y:S01]  /*14f90*/  FFMA.FTZ R176, R25, R0.reuse, -R12.reuse ;  /* 0x0000000019b07223 */ /* 0x180fe2000001080c */
[----:B------:R-:W-:Y:S01]  /*14fa0*/  ISETP.LT.OR P2, PT, R6, 0x52, P2 ;  /* 0x000000520600780c */ /* 0x000fe20001741670 */
[----:B------:R-:W0:Y:S01]  /*14fb0*/  MUFU.EX2 R83, R83 ;  /* 0x0000005300537308 */ /* 0x000e220000000800 */
[----:B------:R-:W-:Y:S01]  /*14fc0*/  FSEL R75, R66, -INF , !P1 ;  /* 0xff800000424b7808 */ /* 0x000fe20004800000 */
[--C-:B------:R-:W-:Y:S01]  /*14fd0*/  FFMA.FTZ R178, R13, R0, -R12.reuse ;  /* 0x000000000db27223 */ /* 0x100fe2000001080c */
[----:B------:R-:W-:Y:S01]  /*14fe0*/  FMNMX.FTZ R14, R63, R14, !PT ;  /* 0x0000000e3f0e7209 */ /* 0x000fe20007810000 */
[-CC-:B------:R-:W-:Y:S01]  /*14ff0*/  FFMA.FTZ R172, R21, R0.reuse, -R12.reuse ;  /* 0x0000000015ac7223 */ /* 0x180fe2000001080c */
[----:B------:R-:W-:Y:S01]  /*15000*/  ISETP.GT.AND P4, PT, R8, 0x59, !P5 ;  /* 0x000000590800780c */ /* 0x000fe20006f84270 */
[-CC-:B------:R-:W-:Y:S01]  /*15010*/  FFMA.FTZ R174, R29, R0.reuse, -R12.reuse ;  /* 0x000000001dae7223 */ /* 0x180fe2000001080c */
[C---:B------:R-:W-:Y:S01]  /*15020*/  ISETP.LT.OR P3, PT, R6.reuse, 0x59, P3 ;  /* 0x000000590600780c */ /* 0x040fe20001f61670 */
[----:B------:R-:W1:Y:S01]  /*15030*/  MUFU.EX2 R190, R190 ;  /* 0x000000be00be7308 */ /* 0x000e620000000800 */
[----:B------:R-:W-:Y:S01]  /*15040*/  FSEL R67, R67, -INF , !P2 ;  /* 0xff80000043437808 */ /* 0x000fe20005000000 */
[--C-:B------:R-:W-:Y:S01]  /*15050*/  FFMA.FTZ R168, R15, R0, -R12.reuse ;  /* 0x000000000fa87223 */ /* 0x100fe2000001080c */
[----:B------:R-:W-:Y:S01]  /*15060*/  FMNMX.FTZ R14, R75, R14, !PT ;  /* 0x0000000e4b0e7209 */ /* 0x000fe20007810000 */
[-CC-:B------:R-:W-:Y:S01]  /*15070*/  FFMA.FTZ R170, R7, R0.reuse, -R12.reuse ;  /* 0x0000000007aa7223 */ /* 0x180fe2000001080c */
[----:B------:R-:W-:Y:S01]  /*15080*/  ISETP.LT.OR P4, PT, R6, 0x5a, P4 ;  /* 0x0000005a0600780c */ /* 0x000fe20002781670 */
[--C-:B------:R-:W-:Y:S01]  /*15090*/  FFMA.FTZ R37, R37, R0, -R12.reuse ;  /* 0x0000000025257223 */ /* 0x100fe2000001080c */
[----:B------:R-:W-:Y:S01]  /*150a0*/  FSEL R77, R70, -INF , !P3 ;  /* 0xff800000464d7808 */ /* 0x000fe20005800000 */
[----:B------:R-:W2:Y:S01]  /*150b0*/  MUFU.EX2 R73, R73 ;  /* 0x0000004900497308 */ /* 0x000ea20000000800 */
[----:B------:R-:W-:Y:S01]  /*150c0*/  FMNMX.FTZ R14, R67, R14, !PT ;  /* 0x0000000e430e7209 */ /* 0x000fe20007810000 */
[-CC-:B------:R-:W-:Y:S01]  /*150d0*/  FFMA.FTZ R180, R81, R0.reuse, -R12.reuse ;  /* 0x0000000051b47223 */ /* 0x180fe2000001080c */
[----:B------:R-:W-:Y:S01]  /*150e0*/  FSEL R71, R71, -INF , !P4 ;  /* 0xff80000047477808 */ /* 0x000fe20006000000 */
[--C-:B------:R-:W-:Y:S01]  /*150f0*/  FFMA.FTZ R41, R41, R0, -R12.reuse ;  /* 0x0000000029297223 */ /* 0x100fe2000001080c */
[----:B------:R-:W-:Y:S01]  /*15100*/  FMNMX.FTZ R14, R77, R14, !PT ;  /* 0x0000000e4d0e7209 */ /* 0x000fe20007810000 */
[-CC-:B------:R-:W-:Y:S01]  /*15110*/  FFMA.FTZ R45, R45, R0.reuse, -R12.reuse ;  /* 0x000000002d2d7223 */ /* 0x180fe2000001080c */
[--C-:B------:R-:W-:Y:S01]  /*15120*/  FFMA.FTZ R25, R49, R0, -R12.reuse ;  /* 0x0000000031197223 */ /* 0x100fe2000001080c */
[----:B------:R-:W3:Y:S01]  /*15130*/  MUFU.EX2 R184, R184 ;  /* 0x000000b800b87308 */ /* 0x000ee20000000800 */
[----:B------:R-:W-:Y:S01]  /*15140*/  FMNMX.FTZ R14, R71, R14, !PT ;  /* 0x0000000e470e7209 */ /* 0x000fe20007810000 */
[-CC-:B------:R-:W-:Y:S01]  /*15150*/  FFMA.FTZ R13, R53, R0.reuse, -R12.reuse ;  /* 0x00000000350d7223 */ /* 0x180fe2000001080c */
[-CC-:B------:R-:W-:Y:S01]  /*15160*/  FFMA.FTZ R21, R57, R0.reuse, -R12.reuse ;  /* 0x0000000039157223 */ /* 0x180fe2000001080c */
[-CC-:B------:R-:W-:Y:S01]  /*15170*/  FFMA.FTZ R29, R61, R0.reuse, -R12.reuse ;  /* 0x000000003d1d7223 */ /* 0x180fe2000001080c */
[-CC-:B------:R-:W-:Y:S01]  /*15180*/  FFMA.FTZ R15, R65, R0.reuse, -R12.reuse ;  /* 0x00000000410f7223 */ /* 0x180fe2000001080c */
[----:B------:R-:W4:Y:S01]  /*15190*/  SHFL.BFLY PT, R3, R14, 0x2, 0x1f ;  /* 0x0c401f000e037f89 */ /* 0x000f2200000e0000 */
[----:B------:R-:W-:Y:S01]  /*151a0*/  FFMA.FTZ R7, R69, R0, -R12 ;  /* 0x0000000045077223 */ /* 0x000fe2000001080c */
[----:B------:R-:W5:Y:S01]  /*151b0*/  MUFU.EX2 R33, R33 ;  /* 0x0000002100217308 */ /* 0x000f620000000800 */
[----:B------:R-:W-:-:S07]  /*151c0*/  ISETP.NE.AND P5, PT, R94, 0x1, PT ;  /* 0x000000015e00780c */ /* 0x000fce0003fa5270 */
[----:B------:R-:W5:Y:S06]  /*151d0*/  MUFU.EX2 R186, R186 ;  /* 0x000000ba00ba7308 */ /* 0x000f6c0000000800 */
[----:B------:R-:W5:Y:S02]  /*151e0*/  @P5 LDC R38, c[0x0][0x450] ;  /* 0x00011400ff265b82 */ /* 0x000f640000000800 */
        /* <DEDUP_REMOVED lines=17> */
[-CC-:B------:R-:W-:Y:S01]  /*15300*/  FFMA.FTZ R185, R27, R0.reuse, -R8.reuse ;  /* 0x000000001bb97223 */ /* 0x180fe20000010808 */
[----:B0-----:R-:W-:Y:S01]  /*15310*/  FADD.FTZ R5, R188, R83 ;  /* 0x00000053bc057221 */ /* 0x001fe20000010000 */
[-CC-:B------:R-:W-:Y:S01]  /*15320*/  FFMA.FTZ R14, R93, R0.reuse, -R8.reuse ;  /* 0x000000005d0e7223 */ /* 0x180fe20000010808 */
[----:B------:R-:W-:Y:S01]  /*15330*/  MUFU.EX2 R189, R189 ;  /* 0x000000bd00bd7308 */ /* 0x000fe20000000800 */
[-CC-:B------:R-:W-:Y:S01]  /*15340*/  FFMA.FTZ R187, R85, R0.reuse, -R8.reuse ;  /* 0x0000000055bb7223 */ /* 0x180fe20000010808 */
[----:B-1----:R-:W-:Y:S01]  /*15350*/  FADD.FTZ R30, R190, R5 ;  /* 0x00000005be1e7221 */ /* 0x002fe20000010000 */
[-CC-:B------:R-:W-:Y:S01]  /*15360*/  FFMA.FTZ R20, R91, R0.reuse, -R8.reuse ;  /* 0x000000005b147223 */ /* 0x180fe20000010808 */
[-CC-:B------:R-:W-:Y:S01]  /*15370*/  FFMA.FTZ R181, R31, R0.reuse, -R8.reuse ;  /* 0x000000001fb57223 */ /* 0x180fe20000010808 */
[-C--:B------:R-:W-:Y:S01]  /*15380*/  FFMA.FTZ R24, R89, R0.reuse, -R8 ;  /* 0x0000000059187223 */ /* 0x080fe20000010808 */
[----:B--2---:R-:W-:Y:S01]  /*15390*/  FADD.FTZ R5, R73, R30 ;  /* 0x0000001e49057221 */ /* 0x004fe20000010000 */
[-CC-:B------:R-:W-:Y:S01]  /*153a0*/  FFMA.FTZ R183, R35, R0.reuse, -R8.reuse ;  /* 0x0000000023b77223 */ /* 0x180fe20000010808 */
[----:B------:R-:W0:Y:S01]  /*153b0*/  MUFU.EX2 R6, R6 ;  /* 0x0000000600067308 */ /* 0x000e220000000800 */
[-CC-:B------:R-:W-:Y:S01]  /*153c0*/  FFMA.FTZ R26, R87, R0.reuse, -R8.reuse ;  /* 0x00000000571a7223 */ /* 0x180fe20000010808 */
[----:B---3--:R-:W-:Y:S01]  /*153d0*/  FADD.FTZ R30, R184, R5 ;  /* 0x00000005b81e7221 */ /* 0x008fe20000010000 */
[-CC-:B------:R-:W-:Y:S01]  /*153e0*/  FFMA.FTZ R177, R39, R0.reuse, -R8.reuse ;  /* 0x0000000027b17223 */ /* 0x180fe20000010808 */
[-C--:B------:R-:W-:Y:S01]  /*153f0*/  FFMA.FTZ R28, R51, R0.reuse, -R8 ;  /* 0x00000000331c7223 */ /* 0x080fe20000010808 */
[----:B------:R-:W1:Y:S01]  /*15400*/  @P5 LDC R35, c[0x0][0x44c] ;  /* 0x00011300ff235b82 */ /* 0x000e620000000800 */
[----:B-----5:R-:W-:Y:S01]  /*15410*/  FADD.FTZ R27, R33, R30 ;  /* 0x0000001e211b7221 */ /* 0x020fe20000010000 */
[-CC-:B------:R-:W-:Y:S01]  /*15420*/  FFMA.FTZ R179, R43, R0.reuse, -R8.reuse ;  /* 0x000000002bb37223 */ /* 0x180fe20000010808 */
[----:B------:R-:W2:Y:S01]  /*15430*/  MUFU.EX2 R191, R191 ;  /* 0x000000bf00bf7308 */ /* 0x000ea20000000800 */
[-CC-:B------:R-:W-:Y:S01]  /*15440*/  FFMA.FTZ R30, R55, R0.reuse, -R8.reuse ;  /* 0x00000000371e7223 */ /* 0x180fe20000010808 */
[----:B------:R-:W-:Y:S01]  /*15450*/  FADD.FTZ R34, R186, R27 ;  /* 0x0000001bba227221 */ /* 0x000fe20000010000 */
[-CC-:B------:R-:W-:Y:S01]  /*15460*/  FFMA.FTZ R173, R47, R0.reuse, -R8.reuse ;  /* 0x000000002fad7223 */ /* 0x180fe20000010808 */
[-CC-:B------:R-:W-:Y:S01]  /*15470*/  FFMA.FTZ R99, R99, R0.reuse, -R8.reuse ;  /* 0x0000000063637223 */ /* 0x180fe20000010808 */
[-C--:B------:R-:W-:Y:S01]  /*15480*/  FFMA.FTZ R63, R63, R0.reuse, -R8 ;  /* 0x000000003f3f7223 */ /* 0x080fe20000010808 */
[----:B------:R-:W-:Y:S01]  /*15490*/  FADD.FTZ R27, R37, R34 ;  /* 0x00000022251b7221 */ /* 0x000fe20000010000 */
[-C--:B------:R-:W-:Y:S01]  /*154a0*/  FFMA.FTZ R75, R75, R0.reuse, -R8 ;  /* 0x000000004b4b7223 */ /* 0x080fe20000010808 */
[----:B------:R-:W3:Y:S01]  /*154b0*/  MUFU.EX2 R12, R12 ;  /* 0x0000000c000c7308 */ /* 0x000ee20000000800 */
[----:B0-----:R-:W-:Y:S01]  /*154c0*/  FADD.FTZ R32, R189, R6 ;  /* 0x00000006bd207221 */ /* 0x001fe20000010000 */
[-CC-:B------:R-:W-:Y:S01]  /*154d0*/  FFMA.FTZ R67, R67, R0.reuse, -R8.reuse ;  /* 0x0000000043437223 */ /* 0x180fe20000010808 */
[-CC-:B------:R-:W-:Y:S01]  /*154e0*/  FFMA.FTZ R77, R77, R0.reuse, -R8.reuse ;  /* 0x000000004d4d7223 */ /* 0x180fe20000010808 */
[----:B------:R-:W-:Y:S01]  /*154f0*/  FFMA.FTZ R71, R71, R0, -R8 ;  /* 0x0000000047477223 */ /* 0x000fe20000010808 */
[----:B------:R-:W-:Y:S01]  /*15500*/  IMAD.MOV.U32 R31, RZ, RZ, R92 ;  /* 0x000000ffff1f7224 */ /* 0x000fe200078e005c */
[----:B------:R-:W-:-:S02]  /*15510*/  F2FP.F16.F32.PACK_AB R189, R6, R189 ;  /* 0x000000bd06bd723e */ /* 0x000fc400000000ff */
[----:B------:R-:W0:Y:S01]  /*15520*/  MUFU.EX2 R185, R185 ;  /* 0x000000b900b97308 */ /* 0x000e220000000800 */
[----:B--2---:R-:W-:Y:S01]  /*15530*/  FADD.FTZ R5, R191, R32 ;  /* 0x00000020bf057221 */ /* 0x004fe20000010000 */
[----:B------:R-:W-:Y:S02]  /*15540*/  F2FP.F16.F32.PACK_AB R188, R83, R188 ;  /* 0x000000bc53bc723e */ /* 0x000fe400000000ff */
[----:B------:R-:W-:Y:S01]  /*15550*/  F2FP.F16.F32.PACK_AB R190, R73, R190 ;  /* 0x000000be49be723e */ /* 0x000fe200000000ff */
[----:B-1----:R-:W-:Y:S01]  /*15560*/  @P5 IMAD.HI.U32 R35, R92, R35, RZ ;  /* 0x000000235c235227 */ /* 0x002fe200078e00ff */
[----:B------:R-:W-:Y:S02]  /*15570*/  F2FP.F16.F32.PACK_AB R184, R33, R184 ;  /* 0x000000b821b8723e */ /* 0x000fe400000000ff */
[----:B------:R-:W1:Y:S01]  /*15580*/  MUFU.EX2 R14, R14 ;  /* 0x0000000e000e7308 */ /* 0x000e620000000800 */
[----:B---3--:R-:W-:Y:S01]  /*15590*/  FADD.FTZ R32, R12, R5 ;  /* 0x000000050c207221 */ /* 0x008fe20000010000 */
[----:B------:R-:W-:-:S02]  /*155a0*/  @P5 SHF.R.U32.HI R31, RZ, R38, R35 ;  /* 0x00000026ff1f5219 */ /* 0x000fc40000011623 */
[----:B------:R-:W-:Y:S02]  /*155b0*/  ISETP.GE.AND P5, PT, R11, 0x1, PT ;  /* 0x000000010b00780c */ /* 0x000fe40003fa6270 */
[----:B------:R-:W-:Y:S01]  /*155c0*/  F2FP.F16.F32.PACK_AB R186, R37, R186 ;  /* 0x000000ba25ba723e */ /* 0x000fe200000000ff */
[----:B------:R-:W-:Y:S01]  /*155d0*/  IMAD.IADD R31, R136, 0x1, R31 ;  /* 0x00000001881f7824 */ /* 0x000fe200078e021f */
[----:B------:R-:W2:Y:S01]  /*155e0*/  MUFU.EX2 R187, R187 ;  /* 0x000000bb00bb7308 */ /* 0x000ea20000000800 */
[----:B0-----:R-:W-:Y:S01]  /*155f0*/  FADD.FTZ R5, R185, R32 ;  /* 0x00000020b9057221 */ /* 0x001fe20000010000 */
[----:B------:R-:W-:Y:S01]  /*15600*/  FADD.FTZ R32, R180, R27 ;  /* 0x0000001bb4207221 */ /* 0x000fe20000010000 */
[C---:B------:R-:W-:Y:S02]  /*15610*/  F2FP.F16.F32.PACK_AB R180, R41.reuse, R180 ;  /* 0x000000b429b4723e */ /* 0x040fe400000000ff */
[----:B------:R-:W-:Y:S01]  /*15620*/  F2FP.F16.F32.PACK_AB R191, R12, R191 ;  /* 0x000000bf0cbf723e */ /* 0x000fe200000000ff */
[----:B------:R-:W-:Y:S01]  /*15630*/  FADD.FTZ R27, R41, R32 ;  /* 0x00000020291b7221 */ /* 0x000fe20000010000 */
[----:B------:R-:W-:Y:S01]  /*15640*/  FFMA.FTZ R32, R59, R0, -R8 ;  /* 0x000000003b207223 */ /* 0x000fe20000010808 */
[----:B------:R-:W0:Y:S01]  /*15650*/  MUFU.EX2 R20, R20 ;  /* 0x0000001400147308 */ /* 0x000e220000000800 */
[----:B-1----:R-:W-:Y:S01]  /*15660*/  FADD.FTZ R34, R14, R5 ;  /* 0x000000050e227221 */ /* 0x002fe20000010000 */
[----:B------:R-:W-:Y:S01]  /*15670*/  FADD.FTZ R36, R182, R27 ;  /* 0x0000001bb6247221 */ /* 0x000fe20000010000 */
[----:B------:R-:W-:-:S02]  /*15680*/  F2FP.F16.F32.PACK_AB R182, R45, R182 ;  /* 0x000000b62db6723e */ /* 0x000fc400000000ff */
[----:B------:R-:W-:Y:S01]  /*15690*/  F2FP.F16.F32.PACK_AB R185, R14, R185 ;  /* 0x000000b90eb9723e */ /* 0x000fe200000000ff */
[----:B------:R-:W-:Y:S01]  /*156a0*/  FADD.FTZ R27, R45, R36 ;  /* 0x000000242d1b7221 */ /* 0x000fe20000010000 */
[----:B------:R-:W-:Y:S01]  /*156b0*/  IADD3 R10, R31, R10, RZ ;  /* 0x0000000a1f0a7210 */ /* 0x000fe20007ffe0ff */
[----:B------:R-:W1:Y:S01]  /*156c0*/  MUFU.EX2 R181, R181 ;  /* 0x000000b500b57308 */ /* 0x000e620000000800 */
[----:B--2---:R-:W-:Y:S01]  /*156d0*/  FADD.FTZ R5, R187, R34 ;  /* 0x00000022bb057221 */ /* 0x004fe20000010000 */
[----:B------:R-:W-:Y:S01]  /*156e0*/  FADD.FTZ R36, R176, R27 ;  /* 0x0000001bb0247221 */ /* 0x000fe20000010000 */
[----:B------:R-:W-:-:S03]  /*156f0*/  F2FP.F16.F32.PACK_AB R176, R25, R176 ;  /* 0x000000b019b0723e */ /* 0x000fc600000000ff */
[----:B------:R-:W-:Y:S02]  /*15700*/  FADD.FTZ R27, R25, R36 ;  /* 0x00000024191b7221 */ /* 0x000fe40000010000 */
        /* <DEDUP_REMOVED lines=23> */
[----:B------:R-:W2:Y:S01]  /*15880*/  MUFU.EX2 R21, R21 ;  /* 0x0000001500157308 */ /* 0x000ea20000000800 */
[----:B0-----:R-:W-:-:S07]  /*15890*/  FADD.FTZ R36, R172, R27 ;  /* 0x0000001bac247221 */ /* 0x001fce0000010000 */
[----:B------:R-:W0:Y:S01]  /*158a0*/  MUFU.EX2 R30, R30 ;  /* 0x0000001e001e7308 */ /* 0x000e220000000800 */
[----:B-1----:R-:W-:-:S07]  /*158b0*/  FADD.FTZ R5, R179, R8 ;  /* 0x00000008b3057221 */ /* 0x002fce0000010000 */
[----:B------:R-:W1:Y:S01]  /*158c0*/  MUFU.EX2 R174, R174 ;  /* 0x000000ae00ae7308 */ /* 0x000e620000000800 */
[C---:B--2---:R-:W-:Y:S01]  /*158d0*/  FADD.FTZ R27, R21.reuse, R36 ;  /* 0x00000024151b7221 */ /* 0x044fe20000010000 */
[----:B------:R-:W-:-:S06]  /*158e0*/  F2FP.F16.F32.PACK_AB R172, R21, R172 ;  /* 0x000000ac15ac723e */ /* 0x000fcc00000000ff */
[----:B------:R-:W2:Y:S01]  /*158f0*/  MUFU.EX2 R173, R173 ;  /* 0x000000ad00ad7308 */ /* 0x000ea20000000800 */
[C---:B0-----:R-:W-:Y:S01]  /*15900*/  FADD.FTZ R8, R30.reuse, R5 ;  /* 0x000000051e087221 */ /* 0x041fe20000010000 */
[----:B------:R-:W-:-:S06]  /*15910*/  F2FP.F16.F32.PACK_AB R179, R30, R179 ;  /* 0x000000b31eb3723e */ /* 0x000fcc00000000ff */
[----:B------:R-:W0:Y:S01]  /*15920*/  MUFU.EX2 R29, R29 ;  /* 0x0000001d001d7308 */ /* 0x000e220000000800 */
[----:B-1----:R-:W-:-:S07]  /*15930*/  FADD.FTZ R38, R174, R27 ;  /* 0x0000001bae267221 */ /* 0x002fce0000010000 */
        /* <DEDUP_REMOVED lines=24> */
[----:B------:R-:W-:Y:S01]  /*15ac0*/  F2FP.F16.F32.PACK_AB R169, R36, R75 ;  /* 0x0000004b24a9723e */ /* 0x000fe200000000ff */
[----:B------:R-:W-:-:S05]  /*15ad0*/  VIADD R5, R2, 0xfffffffe ;  /* 0xfffffffe02057836 */ /* 0x000fca0000000000 */
[----:B------:R-:W2:Y:S01]  /*15ae0*/  MUFU.EX2 R38, R71 ;  /* 0x0000004700267308 */ /* 0x000ea20000000800 */
[C---:B0-----:R-:W-:Y:S01]  /*15af0*/  FADD.FTZ R8, R7.reuse, R8 ;  /* 0x0000000807087221 */ /* 0x041fe20000010000 */
[----:B------:R-:W-:Y:S01]  /*15b00*/  F2FP.F16.F32.PACK_AB R170, R7, R170 ;  /* 0x000000aa07aa723e */ /* 0x000fe200000000ff */
[----:B-1----:R-:W-:-:S04]  /*15b10*/  FADD.FTZ R7, R77, R6 ;  /* 0x000000064d077221 */ /* 0x002fc80000010000 */
[C---:B--2---:R-:W-:Y:S01]  /*15b20*/  FADD.FTZ R7, R38.reuse, R7 ;  /* 0x0000000726077221 */ /* 0x044fe20000010000 */
[----:B------:R-:W-:Y:S01]  /*15b30*/  F2FP.F16.F32.PACK_AB R171, R38, R77 ;  /* 0x0000004d26ab723e */ /* 0x000fe200000000ff */
        /* <DEDUP_REMOVED lines=12> */
.L_x_1759:
[----:B------:R-:W-:-:S13]  /*15c00*/  ISETP.NE.AND P1, PT, R11, 0x1, PT ;  /* 0x000000010b00780c */ /* 0x000fda0003f25270 */
[----:B------:R-:W0:Y:S02]  /*15c10*/  @P1 LDC.64 R12, c[0x0][0x9e8] ;  /* 0x00027a00ff0c1b82 */ /* 0x000e240000000a00 */
[----:B0-----:R-:W-:-:S05]  /*15c20*/  @P1 IMAD.HI.U32 R12, R2, R12, RZ ;  /* 0x0000000c020c1227 */ /* 0x001fca00078e00ff */
[----:B------:R-:W-:-:S07]  /*15c30*/  @P1 SHF.R.U32.HI R2, RZ, R13, R12 ;  /* 0x0000000dff021219 */ /* 0x000fce000001160c */
.L_x_1760:
[----:B------:R-:W-:Y:S05]  /*15c40*/  BSYNC B0 ;  /* 0x0000000000007941 */ /* 0x000fea0003800000 */
.L_x_1758:
[----:B------:R-:W-:-:S05]  /*15c50*/  IMAD R11, R2, R11, R11 ;  /* 0x0000000b020b7224 */ /* 0x000fca00078e020b */
[----:B------:R-:W-:-:S07]  /*15c60*/  VIMNMX R10, R10, R11, PT ;  /* 0x0000000b0a0a7248 */ /* 0x000fce0003fe0100 */
.L_x_1757:
[----:B------:R-:W2:Y:S01]  /*15c70*/  LDL R12, [R1+0x40] ;  /* 0x00004000010c7983 */ /* 0x000ea20000100800 */
[----:B------:R-:W-:Y:S01]  /*15c80*/  IMAD.HI R10, R10, 0x2aaaaaab, RZ ;  /* 0x2aaaaaab0a0a7827 */ /* 0x000fe200078e02ff */
[----:B------:R-:W-:Y:S01]  /*15c90*/  ULDC UR39, c[0x0][0x9e4] ;  /* 0x0002790000277ab9 */ /* 0x000fe20000000800 */
[----:B------:R-:W-:Y:S01]  /*15ca0*/  ULDC UR38, c[0x0][0x9e4] ;  /* 0x0002790000267ab9 */ /* 0x000fe20000000800 */
[----:B------:R-:W-:Y:S01]  /*15cb0*/  ULDC UR50, c[0x0][0x9dc] ;  /* 0x0002770000327ab9 */ /* 0x000fe20000000800 */
[----:B------:R-:W-:Y:S01]  /*15cc0*/  ULDC UR42, c[0x0][0x9dc] ;  /* 0x00027700002a7ab9 */ /* 0x000fe20000000800 */
[----:B------:R-:W-:Y:S01]  /*15cd0*/  SHF.R.U32.HI R11, RZ, 0x1f, R10 ;  /* 0x0000001fff0b7819 */ /* 0x000fe2000001160a */
[----:B------:R-:W-:Y:S01]  /*15ce0*/  ULDC UR43, c[0x0][0x988] ;  /* 0x00026200002b7ab9 */ /* 0x000fe20000000800 */
[----:B------:R-:W-:Y:S01]  /*15cf0*/  ULDC UR47, c[0x0][0x988] ;  /* 0x00026200002f7ab9 */ /* 0x000fe20000000800 */
[----:B------:R-:W-:Y:S01]  /*15d00*/  ULDC UR46, c[0x0][0x988] ;  /* 0x00026200002e7ab9 */ /* 0x000fe20000000800 */
[----:B------:R-:W-:Y:S01]  /*15d10*/  LEA.HI.SX32 R11, R10, R11, 0x1c ;  /* 0x0000000b0a0b7211 */ /* 0x000fe200078fe2ff */
[----:B------:R-:W-:Y:S01]  /*15d20*/  ULDC UR54, c[0x0][0x9e0] ;  /* 0x0002780000367ab9 */ /* 0x000fe20000000800 */
[----:B------:R-:W-:Y:S01]  /*15d30*/  ULDC UR51, c[0x0][0x9e0] ;  /* 0x0002780000337ab9 */ /* 0x000fe20000000800 */
[----:B------:R-:W-:Y:S01]  /*15d40*/  BSSY B1, `(.L_x_1761) ;  /* 0x00003ab000017945 */ /* 0x000fe20003800000 */
[----:B------:R-:W-:Y:S01]  /*15d50*/  IMAD.MOV.U32 R2, RZ, RZ, 0x3f800000 ;  /* 0x3f800000ff027424 */ /* 0x000fe200078e00ff */
[----:B------:R-:W-:Y:S01]  /*15d60*/  CS2R R118, SRZ ;  /* 0x0000000000767805 */ /* 0x000fe2000001ff00 */
[----:B------:R-:W-:Y:S01]  /*15d70*/  IMAD.MOV.U32 R6, RZ, RZ, 0x3f800000 ;  /* 0x3f800000ff067424 */ /* 0x000fe200078e00ff */
        /* <DEDUP_REMOVED lines=47> */
[----:B--2---:R-:W-:-:S04]  /*16070*/  VIMNMX R228, R12, R11, !PT ;  /* 0x0000000b0ce47248 */ /* 0x004fc80007fe0100 */
[----:B------:R-:W-:-:S13]  /*16080*/  ISETP.GE.AND P1, PT, R5, R228, PT ;  /* 0x000000e40500720c */ /* 0x000fda0003f26270 */
[----:B------:R-:W-:Y:S05]  /*16090*/  @!P1 BRA `(.L_x_1762) ;  /* 0x0000003400d49947 */ /* 0x000fea0003800000 */
[----:B------:R-:W-:Y:S01]  /*160a0*/  BSSY B0, `(.L_x_1763) ;  /* 0x0000370000007945 */ /* 0x000fe20003800000 */
[----:B------:R-:W-:Y:S02]  /*160b0*/  IMAD.MOV.U32 R2, RZ, RZ, 0x3f800000 ;  /* 0x3f800000ff027424 */ /* 0x000fe400078e00ff */
[----:B------:R-:W-:-:S07]  /*160c0*/  IMAD.MOV.U32 R119, RZ, RZ, RZ ;  /* 0x000000ffff777224 */ /* 0x000fce00078e00ff */
.L_x_1784:
[----:B------:R-:W-:-:S05]  /*160d0*/  VIADD R10, R194, 0x1 ;  /* 0x00000001c20a7836 */ /* 0x000fca0000000000 */
[----:B------:R-:W-:-:S04]  /*160e0*/  ISETP.NE.AND P1, PT, R10, 0x2, PT ;  /* 0x000000020a00780c */ /* 0x000fc80003f25270 */
[----:B------:R-:W-:Y:S02]  /*160f0*/  SEL R11, RZ, 0x1, P1 ;  /* 0x00000001ff0b7807 */ /* 0x000fe40000800000 */
[----:B------:R-:W-:Y:S02]  /*16100*/  SEL R10, R10, RZ, P1 ;  /* 0x000000ff0a0a7207 */ /* 0x000fe40000800000 */
[----:B------:R-:W-:Y:S01]  /*16110*/  LOP3.LUT R11, R197, R11, RZ, 0x3c, !PT ;  /* 0x0000000bc50b7212 */ /* 0x000fe200078e3cff */
[----:B------:R-:W-:Y:S06]  /*16120*/  @!P0 BRA `(.L_x_1764) ;  /* 0x0000000000048947 */ /* 0x000fec0003800000 */
[----:B------:R-:W-:Y:S01]  /*16130*/  BPT.TRAP 0x1 ;  /* 0x000000040000795c */ /* 0x000fe20000300000 */
.L_x_1764:
[----:B------:R-:W-:Y:S01]  /*16140*/  IMAD R0, R10, 0x8, R17 ;  /* 0x000000080a007824 */ /* 0x000fe200078e0211 */
[----:B------:R-:W-:-:S04]  /*16150*/  SHF.L.U32 R9, R11, 0x1f, RZ ;  /* 0x0000001f0b097819 */ /* 0x000fc800000006ff */
[----:B------:R0:W1:Y:S01]  /*16160*/  SYNCS.PHASECHK.TRANS64.TRYWAIT P1, [R0+URZ+0x30830], R9 ;  /* 0x03083009000075a7 */ /* 0x000062000802017f */
[----:B------:R-:W-:Y:S05]  /*16170*/  @!P0 BRA `(.L_x_1765) ;  /* 0x0000000000048947 */ /* 0x000fea0003800000 */
[----:B------:R-:W-:Y:S01]  /*16180*/  BPT.TRAP 0x1 ;  /* 0x000000040000795c */ /* 0x000fe20000300000 */
.L_x_1765:
[----:B------:R-:W-:Y:S01]  /*16190*/  IMAD R126, R10, 0x900, R218 ;  /* 0x000009000a7e7824 */ /* 0x000fe200078e02da */
[----:B------:R-:W-:Y:S03]  /*161a0*/  BSSY B2, `(.L_x_1766) ;  /* 0x0000006000027945 */ /* 0x000fe60003800000 */
[C---:B------:R-:W-:Y:S01]  /*161b0*/  VIADD R124, R126.reuse, 0x4 ;  /* 0x000000047e7c7836 */ /* 0x040fe20000000000 */
[----:B------:R-:W-:Y:S01]  /*161c0*/  IADD3 R122, R126, 0x2, RZ ;  /* 0x000000027e7a7810 */ /* 0x000fe20007ffe0ff */
[----:B-1----:R-:W-:Y:S06]  /*161d0*/  @P1 BRA `(.L_x_1767) ;  /* 0x0000000000081947 */ /* 0x002fec0003800000 */
[----:B------:R-:W1:Y:S02]  /*161e0*/  SYNCS.PHASECHK.TRANS64.TRYWAIT P1, [R0+URZ+0x30830], R9 ;  /* 0x03083009000075a7 */ /* 0x000e64000802017f */
[----:B-1----:R-:W-:Y:S05]  /*161f0*/  @!P1 BRA `(.L_x_1768) ;  /* 0x0000017400d09947 */ /* 0x002fea0003800000 */
.L_x_1767:
[----:B------:R-:W-:Y:S05]  /*16200*/  BSYNC B2 ;  /* 0x0000000000027941 */ /* 0x000fea0003800000 */
.L_x_1766:
[----:B------:R-:W2:Y:S01]  /*16210*/  LDL.64 R128, [R1+0x28] ;  /* 0x0000280001807983 */ /* 0x000ea20000100a00 */
[----:B------:R-:W-:Y:S01]  /*16220*/  IMAD.MOV.U32 R120, RZ, RZ, R126 ;  /* 0x000000ffff787224 */ /* 0x000fe200078e007e */
[----:B------:R-:W-:Y:S01]  /*16230*/  MOV R213, UR50 ;  /* 0x0000003200d57c02 */ /* 0x000fe20008000f00 */
[----:B------:R-:W-:Y:S01]  /*16240*/  IMAD.MOV.U32 R121, RZ, RZ, 0x40000040 ;  /* 0x40000040ff797424 */ /* 0x000fe200078e00ff */
[----:B------:R-:W-:Y:S01]  /*16250*/  MOV R209, UR46 ;  /* 0x0000002e00d17c02 */ /* 0x000fe20008000f00 */
[----:B------:R-:W-:Y:S01]  /*16260*/  IMAD.MOV.U32 R123, RZ, RZ, 0x40000040 ;  /* 0x40000040ff7b7424 */ /* 0x000fe200078e00ff */
[----:B------:R-:W-:Y:S01]  /*16270*/  R2UR UR50, R120 ;  /* 0x00000000783272ca */ /* 0x000fe200000e0000 */
[----:B------:R-:W-:Y:S01]  /*16280*/  VIADD R120, R126, 0x6 ;  /* 0x000000067e787836 */ /* 0x000fe20000000000 */
[----:B------:R-:W-:Y:S01]  /*16290*/  MOV R12, UR38 ;  /* 0x00000026000c7c02 */ /* 0x000fe20008000f00 */
[----:B------:R-:W-:Y:S01]  /*162a0*/  IMAD.MOV.U32 R125, RZ, RZ, 0x40000040 ;  /* 0x40000040ff7d7424 */ /* 0x000fe200078e00ff */
[----:B------:R-:W-:Y:S01]  /*162b0*/  R2UR UR46, R122 ;  /* 0x000000007a2e72ca */ /* 0x000fe200000e0000 */
[----:B------:R-:W-:Y:S01]  /*162c0*/  VIADD R122, R126, 0x300 ;  /* 0x000003007e7a7836 */ /* 0x000fe20000000000 */
[----:B------:R-:W-:Y:S01]  /*162d0*/  R2UR UR38, R120 ;  /* 0x00000000782672ca */ /* 0x000fe200000e0000 */
[----:B------:R-:W-:Y:S01]  /*162e0*/  VIADD R120, R126, 0x302 ;  /* 0x000003027e787836 */ /* 0x000fe20000000000 */
[----:B------:R-:W-:Y:S01]  /*162f0*/  MOV R20, UR42 ;  /* 0x0000002a00147c02 */ /* 0x000fe20008000f00 */
[-C--:B------:R-:W-:Y:S01]  /*16300*/  FMUL.FTZ R24, R24, R6.reuse ;  /* 0x0000000618187220 */ /* 0x080fe20000410000 */
[----:B------:R-:W-:Y:S01]  /*16310*/  R2UR UR34, R122 ;  /* 0x000000007a2272ca */ /* 0x000fe200000e0000 */
[----:B------:R-:W-:Y:S01]  /*16320*/  VIADD R122, R126, 0x306 ;  /* 0x000003067e7a7836 */ /* 0x000fe20000000000 */
[----:B------:R-:W-:Y:S01]  /*16330*/  R2UR UR30, R120 ;  /* 0x00000000781e72ca */ /* 0x000fe200000e0000 */
[----:B------:R-:W-:Y:S01]  /*16340*/  VIADD R120, R126, 0x600 ;  /* 0x000006007e787836 */ /* 0x000fe20000000000 */
[----:B------:R-:W-:Y:S01]  /*16350*/  R2UR UR42, R124 ;  /* 0x000000007c2a72ca */ /* 0x000fe200000e0000 */
[-C--:B------:R-:W-:Y:S01]  /*16360*/  FMUL.FTZ R25, R25, R6.reuse ;  /* 0x0000000619197220 */ /* 0x080fe20000410000 */
[----:B------:R-:W-:Y:S01]  /*16370*/  IADD3 R124, R126, 0x304, RZ ;  /* 0x000003047e7c7810 */ /* 0x000fe20007ffe0ff */
[-C--:B------:R-:W-:Y:S01]  /*16380*/  FMUL.FTZ R28, R28, R6.reuse ;  /* 0x000000061c1c7220 */ /* 0x080fe20000410000 */
[----:B------:R-:W-:Y:S01]  /*16390*/  MOV R212, UR51 ;  /* 0x0000003300d47c02 */ /* 0x000fe20008000f00 */
[-C--:B------:R-:W-:Y:S01]  /*163a0*/  FMUL.FTZ R29, R29, R6.reuse ;  /* 0x000000061d1d7220 */ /* 0x080fe20000410000 */
[----:B------:R-:W-:Y:S01]  /*163b0*/  MOV R214, UR49 ;  /* 0x0000003100d67c02 */ /* 0x000fe20008000f00 */
[-C--:B------:R-:W-:Y:S01]  /*163c0*/  FMUL.FTZ R32, R32, R6.reuse ;  /* 0x0000000620207220 */ /* 0x080fe20000410000 */
[----:B------:R-:W-:Y:S01]  /*163d0*/  MOV R215, UR48 ;  /* 0x0000003000d77c02 */ /* 0x000fe20008000f00 */
[-C--:B------:R-:W-:Y:S01]  /*163e0*/  FMUL.FTZ R33, R33, R6.reuse ;  /* 0x0000000621217220 */ /* 0x080fe20000410000 */
[----:B------:R-:W-:Y:S01]  /*163f0*/  R2UR UR51, R121 ;  /* 0x00000000793372ca */ /* 0x000fe200000e0000 */
[-C--:B------:R-:W-:Y:S01]  /*16400*/  FMUL.FTZ R36, R36, R6.reuse ;  /* 0x0000000624247220 */ /* 0x080fe20000410000 */
[----:B------:R-:W-:Y:S01]  /*16410*/  R2UR UR26, R124 ;  /* 0x000000007c1a72ca */ /* 0x000fe200000e0000 */
[----:B------:R-:W-:Y:S01]  /*16420*/  VIADD R124, R126, 0x606 ;  /* 0x000006067e7c7836 */ /* 0x000fe20000000000 */
[----:B------:R-:W-:Y:S01]  /*16430*/  R2UR UR22, R122 ;  /* 0x000000007a1672ca */ /* 0x000fe200000e0000 */
[----:B------:R-:W-:Y:S01]  /*16440*/  VIADD R122, R126, 0x604 ;  /* 0x000006047e7a7836 */ /* 0x000fe20000000000 */
[----:B------:R-:W-:Y:S01]  /*16450*/  R2UR UR18, R120 ;  /* 0x00000000781272ca */ /* 0x000fe200000e0000 */
[----:B------:R-:W-:Y:S01]  /*16460*/  VIADD R120, R126, 0x602 ;  /* 0x000006027e787836 */ /* 0x000fe20000000000 */
[----:B------:R-:W-:Y:S01]  /*16470*/  MOV R208, UR47 ;  /* 0x0000002f00d07c02 */ /* 0x000fe20008000f00 */
[-C--:B------:R-:W-:Y:S01]  /*16480*/  FMUL.FTZ R37, R37, R6.reuse ;  /* 0x0000000625257220 */ /* 0x080fe20000410000 */
[----:B------:R-:W-:Y:S01]  /*16490*/  MOV R15, UR43 ;  /* 0x0000002b000f7c02 */ /* 0x000fe20008000f00 */
[-C--:B------:R-:W-:Y:S01]  /*164a0*/  FMUL.FTZ R40, R40, R6.reuse ;  /* 0x0000000628287220 */ /* 0x080fe20000410000 */
[----:B01----:R-:W-:Y:S01]  /*164b0*/  MOV R9, UR39 ;  /* 0x0000002700097c02 */ /* 0x003fe20008000f00 */
[-C--:B------:R-:W-:Y:S01]  /*164c0*/  FMUL.FTZ R41, R41, R6.reuse ;  /* 0x0000000629297220 */ /* 0x080fe20000410000 */
[----:B------:R-:W-:Y:S01]  /*164d0*/  R2UR UR47, R123 ;  /* 0x000000007b2f72ca */ /* 0x000fe200000e0000 */
        /* <DEDUP_REMOVED lines=27> */
[----:B------:R-:W-:Y:S01]  /*16690*/  MOV R210, UR45 ;  /* 0x0000002d00d27c02 */ /* 0x000fe20008000f00 */
        /* <DEDUP_REMOVED lines=77> */
[----:B--2---:R-:W-:-:S02]  /*16b70*/  R2UR UR48, R128 ;  /* 0x00000000803072ca */ /* 0x004fc400000e0000 */
[----:B------:R-:W-:Y:S02]  /*16b80*/  R2UR UR49, R129 ;  /* 0x00000000813172ca */ /* 0x000fe400000e0000 */
[----:B------:R-:W-:-:S11]  /*16b90*/  WARPGROUP.ARRIVE ;  /* 0x00000000000079c5 */ /* 0x000fd60000000000 */
[----:B------:R-:W-:Y:S01]  /*16ba0*/  HGMMA.64x96x16.F32 R120, gdesc[UR48], RZ, !UPT, gsb0 ;  /* 0x01600000307879f0 */ /* 0x000fe2000c0008ff */
[----:B------:R-:W-:Y:S02]  /*16bb0*/  R2UR UR51, R212 ;  /* 0x00000000d43372ca */ /* 0x000fe400000e0000 */
[----:B------:R-:W-:Y:S02]  /*16bc0*/  R2UR UR50, R213 ;  /* 0x00000000d53272ca */ /* 0x000fe400000e0000 */
[----:B------:R-:W2:Y:S01]  /*16bd0*/  LDL.64 R212, [R1+0x20] ;  /* 0x0000200001d47983 */ /* 0x000ea20000100a00 */
[----:B------:R-:W-:Y:S02]  /*16be0*/  WARPGROUP.DEPBAR.LE gsb0, 0x0 ;  /* 0x00008000000079c5 */ /* 0x000fe40000010000 */
[----:B------:R-:W-:Y:S01]  /*16bf0*/  WARPGROUP.ARRIVE ;  /* 0x00000000000079c5 */ /* 0x000fe20000000000 */
[----:B--2---:R-:W-:Y:S02]  /*16c00*/  R2UR UR44, R212 ;  /* 0x00000000d42c72ca */ /* 0x004fe400000e0000 */
[----:B------:R-:W-:-:S02]  /*16c10*/  R2UR UR45, R213 ;  /* 0x00000000d52d72ca */ /* 0x000fc400000e0000 */
[----:B------:R-:W-:Y:S01]  /*16c20*/  R2UR UR49, R214 ;  /* 0x00000000d63172ca */ /* 0x000fe200000e0000 */
[----:B------:R-:W2:Y:S10]  /*16c30*/  LDL.64 R212, [R1] ;  /* 0x0000000001d47983 */ /* 0x000eb40000100a00 */
[----:B------:R-:W-:Y:S01]  /*16c40*/  HGMMA.64x96x16.F32 R120, gdesc[UR44], R120, gsb0 ;  /* 0x016000002c7879f0 */ /* 0x000fe20008000878 */
[----:B------:R-:W-:-:S02]  /*16c50*/  R2UR UR45, R210 ;  /* 0x00000000d22d72ca */ /* 0x000fc400000e0000 */
[----:B------:R-:W-:Y:S02]  /*16c60*/  R2UR UR44, R211 ;  /* 0x00000000d32c72ca */ /* 0x000fe400000e0000 */
[----:B------:R-:W3:Y:S01]  /*16c70*/  LDL.64 R210, [R1+0x18] ;  /* 0x0000180001d27983 */ /* 0x000ee20000100a00 */
[----:B------:R-:W-:Y:S02]  /*16c80*/  R2UR UR47, R208 ;  /* 0x00000000d02f72ca */ /* 0x000fe400000e0000 */
[----:B------:R-:W-:Y:S02]  /*16c90*/  R2UR UR46, R209 ;  /* 0x00000000d12e72ca */ /* 0x000fe400000e0000 */
[----:B------:R-:W4:Y:S01]  /*16ca0*/  LDL.64 R208, [R1+0x10] ;  /* 0x0000100001d07983 */ /* 0x000f220000100a00 */
[----:B------:R-:W-:-:S03]  /*16cb0*/  R2UR UR48, R215 ;  /* 0x00000000d73072ca */ /* 0x000fc600000e0000 */
[----:B------:R-:W5:Y:S01]  /*16cc0*/  LDL.64 R214, [R1+0x8] ;  /* 0x0000080001d67983 */ /* 0x000f620000100a00 */
[----:B------:R-:W-:Y:S02]  /*16cd0*/  WARPGROUP.DEPBAR.LE gsb0, 0x0 ;  /* 0x00008000000079c5 */ /* 0x000fe40000010000 */
[----:B------:R-:W-:Y:S01]  /*16ce0*/  WARPGROUP.ARRIVE ;  /* 0x00000000000079c5 */ /* 0x000fe20000000000 */
[----:B---3--:R-:W-:Y:S02]  /*16cf0*/  R2UR UR40, R210 ;  /* 0x00000000d22872ca */ /* 0x008fe400000e0000 */
[----:B------:R-:W-:-:S13]  /*16d00*/  R2UR UR41, R211 ;  /* 0x00000000d32972ca */ /* 0x000fda00000e0000 */
[----:B------:R-:W-:Y:S01]  /*16d10*/  HGMMA.64x96x16.F32 R120, gdesc[UR40], R120, gsb0 ;  /* 0x01600000287879f0 */ /* 0x000fe20008000878 */
[----:B----4-:R-:W-:Y:S02]  /*16d20*/  R2UR UR36, R208 ;  /* 0x00000000d02472ca */ /* 0x010fe400000e0000 */
[----:B------:R-:W-:Y:S02]  /*16d30*/  R2UR UR37, R209 ;  /* 0x00000000d12572ca */ /* 0x000fe400000e0000 */
[----:B-----5:R-:W-:Y:S02]  /*16d40*/  R2UR UR32, R214 ;  /* 0x00000000d62072ca */ /* 0x020fe400000e0000 */
[----:B------:R-:W-:Y:S01]  /*16d50*/  R2UR UR33, R215 ;  /* 0x00000000d72172ca */ /* 0x000fe200000e0000 */
[----:B------:R-:W-:Y:S02]  /*16d60*/  WARPGROUP.DEPBAR.LE gsb0, 0x0 ;  /* 0x00008000000079c5 */ /* 0x000fe40000010000 */
[----:B------:R-:W-:-:S06]  /*16d70*/  WARPGROUP.ARRIVE ;  /* 0x00000000000079c5 */ /* 0x000fcc0000000000 */
[----:B------:R-:W-:Y:S01]  /*16d80*/  HGMMA.64x96x16.F32 R120, gdesc[UR36], R120, gsb0 ;  /* 0x01600000247879f0 */ /* 0x000fe20008000878 */
[----:B--2---:R-:W-:Y:S02]  /*16d90*/  R2UR UR28, R212 ;  /* 0x00000000d41c72ca */ /* 0x004fe400000e0000 */
        /* <DEDUP_REMOVED lines=24> */
[----:B------:R-:W-:Y:S02]  /*16f20*/  R2UR UR41, R21 ;  /* 0x00000000152972ca */ /* 0x000fe400000e0000 */
[----:B------:R-:W-:Y:S01]  /*16f30*/  R2UR UR40, R207 ;  /* 0x00000000cf2872ca */ /* 0x000fe200000e0000 */
[----:B------:R-:W-:Y:S02]  /*16f40*/  WARPGROUP.DEPBAR.LE gsb0, 0x0 ;  /* 0x00008000000079c5 */ /* 0x000fe40000010000 */
[----:B------:R-:W-:-:S06]  /*16f50*/  WARPGROUP.ARRIVE ;  /* 0x00000000000079c5 */ /* 0x000fcc0000000000 */
[----:B------:R-:W-:Y:S04]  /*16f60*/  HGMMA.64x96x16.F32 R120, gdesc[UR12], R120, gsb0 ;  /* 0x016000000c7879f0 */ /* 0x000fe80008000878 */
        /* <DEDUP_REMOVED lines=17> */
[----:B------:R-:W-:-:S12]  /*17080*/  @!P0 BRA `(.L_x_1769) ;  /* 0x0000000000048947 */ /* 0x000fd80003800000 */
[----:B------:R-:W-:Y:S01]  /*17090*/  BPT.TRAP 0x1 ;  /* 0x000000040000795c */ /* 0x000fe20000300000 */
.L_x_1769:
[----:B------:R-:W-:Y:S01]  /*170a0*/  SHF.L.U32 R2, R197, 0x1f, RZ ;  /* 0x0000001fc5027819 */ /* 0x000fe200000006ff */
[----:B------:R-:W-:-:S04]  /*170b0*/  IMAD R20, R194, 0x8, R17 ;  /* 0x00000008c2147824 */ /* 0x000fc800078e0211 */
[----:B------:R0:W1:Y:S01]  /*170c0*/  SYNCS.PHASECHK.TRANS64.TRYWAIT P1, [R20+URZ+0x30850], R2 ;  /* 0x03085002140075a7 */ /* 0x000062000802017f */
[----:B------:R-:W-:Y:S05]  /*170d0*/  @!P0 BRA `(.L_x_1770) ;  /* 0x0000000000048947 */ /* 0x000fea0003800000 */
[----:B------:R-:W-:Y:S01]  /*170e0*/  BPT.TRAP 0x1 ;  /* 0x000000040000795c */ /* 0x000fe20000300000 */
.L_x_1770:
[----:B------:R-:W-:Y:S04]  /*170f0*/  BSSY B2, `(.L_x_1771) ;  /* 0x0000004000027945 */ /* 0x000fe80003800000 */
[----:B-1----:R-:W-:Y:S05]  /*17100*/  @P1 BRA `(.L_x_1772) ;  /* 0x0000000000081947 */ /* 0x002fea0003800000 */
[----:B------:R-:W1:Y:S02]  /*17110*/  SYNCS.PHASECHK.TRANS64.TRYWAIT P1, [R20+URZ+0x30850], R2 ;  /* 0x03085002140075a7 */ /* 0x000e64000802017f */
[----:B-1----:R-:W-:Y:S05]  /*17120*/  @!P1 BRA `(.L_x_1773) ;  /* 0x0000016800189947 */ /* 0x002fea0003800000 */
.L_x_1772:
[----:B------:R-:W-:Y:S05]  /*17130*/  BSYNC B2 ;  /* 0x0000000000027941 */ /* 0x000fea0003800000 */
.L_x_1771:
        /* <DEDUP_REMOVED lines=48> */
.L_x_1774:
[----:B------:R-:W2:Y:S01]  /*17440*/  LDL R12, [R1+0x38] ;  /* 0x00003800010c7983 */ /* 0x000ea20000100800 */
[----:B------:R-:W0:Y:S03]  /*17450*/  LDC R6, c[0x0][0x448] ;  /* 0x00011200ff067b82 */ /* 0x000e260000000800 */
[----:B------:R-:W2:Y:S01]  /*17460*/  LDL R2, [R1+0x44] ;  /* 0x0000440001027983 */ /* 0x000ea20000100800 */
[----:B0-----:R-:W-:-:S13]  /*17470*/  ISETP.NE.AND P2, PT, R6, 0x1, PT ;  /* 0x000000010600780c */ /* 0x001fda0003f45270 */
[----:B------:R-:W0:Y:S08]  /*17480*/  @P2 LDC R9, c[0x0][0x44c] ;  /* 0x00011300ff092b82 */ /* 0x000e300000000800 */
[----:B------:R-:W1:Y:S01]  /*17490*/  @P2 LDC R6, c[0x0][0x450] ;  /* 0x00011400ff062b82 */ /* 0x000e620000000800 */
[----:B------:R-:W-:Y:S01]  /*174a0*/  IMAD R168, R5, -0x60, RZ ;  /* 0xffffffa005a87824 */ /* 0x000fe200078e02ff */
[----:B------:R-:W-:Y:S01]  /*174b0*/  LOP3.LUT P1, RZ, R16, 0x80000, RZ, 0xc0, !PT ;  /* 0x0008000010ff7812 */ /* 0x000fe2000782c0ff */
[----:B------:R-:W-:-:S03]  /*174c0*/  VIADD R0, R0, 0x30840 ;  /* 0x0003084000007836 */ /* 0x000fc60000000000 */
[----:B------:R-:W-:-:S04]  /*174d0*/  IADD3 R15, -R227, 0x1, R168 ;  /* 0x00000001e30f7810 */ /* 0x000fc80007ffe1a8 */
[----:B------:R-:W-:Y:S02]  /*174e0*/  IADD3 R15, -R200, R15, R201 ;  /* 0x0000000fc80f7210 */ /* 0x000fe40007ffe1c9 */
[----:B------:R-:W-:-:S04]  /*174f0*/  PRMT R0, R205, 0x654, R0 ;  /* 0x00000654cd007816 */ /* 0x000fc80000000000 */
[----:B------:R3:W-:Y:S02]  /*17500*/  SYNCS.ARRIVE.TRANS64.RED.A1T0 RZ, [R0+URZ], RZ ;  /* 0x000000ff00ff79a7 */ /* 0x0007e4000810043f */
[----:B---3--:R-:W-:Y:S02]  /*17510*/  IMAD.IADD R0, R168, 0x1, -R227 ;  /* 0x00000001a8007824 */ /* 0x008fe400078e0ae3 */
[----:B--2---:R-:W-:-:S04]  /*17520*/  IMAD.IADD R2, R2, 0x1, R12 ;  /* 0x0000000102027824 */ /* 0x004fc800078e020c */
[----:B0-----:R-:W-:-:S05]  /*17530*/  @P2 IMAD.HI.U32 R9, R2, R9, RZ ;  /* 0x0000000902092227 */ /* 0x001fca00078e00ff */
[----:B-1----:R-:W-:-:S05]  /*17540*/  @P2 SHF.R.U32.HI R2, RZ, R6, R9 ;  /* 0x00000006ff022219 */ /* 0x002fca0000011609 */
[----:B------:R-:W0:Y:S01]  /*17550*/  SHFL.IDX PT, R169, R2, RZ, 0x1c1f ;  /* 0x001c1fff02a97589 */ /* 0x000e2200000e0000 */
[----:B------:R-:W-:-:S05]  /*17560*/  IMAD.U32 R9, RZ, RZ, UR50 ;  /* 0x00000032ff097e24 */ /* 0x000fca000f8e00ff */
[----:B------:R-:W-:-:S05]  /*17570*/  LOP3.LUT R21, RZ, R9, RZ, 0x33, !PT ;  /* 0x00000009ff157212 */ /* 0x000fca00078e33ff */
[----:B------:R-:W-:Y:S02]  /*17580*/  IMAD.IADD R21, R21, 0x1, R15 ;  /* 0x0000000115157824 */ /* 0x000fe400078e020f */
[----:B------:R-:W-:-:S04]  /*17590*/  VIADD R15, R15, UR54 ;  /* 0x000000360f0f7c36 */ /* 0x000fc80008000000 */
[--C-:B0-----:R-:W-:Y:S02]  /*175a0*/  IMAD.IADD R14, R15, 0x1, R169.reuse ;  /* 0x000000010f0e7824 */ /* 0x101fe400078e02a9 */
[----:B------:R-:W-:Y:S01]  /*175b0*/  IMAD.IADD R6, R21, 0x1, R169 ;  /* 0x0000000115067824 */ /* 0x000fe200078e02a9 */
[----:B------:R-:W-:Y:S06]  /*175c0*/  @!P1 BRA `(.L_x_1775) ;  /* 0x0000000000549947 */ /* 0x000fec0003800000 */
[----:B------:R-:W-:Y:S01]  /*175d0*/  IADD3 R169, -R200, R201, R169 ;  /* 0x000000c9c8a97210 */ /* 0x000fe20007ffe1a9 */
[----:B------:R-:W-:Y:S03]  /*175e0*/  BSSY B2, `(.L_x_1776) ;  /* 0x0000010000027945 */ /* 0x000fe60003800000 */
[----:B------:R-:W-:-:S13]  /*175f0*/  ISETP.GT.AND P1, PT, R169, -0x1, PT ;  /* 0xffffffffa900780c */ /* 0x000fda0003f24270 */
[----:B------:R-:W-:Y:S05]  /*17600*/  @P1 BRA `(.L_x_1777) ;  /* 0x0000000000201947 */ /* 0x000fea0003800000 */
[----:B------:R-:W-:Y:S02]  /*17610*/  MOV R170, UR39 ;  /* 0x0000002700aa7c02 */ /* 0x000fe40008000f00 */
[----:B------:R-:W-:Y:S02]  /*17620*/  LOP3.LUT R169, RZ, R169, RZ, 0x33, !PT ;  /* 0x000000a9ffa97212 */ /* 0x000fe400078e33ff */
[----:B------:R-:W-:-:S13]  /*17630*/  ISETP.NE.AND P1, PT, R170, 0x1, PT ;  /* 0x00000001aa00780c */ /* 0x000fda0003f25270 */
[----:B------:R-:W0:Y:S02]  /*17640*/  @P1 LDC.64 R12, c[0x0][0x9e8] ;  /* 0x00027a00ff0c1b82 */ /* 0x000e240000000a00 */
[----:B0-----:R-:W-:-:S05]  /*17650*/  @P1 IMAD.HI.U32 R12, R169, R12, RZ ;  /* 0x0000000ca90c1227 */ /* 0x001fca00078e00ff */
[----:B------:R-:W-:-:S04]  /*17660*/  @P1 SHF.R.U32.HI R169, RZ, R13, R12 ;  /* 0x0000000dffa91219 */ /* 0x000fc8000001160c */
[----:B------:R-:W-:Y:S01]  /*17670*/  LOP3.LUT R169, RZ, R169, RZ, 0x33, !PT ;  /* 0x000000a9ffa97212 */ /* 0x000fe200078e33ff */
[----:B------:R-:W-:Y:S06]  /*17680*/  BRA `(.L_x_1778) ;  /* 0x0000000000147947 */ /* 0x000fec0003800000 */
.L_x_1777:
[----:B------:R-:W-:-:S05]  /*17690*/  IMAD.U32 R170, RZ, RZ, UR39 ;  /* 0x00000027ffaa7e24 */ /* 0x000fca000f8e00ff */
[----:B------:R-:W-:-:S13]  /*176a0*/  ISETP.NE.AND P1, PT, R170, 0x1, PT ;  /* 0x00000001aa00780c */ /* 0x000fda0003f25270 */
[----:B------:R-:W0:Y:S02]  /*176b0*/  @P1 LDC.64 R12, c[0x0][0x9e8] ;  /* 0x00027a00ff0c1b82 */ /* 0x000e240000000a00 */
[----:B0-----:R-:W-:-:S05]  /*176c0*/  @P1 IMAD.HI.U32 R12, R169, R12, RZ ;  /* 0x0000000ca90c1227 */ /* 0x001fca00078e00ff */
[----:B------:R-:W-:-:S07]  /*176d0*/  @P1 SHF.R.U32.HI R169, RZ, R13, R12 ;  /* 0x0000000dffa91219 */ /* 0x000fce000001160c */
.L_x_1778:
[----:B------:R-:W-:Y:S05]  /*176e0*/  BSYNC B2 ;  /* 0x0000000000027941 */ /* 0x000fea0003800000 */
.L_x_1776:
[----:B------:R-:W-:-:S05]  /*176f0*/  IMAD R169, R169, R170, R0 ;  /* 0x000000aaa9a97224 */ /* 0x000fca00078e0200 */
[----:B------:R-:W-:Y:S02]  /*17700*/  VIMNMX R6, R6, R169, !PT ;  /* 0x000000a906067248 */ /* 0x000fe40007fe0100 */
[----:B------:R-:W-:-:S07]  /*17710*/  VIADDMNMX R14, R169, R170, R14, PT ;  /* 0x000000aaa90e7246 */ /* 0x000fce000380010e */
.L_x_1775:
[C---:B------:R-:W-:Y:S01]  /*17720*/  ISETP.GE.AND P1, PT, R168.reuse, 0x2, PT ;  /* 0x00000002a800780c */ /* 0x040fe20003f26270 */
[----:B------:R-:W0:Y:S01]  /*17730*/  SHFL.IDX PT, R2, R2, 0x1, 0x1c1f ;  /* 0x003c1f0002027f89 */ /* 0x000e2200000e0000 */
[----:B------:R-:W-:Y:S02]  /*17740*/  ISETP.GE.AND P2, PT, R168, 0x9, PT ;  /* 0x00000009a800780c */ /* 0x000fe40003f46270 */
[C---:B------:R-:W-:Y:S02]  /*17750*/  ISETP.GT.AND P3, PT, R6.reuse, 0x1, !P1 ;  /* 0x000000010600780c */ /* 0x040fe40004f64270 */
[----:B------:R-:W-:Y:S02]  /*17760*/  ISETP.GT.AND P4, PT, R6, 0x8, !P2 ;  /* 0x000000080600780c */ /* 0x000fe40005784270 */
[C---:B------:R-:W-:Y:S02]  /*17770*/  ISETP.LT.OR P3, PT, R14.reuse, 0x2, P3 ;  /* 0x000000020e00780c */ /* 0x040fe40001f61670 */
[----:B------:R-:W-:-:S02]  /*17780*/  ISETP.LT.OR P4, PT, R14, 0x9, P4 ;  /* 0x000000090e00780c */ /* 0x000fc40002781670 */
[----:B------:R-:W-:Y:S02]  /*17790*/  FSEL R121, R121, -INF , !P3 ;  /* 0xff80000079797808 */ /* 0x000fe40005800000 */
[----:B------:R-:W-:Y:S02]  /*177a0*/  ISETP.GE.AND P3, PT, R168, 0xa, PT ;  /* 0x0000000aa800780c */ /* 0x000fe40003f66270 */
[----:B------:R-:W-:Y:S02]  /*177b0*/  FSEL R124, R124, -INF , !P4 ;  /* 0xff8000007c7c7808 */ /* 0x000fe40006000000 */
[----:B------:R-:W-:Y:S02]  /*177c0*/  ISETP.GT.AND P4, PT, R6, 0x9, !P3 ;  /* 0x000000090600780c */ /* 0x000fe40005f84270 */
[----:B------:R-:W-:Y:S02]  /*177d0*/  LOP3.LUT R16, R16, 0xfffdffff, RZ, 0xc0, !PT ;  /* 0xfffdffff10107812 */ /* 0x000fe400078ec0ff */
[----:B------:R-:W-:Y:S01]  /*177e0*/  ISETP.LT.OR P4, PT, R14, 0xa, P4 ;  /* 0x0000000a0e00780c */ /* 0x000fe20002781670 */
[----:B0-----:R-:W-:-:S03]  /*177f0*/  IMAD.IADD R15, R15, 0x1, R2 ;  /* 0x000000010f0f7824 */ /* 0x001fc600078e0202 */
[----:B------:R-:W-:Y:S01]  /*17800*/  FSEL R125, R125, -INF , !P4 ;  /* 0xff8000007d7d7808 */ /* 0x000fe20006000000 */
[----:B------:R-:W-:Y:S01]  /*17810*/  IMAD.IADD R21, R21, 0x1, R2 ;  /* 0x0000000115157824 */ /* 0x000fe200078e0202 */
        /* <DEDUP_REMOVED lines=10> */
[----:B------:R-:W-:Y:S02]  /*178c0*/  ISETP.GT.AND P6, PT, R6, 0x18, !P6 ;  /* 0x000000180600780c */ /* 0x000fe400077c4270 */
[----:B------:R-:W-:Y:S02]  /*178d0*/  LOP3.LUT R16, R16, 0xfffeffff, RZ, 0xc0, !PT ;  /* 0xfffeffff10107812 */ /* 0x000fe400078ec0ff */
        /* <DEDUP_REMOVED lines=107> */
[----:B------:R-:W-:-:S04]  /*17f90*/  ISETP.LT.OR P6, PT, R14, 0x5a, P6 ;  /* 0x0000005a0e00780c */ /* 0x000fc800037c1670 */
[----:B------:R-:W-:Y:S02]  /*17fa0*/  FSEL R165, R165, -INF , !P6 ;  /* 0xff800000a5a57808 */ /* 0x000fe40007000000 */
[----:B------:R-:W-:-:S13]  /*17fb0*/  LOP3.LUT P6, RZ, R16, 0x80000, RZ, 0xc0, !PT ;  /* 0x0008000010ff7812 */ /* 0x000fda00078cc0ff */
[----:B------:R-:W-:Y:S05]  /*17fc0*/  @!P6 BRA `(.L_x_1779) ;  /* 0x000000000054e947 */ /* 0x000fea0003800000 */
[----:B------:R-:W-:Y:S01]  /*17fd0*/  IADD3 R2, -R200, R201, R2 ;  /* 0x000000c9c8027210 */ /* 0x000fe20007ffe102 */
[----:B------:R-:W-:Y:S03]  /*17fe0*/  BSSY B2, `(.L_x_1780) ;  /* 0x0000010000027945 */ /* 0x000fe60003800000 */
[----:B------:R-:W-:-:S13]  /*17ff0*/  ISETP.GT.AND P6, PT, R2, -0x1, PT ;  /* 0xffffffff0200780c */ /* 0x000fda0003fc4270 */
[----:B------:R-:W-:Y:S05]  /*18000*/  @P6 BRA `(.L_x_1781) ;  /* 0x0000000000206947 */ /* 0x000fea0003800000 */
[----:B------:R-:W-:Y:S01]  /*18010*/  IMAD.U32 R6, RZ, RZ, UR39 ;  /* 0x00000027ff067e24 */ /* 0x000fe2000f8e00ff */
[----:B------:R-:W-:-:S04]  /*18020*/  LOP3.LUT R2, RZ, R2, RZ, 0x33, !PT ;  /* 0x00000002ff027212 */ /* 0x000fc800078e33ff */
[----:B------:R-:W-:-:S13]  /*18030*/  ISETP.NE.AND P6, PT, R6, 0x1, PT ;  /* 0x000000010600780c */ /* 0x000fda0003fc5270 */
[----:B------:R-:W0:Y:S02]  /*18040*/  @P6 LDC.64 R12, c[0x0][0x9e8] ;  /* 0x00027a00ff0c6b82 */ /* 0x000e240000000a00 */
[----:B0-----:R-:W-:-:S05]  /*18050*/  @P6 IMAD.HI.U32 R12, R2, R12, RZ ;  /* 0x0000000c020c6227 */ /* 0x001fca00078e00ff */
[----:B------:R-:W-:-:S04]  /*18060*/  @P6 SHF.R.U32.HI R2, RZ, R13, R12 ;  /* 0x0000000dff026219 */ /* 0x000fc8000001160c */
[----:B------:R-:W-:Y:S01]  /*18070*/  LOP3.LUT R2, RZ, R2, RZ, 0x33, !PT ;  /* 0x00000002ff027212 */ /* 0x000fe200078e33ff */
[----:B------:R-:W-:Y:S06]  /*18080*/  BRA `(.L_x_1782) ;  /* 0x0000000000147947 */ /* 0x000fec0003800000 */
.L_x_1781:
[----:B------:R-:W-:-:S05]  /*18090*/  IMAD.U32 R6, RZ, RZ, UR39 ;  /* 0x00000027ff067e24 */ /* 0x000fca000f8e00ff */
[----:B------:R-:W-:-:S13]  /*180a0*/  ISETP.NE.AND P6, PT, R6, 0x1, PT ;  /* 0x000000010600780c */ /* 0x000fda0003fc5270 */
[----:B------:R-:W0:Y:S02]  /*180b0*/  @P6 LDC.64 R12, c[0x0][0x9e8] ;  /* 0x00027a00ff0c6b82 */ /* 0x000e240000000a00 */
[----:B0-----:R-:W-:-:S05]  /*180c0*/  @P6 IMAD.HI.U32 R12, R2, R12, RZ ;  /* 0x0000000c020c6227 */ /* 0x001fca00078e00ff */
[----:B------:R-:W-:-:S07]  /*180d0*/  @P6 SHF.R.U32.HI R2, RZ, R13, R12 ;  /* 0x0000000dff026219 */ /* 0x000fce000001160c */
.L_x_1782:
[----:B------:R-:W-:Y:S05]  /*180e0*/  BSYNC B2 ;  /* 0x0000000000027941 */ /* 0x000fea0003800000 */
.L_x_1780:
[----:B------:R-:W-:-:S05]  /*180f0*/  IMAD R0, R2, R6, R0 ;  /* 0x0000000602007224 */ /* 0x000fca00078e0200 */
[----:B------:R-:W-:Y:S02]  /*18100*/  VIMNMX R21, R21, R0, !PT ;  /* 0x0000000015157248 */ /* 0x000fe40007fe0100 */
[----:B------:R-:W-:-:S07]  /*18110*/  VIADDMNMX R15, R0, R6, R15, PT ;  /* 0x00000006000f7246 */ /* 0x000fce000380010f */
.L_x_1779:
[C---:B------:R-:W-:Y:S02]  /*18120*/  LOP3.LUT P6, RZ, R16.reuse, 0x4000, RZ, 0xc0, !PT ;  /* 0x0000400010ff7812 */ /* 0x040fe400078cc0ff */
[----:B------:R-:W-:Y:S02]  /*18130*/  ISETP.GT.AND P1, PT, R21, 0x1, !P1 ;  /* 0x000000011500780c */ /* 0x000fe40004f24270 */
[----:B------:R-:W-:Y:S02]  /*18140*/  LOP3.LUT R16, R16, 0xffdfffff, RZ, 0xc0, !PT ;  /* 0xffdfffff10107812 */ /* 0x000fe400078ec0ff */
[----:B------:R-:W-:Y:S02]  /*18150*/  ISETP.LT.OR P1, PT, R15, 0x2, P1 ;  /* 0x000000020f00780c */ /* 0x000fe40000f21670 */
[----:B------:R-:W-:Y:S02]  /*18160*/  @P0 LOP3.LUT R16, R16, 0x200000, RZ, 0xfc, !PT ;  /* 0x0020000010100812 */ /* 0x000fe400078efcff */
[----:B------:R-:W-:-:S02]  /*18170*/  FSEL R123, R123, -INF , !P1 ;  /* 0xff8000007b7b7808 */ /* 0x000fc40004800000 */
[----:B------:R-:W-:Y:S02]  /*18180*/  LOP3.LUT P1, RZ, R16, 0x20000, RZ, 0xc0, !PT ;  /* 0x0002000010ff7812 */ /* 0x000fe4000782c0ff */
[C---:B------:R-:W-:Y:S02]  /*18190*/  ISETP.GT.AND P2, PT, R21.reuse, 0x8, !P2 ;  /* 0x000000081500780c */ /* 0x040fe40005744270 */
[----:B------:R-:W-:Y:S02]  /*181a0*/  ISETP.GT.AND P1, PT, R21, 0x18, !P1 ;  /* 0x000000181500780c */ /* 0x000fe40004f24270 */
[C---:B------:R-:W-:Y:S02]  /*181b0*/  ISETP.LT.OR P2, PT, R15.reuse, 0x9, P2 ;  /* 0x000000090f00780c */ /* 0x040fe40001741670 */
[----:B------:R-:W-:Y:S02]  /*181c0*/  ISETP.LT.OR P1, PT, R15, 0x19, P1 ;  /* 0x000000190f00780c */ /* 0x000fe40000f21670 */
[----:B------:R-:W-:-:S02]  /*181d0*/  FSEL R126, R126, -INF , !P2 ;  /* 0xff8000007e7e7808 */ /* 0x000fc40005000000 */
[----:B------:R-:W-:Y:S02]  /*181e0*/  LOP3.LUT P2, RZ, R16, 0x10000, RZ, 0xc0, !PT ;  /* 0x0001000010ff7812 */ /* 0x000fe4000784c0ff */
[----:B------:R-:W-:Y:S02]  /*181f0*/  FSEL R134, R134, -INF , !P1 ;  /* 0xff80000086867808 */ /* 0x000fe40004800000 */
[----:B------:R-:W-:Y:S02]  /*18200*/  ISETP.GT.AND P1, PT, R21, 0x19, !P2 ;  /* 0x000000191500780c */ /* 0x000fe40005724270 */
[----:B------:R-:W-:Y:S02]  /*18210*/  LOP3.LUT P0, RZ, R16, 0x8000, RZ, 0xc0, !PT ;  /* 0x0000800010ff7812 */ /* 0x000fe4000780c0ff */
        /* <DEDUP_REMOVED lines=13> */
[----:B------:R-:W-:-:S02]  /*182f0*/  LOP3.LUT P1, RZ, R16, 0x2000, RZ, 0xc0, !PT ;  /* 0x0000200010ff7812 */ /* 0x000fc4000782c0ff */
[----:B------:R-:W-:Y:S02]  /*18300*/  FMNMX.FTZ R0, R129, R0, !PT ;  /* 0x0000000081007209 */ /* 0x000fe40007810000 */
        /* <DEDUP_REMOVED lines=31> */
[----:B------:R-:W-:Y:S02]  /*18500*/  ISETP.GT.AND P5, PT, R21, 0x11, !P5 ;  /* 0x000000111500780c */ /* 0x000fe40006fa4270 */
[----:B------:R-:W-:Y:S02]  /*18510*/  FSEL R150, R150, -INF , !P1 ;  /* 0xff80000096967808 */ /* 0x000fe40004800000 */
[----:B------:R-:W-:Y:S02]  /*18520*/  LOP3.LUT P1, RZ, R16, 0x100, RZ, 0xc0, !PT ;  /* 0x0000010010ff7812 */ /* 0x000fe4000782c0ff */
[----:B------:R-:W-:-:S02]  /*18530*/  FMNMX.FTZ R0, R157, R0, !PT ;  /* 0x000000009d007209 */ /* 0x000fc40007810000 */
[----:B------:R-:W-:Y:S02]  /*18540*/  ISETP.GT.AND P1, PT, R21, 0x39, !P1 ;  /* 0x000000391500780c */ /* 0x000fe40004f24270 */
[C---:B------:R-:W-:Y:S02]  /*18550*/  ISETP.LT.OR P5, PT, R15.reuse, 0x12, P5 ;  /* 0x000000120f00780c */ /* 0x040fe40002fa1670 */
[----:B------:R-:W-:Y:S02]  /*18560*/  ISETP.LT.OR P1, PT, R15, 0x3a, P1 ;  /* 0x0000003a0f00780c */ /* 0x000fe40000f21670 */
[----:B------:R-:W-:Y:S02]  /*18570*/  FMNMX.FTZ R0, R160, R0, !PT ;  /* 0x00000000a0007209 */ /* 0x000fe40007810000 */
[----:B------:R-:W-:Y:S02]  /*18580*/  FSEL R151, R151, -INF , !P1 ;  /* 0xff80000097977808 */ /* 0x000fe40004800000 */
[----:B------:R-:W-:-:S02]  /*18590*/  FSEL R131, R131, -INF , !P5 ;  /* 0xff80000083837808 */ /* 0x000fc40006800000 */
[C---:B------:R-:W-:Y:S02]  /*185a0*/  LOP3.LUT P1, RZ, R16.reuse, 0x80, RZ, 0xc0, !PT ;  /* 0x0000008010ff7812 */ /* 0x040fe4000782c0ff */
[----:B------:R-:W-:Y:S02]  /*185b0*/  LOP3.LUT P5, RZ, R16, 0x40, RZ, 0xc0, !PT ;  /* 0x0000004010ff7812 */ /* 0x000fe400078ac0ff */
[----:B------:R-:W-:Y:S02]  /*185c0*/  FMNMX.FTZ R0, R161, R0, !PT ;  /* 0x00000000a1007209 */ /* 0x000fe40007810000 */
[C---:B------:R-:W-:Y:S02]  /*185d0*/  ISETP.GT.AND P3, PT, R21.reuse, 0x9, !P3 ;  /* 0x000000091500780c */ /* 0x040fe40005f64270 */
[C---:B------:R-:W-:Y:S02]  /*185e0*/  ISETP.GT.AND P4, PT, R21.reuse, 0x10, !P4 ;  /* 0x000000101500780c */ /* 0x040fe40006784270 */
[----:B------:R-:W-:-:S02]  /*185f0*/  ISETP.GT.AND P1, PT, R21, 0x40, !P1 ;  /* 0x000000401500780c */ /* 0x000fc40004f24270 */
[----:B------:R-:W-:Y:S02]  /*18600*/  ISETP.GT.AND P5, PT, R21, 0x41, !P5 ;  /* 0x000000411500780c */ /* 0x000fe40006fa4270 */
[----:B------:R-:W-:Y:S02]  /*18610*/  FMNMX.FTZ R0, R164, R0, !PT ;  /* 0x00000000a4007209 */ /* 0x000fe40007810000 */
[C---:B------:R-:W-:Y:S02]  /*18620*/  ISETP.LT.OR P3, PT, R15.reuse, 0xa, P3 ;  /* 0x0000000a0f00780c */ /* 0x040fe40001f61670 */
[C---:B------:R-:W-:Y:S02]  /*18630*/  ISETP.LT.OR P4, PT, R15.reuse, 0x11, P4 ;  /* 0x000000110f00780c */ /* 0x040fe40002781670 */
[----:B------:R-:W-:Y:S02]  /*18640*/  ISETP.LT.OR P1, PT, R15, 0x41, P1 ;  /* 0x000000410f00780c */ /* 0x000fe40000f21670 */
[----:B------:R-:W-:-:S02]  /*18650*/  FMNMX.FTZ R0, R165, R0, !PT ;  /* 0x00000000a5007209 */ /* 0x000fc40007810000 */
[----:B------:R-:W-:Y:S02]  /*18660*/  FSEL R127, R127, -INF , !P3 ;  /* 0xff8000007f7f7808 */ /* 0x000fe40005800000 */
[----:B------:R-:W-:Y:S01]  /*18670*/  FSEL R130, R130, -INF , !P4 ;  /* 0xff80000082827808 */ /* 0x000fe20006000000 */
[----:B------:R-:W0:Y:S01]  /*18680*/  SHFL.BFLY PT, R2, R0, 0x2, 0x1f ;  /* 0x0c401f0000027f89 */ /* 0x000e2200000e0000 */
[----:B------:R-:W-:Y:S02]  /*18690*/  FSEL R154, R154, -INF , !P1 ;  /* 0xff8000009a9a7808 */ /* 0x000fe40004800000 */
[C---:B------:R-:W-:Y:S02]  /*186a0*/  LOP3.LUT P4, RZ, R16.reuse, 0x20, RZ, 0xc0, !PT ;  /* 0x0000002010ff7812 */ /* 0x040fe4000788c0ff */
[C---:B------:R-:W-:Y:S02]  /*186b0*/  LOP3.LUT P6, RZ, R16.reuse, 0x10, RZ, 0xc0, !PT ;  /* 0x0000001010ff7812 */ /* 0x040fe400078cc0ff */
[----:B------:R-:W-:-:S02]  /*186c0*/  LOP3.LUT P3, RZ, R16, 0x8, RZ, 0xc0, !PT ;  /* 0x0000000810ff7812 */ /* 0x000fc4000786c0ff */
[C---:B------:R-:W-:Y:S02]  /*186d0*/  LOP3.LUT P2, RZ, R16.reuse, 0x4, RZ, 0xc0, !PT ;  /* 0x0000000410ff7812 */ /* 0x040fe4000784c0ff */
[C---:B------:R-:W-:Y:S02]  /*186e0*/  LOP3.LUT P0, RZ, R16.reuse, 0x1, RZ, 0xc0, !PT ;  /* 0x0000000110ff7812 */ /* 0x040fe4000780c0ff */
[C---:B------:R-:W-:Y:S02]  /*186f0*/  LOP3.LUT P1, RZ, R16.reuse, 0x2, RZ, 0xc0, !PT ;  /* 0x0000000210ff7812 */ /* 0x040fe4000782c0ff */
[----:B------:R-:W-:Y:S02]  /*18700*/  LOP3.LUT R16, R16, 0xff7fffff, RZ, 0xc0, !PT ;  /* 0xff7fffff10107812 */ /* 0x000fe400078ec0ff */
[----:B------:R-:W-:Y:S02]  /*18710*/  ISETP.GT.AND P4, PT, R21, 0x48, !P4 ;  /* 0x000000481500780c */ /* 0x000fe40006784270 */
[----:B------:R-:W-:-:S02]  /*18720*/  @P5 LOP3.LUT R16, R16, 0x800000, RZ, 0xfc, !PT ;  /* 0x0080000010105812 */ /* 0x000fc400078efcff */
[----:B------:R-:W-:Y:S02]  /*18730*/  ISETP.LT.OR P4, PT, R15, 0x49, P4 ;  /* 0x000000490f00780c */ /* 0x000fe40002781670 */
[C---:B------:R-:W-:Y:S02]  /*18740*/  LOP3.LUT P5, RZ, R16.reuse, 0x40000, RZ, 0xc0, !PT ;  /* 0x0004000010ff7812 */ /* 0x040fe400078ac0ff */
[----:B------:R-:W-:Y:S02]  /*18750*/  LOP3.LUT R16, R16, 0xfffffffd, RZ, 0xc0, !PT ;  /* 0xfffffffd10107812 */ /* 0x000fe400078ec0ff */
[C---:B------:R-:W-:Y:S02]  /*18760*/  ISETP.GT.AND P5, PT, R21.reuse, 0x59, !P5 ;  /* 0x000000591500780c */ /* 0x040fe40006fa4270 */
[----:B0-----:R-:W-:Y:S01]  /*18770*/  FMNMX.FTZ R2, R0, R2, !PT ;  /* 0x0000000200027209 */ /* 0x001fe20007810000 */
[----:B------:R-:W-:Y:S01]  /*18780*/  IMAD.U32 R0, RZ, RZ, UR47 ;  /* 0x0000002fff007e24 */ /* 0x000fe2000f8e00ff */
[----:B------:R-:W-:-:S02]  /*18790*/  ISETP.GT.AND P6, PT, R21, 0x49, !P6 ;  /* 0x000000491500780c */ /* 0x000fc400077c4270 */
[C---:B------:R-:W-:Y:S01]  /*187a0*/  ISETP.GT.AND P0, PT, R21.reuse, RZ, !P0 ;  /* 0x000000ff1500720c */ /* 0x040fe20004704270 */
[----:B------:R-:W0:Y:S01]  /*187b0*/  SHFL.BFLY PT, R12, R2, 0x1, 0x1f ;  /* 0x0c201f00020c7f89 */ /* 0x000e2200000e0000 */
[----:B------:R-:W-:Y:S02]  /*187c0*/  ISETP.GT.AND P3, PT, R21, 0x50, !P3 ;  /* 0x000000501500780c */ /* 0x000fe40005f64270 */
[----:B------:R-:W-:Y:S02]  /*187d0*/  ISETP.LT.OR P0, PT, R15, 0x1, P0 ;  /* 0x000000010f00780c */ /* 0x000fe40000701670 */
[----:B------:R-:W-:Y:S02]  /*187e0*/  ISETP.GT.AND P2, PT, R21, 0x51, !P2 ;  /* 0x000000511500780c */ /* 0x000fe40005744270 */
[----:B------:R-:W-:Y:S02]  /*187f0*/  @P5 LOP3.LUT R16, R16, 0x2, RZ, 0xfc, !PT ;  /* 0x0000000210105812 */ /* 0x000fe400078efcff */
[----:B------:R-:W-:-:S02]  /*18800*/  FSEL R122, R122, -INF , !P0 ;  /* 0xff8000007a7a7808 */ /* 0x000fc40004000000 */
[C---:B------:R-:W-:Y:S02]  /*18810*/  LOP3.LUT P5, RZ, R16.reuse, 0x800000, RZ, 0xc0, !PT ;  /* 0x0080000010ff7812 */ /* 0x040fe400078ac0ff */
[----:B------:R-:W-:Y:S02]  /*18820*/  LOP3.LUT R16, R16, 0xfffffff7, RZ, 0xc0, !PT ;  /* 0xfffffff710107812 */ /* 0x000fe400078ec0ff */
[C---:B------:R-:W-:Y:S02]  /*18830*/  ISETP.LT.OR P5, PT, R15.reuse, 0x42, P5 ;  /* 0x000000420f00780c */ /* 0x040fe40002fa1670 */
[----:B------:R-:W-:Y:S02]  /*18840*/  ISETP.LT.OR P3, PT, R15, 0x51, P3 ;  /* 0x000000510f00780c */ /* 0x000fe40001f61670 */
[----:B------:R-:W-:Y:S02]  /*18850*/  ISETP.GT.AND P1, PT, R21, 0x58, !P1 ;  /* 0x000000581500780c */ /* 0x000fe40004f24270 */
[----:B------:R-:W-:-:S02]  /*18860*/  ISETP.LT.OR P2, PT, R15, 0x52, P2 ;  /* 0x000000520f00780c */ /* 0x000fc40001741670 */
[----:B------:R-:W-:Y:S02]  /*18870*/  FSEL R162, R162, -INF , !P3 ;  /* 0xff800000a2a27808 */ /* 0x000fe40005800000 */
[----:B0-----:R-:W-:Y:S02]  /*18880*/  FMNMX.FTZ R12, R2, R12, !PT ;  /* 0x0000000c020c7209 */ /* 0x001fe40007810000 */
[----:B------:R-:W-:Y:S02]  /*18890*/  ISETP.LT.OR P1, PT, R15, 0x59, P1 ;  /* 0x000000590f00780c */ /* 0x000fe40000f21670 */
[----:B------:R-:W-:Y:S01]  /*188a0*/  @P5 LOP3.LUT R16, R16, 0x8, RZ, 0xfc, !PT ;  /* 0x0000000810105812 */ /* 0x000fe200078efcff */
[----:B------:R-:W-:Y:S01]  /*188b0*/  FMUL.FTZ R13, R12, R0 ;  /* 0x000000000c0d7220 */ /* 0x000fe20000410000 */
[----:B------:R-:W-:Y:S02]  /*188c0*/  FSEL R163, R163, -INF , !P2 ;  /* 0xff800000a3a37808 */ /* 0x000fe40005000000 */
[----:B------:R-:W-:-:S02]  /*188d0*/  LOP3.LUT P5, RZ, R16, 0x2, RZ, 0xc0, !PT ;  /* 0x0000000210ff7812 */ /* 0x000fc400078ac0ff */
[----:B------:R-:W-:Y:S02]  /*188e0*/  LOP3.LUT R16, R16, 0xfffffffb, RZ, 0xc0, !PT ;  /* 0xfffffffb10107812 */ /* 0x000fe400078ec0ff */
[C---:B------:R-:W-:Y:S02]  /*188f0*/  ISETP.LT.OR P5, PT, R15.reuse, 0x5a, P5 ;  /* 0x0000005a0f00780c */ /* 0x040fe40002fa1670 */
[----:B------:R-:W-:Y:S02]  /*18900*/  @P4 LOP3.LUT R16, R16, 0x4, RZ, 0xfc, !PT ;  /* 0x0000000410104812 */ /* 0x000fe400078efcff */
[----:B------:R-:W-:Y:S02]  /*18910*/  ISETP.LT.OR P4, PT, R15, 0x4a, P6 ;  /* 0x0000004a0f00780c */ /* 0x000fe40003781670 */
[----:B------:R-:W-:Y:S02]  /*18920*/  FSETP.NEU.FTZ.AND P6, PT, R12, -INF , PT ;  /* 0xff8000000c00780b */ /* 0x000fe40003fdd000 */
[----:B------:R-:W-:-:S02]  /*18930*/  LOP3.LUT R16, R16, 0xffbfffff, RZ, 0xc0, !PT ;  /* 0xffbfffff10107812 */ /* 0x000fc400078ec0ff */
[----:B------:R-:W-:Y:S02]  /*18940*/  FSEL R2, R12, RZ, P6 ;  /* 0x000000ff0c027208 */ /* 0x000fe40003000000 */
[----:B------:R-:W-:Y:S02]  /*18950*/  FSEL R13, R13, RZ, P6 ;  /* 0x000000ff0d0d7208 */ /* 0x000fe40003000000 */
[----:B------:R-:W-:Y:S01]  /*18960*/  FSEL R166, R166, -INF , !P1 ;  /* 0xff800000a6a67808 */ /* 0x000fe20004800000 */
[----:B------:R-:W-:Y:S01]  /*18970*/  FADD.FTZ R2, -R2, R4 ;  /* 0x0000000402027221 */ /* 0x000fe20000010100 */
[----:B------:R-:W-:Y:S01]  /*18980*/  FMNMX.FTZ R4, R122, R3, !PT ;  /* 0x000000037a047209 */ /* 0x000fe20007810000 */
[-CC-:B------:R-:W-:Y:S01]  /*18990*/  FFMA.FTZ R120, R120, R0.reuse, -R13.reuse ;  /* 0x0000000078787223 */ /* 0x180fe2000001080d */
[----:B------:R-:W-:Y:S01]  /*189a0*/  @P4 LOP3.LUT R16, R16, 0x400000, RZ, 0xfc, !PT ;  /* 0x0040000010104812 */ /* 0x000fe200078efcff */
[--C-:B------:R-:W-:Y:S01]  /*189b0*/  FFMA.FTZ R121, R121, R0, -R13.reuse ;  /* 0x0000000079797223 */ /* 0x100fe2000001080d */
[----:B------:R-:W-:Y:S01]  /*189c0*/  FMNMX.FTZ R4, R123, R4, !PT ;  /* 0x000000047b047209 */ /* 0x000fe20007810000 */
[-CC-:B------:R-:W-:Y:S01]  /*189d0*/  FFMA.FTZ R124, R124, R0.reuse, -R13.reuse ;  /* 0x000000007c7c7223 */ /* 0x180fe2000001080d */
[----:B------:R-:W-:Y:S01]  /*189e0*/  LOP3.LUT P4, RZ, R16, 0x8, RZ, 0xc0, !PT ;  /* 0x0000000810ff7812 */ /* 0x000fe2000788c0ff */
[--C-:B------:R-:W-:Y:S01]  /*189f0*/  FFMA.FTZ R125, R125, R0, -R13.reuse ;  /* 0x000000007d7d7223 */ /* 0x100fe2000001080d */
[----:B------:R-:W-:Y:S01]  /*18a00*/  FMNMX.FTZ R4, R126, R4, !PT ;  /* 0x000000047e047209 */ /* 0x000fe20007810000 */
[-CC-:B------:R-:W-:Y:S01]  /*18a10*/  FFMA.FTZ R128, R128, R0.reuse, -R13.reuse ;  /* 0x0000000080807223 */ /* 0x180fe2000001080d */
[----:B------:R-:W-:Y:S01]  /*18a20*/  LOP3.LUT P6, RZ, R16, 0x4, RZ, 0xc0, !PT ;  /* 0x0000000410ff7812 */ /* 0x000fe200078cc0ff */
[--C-:B------:R-:W-:Y:S01]  /*18a30*/  FFMA.FTZ R129, R129, R0, -R13.reuse ;  /* 0x0000000081817223 */ /* 0x100fe2000001080d */
[----:B------:R-:W-:Y:S01]  /*18a40*/  FMNMX.FTZ R4, R127, R4, !PT ;  /* 0x000000047f047209 */ /* 0x000fe20007810000 */
[-CC-:B------:R-:W-:Y:S01]  /*18a50*/  FFMA.FTZ R132, R132, R0.reuse, -R13.reuse ;  /* 0x0000000084847223 */ /* 0x180fe2000001080d */
[----:B------:R-:W-:Y:S01]  /*18a60*/  FSEL R155, R155, -INF , !P4 ;  /* 0xff8000009b9b7808 */ /* 0x000fe20006000000 */
        /* <DEDUP_REMOVED lines=19> */
[-CC-:B------:R-:W-:Y:S01]  /*18ba0*/  FFMA.FTZ R153, R153, R0.reuse, -R13.reuse ;  /* 0x0000000099997223 */ /* 0x180fe2000001080d */
[--C-:B------:R-:W-:Y:S01]  /*18bb0*/  FFMA.FTZ R156, R156, R0, -R13.reuse ;  /* 0x000000009c9c7223 */ /* 0x100fe2000001080d */
[----:B------:R-:W-:Y:S01]  /*18bc0*/  FMNMX.FTZ R4, R139, R4, !PT ;  /* 0x000000048b047209 */ /* 0x000fe20007810000 */
[-CC-:B------:R-:W-:Y:S01]  /*18bd0*/  FFMA.FTZ R157, R157, R0.reuse, -R13.reuse ;  /* 0x000000009d9d7223 */ /* 0x180fe2000001080d */
[-CC-:B------:R-:W-:Y:S01]  /*18be0*/  FFMA.FTZ R160, R160, R0.reuse, -R13.reuse ;  /* 0x00000000a0a07223 */ /* 0x180fe2000001080d */
[--C-:B------:R-:W-:Y:S01]  /*18bf0*/  FFMA.FTZ R161, R161, R0, -R13.reuse ;  /* 0x00000000a1a17223 */ /* 0x100fe2000001080d */
[----:B------:R-:W-:Y:S01]  /*18c00*/  FMNMX.FTZ R4, R142, R4, !PT ;  /* 0x000000048e047209 */ /* 0x000fe20007810000 */
[-CC-:B------:R-:W-:Y:S01]  /*18c10*/  FFMA.FTZ R164, R164, R0.reuse, -R13.reuse ;  /* 0x00000000a4a47223 */ /* 0x180fe2000001080d */
[-C--:B------:R-:W-:Y:S01]  /*18c20*/  FFMA.FTZ R165, R165, R0.reuse, -R13 ;  /* 0x00000000a5a57223 */ /* 0x080fe2000001080d */
[----:B------:R-:W-:Y:S01]  /*18c30*/  FMUL.FTZ R2, R2, R0 ;  /* 0x0000000002027220 */ /* 0x000fe20000410000 */
[----:B------:R-:W-:Y:S01]  /*18c40*/  FMNMX.FTZ R4, R143, R4, !PT ;  /* 0x000000048f047209 */ /* 0x000fe20007810000 */
[----:B------:R-:W-:Y:S01]  /*18c50*/  MUFU.EX2 R120, R120 ;  /* 0x0000007800787308 */ /* 0x000fe20000000800 */
[----:B------:R-:W-:-:S02]  /*18c60*/  LOP3.LUT P0, RZ, R16, 0x200000, RZ, 0xc0, !PT ;  /* 0x0020000010ff7812 */ /* 0x000fc4000780c0ff */
        /* <DEDUP_REMOVED lines=8> */
[----:B------:R-:W2:Y:S01]  /*18cf0*/  MUFU.EX2 R124, R124 ;  /* 0x0000007c007c7308 */ /* 0x000ea20000000800 */
[----:B0-----:R-:W-:Y:S02]  /*18d00*/  FFMA.FTZ R8, R6, R8, R120 ;  /* 0x0000000806087223 */ /* 0x001fe40000010078 */
[----:B------:R-:W-:-:S04]  /*18d10*/  FMNMX.FTZ R4, R158, R4, !PT ;  /* 0x000000049e047209 */ /* 0x000fc80007810000 */
[----:B------:R-:W-:Y:S01]  /*18d20*/  FMNMX.FTZ R4, R159, R4, !PT ;  /* 0x000000049f047209 */ /* 0x000fe20007810000 */
[----:B------:R-:W-:Y:S03]  /*18d30*/  MUFU.EX2 R125, R125 ;  /* 0x0000007d007d7308 */ /* 0x000fe60000000800 */
[----:B------:R-:W-:-:S04]  /*18d40*/  FMNMX.FTZ R4, R162, R4, !PT ;  /* 0x00000004a2047209 */ /* 0x000fc80007810000 */
[----:B------:R-:W-:Y:S01]  /*18d50*/  FMNMX.FTZ R4, R163, R4, !PT ;  /* 0x00000004a3047209 */ /* 0x000fe20007810000 */
[----:B------:R-:W-:Y:S03]  /*18d60*/  MUFU.EX2 R128, R128 ;  /* 0x0000008000807308 */ /* 0x000fe60000000800 */
[----:B------:R-:W-:-:S04]  /*18d70*/  FMNMX.FTZ R4, R166, R4, !PT ;  /* 0x00000004a6047209 */ /* 0x000fc80007810000 */
[----:B------:R-:W-:Y:S01]  /*18d80*/  FMNMX.FTZ R13, R167, R4, !PT ;  /* 0x00000004a70d7209 */ /* 0x000fe20007810000 */
[----:B------:R-:W-:Y:S04]  /*18d90*/  MUFU.EX2 R129, R129 ;  /* 0x0000008100817308 */ /* 0x000fe80000000800 */
[----:B------:R-:W0:Y:S04]  /*18da0*/  SHFL.BFLY PT, R4, R13, 0x2, 0x1f ;  /* 0x0c401f000d047f89 */ /* 0x000e2800000e0000 */
[----:B------:R-:W-:Y:S08]  /*18db0*/  MUFU.EX2 R132, R132 ;  /* 0x0000008400847308 */ /* 0x000ff00000000800 */
[----:B------:R-:W-:Y:S08]  /*18dc0*/  MUFU.EX2 R133, R133 ;  /* 0x0000008500857308 */ /* 0x000ff00000000800 */
[----:B------:R-:W-:Y:S01]  /*18dd0*/  MUFU.EX2 R136, R136 ;  /* 0x0000008800887308 */ /* 0x000fe20000000800 */
[----:B0-----:R-:W-:-:S07]  /*18de0*/  FMNMX.FTZ R13, R13, R4, !PT ;  /* 0x000000040d0d7209 */ /* 0x001fce0007810000 */
[----:B------:R-:W-:Y:S01]  /*18df0*/  MUFU.EX2 R137, R137 ;  /* 0x0000008900897308 */ /* 0x000fe20000000800 */
[----:B------:R-:W0:Y:S07]  /*18e00*/  SHFL.BFLY PT, R4, R13, 0x1, 0x1f ;  /* 0x0c201f000d047f89 */ /* 0x000e2e00000e0000 */
[----:B------:R-:W-:Y:S08]  /*18e10*/  MUFU.EX2 R140, R140 ;  /* 0x0000008c008c7308 */ /* 0x000ff00000000800 */
[----:B------:R-:W-:Y:S08]  /*18e20*/  MUFU.EX2 R141, R141 ;  /* 0x0000008d008d7308 */ /* 0x000ff00000000800 */
[----:B------:R-:W-:Y:S01]  /*18e30*/  MUFU.EX2 R144, R144 ;  /* 0x0000009000907308 */ /* 0x000fe20000000800 */
[----:B0-----:R-:W-:-:S04]  /*18e40*/  FMNMX.FTZ R13, R13, R4, !PT ;  /* 0x000000040d0d7209 */ /* 0x001fc80007810000 */
[C---:B------:R-:W-:Y:S01]  /*18e50*/  FSETP.NEU.FTZ.AND P1, PT, R13.reuse, -INF , PT ;  /* 0xff8000000d00780b */ /* 0x040fe20003f3d000 */
[C---:B------:R-:W-:Y:S02]  /*18e60*/  FMUL.FTZ R15, R13.reuse, R0 ;  /* 0x000000000d0f7220 */ /* 0x040fe40000410000 */
[----:B------:R-:W-:Y:S01]  /*18e70*/  MUFU.EX2 R145, R145 ;  /* 0x0000009100917308 */ /* 0x000fe20000000800 */
[----:B------:R-:W-:Y:S02]  /*18e80*/  FSEL R4, R13, RZ, P1 ;  /* 0x000000ff0d047208 */ /* 0x000fe40000800000 */
[----:B------:R-:W-:-:S03]  /*18e90*/  FSEL R15, R15, RZ, P1 ;  /* 0x000000ff0f0f7208 */ /* 0x000fc60000800000 */
[----:B------:R-:W-:Y:S02]  /*18ea0*/  FADD.FTZ R3, -R4, R3 ;  /* 0x0000000304037221 */ /* 0x000fe40000010100 */
        /* <DEDUP_REMOVED lines=14> */
[----:B------:R1:W0:Y:S01]  /*18f90*/  MUFU.EX2 R2, R3 ;  /* 0x0000000300027308 */ /* 0x0002220000000800 */
[-CC-:B------:R-:W-:Y:S01]  /*18fa0*/  FFMA.FTZ R146, R146, R0.reuse, -R15.reuse ;  /* 0x0000000092927223 */ /* 0x180fe2000001080f */
[-CC-:B------:R-:W-:Y:S01]  /*18fb0*/  FFMA.FTZ R147, R147, R0.reuse, -R15.reuse ;  /* 0x0000000093937223 */ /* 0x180fe2000001080f */
[-CC-:B------:R-:W-:Y:S01]  /*18fc0*/  FFMA.FTZ R150, R150, R0.reuse, -R15.reuse ;  /* 0x0000000096967223 */ /* 0x180fe2000001080f */
[-CC-:B------:R-:W-:Y:S01]  /*18fd0*/  FFMA.FTZ R151, R151, R0.reuse, -R15.reuse ;  /* 0x0000000097977223 */ /* 0x180fe2000001080f */
[-CC-:B------:R-:W-:Y:S01]  /*18fe0*/  FFMA.FTZ R154, R154, R0.reuse, -R15.reuse ;  /* 0x000000009a9a7223 */ /* 0x180fe2000001080f */
[-CC-:B------:R-:W-:Y:S01]  /*18ff0*/  FFMA.FTZ R155, R155, R0.reuse, -R15.reuse ;  /* 0x000000009b9b7223 */ /* 0x180fe2000001080f */
[-CC-:B------:R-:W-:Y:S01]  /*19000*/  FFMA.FTZ R158, R158, R0.reuse, -R15.reuse ;  /* 0x000000009e9e7223 */ /* 0x180fe2000001080f */
[----:B------:R-:W3:Y:S01]  /*19010*/  MUFU.EX2 R123, R123 ;  /* 0x0000007b007b7308 */ /* 0x000ee20000000800 */
[----:B-1----:R-:W-:Y:S01]  /*19020*/  FADD.FTZ R3, R121, R8 ;  /* 0x0000000879037221 */ /* 0x002fe20000010000 */
[-CC-:B------:R-:W-:Y:S01]  /*19030*/  FFMA.FTZ R159, R159, R0.reuse, -R15.reuse ;  /* 0x000000009f9f7223 */ /* 0x180fe2000001080f */
[-CC-:B------:R-:W-:Y:S01]  /*19040*/  FFMA.FTZ R162, R162, R0.reuse, -R15.reuse ;  /* 0x00000000a2a27223 */ /* 0x180fe2000001080f */
[-C--:B------:R-:W-:Y:S01]  /*19050*/  FFMA.FTZ R163, R163, R0.reuse, -R15 ;  /* 0x00000000a3a37223 */ /* 0x080fe2000001080f */
[----:B--2---:R-:W-:Y:S01]  /*19060*/  FADD.FTZ R3, R124, R3 ;  /* 0x000000037c037221 */ /* 0x004fe20000010000 */
[-CC-:B------:R-:W-:Y:S01]  /*19070*/  FFMA.FTZ R166, R166, R0.reuse, -R15.reuse ;  /* 0x00000000a6a67223 */ /* 0x180fe2000001080f */
[----:B------:R-:W-:Y:S01]  /*19080*/  FFMA.FTZ R15, R167, R0, -R15 ;  /* 0x00000000a70f7223 */ /* 0x000fe2000001080f */
[----:B------:R-:W1:Y:S01]  /*19090*/  MUFU.EX2 R126, R126 ;  /* 0x0000007e007e7308 */ /* 0x000e620000000800 */
[----:B0-----:R-:W-:Y:S01]  /*190a0*/  FFMA.FTZ R7, R2, R7, R122 ;  /* 0x0000000702077223 */ /* 0x001fe2000001007a */
[----:B------:R-:W-:-:S04]  /*190b0*/  FADD.FTZ R3, R125, R3 ;  /* 0x000000037d037221 */ /* 0x000fc80000010000 */
[----:B------:R-:W-:Y:S02]  /*190c0*/  FADD.FTZ R3, R128, R3 ;  /* 0x0000000380037221 */ /* 0x000fe40000010000 */
[----:B------:R-:W0:Y:S01]  /*190d0*/  MUFU.EX2 R127, R127 ;  /* 0x0000007f007f7308 */ /* 0x000e220000000800 */
[----:B---3--:R-:W-:Y:S01]  /*190e0*/  FADD.FTZ R4, R123, R7 ;  /* 0x000000077b047221 */ /* 0x008fe20000010000 */
[----:B------:R-:W-:-:S04]  /*190f0*/  FADD.FTZ R3, R129, R3 ;  /* 0x0000000381037221 */ /* 0x000fc80000010000 */
[----:B------:R-:W-:Y:S02]  /*19100*/  FADD.FTZ R3, R132, R3 ;  /* 0x0000000384037221 */ /* 0x000fe40000010000 */
[----:B------:R-:W2:Y:S01]  /*19110*/  MUFU.EX2 R130, R130 ;  /* 0x0000008200827308 */ /* 0x000ea20000000800 */
[----:B-1----:R-:W-:Y:S01]  /*19120*/  FADD.FTZ R4, R126, R4 ;  /* 0x000000047e047221 */ /* 0x002fe20000010000 */
[----:B------:R-:W-:-:S04]  /*19130*/  FADD.FTZ R3, R133, R3 ;  /* 0x0000000385037221 */ /* 0x000fc80000010000 */
[----:B------:R-:W-:Y:S02]  /*19140*/  FADD.FTZ R3, R136, R3 ;  /* 0x0000000388037221 */ /* 0x000fe40000010000 */
[----:B------:R-:W1:Y:S01]  /*19150*/  MUFU.EX2 R131, R131 ;  /* 0x0000008300837308 */ /* 0x000e620000000800 */
[----:B0-----:R-:W-:Y:S01]  /*19160*/  FADD.FTZ R4, R127, R4 ;  /* 0x000000047f047221 */ /* 0x001fe20000010000 */
[----:B------:R-:W-:-:S04]  /*19170*/  FADD.FTZ R3, R137, R3 ;  /* 0x0000000389037221 */ /* 0x000fc80000010000 */
[----:B------:R-:W-:Y:S02]  /*19180*/  FADD.FTZ R3, R140, R3 ;  /* 0x000000038c037221 */ /* 0x000fe40000010000 */
[----:B------:R-:W0:Y:S01]  /*19190*/  MUFU.EX2 R134, R134 ;  /* 0x0000008600867308 */ /* 0x000e220000000800 */
[----:B--2---:R-:W-:Y:S01]  /*191a0*/  FADD.FTZ R4, R130, R4 ;  /* 0x0000000482047221 */ /* 0x004fe20000010000 */
[----:B------:R-:W-:-:S04]  /*191b0*/  FADD.FTZ R3, R141, R3 ;  /* 0x000000038d037221 */ /* 0x000fc80000010000 */
[----:B------:R-:W-:Y:S02]  /*191c0*/  FADD.FTZ R3, R144, R3 ;  /* 0x0000000390037221 */ /* 0x000fe40000010000 */
[----:B------:R-:W2:Y:S01]  /*191d0*/  MUFU.EX2 R135, R135 ;  /* 0x0000008700877308 */ /* 0x000ea20000000800 */
[----:B-1----:R-:W-:Y:S01]  /*191e0*/  FADD.FTZ R4, R131, R4 ;  /* 0x0000000483047221 */ /* 0x002fe20000010000 */
[----:B------:R-:W-:-:S06]  /*191f0*/  FADD.FTZ R3, R145, R3 ;  /* 0x0000000391037221 */ /* 0x000fcc0000010000 */
        /* <DEDUP_REMOVED lines=56> */
.L_x_1783:
[----:B------:R-:W-:Y:S01]  /*19580*/  ISETP.GT.AND P1, PT, R5, R228, PT ;  /* 0x000000e40500720c */ /* 0x000fe20003f24270 */
[----:B------:R-:W-:Y:S01]  /*19590*/  VIADD R20, R20, 0x30860 ;  /* 0x0003086014147836 */ /* 0x000fe20000000000 */
[----:B------:R-:W-:Y:S01]  /*195a0*/  F2FP.F16.F32.PACK_AB R188, R121, R120 ;  /* 0x0000007879bc723e */ /* 0x000fe200000000ff */
[----:B------:R-:W-:Y:S01]  /*195b0*/  VIADD R5, R5, 0xffffffff ;  /* 0xffffffff05057836 */ /* 0x000fe20000000000 */
[----:B------:R-:W-:Y:S01]  /*195c0*/  F2FP.F16.F32.PACK_AB R189, R123, R122 ;  /* 0x0000007a7bbd723e */ /* 0x000fe200000000ff */
[----:B------:R-:W-:Y:S01]  /*195d0*/  IMAD.MOV.U32 R4, RZ, RZ, R12 ;  /* 0x000000ffff047224 */ /* 0x000fe200078e000c */
[----:B------:R-:W-:Y:S01]  /*195e0*/  PRMT R20, R205, 0x654, R20 ;  /* 0x00000654cd147816 */ /* 0x000fe20000000014 */
[----:B------:R-:W-:Y:S01]  /*195f0*/  IMAD.MOV.U32 R197, RZ, RZ, R11 ;  /* 0x000000ffffc57224 */ /* 0x000fe200078e000b */
[----:B------:R-:W-:Y:S01]  /*19600*/  F2FP.F16.F32.PACK_AB R190, R125, R124 ;  /* 0x0000007c7dbe723e */ /* 0x000fe200000000ff */
[----:B------:R-:W-:Y:S01]  /*19610*/  IMAD.MOV.U32 R194, RZ, RZ, R10 ;  /* 0x000000ffffc27224 */ /* 0x000fe200078e000a */
[----:B------:R0:W-:Y:S01]  /*19620*/  SYNCS.ARRIVE.TRANS64.RED.A1T0 RZ, [R20+URZ], RZ ;  /* 0x000000ff14ff79a7 */ /* 0x0001e2000810043f */
        /* <DEDUP_REMOVED lines=22> */
[----:B0-----:R-:W-:Y:S06]  /*19790*/  @P1 BRA `(.L_x_1784) ;  /* 0xffffffc8004c1947 */ /* 0x001fec000383ffff */
[----:B------:R-:W-:Y:S05]  /*197a0*/  BSYNC B0 ;  /* 0x0000000000007941 */ /* 0x000fea0003800000 */
.L_x_1763:
[----:B------:R-:W-:Y:S02]  /*197b0*/  IMAD.MOV.U32 R3, RZ, RZ, R13 ;  /* 0x000000ffff037224 */ /* 0x000fe400078e000d */
[----:B------:R-:W-:Y:S02]  /*197c0*/  IMAD.MOV.U32 R4, RZ, RZ, R12 ;  /* 0x000000ffff047224 */ /* 0x000fe400078e000c */
[----:B------:R-:W-:Y:S02]  /*197d0*/  IMAD.MOV.U32 R194, RZ, RZ, R10 ;  /* 0x000000ffffc27224 */ /* 0x000fe400078e000a */
[----:B------:R-:W-:-:S07]  /*197e0*/  IMAD.MOV.U32 R197, RZ, RZ, R11 ;  /* 0x000000ffffc57224 */ /* 0x000fce00078e000b */
.L_x_1762:
[----:B------:R-:W-:Y:S05]  /*197f0*/  BSYNC B1 ;  /* 0x0000000000017941 */ /* 0x000fea0003800000 */
.L_x_1761:
[----:B------:R-:W2:Y:S01]  /*19800*/  LDL R11, [R1+0x38] ;  /* 0x00003800010b7983 */ /* 0x000ea20000100800 */
[----:B------:R-:W0:Y:S01]  /*19810*/  LDC R10, c[0x0][0x448] ;  /* 0x00011200ff0a7b82 */ /* 0x000e220000000800 */
[----:B------:R-:W-:-:S07]  /*19820*/  LOP3.LUT R16, R16, 0xfff7ffff, RZ, 0xc0, !PT ;  /* 0xfff7ffff10107812 */ /* 0x000fce00078ec0ff */
[----:B------:R-:W1:Y:S01]  /*19830*/  LDC R13, c[0x0][0x9e4] ;  /* 0x00027900ff0d7b82 */ /* 0x000e620000000800 */
[----:B0-----:R-:W-:-:S13]  /*19840*/  ISETP.NE.AND P1, PT, R10, 0x1, PT ;  /* 0x000000010a00780c */ /* 0x001fda0003f25270 */
[----:B------:R-:W0:Y:S01]  /*19850*/  @P1 LDC R12, c[0x0][0x44c] ;  /* 0x00011300ff0c1b82 */ /* 0x000e220000000800 */
[----:B------:R-:W-:-:S04]  /*19860*/  @P1 LOP3.LUT R16, R16, 0x80000, RZ, 0xfc, !PT ;  /* 0x0008000010101812 */ /* 0x000fc800078efcff */
[----:B------:R-:W-:-:S03]  /*19870*/  LOP3.LUT R16, R16, 0xffefffff, RZ, 0xc0, !PT ;  /* 0xffefffff10107812 */ /* 0x000fc600078ec0ff */
[----:B------:R-:W3:Y:S01]  /*19880*/  @P1 LDC R10, c[0x0][0x450] ;  /* 0x00011400ff0a1b82 */ /* 0x000ee20000000800 */
[----:B--2---:R-:W-:-:S04]  /*19890*/  VIADD R11, R11, 0x7f ;  /* 0x0000007f0b0b7836 */ /* 0x004fc80000000000 */
[----:B0-----:R-:W-:-:S05]  /*198a0*/  @P1 IMAD.HI.U32 R12, R11, R12, RZ ;  /* 0x0000000c0b0c1227 */ /* 0x001fca00078e00ff */
[----:B---3--:R-:W-:Y:S02]  /*198b0*/  @P1 SHF.R.U32.HI R11, RZ, R10, R12 ;  /* 0x0000000aff0b1219 */ /* 0x008fe4000001160c */
[----:B-1----:R-:W-:Y:S02]  /*198c0*/  ISETP.GE.AND P1, PT, R13, 0x1, PT ;  /* 0x000000010d00780c */ /* 0x002fe40003f26270 */
[----:B------:R-:W-:-:S04]  /*198d0*/  IADD3 R10, R201, 0x1, -R200 ;  /* 0x00000001c90a7810 */ /* 0x000fc80007ffe8c8 */
[----:B------:R-:W-:-:S05]  /*198e0*/  IADD3 R11, R10, R11, RZ ;  /* 0x0000000b0a0b7210 */ /* 0x000fca0007ffe0ff */
[----:B------:R-:W-:Y:S02]  /*198f0*/  IMAD.IADD R9, R11, 0x1, -R9 ;  /* 0x000000010b097824 */ /* 0x000fe400078e0a09 */
[----:B------:R-:W-:Y:S01]  /*19900*/  @P1 LOP3.LUT R16, R16, 0x100000, RZ, 0xfc, !PT ;  /* 0x0010000010101812 */ /* 0x000fe200078efcff */
        /* <DEDUP_REMOVED lines=12> */
.L_x_1787:
[----:B------:R-:W-:-:S13]  /*199d0*/  ISETP.NE.AND P1, PT, R13, 0x1, PT ;  /* 0x000000010d00780c */ /* 0x000fda0003f25270 */
[----:B------:R-:W0:Y:S02]  /*199e0*/  @P1 LDC.64 R10, c[0x0][0x9e8] ;  /* 0x00027a00ff0a1b82 */ /* 0x000e240000000a00 */
[----:B0-----:R-:W-:-:S05]  /*199f0*/  @P1 IMAD.HI.U32 R10, R12, R10, RZ ;  /* 0x0000000a0c0a1227 */ /* 0x001fca00078e00ff */
[----:B------:R-:W-:-:S07]  /*19a00*/  @P1 SHF.R.U32.HI R12, RZ, R11, R10 ;  /* 0x0000000bff0c1219 */ /* 0x000fce000001160a */
.L_x_1788:
[----:B------:R-:W-:Y:S05]  /*19a10*/  BSYNC B0 ;  /* 0x0000000000007941 */ /* 0x000fea0003800000 */
.L_x_1786:
[----:B------:R-:W-:-:S05]  /*19a20*/  IMAD R12, R12, R13, RZ ;  /* 0x0000000d0c0c7224 */ /* 0x000fca00078e02ff */
[----:B------:R-:W-:-:S07]  /*19a30*/  VIMNMX R9, R9, R12, !PT ;  /* 0x0000000c09097248 */ /* 0x000fce0007fe0100 */
.L_x_1785:
[----:B------:R-:W2:Y:S01]  /*19a40*/  LDL R11, [R1+0x40] ;  /* 0x00004000010b7983 */ /* 0x000ea20000100800 */
[----:B------:R-:W-:Y:S01]  /*19a50*/  VIADD R9, R9, 0x5f ;  /* 0x0000005f09097836 */ /* 0x000fe20000000000 */
[----:B------:R-:W-:Y:S03]  /*19a60*/  BSSY B0, `(.L_x_1789) ;  /* 0x000023d000007945 */ /* 0x000fe60003800000 */
[----:B------:R-:W-:-:S05]  /*19a70*/  IMAD.HI R9, R9, 0x2aaaaaab, RZ ;  /* 0x2aaaaaab09097827 */ /* 0x000fca00078e02ff */
[----:B------:R-:W-:-:S04]  /*19a80*/  SHF.R.U32.HI R10, RZ, 0x1f, R9 ;  /* 0x0000001fff0a7819 */ /* 0x000fc80000011609 */
[----:B------:R-:W-:-:S04]  /*19a90*/  LEA.HI.SX32 R10, R9, R10, 0x1c ;  /* 0x0000000a090a7211 */ /* 0x000fc800078fe2ff */
[----:B--2---:R-:W-:-:S04]  /*19aa0*/  VIMNMX R228, R11, R10, !PT ;  /* 0x0000000a0be47248 */ /* 0x004fc80007fe0100 */
[----:B------:R-:W-:-:S13]  /*19ab0*/  ISETP.GE.AND P1, PT, R5, R228, PT ;  /* 0x000000e40500720c */ /* 0x000fda0003f26270 */
[----:B------:R-:W-:Y:S05]  /*19ac0*/  @!P1 BRA `(.L_x_1790) ;  /* 0x0000002000d89947 */ /* 0x000fea0003800000 */
[----:B------:R-:W-:Y:S01]  /*19ad0*/  BSSY B1, `(.L_x_1790) ;  /* 0x0000235000017945 */ /* 0x000fe20003800000 */
[----:B------:R-:W-:Y:S02]  /*19ae0*/  IMAD.MOV.U32 R9, RZ, RZ, R3 ;  /* 0x000000ffff097224 */ /* 0x000fe400078e0003 */
[----:B------:R-:W-:Y:S02]  /*19af0*/  IMAD.MOV.U32 R10, RZ, RZ, R4 ;  /* 0x000000ffff0a7224 */ /* 0x000fe400078e0004 */
[----:B------:R-:W-:Y:S02]  /*19b00*/  IMAD.MOV.U32 R11, RZ, RZ, R197 ;  /* 0x000000ffff0b7224 */ /* 0x000fe400078e00c5 */
[----:B------:R-:W-:-:S07]  /*19b10*/  IMAD.MOV.U32 R12, RZ, RZ, R194 ;  /* 0x000000ffff0c7224 */ /* 0x000fce00078e00c2 */
.L_x_1803:
[----:B------:R-:W-:-:S04]  /*19b20*/  ISETP.NE.AND P1, PT, R12, 0x1, PT ;  /* 0x000000010c00780c */ /* 0x000fc80003f25270 */
[----:B------:R-:W-:-:S04]  /*19b30*/  SEL R197, RZ, 0x1, P1 ;  /* 0x00000001ffc57807 */ /* 0x000fc80000800000 */
[----:B------:R-:W-:Y:S01]  /*19b40*/  LOP3.LUT R197, R11, R197, RZ, 0x3c, !PT ;  /* 0x000000c50bc57212 */ /* 0x000fe200078e3cff */
[----:B------:R-:W-:Y:S06]  /*19b50*/  @!P0 BRA `(.L_x_1791) ;  /* 0x0000000000048947 */ /* 0x000fec0003800000 */
[----:B------:R-:W-:Y:S01]  /*19b60*/  BPT.TRAP 0x1 ;  /* 0x000000040000795c */ /* 0x000fe20000300000 */
.L_x_1791:
        /* <DEDUP_REMOVED lines=8> */
.L_x_1792:
[----:B------:R-:W-:Y:S01]  /*19bf0*/  IMAD R126, R194, 0x900, R218 ;  /* 0x00000900c27e7824 */ /* 0x000fe200078e02da */
[----:B------:R-:W-:Y:S03]  /*19c00*/  BSSY B2, `(.L_x_1793) ;  /* 0x0000006000027945 */ /* 0x000fe60003800000 */
[C---:B------:R-:W-:Y:S02]  /*19c10*/  VIADD R122, R126.reuse, 0x2 ;  /* 0x000000027e7a7836 */ /* 0x040fe40000000000 */
[----:B------:R-:W-:Y:S01]  /*19c20*/  VIADD R124, R126, 0x4 ;  /* 0x000000047e7c7836 */ /* 0x000fe20000000000 */
[----:B-1----:R-:W-:Y:S06]  /*19c30*/  @P1 BRA `(.L_x_1794) ;  /* 0x0000000000081947 */ /* 0x002fec0003800000 */
[----:B------:R-:W1:Y:S02]  /*19c40*/  SYNCS.PHASECHK.TRANS64.TRYWAIT P1, [R0+URZ+0x30830], R3 ;  /* 0x03083003000075a7 */ /* 0x000e64000802017f */
[----:B-1----:R-:W-:Y:S05]  /*19c50*/  @!P1 BRA `(.L_x_1795) ;  /* 0x0000013c00609947 */ /* 0x002fea0003800000 */
.L_x_1794:
[----:B------:R-:W-:Y:S05]  /*19c60*/  BSYNC B2 ;  /* 0x0000000000027941 */ /* 0x000fea0003800000 */
.L_x_1793:
        /* <DEDUP_REMOVED lines=233> */
.L_x_1796:
[----:B------:R-:W-:Y:S01]  /*1ab00*/  SHF.L.U32 R2, R11, 0x1f, RZ ;  /* 0x0000001f0b027819 */ /* 0x000fe200000006ff */
[----:B------:R-:W-:-:S04]  /*1ab10*/  IMAD R11, R12, 0x8, R17 ;  /* 0x000000080c0b7824 */ /* 0x000fc800078e0211 */
[----:B------:R0:W1:Y:S01]  /*1ab20*/  SYNCS.PHASECHK.TRANS64.TRYWAIT P1, [R11+URZ+0x30850], R2 ;  /* 0x030850020b0075a7 */ /* 0x000062000802017f */
[----:B------:R-:W-:Y:S05]  /*1ab30*/  @!P0 BRA `(.L_x_1797) ;  /* 0x0000000000048947 */ /* 0x000fea0003800000 */
[----:B------:R-:W-:Y:S01]  /*1ab40*/  BPT.TRAP 0x1 ;  /* 0x000000040000795c */ /* 0x000fe20000300000 */
.L_x_1797:
[----:B------:R-:W-:Y:S04]  /*1ab50*/  BSSY B2, `(.L_x_1798) ;  /* 0x0000004000027945 */ /* 0x000fe80003800000 */
[----:B-1----:R-:W-:Y:S05]  /*1ab60*/  @P1 BRA `(.L_x_1799) ;  /* 0x0000000000081947 */ /* 0x002fea0003800000 */
[----:B------:R-:W1:Y:S02]  /*1ab70*/  SYNCS.PHASECHK.TRANS64.TRYWAIT P1, [R11+URZ+0x30850], R2 ;  /* 0x030850020b0075a7 */ /* 0x000e64000802017f */
[----:B-1----:R-:W-:Y:S05]  /*1ab80*/  @!P1 BRA `(.L_x_1800) ;  /* 0x0000012c00a89947 */ /* 0x002fea0003800000 */
.L_x_1799:
[----:B------:R-:W-:Y:S05]  /*1ab90*/  BSYNC B2 ;  /* 0x0000000000027941 */ /* 0x000fea0003800000 */
.L_x_1798:
[----:B01----:R-:W-:Y:S01]  /*1aba0*/  VIADD R2, R17, 0x400 ;  /* 0x0000040011027836 */ /* 0x003fe20000000000 */
[----:B------:R-:W-:Y:S01]  /*1abb0*/  MOV R3, 0x40000040 ;  /* 0x4000004000037802 */ /* 0x000fe20000000f00 */
[----:B------:R-:W-:Y:S01]  /*1abc0*/  WARPGROUP.ARRIVE ;  /* 0x00000000000079c5 */ /* 0x000fe20000000000 */
[----:B------:R-:W-:Y:S02]  /*1abd0*/  IMAD.MOV.U32 R13, RZ, RZ, 0x40000040 ;  /* 0x40000040ff0d7424 */ /* 0x000fe400078e00ff */
[----:B------:R-:W-:Y:S02]  /*1abe0*/  SHF.R.U32.HI R2, RZ, 0x4, R2 ;  /* 0x00000004ff027819 */ /* 0x000fe40000011602 */
[----:B------:R-:W-:Y:S01]  /*1abf0*/  R2UR UR7, R3 ;  /* 0x00000000030772ca */ /* 0x000fe200000e0000 */
[----:B------:R-:W-:Y:S01]  /*1ac00*/  IMAD.MOV.U32 R3, RZ, RZ, 0x40000040 ;  /* 0x40000040ff037424 */ /* 0x000fe200078e00ff */
[----:B------:R-:W-:-:S04]  /*1ac10*/  LOP3.LUT R2, R2, 0x3fff, RZ, 0xc0, !PT ;  /* 0x00003fff02027812 */ /* 0x000fc800078ec0ff */
[----:B------:R-:W-:-:S05]  /*1ac20*/  LOP3.LUT R2, R2, 0x3000000, RZ, 0xfc, !PT ;  /* 0x0300000002027812 */ /* 0x000fca00078efcff */
[----:B------:R-:W-:-:S04]  /*1ac30*/  IMAD R2, R12, 0x900, R2 ;  /* 0x000009000c027824 */ /* 0x000fc800078e0202 */
[C---:B------:R-:W-:Y:S01]  /*1ac40*/  VIADD R12, R2.reuse, 0x80 ;  /* 0x00000080020c7836 */ /* 0x040fe20000000000 */
[----:B------:R-:W-:-:S13]  /*1ac50*/  R2UR UR6, R2 ;  /* 0x00000000020672ca */ /* 0x000fda00000e0000 */
        /* <DEDUP_REMOVED lines=36> */
.L_x_1801:
[----:B------:R-:W-:-:S05]  /*1aea0*/  VIADD R0, R0, 0x30840 ;  /* 0x0003084000007836 */ /* 0x000fca0000000000 */
[----:B------:R-:W-:-:S04]  /*1aeb0*/  PRMT R0, R205, 0x654, R0 ;  /* 0x00000654cd007816 */ /* 0x000fc80000000000 */
[----:B------:R0:W-:Y:S02]  /*1aec0*/  SYNCS.ARRIVE.TRANS64.RED.A1T0 RZ, [R0+URZ], RZ ;  /* 0x000000ff00ff79a7 */ /* 0x0001e4000810043f */
[----:B0-----:R-:W-:-:S04]  /*1aed0*/  FMNMX.FTZ R0, R120, R10, !PT ;  /* 0x0000000a78007209 */ /* 0x001fc80007810000 */
        /* <DEDUP_REMOVED lines=76> */
[-CC-:B------:R-:W-:Y:S01]  /*1b3a0*/  FFMA.FTZ R152, R152, R0.reuse, -R13.reuse ;  /* 0x0000000098987223 */ /* 0x180fe2000001080d */
        /* <DEDUP_REMOVED lines=14> */
[----:B------:R-:W-:Y:S01]  /*1b490*/  MUFU.EX2 R124, R124 ;  /* 0x0000007c007c7308 */ /* 0x000fe20000000800 */
[-CC-:B------:R-:W-:Y:S01]  /*1b4a0*/  FFMA.FTZ R130, R130, R0.reuse, -R9.reuse ;  /* 0x0000000082827223 */ /* 0x180fe20000010809 */
[--C-:B------:R-:W-:Y:S01]  /*1b4b0*/  FFMA.FTZ R131, R131, R0, -R9.reuse ;  /* 0x0000000083837223 */ /* 0x100fe20000010809 */
        /* <DEDUP_REMOVED lines=21> */
[----:B------:R-:W2:Y:S01]  /*1b610*/  MUFU.EX2 R123, R123 ;  /* 0x0000007b007b7308 */ /* 0x000ea20000000800 */
[----:B0-----:R-:W-:Y:S01]  /*1b620*/  FADD.FTZ R8, R121, R8 ;  /* 0x0000000879087221 */ /* 0x001fe20000010000 */
[-CC-:B------:R-:W-:Y:S01]  /*1b630*/  FFMA.FTZ R164, R164, R0.reuse, -R13.reuse ;  /* 0x00000000a4a47223 */ /* 0x180fe2000001080d */
[----:B------:R-:W-:-:S05]  /*1b640*/  FFMA.FTZ R13, R165, R0, -R13 ;  /* 0x00000000a50d7223 */ /* 0x000fca000001080d */
[----:B------:R-:W0:Y:S01]  /*1b650*/  MUFU.EX2 R126, R126 ;  /* 0x0000007e007e7308 */ /* 0x000e220000000800 */
[----:B-1----:R-:W-:-:S07]  /*1b660*/  FFMA.FTZ R7, R2, R7, R122 ;  /* 0x0000000702077223 */ /* 0x002fce000001007a */
[----:B------:R-:W1:Y:S01]  /*1b670*/  MUFU.EX2 R125, R125 ;  /* 0x0000007d007d7308 */ /* 0x000e620000000800 */
[----:B--2---:R-:W-:Y:S01]  /*1b680*/  FADD.FTZ R9, R123, R7 ;  /* 0x000000077b097221 */ /* 0x004fe20000010000 */
[----:B------:R-:W-:-:S06]  /*1b690*/  FADD.FTZ R7, R124, R8 ;  /* 0x000000087c077221 */ /* 0x000fcc0000010000 */
        /* <DEDUP_REMOVED lines=86> */
.L_x_1802:
        /* <DEDUP_REMOVED lines=34> */
[----:B------:R-:W-:Y:S05]  /*1be20*/  BSYNC B1 ;  /* 0x0000000000017941 */ /* 0x000fea0003800000 */
.L_x_1790:
[----:B------:R-:W-:Y:S05]  /*1be30*/  BSYNC B0 ;  /* 0x0000000000007941 */ /* 0x000fea0003800000 */
.L_x_1789:
[----:B------:R-:W2:Y:S01]  /*1be40*/  LDL R9, [R1+0x40] ;  /* 0x0000400001097983 */ /* 0x000ea20000100800 */
[----:B------:R-:W-:Y:S01]  /*1be50*/  BSSY B0, `(.L_x_1804) ;  /* 0x0000376000007945 */ /* 0x000fe20003800000 */
[----:B--2---:R-:W-:-:S13]  /*1be60*/  ISETP.GE.AND P1, PT, R5, R9, PT ;  /* 0x000000090500720c */ /* 0x004fda0003f26270 */
[----:B------:R-:W-:Y:S05]  /*1be70*/  @!P1 BRA `(.L_x_1805) ;  /* 0x0000003400cc9947 */ /* 0x000fea0003800000 */
[----:B------:R-:W-:Y:S02]  /*1be80*/  IMAD.MOV.U32 R9, RZ, RZ, R3 ;  /* 0x000000ffff097224 */ /* 0x000fe400078e0003 */
[----:B------:R-:W-:Y:S02]  /*1be90*/  IMAD.MOV.U32 R10, RZ, RZ, R4 ;  /* 0x000000ffff0a7224 */ /* 0x000fe400078e0004 */
[----:B------:R-:W-:Y:S02]  /*1bea0*/  IMAD.MOV.U32 R11, RZ, RZ, R197 ;  /* 0x000000ffff0b7224 */ /* 0x000fe400078e00c5 */
[----:B------:R-:W-:-:S07]  /*1beb0*/  IMAD.MOV.U32 R12, RZ, RZ, R194 ;  /* 0x000000ffff0c7224 */ /* 0x000fce00078e00c2 */
.L_x_1826:
[----:B------:R-:W-:-:S04]  /*1bec0*/  ISETP.NE.AND P1, PT, R12, 0x1, PT ;  /* 0x000000010c00780c */ /* 0x000fc80003f25270 */
[----:B------:R-:W-:-:S04]  /*1bed0*/  SEL R197, RZ, 0x1, P1 ;  /* 0x00000001ffc57807 */ /* 0x000fc80000800000 */
[----:B------:R-:W-:Y:S01]  /*1bee0*/  LOP3.LUT R197, R11, R197, RZ, 0x3c, !PT ;  /* 0x000000c50bc57212 */ /* 0x000fe200078e3cff */
[----:B------:R-:W-:Y:S06]  /*1bef0*/  @!P0 BRA `(.L_x_1806) ;  /* 0x0000000000048947 */ /* 0x000fec0003800000 */
[----:B------:R-:W-:Y:S01]  /*1bf00*/  BPT.TRAP 0x1 ;  /* 0x000000040000795c */ /* 0x000fe20000300000 */
.L_x_1806:
[----:B------:R-:W-:Y:S01]  /*1bf10*/  VIADD R194, R12, 0x1 ;  /* 0x000000010cc27836 */ /* 0x000fe20000000000 */
[----:B------:R-:W-:-:S04]  /*1bf20*/  SHF.L.U32 R3, R197, 0x1f, RZ ;  /* 0x0000001fc5037819 */ /* 0x000fc800000006ff */
[----:B------:R-:W-:-:S04]  /*1bf30*/  ISETP.NE.AND P1, PT, R194, 0x2, PT ;  /* 0x00000002c200780c */ /* 0x000fc80003f25270 */
[----:B------:R-:W-:-:S05]  /*1bf40*/  SEL R194, R194, RZ, P1 ;  /* 0x000000ffc2c27207 */ /* 0x000fca0000800000 */
[----:B------:R-:W-:-:S04]  /*1bf50*/  IMAD R0, R194, 0x8, R17 ;  /* 0x00000008c2007824 */ /* 0x000fc800078e0211 */
[----:B------:R0:W1:Y:S01]  /*1bf60*/  SYNCS.PHASECHK.TRANS64.TRYWAIT P1, [R0+URZ+0x30830], R3 ;  /* 0x03083003000075a7 */ /* 0x000062000802017f */
[----:B------:R-:W-:Y:S05]  /*1bf70*/  @!P0 BRA `(.L_x_1807) ;  /* 0x0000000000048947 */ /* 0x000fea0003800000 */
[----:B------:R-:W-:Y:S01]  /*1bf80*/  BPT.TRAP 0x1 ;  /* 0x000000040000795c */ /* 0x000fe20000300000 */
.L_x_1807:
[----:B------:R-:W-:Y:S01]  /*1bf90*/  IMAD R126, R194, 0x900, R218 ;  /* 0x00000900c27e7824 */ /* 0x000fe200078e02da */
[----:B------:R-:W-:Y:S03]  /*1bfa0*/  BSSY B1, `(.L_x_1808) ;  /* 0x0000006000017945 */ /* 0x000fe60003800000 */
[C---:B------:R-:W-:Y:S02]  /*1bfb0*/  VIADD R122, R126.reuse, 0x2 ;  /* 0x000000027e7a7836 */ /* 0x040fe40000000000 */
[----:B------:R-:W-:Y:S01]  /*1bfc0*/  VIADD R124, R126, 0x4 ;  /* 0x000000047e7c7836 */ /* 0x000fe20000000000 */
[----:B-1----:R-:W-:Y:S06]  /*1bfd0*/  @P1 BRA `(.L_x_1809) ;  /* 0x0000000000081947 */ /* 0x002fec0003800000 */
[----:B------:R-:W1:Y:S02]  /*1bfe0*/  SYNCS.PHASECHK.TRANS64.TRYWAIT P1, [R0+URZ+0x30830], R3 ;  /* 0x03083003000075a7 */ /* 0x000e64000802017f */
[----:B-1----:R-:W-:Y:S05]  /*1bff0*/  @!P1 BRA `(.L_x_1810) ;  /* 0x0000011800a09947 */ /* 0x002fea0003800000 */
.L_x_1809:
[----:B------:R-:W-:Y:S05]  /*1c000*/  BSYNC B1 ;  /* 0x0000000000017941 */ /* 0x000fea0003800000 */
.L_x_1808:
[----:B------:R-:W2:Y:S01]  /*1c010*/  LDL.64 R128, [R1+0x28] ;  /* 0x0000280001807983 */ /* 0x000ea20000100a00 */
[----:B------:R-:W-:Y:S01]  /*1c020*/  MOV R120, R126 ;  /* 0x0000007e00787202 */ /* 0x000fe20000000f00 */
[----:B------:R-:W-:Y:S01]  /*1c030*/  IMAD.MOV.U32 R121, RZ, RZ, 0x40000040 ;  /* 0x40000040ff797424 */ /* 0x000fe200078e00ff */
[----:B------:R-:W-:Y:S01]  /*1c040*/  MOV R213, UR50 ;  /* 0x0000003200d57c02 */ /* 0x000fe20008000f00 */
[----:B------:R-:W-:Y:S01]  /*1c050*/  IMAD.MOV.U32 R123, RZ, RZ, 0x40000040 ;  /* 0x40000040ff7b7424 */ /* 0x000fe200078e00ff */
[----:B------:R-:W-:Y:S01]  /*1c060*/  R2UR UR50, R120 ;  /* 0x00000000783272ca */ /* 0x000fe200000e0000 */
[----:B------:R-:W-:Y:S01]  /*1c070*/  VIADD R120, R126, 0x6 ;  /* 0x000000067e787836 */ /* 0x000fe20000000000 */
[----:B------:R-:W-:Y:S01]  /*1c080*/  MOV R209, UR46 ;  /* 0x0000002e00d17c02 */ /* 0x000fe20008000f00 */
[----:B------:R-:W-:Y:S01]  /*1c090*/  IMAD.MOV.U32 R125, RZ, RZ, 0x40000040 ;  /* 0x40000040ff7d7424 */ /* 0x000fe200078e00ff */
[----:B------:R-:W-:Y:S01]  /*1c0a0*/  MOV R4, UR38 ;  /* 0x0000002600047c02 */ /* 0x000fe20008000f00 */
[-C--:B------:R-:W-:Y:S01]  /*1c0b0*/  FMUL.FTZ R24, R24, R6.reuse ;  /* 0x0000000618187220 */ /* 0x080fe20000410000 */
        /* <DEDUP_REMOVED lines=222> */
.L_x_1811:
[----:B------:R-:W-:Y:S01]  /*1cea0*/  SHF.L.U32 R2, R11, 0x1f, RZ ;  /* 0x0000001f0b027819 */ /* 0x000fe200000006ff */
[----:B------:R-:W-:-:S04]  /*1ceb0*/  IMAD R11, R12, 0x8, R17 ;  /* 0x000000080c0b7824 */ /* 0x000fc800078e0211 */
[----:B------:R0:W1:Y:S01]  /*1cec0*/  SYNCS.PHASECHK.TRANS64.TRYWAIT P1, [R11+URZ+0x30850], R2 ;  /* 0x030850020b0075a7 */ /* 0x000062000802017f */
[----:B------:R-:W-:Y:S05]  /*1ced0*/  @!P0 BRA `(.L_x_1812) ;  /* 0x0000000000048947 */ /* 0x000fea0003800000 */
[----:B------:R-:W-:Y:S01]  /*1cee0*/  BPT.TRAP 0x1 ;  /* 0x000000040000795c */ /* 0x000fe20000300000 */
.L_x_1812:
[----:B------:R-:W-:Y:S04]  /*1cef0*/  BSSY B1, `(.L_x_1813) ;  /* 0x0000004000017945 */ /* 0x000fe80003800000 */
[----:B-1----:R-:W-:Y:S05]  /*1cf00*/  @P1 BRA `(.L_x_1814) ;  /* 0x0000000000081947 */ /* 0x002fea0003800000 */
[----:B------:R-:W1:Y:S02]  /*1cf10*/  SYNCS.PHASECHK.TRANS64.TRYWAIT P1, [R11+URZ+0x30850], R2 ;  /* 0x030850020b0075a7 */ /* 0x000e64000802017f */
[----:B-1----:R-:W-:Y:S05]  /*1cf20*/  @!P1 BRA `(.L_x_1815) ;  /* 0x0000010800e89947 */ /* 0x002fea0003800000 */
.L_x_1814:
[----:B------:R-:W-:Y:S05]  /*1cf30*/  BSYNC B1 ;  /* 0x0000000000017941 */ /* 0x000fea0003800000 */
.L_x_1813:
[----:B01----:R-:W-:Y:S01]  /*1cf40*/  VIADD R2, R17, 0x400 ;  /* 0x0000040011027836 */ /* 0x003fe20000000000 */
[----:B------:R-:W-:Y:S01]  /*1cf50*/  WARPGROUP.ARRIVE ;  /* 0x00000000000079c5 */ /* 0x000fe20000000000 */
[----:B------:R-:W-:Y:S02]  /*1cf60*/  IMAD.MOV.U32 R3, RZ, RZ, 0x40000040 ;  /* 0x40000040ff037424 */ /* 0x000fe400078e00ff */
[----:B------:R-:W-:Y:S01]  /*1cf70*/  IMAD.MOV.U32 R13, RZ, RZ, 0x40000040 ;  /* 0x40000040ff0d7424 */ /* 0x000fe200078e00ff */
        /* <DEDUP_REMOVED lines=44> */
.L_x_1816:
[----:B------:R-:W2:Y:S01]  /*1d240*/  LDL R6, [R1+0x38] ;  /* 0x0000380001067983 */ /* 0x000ea20000100800 */
[----:B------:R-:W0:Y:S03]  /*1d250*/  LDC R2, c[0x0][0x448] ;  /* 0x00011200ff027b82 */ /* 0x000e260000000800 */
[----:B------:R-:W2:Y:S05]  /*1d260*/  LDL R4, [R1+0x44] ;  /* 0x0000440001047983 */ /* 0x000eaa0000100800 */
[----:B------:R-:W1:Y:S01]  /*1d270*/  LDC R168, c[0x0][0x9e4] ;  /* 0x00027900ffa87b82 */ /* 0x000e620000000800 */
[----:B0-----:R-:W-:-:S13]  /*1d280*/  ISETP.NE.AND P1, PT, R2, 0x1, PT ;  /* 0x000000010200780c */ /* 0x001fda0003f25270 */
[----:B------:R-:W0:Y:S08]  /*1d290*/  @P1 LDC R3, c[0x0][0x44c] ;  /* 0x00011300ff031b82 */ /* 0x000e300000000800 */
[----:B------:R-:W3:Y:S01]  /*1d2a0*/  @P1 LDC R2, c[0x0][0x450] ;  /* 0x00011400ff021b82 */ /* 0x000ee20000000800 */
[----:B------:R-:W-:Y:S01]  /*1d2b0*/  IMAD R15, R5, -0x60, RZ ;  /* 0xffffffa0050f7824 */ /* 0x000fe200078e02ff */
[----:B------:R-:W-:-:S04]  /*1d2c0*/  IADD3 R0, R0, 0x30840, RZ ;  /* 0x0003084000007810 */ /* 0x000fc80007ffe0ff */
[----:B------:R-:W-:Y:S01]  /*1d2d0*/  IADD3 R13, -R227, 0x1, R15 ;  /* 0x00000001e30d7810 */ /* 0x000fe20007ffe10f */
[----:B------:R-:W-:-:S03]  /*1d2e0*/  ULOP3.LUT UR4, URZ, UR42, URZ, 0x33, !UPT ;  /* 0x0000002a3f047292 */ /* 0x000fc6000f8e333f */
[----:B------:R-:W-:Y:S02]  /*1d2f0*/  IADD3 R13, -R200, R13, R201 ;  /* 0x0000000dc80d7210 */ /* 0x000fe40007ffe1c9 */
[----:B------:R-:W-:-:S03]  /*1d300*/  PRMT R0, R205, 0x654, R0 ;  /* 0x00000654cd007816 */ /* 0x000fc60000000000 */
[C---:B------:R-:W-:Y:S01]  /*1d310*/  VIADD R14, R13.reuse, UR51 ;  /* 0x000000330d0e7c36 */ /* 0x040fe20008000000 */
[----:B------:R4:W-:Y:S01]  /*1d320*/  SYNCS.ARRIVE.TRANS64.RED.A1T0 RZ, [R0+URZ], RZ ;  /* 0x000000ff00ff79a7 */ /* 0x0009e2000810043f */
[----:B------:R-:W-:Y:S02]  /*1d330*/  VIADD R13, R13, UR4 ;  /* 0x000000040d0d7c36 */ /* 0x000fe40008000000 */
[----:B----4-:R-:W-:Y:S02]  /*1d340*/  IMAD.IADD R0, R15, 0x1, -R227 ;  /* 0x000000010f007824 */ /* 0x010fe400078e0ae3 */
[----:B--2---:R-:W-:-:S04]  /*1d350*/  IMAD.IADD R4, R4, 0x1, R6 ;  /* 0x0000000104047824 */ /* 0x004fc800078e0206 */
[----:B0-----:R-:W-:-:S05]  /*1d360*/  @P1 IMAD.HI.U32 R3, R4, R3, RZ ;  /* 0x0000000304031227 */ /* 0x001fca00078e00ff */
[----:B---3--:R-:W-:-:S05]  /*1d370*/  @P1 SHF.R.U32.HI R4, RZ, R2, R3 ;  /* 0x00000002ff041219 */ /* 0x008fca0000011603 */
[----:B------:R-:W0:Y:S01]  /*1d380*/  SHFL.IDX PT, R20, R4, RZ, 0x1c1f ;  /* 0x001c1fff04147589 */ /* 0x000e2200000e0000 */
[----:B-1----:R-:W-:Y:S01]  /*1d390*/  ISETP.GE.AND P1, PT, R168, 0x1, PT ;  /* 0x00000001a800780c */ /* 0x002fe20003f26270 */
[--C-:B0-----:R-:W-:Y:S02]  /*1d3a0*/  IMAD.IADD R12, R14, 0x1, R20.reuse ;  /* 0x000000010e0c7824 */ /* 0x101fe400078e0214 */
[----:B------:R-:W-:-:S10]  /*1d3b0*/  IMAD.IADD R6, R13, 0x1, R20 ;  /* 0x000000010d067824 */ /* 0x000fd400078e0214 */
        /* <DEDUP_REMOVED lines=13> */
.L_x_1819:
[----:B------:R-:W-:-:S05]  /*1d490*/  IMAD.U32 R21, RZ, RZ, UR38 ;  /* 0x00000026ff157e24 */ /* 0x000fca000f8e00ff */
[----:B------:R-:W-:-:S13]  /*1d4a0*/  ISETP.NE.AND P1, PT, R21, 0x1, PT ;  /* 0x000000011500780c */ /* 0x000fda0003f25270 */
[----:B------:R-:W0:Y:S02]  /*1d4b0*/  @P1 LDC.64 R2, c[0x0][0x9e8] ;  /* 0x00027a00ff021b82 */ /* 0x000e240000000a00 */
[----:B0-----:R-:W-:-:S05]  /*1d4c0*/  @P1 IMAD.HI.U32 R2, R20, R2, RZ ;  /* 0x0000000214021227 */ /* 0x001fca00078e00ff */
[----:B------:R-:W-:-:S07]  /*1d4d0*/  @P1 SHF.R.U32.HI R20, RZ, R3, R2 ;  /* 0x00000003ff141219 */ /* 0x000fce0000011602 */
.L_x_1820:
[----:B------:R-:W-:Y:S05]  /*1d4e0*/  BSYNC B1 ;  /* 0x0000000000017941 */ /* 0x000fea0003800000 */
.L_x_1818:
[----:B------:R-:W-:-:S05]  /*1d4f0*/  IMAD R20, R20, R21, R0 ;  /* 0x0000001514147224 */ /* 0x000fca00078e0200 */
[----:B------:R-:W-:Y:S02]  /*1d500*/  VIMNMX R6, R6, R20, !PT ;  /* 0x0000001406067248 */ /* 0x000fe40007fe0100 */
[----:B------:R-:W-:-:S07]  /*1d510*/  VIADDMNMX R12, R20, R21, R12, PT ;  /* 0x00000015140c7246 */ /* 0x000fce000380010c */
.L_x_1817:
        /* <DEDUP_REMOVED lines=14> */
[----:B------:R-:W-:Y:S02]  /*1d600*/  FSEL R125, R125, -INF , !P4 ;  /* 0xff8000007d7d7808 */ /* 0x000fe40006000000 */
[----:B------:R-:W-:Y:S02]  /*1d610*/  ISETP.GE.AND P4, PT, R15, 0x11, PT ;  /* 0x000000110f00780c */ /* 0x000fe40003f86270 */
[----:B------:R-:W-:Y:S02]  /*1d620*/  IADD3 R13, R13, R4, RZ ;  /* 0x000000040d0d7210 */ /* 0x000fe40007ffe0ff */
        /* <DEDUP_REMOVED lines=120> */
[----:B------:R-:W-:-:S13]  /*1ddb0*/  ISETP.GE.AND P6, PT, R168, 0x1, PT ;  /* 0x00000001a800780c */ /* 0x000fda0003fc6270 */
        /* <DEDUP_REMOVED lines=13> */
.L_x_1823:
[----:B------:R-:W-:-:S05]  /*1de90*/  IMAD.U32 R6, RZ, RZ, UR38 ;  /* 0x00000026ff067e24 */ /* 0x000fca000f8e00ff */
[----:B------:R-:W-:-:S13]  /*1dea0*/  ISETP.NE.AND P6, PT, R6, 0x1, PT ;  /* 0x000000010600780c */ /* 0x000fda0003fc5270 */
[----:B------:R-:W0:Y:S02]  /*1deb0*/  @P6 LDC.64 R2, c[0x0][0x9e8] ;  /* 0x00027a00ff026b82 */ /* 0x000e240000000a00 */
[----:B0-----:R-:W-:-:S05]  /*1dec0*/  @P6 IMAD.HI.U32 R2, R4, R2, RZ ;  /* 0x0000000204026227 */ /* 0x001fca00078e00ff */
[----:B------:R-:W-:-:S07]  /*1ded0*/  @P6 SHF.R.U32.HI R4, RZ, R3, R2 ;  /* 0x00000003ff046219 */ /* 0x000fce0000011602 */
.L_x_1824:
[----:B------:R-:W-:Y:S05]  /*1dee0*/  BSYNC B1 ;  /* 0x0000000000017941 */ /* 0x000fea0003800000 */
.L_x_1822:
[----:B------:R-:W-:-:S05]  /*1def0*/  IMAD R0, R4, R6, R0 ;  /* 0x0000000604007224 */ /* 0x000fca00078e0200 */
[----:B------:R-:W-:Y:S02]  /*1df00*/  VIMNMX R13, R13, R0, !PT ;  /* 0x000000000d0d7248 */ /* 0x000fe40007fe0100 */
[----:B------:R-:W-:-:S07]  /*1df10*/  VIADDMNMX R14, R0, R6, R14, PT ;  /* 0x00000006000e7246 */ /* 0x000fce000380010e */
.L_x_1821:
        /* <DEDUP_REMOVED lines=65> */
[----:B------:R-:W-:-:S02]  /*1e330*/  ISETP.GT.AND P5, PT, R13, 0x11, !P5 ;  /* 0x000000110d00780c */ /* 0x000fc40006fa4270 */
[----:B------:R-:W-:Y:S02]  /*1e340*/  ISETP.GT.AND P1, PT, R13, 0x39, !P1 ;  /* 0x000000390d00780c */ /* 0x000fe40004f24270 */
[----:B------:R-:W-:Y:S02]  /*1e350*/  FMNMX.FTZ R0, R160, R0, !PT ;  /* 0x00000000a0007209 */ /* 0x000fe40007810000 */
[C---:B------:R-:W-:Y:S02]  /*1e360*/  ISETP.LT.OR P1, PT, R14.reuse, 0x3a, P1 ;  /* 0x0000003a0e00780c */ /* 0x040fe40000f21670 */
[----:B------:R-:W-:Y:S02]  /*1e370*/  ISETP.LT.OR P5, PT, R14, 0x12, P5 ;  /* 0x000000120e00780c */ /* 0x000fe40002fa1670 */
[----:B------:R-:W-:Y:S02]  /*1e380*/  FSEL R151, R151, -INF , !P1 ;  /* 0xff80000097977808 */ /* 0x000fe40004800000 */
[----:B------:R-:W-:-:S02]  /*1e390*/  FMNMX.FTZ R0, R161, R0, !PT ;  /* 0x00000000a1007209 */ /* 0x000fc40007810000 */
[----:B------:R-:W-:Y:S02]  /*1e3a0*/  FSEL R131, R131, -INF , !P5 ;  /* 0xff80000083837808 */ /* 0x000fe40006800000 */
[C---:B------:R-:W-:Y:S02]  /*1e3b0*/  LOP3.LUT P1, RZ, R16.reuse, 0x80, RZ, 0xc0, !PT ;  /* 0x0000008010ff7812 */ /* 0x040fe4000782c0ff */
[----:B------:R-:W-:Y:S02]  /*1e3c0*/  LOP3.LUT P5, RZ, R16, 0x40, RZ, 0xc0, !PT ;  /* 0x0000004010ff7812 */ /* 0x000fe400078ac0ff */
[----:B------:R-:W-:Y:S02]  /*1e3d0*/  FMNMX.FTZ R0, R164, R0, !PT ;  /* 0x00000000a4007209 */ /* 0x000fe40007810000 */
[C---:B------:R-:W-:Y:S02]  /*1e3e0*/  ISETP.GT.AND P3, PT, R13.reuse, 0x9, !P3 ;  /* 0x000000090d00780c */ /* 0x040fe40005f64270 */
[----:B------:R-:W-:-:S02]  /*1e3f0*/  ISETP.GT.AND P4, PT, R13, 0x10, !P4 ;  /* 0x000000100d00780c */ /* 0x000fc40006784270 */
[C---:B------:R-:W-:Y:S02]  /*1e400*/  ISETP.GT.AND P1, PT, R13.reuse, 0x40, !P1 ;  /* 0x000000400d00780c */ /* 0x040fe40004f24270 */
[----:B------:R-:W-:Y:S02]  /*1e410*/  ISETP.GT.AND P5, PT, R13, 0x41, !P5 ;  /* 0x000000410d00780c */ /* 0x000fe40006fa4270 */
[----:B------:R-:W-:Y:S02]  /*1e420*/  FMNMX.FTZ R0, R165, R0, !PT ;  /* 0x00000000a5007209 */ /* 0x000fe40007810000 */
[C---:B------:R-:W-:Y:S02]  /*1e430*/  ISETP.LT.OR P3, PT, R14.reuse, 0xa, P3 ;  /* 0x0000000a0e00780c */ /* 0x040fe40001f61670 */
[C---:B------:R-:W-:Y:S01]  /*1e440*/  ISETP.LT.OR P4, PT, R14.reuse, 0x11, P4 ;  /* 0x000000110e00780c */ /* 0x040fe20002781670 */
[----:B------:R-:W0:Y:S01]  /*1e450*/  SHFL.BFLY PT, R2, R0, 0x2, 0x1f ;  /* 0x0c401f0000027f89 */ /* 0x000e2200000e0000 */
[----:B------:R-:W-:-:S02]  /*1e460*/  ISETP.LT.OR P1, PT, R14, 0x41, P1 ;  /* 0x000000410e00780c */ /* 0x000fc40000f21670 */
[----:B------:R-:W-:Y:S02]  /*1e470*/  FSEL R127, R127, -INF , !P3 ;  /* 0xff8000007f7f7808 */ /* 0x000fe40005800000 */
[----:B------:R-:W-:Y:S02]  /*1e480*/  FSEL R130, R130, -INF , !P4 ;  /* 0xff80000082827808 */ /* 0x000fe40006000000 */
        /* <DEDUP_REMOVED lines=10> */
[----:B0-----:R-:W-:Y:S01]  /*1e530*/  FMNMX.FTZ R2, R0, R2, !PT ;  /* 0x0000000200027209 */ /* 0x001fe20007810000 */
[----:B------:R-:W-:Y:S01]  /*1e540*/  IMAD.U32 R0, RZ, RZ, UR43 ;  /* 0x0000002bff007e24 */ /* 0x000fe2000f8e00ff */
[C---:B------:R-:W-:Y:S02]  /*1e550*/  LOP3.LUT P5, RZ, R16.reuse, 0x40000, RZ, 0xc0, !PT ;  /* 0x0004000010ff7812 */ /* 0x040fe400078ac0ff */
[----:B------:R-:W-:Y:S01]  /*1e560*/  LOP3.LUT R16, R16, 0xfffffffd, RZ, 0xc0, !PT ;  /* 0xfffffffd10107812 */ /* 0x000fe200078ec0ff */
[----:B------:R-:W0:Y:S01]  /*1e570*/  SHFL.BFLY PT, R4, R2, 0x1, 0x1f ;  /* 0x0c201f0002047f89 */ /* 0x000e2200000e0000 */
[C---:B------:R-:W-:Y:S02]  /*1e580*/  ISETP.GT.AND P5, PT, R13.reuse, 0x59, !P5 ;  /* 0x000000590d00780c */ /* 0x040fe40006fa4270 */
[----:B------:R-:W-:Y:S02]  /*1e590*/  ISETP.LT.OR P4, PT, R14, 0x49, P4 ;  /* 0x000000490e00780c */ /* 0x000fe40002781670 */
[----:B------:R-:W-:-:S02]  /*1e5a0*/  ISETP.GT.AND P6, PT, R13, 0x49, !P6 ;  /* 0x000000490d00780c */ /* 0x000fc400077c4270 */
[C---:B------:R-:W-:Y:S02]  /*1e5b0*/  ISETP.GT.AND P0, PT, R13.reuse, RZ, !P0 ;  /* 0x000000ff0d00720c */ /* 0x040fe40004704270 */
[C---:B------:R-:W-:Y:S02]  /*1e5c0*/  ISETP.GT.AND P3, PT, R13.reuse, 0x50, !P3 ;  /* 0x000000500d00780c */ /* 0x040fe40005f64270 */
[----:B------:R-:W-:Y:S02]  /*1e5d0*/  ISETP.LT.OR P0, PT, R14, 0x1, P0 ;  /* 0x000000010e00780c */ /* 0x000fe40000701670 */
[----:B------:R-:W-:Y:S02]  /*1e5e0*/  ISETP.GT.AND P2, PT, R13, 0x51, !P2 ;  /* 0x000000510d00780c */ /* 0x000fe40005744270 */
[----:B------:R-:W-:Y:S02]  /*1e5f0*/  @P5 LOP3.LUT R16, R16, 0x2, RZ, 0xfc, !PT ;  /* 0x0000000210105812 */ /* 0x000fe400078efcff */
[----:B------:R-:W-:-:S02]  /*1e600*/  FSEL R122, R122, -INF , !P0 ;  /* 0xff8000007a7a7808 */ /* 0x000fc40004000000 */
[C---:B------:R-:W-:Y:S02]  /*1e610*/  LOP3.LUT P5, RZ, R16.reuse, 0x800000, RZ, 0xc0, !PT ;  /* 0x0080000010ff7812 */ /* 0x040fe400078ac0ff */
[----:B------:R-:W-:Y:S02]  /*1e620*/  LOP3.LUT R16, R16, 0xfffffff7, RZ, 0xc0, !PT ;  /* 0xfffffff710107812 */ /* 0x000fe400078ec0ff */
[----:B------:R-:W-:Y:S02]  /*1e630*/  ISETP.LT.OR P5, PT, R14, 0x42, P5 ;  /* 0x000000420e00780c */ /* 0x000fe40002fa1670 */
[----:B0-----:R-:W-:Y:S02]  /*1e640*/  FMNMX.FTZ R4, R2, R4, !PT ;  /* 0x0000000402047209 */ /* 0x001fe40007810000 */
[----:B------:R-:W-:Y:S02]  /*1e650*/  ISETP.LT.OR P3, PT, R14, 0x51, P3 ;  /* 0x000000510e00780c */ /* 0x000fe40001f61670 */
[----:B------:R-:W-:Y:S01]  /*1e660*/  ISETP.GT.AND P1, PT, R13, 0x58, !P1 ;  /* 0x000000580d00780c */ /* 0x000fe20004f24270 */
[----:B------:R-:W-:Y:S01]  /*1e670*/  FMUL.FTZ R3, R4, R0 ;  /* 0x0000000004037220 */ /* 0x000fe20000410000 */
[----:B------:R-:W-:-:S02]  /*1e680*/  ISETP.LT.OR P2, PT, R14, 0x52, P2 ;  /* 0x000000520e00780c */ /* 0x000fc40001741670 */
[----:B------:R-:W-:Y:S02]  /*1e690*/  FSEL R162, R162, -INF , !P3 ;  /* 0xff800000a2a27808 */ /* 0x000fe40005800000 */
[----:B------:R-:W-:Y:S02]  /*1e6a0*/  ISETP.LT.OR P1, PT, R14, 0x59, P1 ;  /* 0x000000590e00780c */ /* 0x000fe40000f21670 */
[----:B------:R-:W-:Y:S02]  /*1e6b0*/  @P5 LOP3.LUT R16, R16, 0x8, RZ, 0xfc, !PT ;  /* 0x0000000810105812 */ /* 0x000fe400078efcff */
[----:B------:R-:W-:Y:S02]  /*1e6c0*/  FSEL R163, R163, -INF , !P2 ;  /* 0xff800000a3a37808 */ /* 0x000fe40005000000 */
[C---:B------:R-:W-:Y:S02]  /*1e6d0*/  LOP3.LUT P5, RZ, R16.reuse, 0x2, RZ, 0xc0, !PT ;  /* 0x0000000210ff7812 */ /* 0x040fe400078ac0ff */
[----:B------:R-:W-:-:S02]  /*1e6e0*/  LOP3.LUT R16, R16, 0xfffffffb, RZ, 0xc0, !PT ;  /* 0xfffffffb10107812 */ /* 0x000fc400078ec0ff */
[----:B------:R-:W-:Y:S02]  /*1e6f0*/  ISETP.LT.OR P5, PT, R14, 0x5a, P5 ;  /* 0x0000005a0e00780c */ /* 0x000fe40002fa1670 */
[----:B------:R-:W-:Y:S02]  /*1e700*/  @P4 LOP3.LUT R16, R16, 0x4, RZ, 0xfc, !PT ;  /* 0x0000000410104812 */ /* 0x000fe400078efcff */
[----:B------:R-:W-:Y:S02]  /*1e710*/  ISETP.LT.OR P4, PT, R14, 0x4a, P6 ;  /* 0x0000004a0e00780c */ /* 0x000fe40003781670 */
[----:B------:R-:W-:Y:S02]  /*1e720*/  FSETP.NEU.FTZ.AND P6, PT, R4, -INF , PT ;  /* 0xff8000000400780b */ /* 0x000fe40003fdd000 */
[----:B------:R-:W-:Y:S02]  /*1e730*/  LOP3.LUT R16, R16, 0xffbfffff, RZ, 0xc0, !PT ;  /* 0xffbfffff10107812 */ /* 0x000fe400078ec0ff */
[----:B------:R-:W-:-:S02]  /*1e740*/  FSEL R3, R3, RZ, P6 ;  /* 0x000000ff03037208 */ /* 0x000fc40003000000 */
[----:B------:R-:W-:Y:S02]  /*1e750*/  FSEL R2, R4, RZ, P6 ;  /* 0x000000ff04027208 */ /* 0x000fe40003000000 */
[----:B------:R-:W-:Y:S01]  /*1e760*/  FSEL R166, R166, -INF , !P1 ;  /* 0xff800000a6a67808 */ /* 0x000fe20004800000 */
[-CC-:B------:R-:W-:Y:S01]  /*1e770*/  FFMA.FTZ R120, R120, R0.reuse, -R3.reuse ;  /* 0x0000000078787223 */ /* 0x180fe20000010803 */
        /* <DEDUP_REMOVED lines=22> */
[-C--:B------:R-:W-:Y:S01]  /*1e8e0*/  FFMA.FTZ R165, R165, R0.reuse, -R3 ;  /* 0x00000000a5a57223 */ /* 0x080fe20000010803 */
[----:B------:R-:W-:Y:S01]  /*1e8f0*/  FMNMX.FTZ R3, R122, R9, !PT ;  /* 0x000000097a037209 */ /* 0x000fe20007810000 */
[----:B------:R-:W-:Y:S01]  /*1e900*/  FADD.FTZ R2, -R2, R10 ;  /* 0x0000000a02027221 */ /* 0x000fe20000010100 */
[----:B------:R-:W-:Y:S01]  /*1e910*/  @P4 LOP3.LUT R16, R16, 0x400000, RZ, 0xfc, !PT ;  /* 0x0040000010104812 */ /* 0x000fe200078efcff */
[----:B------:R-:W-:Y:S01]  /*1e920*/  MUFU.EX2 R120, R120 ;  /* 0x0000007800787308 */ /* 0x000fe20000000800 */
[----:B------:R-:W-:Y:S01]  /*1e930*/  FMNMX.FTZ R3, R123, R3, !PT ;  /* 0x000000037b037209 */ /* 0x000fe20007810000 */
[----:B------:R-:W-:Y:S01]  /*1e940*/  FMUL.FTZ R2, R2, R0 ;  /* 0x0000000002027220 */ /* 0x000fe20000410000 */
[----:B------:R-:W-:-:S02]  /*1e950*/  LOP3.LUT P4, RZ, R16, 0x8, RZ, 0xc0, !PT ;  /* 0x0000000810ff7812 */ /* 0x000fc4000788c0ff */
[----:B------:R-:W-:Y:S02]  /*1e960*/  FMNMX.FTZ R3, R126, R3, !PT ;  /* 0x000000037e037209 */ /* 0x000fe40007810000 */
[----:B------:R-:W-:Y:S01]  /*1e970*/  LOP3.LUT P6, RZ, R16, 0x4, RZ, 0xc0, !PT ;  /* 0x0000000410ff7812 */ /* 0x000fe200078cc0ff */
[----:B------:R-:W-:Y:S01]  /*1e980*/  MUFU.EX2 R121, R121 ;  /* 0x0000007900797308 */ /* 0x000fe20000000800 */
[----:B------:R-:W-:Y:S02]  /*1e990*/  FMNMX.FTZ R3, R127, R3, !PT ;  /* 0x000000037f037209 */ /* 0x000fe40007810000 */
[----:B------:R-:W-:Y:S02]  /*1e9a0*/  FSEL R155, R155, -INF , !P4 ;  /* 0xff8000009b9b7808 */ /* 0x000fe40006000000 */
[----:B------:R-:W-:Y:S02]  /*1e9b0*/  FMNMX.FTZ R3, R130, R3, !PT ;  /* 0x0000000382037209 */ /* 0x000fe40007810000 */
[----:B------:R-:W-:Y:S01]  /*1e9c0*/  LOP3.LUT P4, RZ, R16, 0x400000, RZ, 0xc0, !PT ;  /* 0x0040000010ff7812 */ /* 0x000fe2000788c0ff */
[----:B------:R-:W-:Y:S01]  /*1e9d0*/  MUFU.EX2 R124, R124 ;  /* 0x0000007c007c7308 */ /* 0x000fe20000000800 */
[----:B------:R-:W-:-:S02]  /*1e9e0*/  FMNMX.FTZ R3, R131, R3, !PT ;  /* 0x0000000383037209 */ /* 0x000fc40007810000 */
[----:B------:R-:W-:Y:S02]  /*1e9f0*/  FSEL R158, R158, -INF , !P6 ;  /* 0xff8000009e9e7808 */ /* 0x000fe40007000000 */
[----:B------:R-:W-:Y:S02]  /*1ea00*/  FMNMX.FTZ R3, R134, R3, !PT ;  /* 0x0000000386037209 */ /* 0x000fe40007810000 */
[----:B------:R-:W-:Y:S01]  /*1ea10*/  FSEL R159, R159, -INF , !P4 ;  /* 0xff8000009f9f7808 */ /* 0x000fe20006000000 */
[----:B------:R-:W-:Y:S01]  /*1ea20*/  MUFU.EX2 R125, R125 ;  /* 0x0000007d007d7308 */ /* 0x000fe20000000800 */
[----:B------:R-:W-:Y:S02]  /*1ea30*/  FMNMX.FTZ R3, R135, R3, !PT ;  /* 0x0000000387037209 */ /* 0x000fe40007810000 */
[----:B------:R-:W-:Y:S02]  /*1ea40*/  FSEL R167, R167, -INF , !P5 ;  /* 0xff800000a7a77808 */ /* 0x000fe40006800000 */
[----:B------:R-:W-:-:S02]  /*1ea50*/  FMNMX.FTZ R3, R138, R3, !PT ;  /* 0x000000038a037209 */ /* 0x000fc40007810000 */
[----:B------:R-:W-:Y:S01]  /*1ea60*/  LOP3.LUT P0, RZ, R16, 0x200000, RZ, 0xc0, !PT ;  /* 0x0020000010ff7812 */ /* 0x000fe2000780c0ff */
[----:B------:R-:W-:Y:S01]  /*1ea70*/  MUFU.EX2 R128, R128 ;  /* 0x0000008000807308 */ /* 0x000fe20000000800 */
[----:B------:R-:W-:-:S04]  /*1ea80*/  FMNMX.FTZ R3, R139, R3, !PT ;  /* 0x000000038b037209 */ /* 0x000fc80007810000 */
[----:B------:R-:W-:-:S03]  /*1ea90*/  FMNMX.FTZ R3, R142, R3, !PT ;  /* 0x000000038e037209 */ /* 0x000fc60007810000 */
        /* <DEDUP_REMOVED lines=19> */
[----:B------:R-:W-:-:S05]  /*1ebd0*/  FMNMX.FTZ R3, R167, R3, !PT ;  /* 0x00000003a7037209 */ /* 0x000fca0007810000 */
[----:B------:R-:W0:Y:S02]  /*1ebe0*/  SHFL.BFLY PT, R6, R3, 0x2, 0x1f ;  /* 0x0c401f0003067f89 */ /* 0x000e2400000e0000 */
        /* <DEDUP_REMOVED lines=16> */
[----:B------:R-:W-:Y:S01]  /*1ecf0*/  MUFU.EX2 R160, R160 ;  /* 0x000000a000a07308 */ /* 0x000fe20000000800 */
[-CC-:B------:R-:W-:Y:S01]  /*1ed00*/  FFMA.FTZ R122, R122, R0.reuse, -R13.reuse ;  /* 0x000000007a7a7223 */ /* 0x180fe2000001080d */
[-CC-:B------:R-:W-:Y:S01]  /*1ed10*/  FFMA.FTZ R123, R123, R0.reuse, -R13.reuse ;  /* 0x000000007b7b7223 */ /* 0x180fe2000001080d */
[-C--:B------:R-:W-:Y:S01]  /*1ed20*/  FMUL.FTZ R9, R9, R0.reuse ;  /* 0x0000000009097220 */ /* 0x080fe20000410000 */
        /* <DEDUP_REMOVED lines=19> */
[--C-:B------:R-:W-:Y:S01]  /*1ee60*/  FFMA.FTZ R159, R159, R0, -R13.reuse ;  /* 0x000000009f9f7223 */ /* 0x100fe2000001080d */
[----:B------:R-:W1:Y:S01]  /*1ee70*/  MUFU.EX2 R2, R9 ;  /* 0x0000000900027308 */ /* 0x000e620000000800 */
[----:B0-----:R-:W-:Y:S01]  /*1ee80*/  FFMA.FTZ R8, R6, R8, R120 ;  /* 0x0000000806087223 */ /* 0x001fe20000010078 */
[-CC-:B------:R-:W-:Y:S01]  /*1ee90*/  FFMA.FTZ R162, R162, R0.reuse, -R13.reuse ;  /* 0x00000000a2a27223 */ /* 0x180fe2000001080d */
[-CC-:B------:R-:W-:Y:S01]  /*1eea0*/  FFMA.FTZ R163, R163, R0.reuse, -R13.reuse ;  /* 0x00000000a3a37223 */ /* 0x180fe2000001080d */
[-CC-:B------:R-:W-:Y:S01]  /*1eeb0*/  FFMA.FTZ R166, R166, R0.reuse, -R13.reuse ;  /* 0x00000000a6a67223 */ /* 0x180fe2000001080d */
[----:B------:R-:W-:Y:S01]  /*1eec0*/  FADD.FTZ R8, R121, R8 ;  /* 0x0000000879087221 */ /* 0x000fe20000010000 */
[----:B------:R-:W-:-:S02]  /*1eed0*/  FFMA.FTZ R13, R167, R0, -R13 ;  /* 0x00000000a70d7223 */ /* 0x000fc4000001080d */
[----:B------:R-:W0:Y:S08]  /*1eee0*/  MUFU.EX2 R123, R123 ;  /* 0x0000007b007b7308 */ /* 0x000e300000000800 */
[----:B------:R-:W2:Y:S01]  /*1eef0*/  MUFU.EX2 R126, R126 ;  /* 0x0000007e007e7308 */ /* 0x000ea20000000800 */
[----:B-1----:R-:W-:-:S07]  /*1ef00*/  FFMA.FTZ R7, R2, R7, R122 ;  /* 0x0000000702077223 */ /* 0x002fce000001007a */
        /* <DEDUP_REMOVED lines=38> */
[----:B------:R-:W-:-:S06]  /*1f170*/  FADD.FTZ R7, R160, R7 ;  /* 0x00000007a0077221 */ /* 0x000fcc0000010000 */
        /* <DEDUP_REMOVED lines=28> */
[----:B0-----:R-:W-:-:S03]  /*1f340*/  FADD.FTZ R8, R165, R7 ;  /* 0x00000007a5087221 */ /* 0x001fc60000010000 */
[----:B--2---:R-:W-:Y:S01]  /*1f350*/  FADD.FTZ R7, R13, R9 ;  /* 0x000000090d077221 */ /* 0x004fe20000010000 */
[----:B------:R-:W-:Y:S06]  /*1f360*/  @!P0 BRA `(.L_x_1825) ;  /* 0x0000000000048947 */ /* 0x000fec0003800000 */
[----:B------:R-:W-:Y:S01]  /*1f370*/  BPT.TRAP 0x1 ;  /* 0x000000040000795c */ /* 0x000fe20000300000 */
.L_x_1825:
[----:B------:R-:W2:Y:S01]  /*1f380*/  LDL R9, [R1+0x40] ;  /* 0x0000400001097983 */ /* 0x000ea20000100800 */
[----:B------:R-:W-:Y:S01]  /*1f390*/  VIADD R11, R11, 0x30860 ;  /* 0x000308600b0b7836 */ /* 0x000fe20000000000 */
[----:B------:R-:W-:Y:S01]  /*1f3a0*/  F2FP.F16.F32.PACK_AB R188, R121, R120 ;  /* 0x0000007879bc723e */ /* 0x000fe200000000ff */
[----:B------:R-:W-:Y:S01]  /*1f3b0*/  IMAD.MOV.U32 R10, RZ, RZ, R4 ;  /* 0x000000ffff0a7224 */ /* 0x000fe200078e0004 */
[----:B------:R-:W-:Y:S02]  /*1f3c0*/  F2FP.F16.F32.PACK_AB R189, R123, R122 ;  /* 0x0000007a7bbd723e */ /* 0x000fe400000000ff */
        /* <DEDUP_REMOVED lines=25> */
[----:B------:R-:W-:Y:S02]  /*1f560*/  MOV R12, R194 ;  /* 0x000000c2000c7202 */ /* 0x000fe40000000f00 */
[C---:B--2---:R-:W-:Y:S01]  /*1f570*/  ISETP.GT.AND P1, PT, R5.reuse, R9, PT ;  /* 0x000000090500720c */ /* 0x044fe20003f24270 */
[----:B------:R-:W-:Y:S02]  /*1f580*/  VIADD R5, R5, 0xffffffff ;  /* 0xffffffff05057836 */ /* 0x000fe40000000000 */
[----:B------:R-:W-:-:S10]  /*1f590*/  IMAD.MOV.U32 R9, RZ, RZ, R3 ;  /* 0x000000ffff097224 */ /* 0x000fd400078e0003 */
[----:B------:R-:W-:Y:S05]  /*1f5a0*/  @P1 BRA `(.L_x_1826) ;  /* 0xffffffc800441947 */ /* 0x000fea000383ffff */
.L_x_1805:
[----:B------:R-:W-:Y:S05]  /*1f5b0*/  BSYNC B0 ;  /* 0x0000000000007941 */ /* 0x000fea0003800000 */
.L_x_1804:
        /* <DEDUP_REMOVED lines=99> */
.L_x_1827:
[----:B------:R-:W-:Y:S01]  /*1fbf0*/  IMAD R6, R194, 0x8, R17 ;  /* 0x00000008c2067824 */ /* 0x000fe200078e0211 */
[----:B------:R-:W-:-:S04]  /*1fc00*/  SHF.L.U32 R5, R197, 0x1f, RZ ;  /* 0x0000001fc5057819 */ /* 0x000fc800000006ff */
[----:B------:R0:W1:Y:S01]  /*1fc10*/  SYNCS.PHASECHK.TRANS64.TRYWAIT P1, [R6+URZ+0x30850], R5 ;  /* 0x03085005060075a7 */ /* 0x000062000802017f */
[----:B------:R-:W-:Y:S05]  /*1fc20*/  @!P0 BRA `(.L_x_1828) ;  /* 0x0000000000048947 */ /* 0x000fea0003800000 */
[----:B------:R-:W-:Y:S01]  /*1fc30*/  BPT.TRAP 0x1 ;  /* 0x000000040000795c */ /* 0x000fe20000300000 */
.L_x_1828:
        /* <DEDUP_REMOVED lines=9> */
.L_x_1830:
[----:B------:R-:W-:Y:S05]  /*1fcd0*/  BSYNC B0 ;  /* 0x0000000000007941 */ /* 0x000fea0003800000 */
.L_x_1829:
[----:B------:R-:W-:Y:S01]  /*1fce0*/  IMAD.MOV.U32 R10, RZ, RZ, R2 ;  /* 0x000000ffff0a7224 */ /* 0x000fe200078e0002 */
[----:B------:R-:W-:Y:S01]  /*1fcf0*/  WARPGROUP.ARRIVE ;  /* 0x00000000000079c5 */ /* 0x000fe20000000000 */
[----:B------:R-:W-:Y:S01]  /*1fd00*/  IMAD.MOV.U32 R11, RZ, RZ, 0x40000040 ;  /* 0x40000040ff0b7424 */ /* 0x000fe200078e00ff */
[----:B01----:R-:W0:Y:S01]  /*1fd10*/  SHFL.BFLY PT, R5, R8, 0x2, 0x1f ;  /* 0x0c401f0008057f89 */ /* 0x003e2200000e0000 */
[----:B------:R-:W-:Y:S01]  /*1fd20*/  IMAD.MOV.U32 R126, RZ, RZ, -0x800000 ;  /* 0xff800000ff7e7424 */ /* 0x000fe200078e00ff */
[----:B------:R-:W-:Y:S01]  /*1fd30*/  R2UR UR6, R10 ;  /* 0x000000000a0672ca */ /* 0x000fe200000e0000 */
[----:B------:R-:W-:Y:S01]  /*1fd40*/  VIADD R10, R2, 0x80 ;  /* 0x00000080020a7836 */ /* 0x000fe20000000000 */
[----:B------:R-:W-:Y:S01]  /*1fd50*/  R2UR UR7, R11 ;  /* 0x000000000b0772ca */ /* 0x000fe200000e0000 */
[----:B------:R-:W-:Y:S01]  /*1fd60*/  IMAD.MOV.U32 R11, RZ, RZ, 0x40000040 ;  /* 0x40000040ff0b7424 */ /* 0x000fe200078e00ff */
[----:B------:R-:W-:-:S11]  /*1fd70*/  MOV R127, 0xff800000 ;  /* 0xff800000007f7802 */ /* 0x000fd60000000f00 */
        /* <DEDUP_REMOVED lines=27> */
[----:B------:R-:W0:Y:S01]  /*1ff30*/  SHFL.BFLY PT, R2, R7, 0x2, 0x1f ;  /* 0x0c401f0007027f89 */ /* 0x000e2200000e0000 */
[----:B------:R-:W-:Y:S02]  /*1ff40*/  WARPGROUP.DEPBAR.LE gsb0, 0x0 ;  /* 0x00008000000079c5 */ /* 0x000fe40000010000 */
[----:B------:R-:W-:-:S12]  /*1ff50*/  WARPGROUP.ARRIVE ;  /* 0x00000000000079c5 */ /* 0x000fd80000000000 */
[----:B------:R-:W-:Y:S01]  /*1ff60*/  HGMMA.64x192x16.F32 R24, R172, gdesc[UR4].tnspB, R24, gsb0 ;  /* 0x42e00004ac187df0 */ /* 0x000fe20008000818 */
[----:B------:R-:W-:Y:S01]  /*1ff70*/  R2UR UR6, R10 ;  /* 0x000000000a0672ca */ /* 0x000fe200000e0000 */
[----:B0-----:R-:W-:Y:S01]  /*1ff80*/  FADD.FTZ R10, R2, R7 ;  /* 0x00000007020a7221 */ /* 0x001fe20000010000 */
[----:B------:R-:W-:Y:S01]  /*1ff90*/  R2UR UR7, R11 ;  /* 0x000000000b0772ca */ /* 0x000fe200000e0000 */
[----:B------:R-:W0:Y:S04]  /*1ffa0*/  SHFL.BFLY PT, R2, R9, 0x1, 0x1f ;  /* 0x0c201f0009027f89 */ /* 0x000e2800000e0000 */
[----:B------:R-:W1:Y:S01]  /*1ffb0*/  SHFL.BFLY PT, R5, R10, 0x1, 0x1f ;  /* 0x0c201f000a057f89 */ /* 0x000e6200000e0000 */
[----:B0-----:R-:W-:Y:S01]  /*1ffc0*/  FADD.FTZ R12, R9, R2 ;  /* 0x00000002090c7221 */ /* 0x001fe20000010000 */
[----:B------:R-:W-:-:S02]  /*1ffd0*/  IMAD.MOV.U32 R2, RZ, RZ, RZ ;  /* 0x000000ffff027224 */ /* 0x000fc400078e00ff */
[----:B-1----:R-:W-:Y:S02]  /*1ffe0*/  FADD.FTZ R13, R10, R5 ;  /* 0x000000050a0d7221 */ /* 0x002fe40000010000 */
[----:B------:R-:W-:Y:S01]  /*1fff0*/  FSETP.NE.FTZ.AND P1, PT, R12, RZ, PT ;  /* 0x000000ff0c00720b */ /* 0x000fe20003f35000 */
[----:B------:R-:W-:Y:S02]  /*20000*/  IMAD.MOV.U32 R5, RZ, RZ, RZ ;  /* 0x000000ffff057224 */ /* 0x000fe400078e00ff */
[----:B------:R-:W-:-:S10]  /*20010*/  FSETP.NE.FTZ.AND P2, PT, R13, RZ, PT ;  /* 0x000000ff0d00720b */ /* 0x000fd40003f55000 */
[----:B------:R-:W0:Y:S01]  /*20020*/  @P1 MUFU.LG2 R11, R12 ;  /* 0x0000000c000b1308 */ /* 0x000e220000000c00 */
[C---:B------:R-:W-:Y:S02]  /*20030*/  @P1 FMUL.FTZ R7, R0.reuse, 0.69314718246459960938 ;  /* 0x3f31721800071820 */ /* 0x040fe40000410000 */
[----:B------:R-:W-:-:S05]  /*20040*/  @P2 FMUL.FTZ R9, R0, 0.69314718246459960938 ;  /* 0x3f31721800092820 */ /* 0x000fca0000410000 */
        /* <DEDUP_REMOVED lines=13> */
.L_x_1832:
[----:B------:R-:W2:Y:S01]  /*20120*/  LDL.LU R3, [R1+0x50] ;  /* 0x0000500001037983 */ /* 0x000ea20000300800 */
[----:B------:R-:W-:Y:S02]  /*20130*/  VIADD R6, R6, 0x30860 ;  /* 0x0003086006067836 */ /* 0x000fe40000000000 */
[-C--:B------:R-:W-:Y:S01]  /*20140*/  FMUL.FTZ R124, R24, R5.reuse ;  /* 0x00000005187c7220 */ /* 0x080fe20000410000 */
[----:B------:R-:W-:Y:S02]  /*20150*/  VIADD R194, R194, 0x1 ;  /* 0x00000001c2c27836 */ /* 0x000fe40000000000 */
[-C--:B------:R-:W-:Y:S01]  /*20160*/  FMUL.FTZ R125, R25, R5.reuse ;  /* 0x00000005197d7220 */ /* 0x080fe20000410000 */
[-C--:B------:R-:W-:Y:S01]  /*20170*/  FMUL.FTZ R122, R28, R5.reuse ;  /* 0x000000051c7a7220 */ /* 0x080fe20000410000 */
[----:B------:R-:W-:Y:S01]  /*20180*/  PRMT R6, R205, 0x654, R6 ;  /* 0x00000654cd067816 */ /* 0x000fe20000000006 */
[-C--:B------:R-:W-:Y:S01]  /*20190*/  FMUL.FTZ R123, R29, R5.reuse ;  /* 0x000000051d7b7220 */ /* 0x080fe20000410000 */
[----:B------:R-:W-:Y:S01]  /*201a0*/  ISETP.NE.AND P1, PT, R194, 0x2, PT ;  /* 0x00000002c200780c */ /* 0x000fe20003f25270 */
[-C--:B------:R-:W-:Y:S01]  /*201b0*/  FMUL.FTZ R32, R32, R5.reuse ;  /* 0x0000000520207220 */ /* 0x080fe20000410000 */
[----:B------:R1:W-:Y:S01]  /*201c0*/  SYNCS.ARRIVE.TRANS64.RED.A1T0 RZ, [R6+URZ], RZ ;  /* 0x000000ff06ff79a7 */ /* 0x0003e2000810043f */
[-C--:B------:R-:W-:Y:S01]  /*201d0*/  FMUL.FTZ R33, R33, R5.reuse ;  /* 0x0000000521217220 */ /* 0x080fe20000410000 */
[----:B------:R-:W-:Y:S01]  /*201e0*/  SEL R0, RZ, 0x1, P1 ;  /* 0x00000001ff007807 */ /* 0x000fe20000800000 */
        /* <DEDUP_REMOVED lines=92> */
[----:B------:R-:W-:Y:S01]  /*207b0*/  SEL R194, R194, RZ, P1 ;  /* 0x000000ffc2c27207 */ /* 0x000fe20000800000 */
[----:B--2---:R-:W-:-:S05]  /*207c0*/  VIADD R3, R3, 0x1 ;  /* 0x0000000103037836 */ /* 0x004fca0000000000 */
[----:B------:R1:W-:Y:S02]  /*207d0*/  STL [R1+0x50], R3 ;  /* 0x0000500301007387 */ /* 0x0003e40000100800 */
.L_x_1685:
[----:B------:R-:W0:Y:S08]  /*207e0*/  S2UR UR4, SR_CgaCtaId ;  /* 0x00000000000479c3 */ /* 0x000e300000008800 */
[----:B------:R-:W-:Y:S01]  /*207f0*/  BAR.SYNC.DEFER_BLOCKING 0x5, 0x180 ;  /* 0x0146000000007b1d */ /* 0x000fe20000010000 */
[----:B------:R-:W-:-:S05]  /*20800*/  MOV R0, 0x400 ;  /* 0x0000040000007802 */ /* 0x000fca0000000f00 */
[----:B------:R-:W-:Y:S01]  /*20810*/  BSSY B0, `(.L_x_1833) ;  /* 0x00003d7000007945 */ /* 0x000fe20003800000 */
[----:B0-----:R-:W-:-:S05]  /*20820*/  IMAD.U32 R205, RZ, RZ, UR4 ;  /* 0x00000004ffcd7e24 */ /* 0x001fca000f8e00ff */
[----:B------:R-:W-:-:S05]  /*20830*/  LEA R17, R205, R0, 0x18 ;  /* 0x00000000cd117211 */ /* 0x000fca00078ec0ff */
[----:B------:R0:W2:Y:S01]  /*20840*/  LDS.128 R24, [R17+0x308d0] ;  /* 0x0308d00011187984 */ /* 0x0000a20000000c00 */
[----:B------:R-:W-:Y:S06]  /*20850*/  BAR.ARV 0x4, 0x180 ;  /* 0x0106000000007b1d */ /* 0x000fec0000002000 */
[----:B------:R-:W-:Y:S05]  /*20860*/  @P0 BRA `(.L_x_1834) ;  /* 0x0000002c00d80947 */ /* 0x000fea0003800000 */
[----:B------:R-:W3:Y:S01]  /*20870*/  LDL R4, [R1+0x64] ;  /* 0x0000640001047983 */ /* 0x000ee20000100800 */
[----:B------:R-:W4:Y:S01]  /*20880*/  S2R R0, SR_SWINHI ;  /* 0x0000000000007919 */ /* 0x000f220000002f00 */
[----:B-1----:R-:W-:Y:S01]  /*20890*/  F2FP.F16.F32.PACK_AB R6, R123, R122 ;  /* 0x0000007a7b06723e */ /* 0x002fe200000000ff */
[----:B------:R-:W-:Y:S01]  /*208a0*/  ULDC.64 UR4, c[0x0][0xc00] ;  /* 0x0003000000047ab9 */ /* 0x000fe20000000a00 */
[----:B------:R-:W-:Y:S01]  /*208b0*/  F2FP.F16.F32.PACK_AB R7, R121, R120 ;  /* 0x000000787907723e */ /* 0x000fe200000000ff */
[----:B------:R-:W2:Y:S01]  /*208c0*/  LDL.LU R144, [R1+0x48] ;  /* 0x0000480001907983 */ /* 0x000ea20000300800 */
[----:B------:R-:W-:-:S03]  /*208d0*/  ULDC.64 UR6, c[0x0][0xc08] ;  /* 0x0003020000067ab9 */ /* 0x000fc60000000a00 */
[----:B------:R-:W2:Y:S04]  /*208e0*/  LDL.LU R143, [R1+0x4c] ;  /* 0x00004c00018f7983 */ /* 0x000ea80000300800 */
[----:B------:R-:W2:Y:S04]  /*208f0*/  LDL R142, [R1+0x44] ;  /* 0x00004400018e7983 */ /* 0x000ea80000100800 */
[----:B------:R-:W2:Y:S04]  /*20900*/  LDL R141, [R1+0x38] ;  /* 0x00003800018d7983 */ /* 0x000ea80000100800 */
[----:B------:R-:W2:Y:S01]  /*20910*/  LDL R140, [R1+0x54] ;  /* 0x00005400018c7983 */ /* 0x000ea20000100800 */
[----:B------:R-:W-:-:S02]  /*20920*/  MOV R2, R17 ;  /* 0x0000001100027202 */ /* 0x000fc40000000f00 */
[----:B----4-:R-:W-:Y:S01]  /*20930*/  MOV R3, R0 ;  /* 0x0000000000037202 */ /* 0x010fe20000000f00 */
[----:B------:R-:W-:Y:S02]  /*20940*/  BAR.SYNC.DEFER_BLOCKING 0x1, 0x100 ;  /* 0x0044000000007b1d */ /* 0x000fe40000010000 */
[----:B---3--:R-:W-:-:S03]  /*20950*/  IMAD.WIDE R28, R4, 0x2, R2 ;  /* 0x00000002041c7825 */ /* 0x008fc600078e0202 */
[----:B------:R-:W-:-:S04]  /*20960*/  LOP3.LUT R5, R28, 0x380, RZ, 0xc0, !PT ;  /* 0x000003801c057812 */ /* 0x000fc800078ec0ff */
[----:B------:R-:W-:Y:S02]  /*20970*/  SHF.R.U64 R5, R5, 0x3, RZ ;  /* 0x0000000305057819 */ /* 0x000fe400000012ff */
[----:B------:R-:W-:Y:S02]  /*20980*/  IADD3 R11, P2, R28, 0x20, RZ ;  /* 0x000000201c0b7810 */ /* 0x000fe40007f5e0ff */
[----:B------:R-:W-:Y:S01]  /*20990*/  LOP3.LUT R4, R5, R28, RZ, 0x3c, !PT ;  /* 0x0000001c05047212 */ /* 0x000fe200078e3cff */
[----:B------:R-:W-:Y:S01]  /*209a0*/  IMAD.MOV.U32 R5, RZ, RZ, R29 ;  /* 0x000000ffff057224 */ /* 0x000fe200078e001d */
[----:B------:R-:W-:-:S04]  /*209b0*/  LOP3.LUT R10, R11, 0x380, RZ, 0xc0, !PT ;  /* 0x000003800b0a7812 */ /* 0x000fc800078ec0ff */
[----:B------:R-:W-:Y:S02]  /*209c0*/  MOV R0, R4 ;  /* 0x0000000400007202 */ /* 0x000fe40000000f00 */
[----:B------:R-:W-:Y:S02]  /*209d0*/  SHF.R.U64 R10, R10, 0x3, RZ ;  /* 0x000000030a0a7819 */ /* 0x000fe400000012ff */
[----:B------:R-:W-:Y:S02]  /*209e0*/  F2FP.F16.F32.PACK_AB R4, R125, R124 ;  /* 0x0000007c7d04723e */ /* 0x000fe400000000ff */
[----:B------:R-:W-:Y:S02]  /*209f0*/  F2FP.F16.F32.PACK_AB R5, R21, R20 ;  /* 0x000000141505723e */ /* 0x000fe400000000ff */
[C---:B------:R-:W-:Y:S02]  /*20a00*/  IADD3 R13, P1, R28.reuse, 0x40, RZ ;  /* 0x000000401c0d7810 */ /* 0x040fe40007f3e0ff */
[----:B------:R-:W-:-:S02]  /*20a10*/  IADD3 R15, P6, R28, 0x60, RZ ;  /* 0x000000601c0f7810 */ /* 0x000fc40007fde0ff */
[----:B------:R-:W-:Y:S01]  /*20a20*/  IADD3 R30, P5, R28, 0x4000, RZ ;  /* 0x000040001c1e7810 */ /* 0x000fe20007fbe0ff */
[----:B------:R1:W-:Y:S01]  /*20a30*/  STSM.16.M88.4 [R0], R4 ;  /* 0x0000000400007844 */ /* 0x0003e20000000200 */
[----:B------:R-:W-:Y:S01]  /*20a40*/  LOP3.LUT R10, R10, R11, RZ, 0x3c, !PT ;  /* 0x0000000b0a0a7212 */ /* 0x000fe200078e3cff */
[----:B------:R-:W-:Y:S01]  /*20a50*/  IMAD.X R11, RZ, RZ, R29, P2 ;  /* 0x000000ffff0b7224 */ /* 0x000fe200010e061d */
[----:B------:R-:W-:Y:S02]  /*20a60*/  LOP3.LUT R12, R13, 0x380, RZ, 0xc0, !PT ;  /* 0x000003800d0c7812 */ /* 0x000fe400078ec0ff */
[----:B------:R-:W-:Y:S02]  /*20a70*/  LOP3.LUT R14, R15, 0x380, RZ, 0xc0, !PT ;  /* 0x000003800f0e7812 */ /* 0x000fe400078ec0ff */
[----:B------:R-:W-:Y:S02]  /*20a80*/  LOP3.LUT R31, R30, 0x380, RZ, 0xc0, !PT ;  /* 0x000003801e1f7812 */ /* 0x000fe400078ec0ff */
[----:B------:R-:W-:-:S02]  /*20a90*/  IADD3 R8, P3, R28, 0x4060, RZ ;  /* 0x000040601c087810 */ /* 0x000fc40007f7e0ff */
[----:B------:R-:W-:Y:S02]  /*20aa0*/  SHF.R.U64 R12, R12, 0x3, RZ ;  /* 0x000000030c0c7819 */ /* 0x000fe400000012ff */
[----:B-1----:R-:W-:Y:S02]  /*20ab0*/  IADD3 R4, P2, R28, 0x8000, RZ ;  /* 0x000080001c047810 */ /* 0x002fe40007f5e0ff */
[----:B------:R-:W-:Y:S02]  /*20ac0*/  SHF.R.U64 R14, R14, 0x3, RZ ;  /* 0x000000030e0e7819 */ /* 0x000fe400000012ff */
[----:B------:R-:W-:Y:S02]  /*20ad0*/  LOP3.LUT R5, R4, 0x380, RZ, 0xc0, !PT ;  /* 0x0000038004057812 */ /* 0x000fe400078ec0ff */
[----:B------:R-:W-:Y:S02]  /*20ae0*/  SHF.R.U64 R31, R31, 0x3, RZ ;  /* 0x000000031f1f7819 */ /* 0x000fe400000012ff */
[----:B------:R-:W-:-:S02]  /*20af0*/  LOP3.LUT R9, R8, 0x380, RZ, 0xc0, !PT ;  /* 0x0000038008097812 */ /* 0x000fc400078ec0ff */
[----:B-----5:R-:W-:Y:S02]  /*20b00*/  IADD3 R134, P0, R28, 0x4020, RZ ;  /* 0x000040201c867810 */ /* 0x020fe40007f1e0ff */
[----:B------:R-:W-:Y:S01]  /*20b10*/  LOP3.LUT R12, R12, R13, RZ, 0x3c, !PT ;  /* 0x0000000d0c0c7212 */ /* 0x000fe200078e3cff */
[--C-:B------:R-:W-:Y:S01]  /*20b20*/  IMAD.X R13, RZ, RZ, R29.reuse, P1 ;  /* 0x000000ffff0d7224 */ /* 0x100fe200008e061d */
[----:B------:R-:W-:Y:S01]  /*20b30*/  LOP3.LUT R14, R14, R15, RZ, 0x3c, !PT ;  /* 0x0000000f0e0e7212 */ /* 0x000fe200078e3cff */
[----:B------:R-:W-:Y:S01]  /*20b40*/  IMAD.X R15, RZ, RZ, R29, P6 ;  /* 0x000000ffff0f7224 */ /* 0x000fe200030e061d */
[----:B------:R-:W-:Y:S02]  /*20b50*/  IADD3 R136, P4, R28, 0x4040, RZ ;  /* 0x000040401c887810 */ /* 0x000fe40007f9e0ff */
[----:B------:R-:W-:Y:S02]  /*20b60*/  SHF.R.U64 R5, R5, 0x3, RZ ;  /* 0x0000000305057819 */ /* 0x000fe400000012ff */
[----:B------:R-:W-:-:S02]  /*20b70*/  LOP3.LUT R30, R31, R30, RZ, 0x3c, !PT ;  /* 0x0000001e1f1e7212 */ /* 0x000fc400078e3cff */
[----:B------:R-:W-:Y:S02]  /*20b80*/  SHF.R.U64 R9, R9, 0x3, RZ ;  /* 0x0000000309097819 */ /* 0x000fe400000012ff */
[----:B------:R-:W-:Y:S02]  /*20b90*/  IADD3.X R31, RZ, R29, RZ, P5, !PT ;  /* 0x0000001dff1f7210 */ /* 0x000fe40002ffe4ff */
[----:B------:R-:W-:Y:S02]  /*20ba0*/  LOP3.LUT R135, R134, 0x380, RZ, 0xc0, !PT ;  /* 0x0000038086877812 */ /* 0x000fe400078ec0ff */
[C---:B------:R-:W-:Y:S02]  /*20bb0*/  IADD3 R130, P1, R28.reuse, 0x8020, RZ ;  /* 0x000080201c827810 */ /* 0x040fe40007f3e0ff */
[C---:B------:R-:W-:Y:S02]  /*20bc0*/  IADD3 R132, P6, R28.reuse, 0x8040, RZ ;  /* 0x000080401c847810 */ /* 0x040fe40007fde0ff */
[----:B------:R-:W-:-:S02]  /*20bd0*/  IADD3 R128, P5, R28, 0x8060, RZ ;  /* 0x000080601c807810 */ /* 0x000fc40007fbe0ff */
[----:B------:R-:W-:Y:S02]  /*20be0*/  LOP3.LUT R137, R136, 0x380, RZ, 0xc0, !PT ;  /* 0x0000038088897812 */ /* 0x000fe400078ec0ff */
[----:B------:R-:W-:Y:S01]  /*20bf0*/  LOP3.LUT R4, R5, R4, RZ, 0x3c, !PT ;  /* 0x0000000405047212 */ /* 0x000fe200078e3cff */
[--C-:B------:R-:W-:Y:S01]  /*20c00*/  IMAD.X R5, RZ, RZ, R29.reuse, P2 ;  /* 0x000000ffff057224 */ /* 0x100fe200010e061d */
[----:B------:R-:W-:Y:S01]  /*20c10*/  LOP3.LUT R8, R9, R8, RZ, 0x3c, !PT ;  /* 0x0000000809087212 */ /* 0x000fe200078e3cff */
[----:B------:R-:W-:Y:S01]  /*20c20*/  IMAD.X R9, RZ, RZ, R29, P3 ;  /* 0x000000ffff097224 */ /* 0x000fe200018e061d */
[----:B------:R-:W-:Y:S02]  /*20c30*/  MOV R28, R12 ;  /* 0x0000000c001c7202 */ /* 0x000fe40000000f00 */
[----:B------:R-:W-:Y:S02]  /*20c40*/  MOV R139, R14 ;  /* 0x0000000e008b7202 */ /* 0x000fe40000000f00 */
[----:B------:R-:W-:-:S02]  /*20c50*/  SHF.R.U64 R135, R135, 0x3, RZ ;  /* 0x0000000387877819 */ /* 0x000fc400000012ff */
[----:B------:R-:W-:Y:S02]  /*20c60*/  LOP3.LUT R131, R130, 0x380, RZ, 0xc0, !PT ;  /* 0x0000038082837812 */ /* 0x000fe400078ec0ff */
[----:B------:R-:W-:Y:S02]  /*20c70*/  LOP3.LUT R133, R132, 0x380, RZ, 0xc0, !PT ;  /* 0x0000038084857812 */ /* 0x000fe400078ec0ff */
[----:B------:R-:W-:Y:S02]  /*20c80*/  LOP3.LUT R129, R128, 0x380, RZ, 0xc0, !PT ;  /* 0x0000038080817812 */ /* 0x000fe400078ec0ff */
[----:B------:R-:W-:Y:S02]  /*20c90*/  MOV R10, R10 ;  /* 0x0000000a000a7202 */ /* 0x000fe40000000f00 */
[----:B------:R-:W-:Y:S02]  /*20ca0*/  F2FP.F16.F32.PACK_AB R12, R33, R32 ;  /* 0x00000020210c723e */ /* 0x000fe400000000ff */
[----:B------:R-:W-:-:S02]  /*20cb0*/  F2FP.F16.F32.PACK_AB R13, R35, R34 ;  /* 0x00000022230d723e */ /* 0x000fc400000000ff */
[----:B------:R-:W-:Y:S02]  /*20cc0*/  F2FP.F16.F32.PACK_AB R14, R37, R36 ;  /* 0x00000024250e723e */ /* 0x000fe400000000ff */
[----:B------:R-:W-:Y:S02]  /*20cd0*/  F2FP.F16.F32.PACK_AB R15, R39, R38 ;  /* 0x00000026270f723e */ /* 0x000fe400000000ff */
[----:B------:R-:W-:Y:S02]  /*20ce0*/  SHF.R.U64 R137, R137, 0x3, RZ ;  /* 0x0000000389897819 */ /* 0x000fe400000012ff */
[----:B--2---:R-:W-:Y:S01]  /*20cf0*/  MOV R24, R4 ;  /* 0x0000000400187202 */ /* 0x004fe20000000f00 */
[----:B------:R1:W-:Y:S01]  /*20d00*/  STSM.16.M88.4 [R10], R12 ;  /* 0x0000000c0a007844 */ /* 0x0003e20000000200 */
[----:B------:R-:W-:Y:S01]  /*20d10*/  LOP3.LUT R134, R135, R134, RZ, 0x3c, !PT ;  /* 0x0000008687867212 */ /* 0x000fe200078e3cff */
[----:B------:R-:W-:Y:S01]  /*20d20*/  IMAD.X R135, RZ, RZ, R29, P0 ;  /* 0x000000ffff877224 */ /* 0x000fe200000e061d */
[----:B------:R-:W-:-:S02]  /*20d30*/  SHF.R.U64 R131, R131, 0x3, RZ ;  /* 0x0000000383837819 */ /* 0x000fc400000012ff */
[----:B------:R-:W-:Y:S02]  /*20d40*/  SHF.R.U64 R133, R133, 0x3, RZ ;  /* 0x0000000385857819 */ /* 0x000fe400000012ff */
[----:B------:R-:W-:Y:S02]  /*20d50*/  SHF.R.U64 R129, R129, 0x3, RZ ;  /* 0x0000000381817819 */ /* 0x000fe400000012ff */
[----:B------:R-:W-:Y:S02]  /*20d60*/  F2FP.F16.F32.PACK_AB R4, R41, R40 ;  /* 0x000000282904723e */ /* 0x000fe400000000ff */
[----:B------:R-:W-:Y:S02]  /*20d70*/  F2FP.F16.F32.PACK_AB R5, R43, R42 ;  /* 0x0000002a2b05723e */ /* 0x000fe400000000ff */
[----:B------:R-:W-:Y:S02]  /*20d80*/  F2FP.F16.F32.PACK_AB R6, R45, R44 ;  /* 0x0000002c2d06723e */ /* 0x000fe400000000ff */
[----:B------:R-:W-:-:S02]  /*20d90*/  F2FP.F16.F32.PACK_AB R7, R47, R46 ;  /* 0x0000002e2f07723e */ /* 0x000fc400000000ff */
[----:B------:R-:W-:Y:S01]  /*20da0*/  LOP3.LUT R136, R137, R136, RZ, 0x3c, !PT ;  /* 0x0000008889887212 */ /* 0x000fe200078e3cff */
[--C-:B------:R-:W-:Y:S01]  /*20db0*/  IMAD.X R137, RZ, RZ, R29.reuse, P4 ;  /* 0x000000ffff897224 */ /* 0x100fe200020e061d */
[----:B------:R-:W-:Y:S02]  /*20dc0*/  MOV R0, R8 ;  /* 0x0000000800007202 */ /* 0x000fe40000000f00 */
[----:B------:R-:W-:Y:S02]  /*20dd0*/  F2FP.F16.F32.PACK_AB R8, R49, R48 ;  /* 0x000000303108723e */ /* 0x000fe400000000ff */
[----:B------:R-:W-:Y:S02]  /*20de0*/  F2FP.F16.F32.PACK_AB R9, R51, R50 ;  /* 0x000000323309723e */ /* 0x000fe400000000ff */
[----:B-1----:R-:W-:Y:S02]  /*20df0*/  F2FP.F16.F32.PACK_AB R10, R53, R52 ;  /* 0x00000034350a723e */ /* 0x002fe400000000ff */
[----:B------:R-:W-:Y:S01]  /*20e00*/  F2FP.F16.F32.PACK_AB R11, R55, R54 ;  /* 0x00000036370b723e */ /* 0x000fe200000000ff */
[----:B------:R1:W-:Y:S01]  /*20e10*/  STSM.16.M88.4 [R28], R4 ;  /* 0x000000041c007844 */ /* 0x0003e20000000200 */
[----:B------:R-:W-:Y:S01]  /*20e20*/  LOP3.LUT R130, R131, R130, RZ, 0x3c, !PT ;  /* 0x0000008283827212 */ /* 0x000fe200078e3cff */
[--C-:B------:R-:W-:Y:S01]  /*20e30*/  IMAD.X R131, RZ, RZ, R29.reuse, P1 ;  /* 0x000000ffff837224 */ /* 0x100fe200008e061d */
[----:B------:R-:W-:Y:S01]  /*20e40*/  LOP3.LUT R132, R133, R132, RZ, 0x3c, !PT ;  /* 0x0000008485847212 */ /* 0x000fe200078e3cff */
[--C-:B------:R-:W-:Y:S01]  /*20e50*/  IMAD.X R133, RZ, RZ, R29.reuse, P6 ;  /* 0x000000ffff857224 */ /* 0x100fe200030e061d */
[----:B------:R-:W-:Y:S01]  /*20e60*/  LOP3.LUT R128, R129, R128, RZ, 0x3c, !PT ;  /* 0x0000008081807212 */ /* 0x000fe200078e3cff */
[----:B------:R-:W-:Y:S01]  /*20e70*/  IMAD.X R129, RZ, RZ, R29, P5 ;  /* 0x000000ffff817224 */ /* 0x000fe200028e061d */
[----:B------:R-:W-:-:S02]  /*20e80*/  MOV R138, R30 ;  /* 0x0000001e008a7202 */ /* 0x000fc40000000f00 */
[----:B------:R-:W-:Y:S02]  /*20e90*/  F2FP.F16.F32.PACK_AB R12, R57, R56 ;  /* 0x00000038390c723e */ /* 0x000fe400000000ff */
[----:B------:R-:W-:Y:S02]  /*20ea0*/  F2FP.F16.F32.PACK_AB R13, R59, R58 ;  /* 0x0000003a3b0d723e */ /* 0x000fe400000000ff */
[----:B------:R-:W-:Y:S02]  /*20eb0*/  F2FP.F16.F32.PACK_AB R14, R61, R60 ;  /* 0x0000003c3d0e723e */ /* 0x000fe400000000ff */
[----:B------:R-:W-:Y:S01]  /*20ec0*/  F2FP.F16.F32.PACK_AB R15, R63, R62 ;  /* 0x0000003e3f0f723e */ /* 0x000fe200000000ff */
[----:B------:R2:W-:Y:S01]  /*20ed0*/  STSM.16.M88.4 [R139], R8 ;  /* 0x000000088b007844 */ /* 0x0005e20000000200 */
[----:B------:R-:W-:Y:S02]  /*20ee0*/  MOV R134, R134 ;  /* 0x0000008600867202 */ /* 0x000fe40000000f00 */
[----:B-1----:R-:W-:-:S02]  /*20ef0*/  F2FP.F16.F32.PACK_AB R28, R65, R64 ;  /* 0x00000040411c723e */ /* 0x002fc400000000ff */
[----:B------:R-:W-:Y:S02]  /*20f00*/  F2FP.F16.F32.PACK_AB R29, R67, R66 ;  /* 0x00000042431d723e */ /* 0x000fe400000000ff */
[----:B------:R-:W-:Y:S02]  /*20f10*/  F2FP.F16.F32.PACK_AB R30, R69, R68 ;  /* 0x00000044451e723e */ /* 0x000fe400000000ff */
[----:B------:R-:W-:Y:S02]  /*20f20*/  F2FP.F16.F32.PACK_AB R31, R71, R70 ;  /* 0x00000046471f723e */ /* 0x000fe400000000ff */
[----:B------:R-:W-:Y:S02]  /*20f30*/  MOV R136, R136 ;  /* 0x0000008800887202 */ /* 0x000fe40000000f00 */
[----:B------:R-:W-:Y:S02]  /*20f40*/  F2FP.F16.F32.PACK_AB R4, R73, R72 ;  /* 0x000000484904723e */ /* 0x000fe400000000ff */
[----:B------:R-:W-:-:S02]  /*20f50*/  F2FP.F16.F32.PACK_AB R5, R75, R74 ;  /* 0x0000004a4b05723e */ /* 0x000fc400000000ff */
[----:B------:R-:W-:Y:S02]  /*20f60*/  F2FP.F16.F32.PACK_AB R6, R77, R76 ;  /* 0x0000004c4d06723e */ /* 0x000fe400000000ff */
[----:B------:R-:W-:Y:S02]  /*20f70*/  F2FP.F16.F32.PACK_AB R7, R79, R78 ;  /* 0x0000004e4f07723e */ /* 0x000fe400000000ff */
[----:B--2---:R-:W-:Y:S02]  /*20f80*/  F2FP.F16.F32.PACK_AB R8, R81, R80 ;  /* 0x000000505108723e */ /* 0x004fe400000000ff */
[----:B------:R-:W-:Y:S02]  /*20f90*/  F2FP.F16.F32.PACK_AB R9, R83, R82 ;  /* 0x000000525309723e */ /* 0x000fe400000000ff */
[----:B------:R-:W-:Y:S02]  /*20fa0*/  F2FP.F16.F32.PACK_AB R10, R85, R84 ;  /* 0x00000054550a723e */ /* 0x000fe400000000ff */
[----:B------:R-:W-:Y:S01]  /*20fb0*/  F2FP.F16.F32.PACK_AB R11, R87, R86 ;  /* 0x00000056570b723e */ /* 0x000fe200000000ff */
[----:B------:R1:W-:Y:S01]  /*20fc0*/  STSM.16.M88.4 [R138], R12 ;  /* 0x0000000c8a007844 */ /* 0x0003e20000000200 */
[----:B------:R-:W-:-:S03]  /*20fd0*/  MOV R130, R130 ;  /* 0x0000008200827202 */ /* 0x000fc60000000f00 */
[----:B------:R2:W-:Y:S01]  /*20fe0*/  STSM.16.M88.4 [R134], R28 ;  /* 0x0000001c86007844 */ /* 0x0005e20000000200 */
[----:B------:R-:W-:-:S03]  /*20ff0*/  MOV R132, R132 ;  /* 0x0000008400847202 */ /* 0x000fc60000000f00 */
[----:B------:R3:W-:Y:S01]  /*21000*/  STSM.16.M88.4 [R136], R4 ;  /* 0x0000000488007844 */ /* 0x0007e20000000200 */
[----:B------:R-:W-:-:S03]  /*21010*/  MOV R128, R128 ;  /* 0x0000008000807202 */ /* 0x000fc60000000f00 */
[----:B------:R4:W-:Y:S01]  /*21020*/  STSM.16.M88.4 [R0], R8 ;  /* 0x0000000800007844 */ /* 0x0009e20000000200 */
[----:B-1----:R-:W-:Y:S02]  /*21030*/  F2FP.F16.F32.PACK_AB R12, R89, R88 ;  /* 0x00000058590c723e */ /* 0x002fe400000000ff */
[----:B------:R-:W-:Y:S02]  /*21040*/  F2FP.F16.F32.PACK_AB R13, R91, R90 ;  /* 0x0000005a5b0d723e */ /* 0x000fe400000000ff */
[----:B------:R-:W-:Y:S01]  /*21050*/  F2FP.F16.F32.PACK_AB R14, R93, R92 ;  /* 0x0000005c5d0e723e */ /* 0x000fe200000000ff */
[----:B--2---:R-:W1:Y:S01]  /*21060*/  LDC.64 R134, c[0x0][0xc00] ;  /* 0x00030000ff867b82 */ /* 0x004e620000000a00 */
[----:B------:R-:W-:Y:S02]  /*21070*/  F2FP.F16.F32.PACK_AB R15, R95, R94 ;  /* 0x0000005e5f0f723e */ /* 0x000fe400000000ff */
[----:B------:R-:W-:Y:S02]  /*21080*/  F2FP.F16.F32.PACK_AB R28, R97, R96 ;  /* 0x00000060611c723e */ /* 0x000fe400000000ff */
[----:B------:R-:W-:-:S02]  /*21090*/  F2FP.F16.F32.PACK_AB R29, R99, R98 ;  /* 0x00000062631d723e */ /* 0x000fc400000000ff */
[----:B------:R-:W-:Y:S02]  /*210a0*/  F2FP.F16.F32.PACK_AB R30, R101, R100 ;  /* 0x00000064651e723e */ /* 0x000fe400000000ff */
[----:B------:R-:W-:Y:S02]  /*210b0*/  F2FP.F16.F32.PACK_AB R31, R103, R102 ;  /* 0x00000066671f723e */ /* 0x000fe400000000ff */
[----:B---3--:R-:W-:Y:S02]  /*210c0*/  F2FP.F16.F32.PACK_AB R4, R105, R104 ;  /* 0x000000686904723e */ /* 0x008fe400000000ff */
[----:B------:R-:W-:Y:S02]  /*210d0*/  F2FP.F16.F32.PACK_AB R5, R107, R106 ;  /* 0x0000006a6b05723e */ /* 0x000fe400000000ff */
[----:B------:R-:W-:Y:S02]  /*210e0*/  F2FP.F16.F32.PACK_AB R6, R109, R108 ;  /* 0x0000006c6d06723e */ /* 0x000fe400000000ff */
[----:B------:R-:W-:-:S02]  /*210f0*/  F2FP.F16.F32.PACK_AB R7, R111, R110 ;  /* 0x0000006e6f07723e */ /* 0x000fc400000000ff */
[----:B----4-:R-:W-:Y:S02]  /*21100*/  F2FP.F16.F32.PACK_AB R8, R113, R112 ;  /* 0x000000707108723e */ /* 0x010fe400000000ff */
[----:B------:R-:W-:Y:S02]  /*21110*/  F2FP.F16.F32.PACK_AB R9, R115, R114 ;  /* 0x000000727309723e */ /* 0x000fe400000000ff */
[----:B------:R-:W-:Y:S02]  /*21120*/  F2FP.F16.F32.PACK_AB R10, R117, R116 ;  /* 0x00000074750a723e */ /* 0x000fe400000000ff */
[----:B------:R-:W-:Y:S01]  /*21130*/  F2FP.F16.F32.PACK_AB R11, R119, R118 ;  /* 0x00000076770b723e */ /* 0x000fe200000000ff */
[----:B------:R1:W-:Y:S04]  /*21140*/  STSM.16.M88.4 [R24], R12 ;  /* 0x0000000c18007844 */ /* 0x0003e80000000200 */
[----:B------:R2:W-:Y:S04]  /*21150*/  STSM.16.M88.4 [R130], R28 ;  /* 0x0000001c82007844 */ /* 0x0005e80000000200 */
[----:B------:R3:W-:Y:S04]  /*21160*/  STSM.16.M88.4 [R132], R4 ;  /* 0x0000000484007844 */ /* 0x0007e80000000200 */
[----:B------:R4:W-:Y:S01]  /*21170*/  STSM.16.M88.4 [R128], R8 ;  /* 0x0000000880007844 */ /* 0x0009e20000000200 */
[----:B------:R-:W-:Y:S01]  /*21180*/  ISETP.NE.U32.AND P0, PT, RZ, UR4, PT ;  /* 0x00000004ff007c0c */ /* 0x000fe2000bf05070 */
[----:B------:R-:W-:-:S02]  /*21190*/  IMAD.MOV.U32 R0, RZ, RZ, RZ ;  /* 0x000000ffff007224 */ /* 0x000fc400078e00ff */
[----:B-1----:R-:W-:Y:S01]  /*211a0*/  IMAD.WIDE R12, R143, 0x4, R134 ;  /* 0x000000048f0c7825 */ /* 0x002fe200078e0286 */
[----:B------:R-:W-:Y:S01]  /*211b0*/  BAR.SYNC.DEFER_BLOCKING 0x1, 0x100 ;  /* 0x0044000000007b1d */ /* 0x000fe20000010000 */
[----:B------:R-:W-:Y:S02]  /*211c0*/  ISETP.NE.AND.EX P0, PT, RZ, UR5, PT, P0 ;  /* 0x00000005ff007c0c */ /* 0x000fe4000bf05300 */
[----:B------:R-:W-:Y:S02]  /*211d0*/  ISETP.NE.U32.AND P1, PT, RZ, UR6, PT ;  /* 0x00000006ff007c0c */ /* 0x000fe4000bf25070 */
[----:B------:R-:W-:-:S03]  /*211e0*/  ISETP.NE.AND P2, PT, R144, RZ, PT ;  /* 0x000000ff9000720c */ /* 0x000fc60003f45270 */
[----:B--2---:R-:W1:Y:S08]  /*211f0*/  LDC R130, c[0x0][0xbe8] ;  /* 0x0002fa00ff827b82 */ /* 0x004e700000000800 */
[----:B------:R-:W2:Y:S01]  /*21200*/  LDC.64 R14, c[0x0][0xba8] ;  /* 0x0002ea00ff0e7b82 */ /* 0x000ea20000000a00 */
[----:B------:R-:W2:Y:S01]  /*21210*/  @P0 LDG.E R0, desc[UR60][R12.64] ;  /* 0x0000003c0c000981 */ /* 0x000ea2000c1e1900 */
[----:B------:R-:W-:Y:S01]  /*21220*/  ISETP.NE.AND.EX P1, PT, RZ, UR7, PT, P1 ;  /* 0x00000007ff007c0c */ /* 0x000fe2000bf25310 */
[----:B------:R-:W-:-:S02]  /*21230*/  ULDC UR6, c[0x0][0xa88] ;  /* 0x0002a20000067ab9 */ /* 0x000fc40000000800 */
[----:B------:R-:W-:Y:S01]  /*21240*/  MOV R129, UR6 ;  /* 0x0000000600817c02 */ /* 0x000fe20008000f00 */
[----:B------:R-:W-:Y:S02]  /*21250*/  ULDC UR6, c[0x0][0xad4] ;  /* 0x0002b50000067ab9 */ /* 0x000fe40000000800 */
[----:B---3--:R-:W-:Y:S01]  /*21260*/  SEL R6, R144, UR6, P2 ;  /* 0x0000000690067c07 */ /* 0x008fe20009000000 */
[----:B------:R-:W-:-:S03]  /*21270*/  IMAD.MOV.U32 R132, RZ, RZ, 0x9b8 ;  /* 0x000009b8ff847424 */ /* 0x000fc600078e00ff */
[----:B------:R-:W-:-:S03]  /*21280*/  ISETP.GT.AND P3, PT, R6, 0x1, PT ;  /* 0x000000010600780c */ /* 0x000fc60003f64270 */
[----:B------:R-:W3:Y:S01]  /*21290*/  @P1 LDC.64 R4, c[0x0][0xc08] ;  /* 0x00030200ff041b82 */ /* 0x000ee20000000a00 */
[----:B------:R-:W-:-:S07]  /*212a0*/  SEL R132, R132, 0x978, P3 ;  /* 0x0000097884847807 */ /* 0x000fce0001800000 */
[----:B------:R-:W0:Y:S08]  /*212b0*/  LDC.64 R6, c[0x0][R132+0x220] ;  /* 0x0000880084067b82 */ /* 0x000e300000000a00 */
[----:B----4-:R-:W4:Y:S01]  /*212c0*/  LDC.64 R8, c[0x0][R132+0x218] ;  /* 0x0000860084087b82 */ /* 0x010f220000000a00 */
[----:B-1----:R-:W-:-:S07]  /*212d0*/  ISETP.NE.AND P4, PT, R130, 0x1, PT ;  /* 0x000000018200780c */ /* 0x002fce0003f85270 */
[----:B------:R-:W1:Y:S01]  /*212e0*/  LDC.64 R10, c[0x0][R132+0x228] ;  /* 0x00008a00840a7b82 */ /* 0x000e620000000a00 */
[----:B---3--:R-:W-:-:S05]  /*212f0*/  @P1 IMAD.WIDE R4, R143, 0x4, R4 ;  /* 0x000000048f041825 */ /* 0x008fca00078e0204 */
[----:B------:R3:W5:Y:S02]  /*21300*/  @P1 LDG.E R129, desc[UR60][R4.64] ;  /* 0x0000003c04811981 */ /* 0x000764000c1e1900 */
[----:B------:R-:W4:Y:S08]  /*21310*/  @P4 LDC R30, c[0x0][0xbec] ;  /* 0x0002fb00ff1e4b82 */ /* 0x000f300000000800 */
[----:B---3--:R-:W3:Y:S01]  /*21320*/  LDC.64 R4, c[0x0][R132+0x210] ;  /* 0x0000840084047b82 */ /* 0x008ee20000000a00 */
[----:B------:R-:W-:-:S07]  /*21330*/  ISETP.NE.U32.AND P2, PT, RZ, UR4, PT ;  /* 0x00000004ff007c0c */ /* 0x000fce000bf45070 */
[----:B------:R-:W1:Y:S01]  /*21340*/  @P4 LDC R29, c[0x0][0xbf0] ;  /* 0x0002fc00ff1d4b82 */ /* 0x000e620000000800 */
[----:B------:R-:W-:Y:S02]  /*21350*/  ISETP.NE.AND.EX P2, PT, RZ, UR5, PT, P2 ;  /* 0x00000005ff007c0c */ /* 0x000fe4000bf45320 */
[----:B------:R-:W-:Y:S02]  /*21360*/  SHF.R.S32.HI R28, RZ, 0x1f, R143 ;  /* 0x0000001fff1c7819 */ /* 0x000fe4000001148f */
[----:B------:R-:W-:Y:S02]  /*21370*/  SEL R24, R143, RZ, !P2 ;  /* 0x000000ff8f187207 */ /* 0x000fe40005000000 */
[----:B------:R-:W-:Y:S01]  /*21380*/  SEL R31, R28, RZ, !P2 ;  /* 0x000000ff1c1f7207 */ /* 0x000fe20005000000 */
[----:B------:R-:W-:Y:S01]  /*21390*/  IMAD.IADD R28, R142, 0x1, R141 ;  /* 0x000000018e1c7824 */ /* 0x000fe200078e028d */
[----:B--2---:R-:W2:Y:S01]  /*213a0*/  @!P3 LDC R14, c[0x0][0xb50] ;  /* 0x0002d400ff0ebb82 */ /* 0x004ea20000000800 */
[----:B0-----:R-:W-:Y:S01]  /*213b0*/  IMAD R7, R7, R24, RZ ;  /* 0x0000001807077224 */ /* 0x001fe200078e02ff */
[----:B------:R-:W-:Y:S01]  /*213c0*/  SEL R131, R140, RZ, P3 ;  /* 0x000000ff8c837207 */ /* 0x000fe20001800000 */
[----:B----4-:R-:W-:-:S04]  /*213d0*/  @P4 IMAD.HI.U32 R30, R28, R30, RZ ;  /* 0x0000001e1c1e4227 */ /* 0x010fc800078e00ff */
[C---:B------:R-:W-:Y:S01]  /*213e0*/  IMAD R31, R6.reuse, R31, R7 ;  /* 0x0000001f061f7224 */ /* 0x040fe200078e0207 */
[----:B------:R-:W0:Y:S01]  /*213f0*/  @!P3 LDC R15, c[0x0][0xb54] ;  /* 0x0002d500ff0fbb82 */ /* 0x000e220000000800 */
[----:B------:R-:W-:-:S04]  /*21400*/  IMAD.WIDE.U32 R6, R6, R24, RZ ;  /* 0x0000001806067225 */ /* 0x000fc800078e00ff */
[-C--:B------:R-:W-:Y:S02]  /*21410*/  IMAD R128, R9, R202.reuse, RZ ;  /* 0x000000ca09807224 */ /* 0x080fe400078e02ff */
[----:B------:R-:W-:-:S04]  /*21420*/  IMAD.WIDE.U32 R8, R8, R202, RZ ;  /* 0x000000ca08087225 */ /* 0x000fc800078e00ff */
[----:B------:R-:W-:Y:S02]  /*21430*/  IMAD.IADD R31, R7, 0x1, R31 ;  /* 0x00000001071f7824 */ /* 0x000fe400078e021f */
[----:B------:R-:W-:Y:S01]  /*21440*/  IMAD.MOV.U32 R7, RZ, RZ, R28 ;  /* 0x000000ffff077224 */ /* 0x000fe200078e001c */
[----:B-1----:R-:W-:Y:S01]  /*21450*/  @P4 SHF.R.U32.HI R7, RZ, R29, R30 ;  /* 0x0000001dff074219 */ /* 0x002fe2000001161e */
[----:B------:R-:W-:Y:S02]  /*21460*/  IMAD.IADD R9, R9, 0x1, R128 ;  /* 0x0000000109097824 */ /* 0x000fe400078e0280 */
[-C--:B------:R-:W-:Y:S02]  /*21470*/  IMAD R133, R11, R131.reuse, RZ ;  /* 0x000000830b857224 */ /* 0x080fe400078e02ff */
[----:B------:R-:W-:-:S04]  /*21480*/  IMAD.WIDE.U32 R10, R10, R131, RZ ;  /* 0x000000830a0a7225 */ /* 0x000fc800078e00ff */
[----:B------:R-:W-:Y:S02]  /*21490*/  IMAD.MOV R29, RZ, RZ, -R7 ;  /* 0x000000ffff1d7224 */ /* 0x000fe400078e0a07 */
[----:B------:R-:W-:Y:S01]  /*214a0*/  IMAD.IADD R133, R11, 0x1, R133 ;  /* 0x000000010b857824 */ /* 0x000fe200078e0285 */
[--C-:B------:R-:W-:Y:S02]  /*214b0*/  IADD3 R6, P2, P5, R6, R8, R0.reuse ;  /* 0x0000000806067210 */ /* 0x100fe40007d5e000 */
[----:B------:R-:W-:-:S04]  /*214c0*/  SHF.R.S32.HI R128, RZ, 0x1f, R0 ;  /* 0x0000001fff807819 */ /* 0x000fc80000011400 */
[----:B------:R-:W-:Y:S02]  /*214d0*/  IADD3.X R9, R31, R9, R128, P2, P5 ;  /* 0x000000091f097210 */ /* 0x000fe400017ea480 */
[----:B------:R-:W-:Y:S02]  /*214e0*/  IADD3 R10, P2, P5, R7, R6, R10 ;  /* 0x00000006070a7210 */ /* 0x000fe40007d5e00a */
[----:B------:R-:W-:Y:S01]  /*214f0*/  SHF.R.S32.HI R6, RZ, 0x1f, R7 ;  /* 0x0000001fff067819 */ /* 0x000fe20000011407 */
[----:B------:R-:W-:-:S03]  /*21500*/  IMAD R7, R130, R29, R28 ;  /* 0x0000001d82077224 */ /* 0x000fc600078e021c */
[----:B------:R-:W-:Y:S01]  /*21510*/  IADD3.X R11, R6, R9, R133, P2, P5 ;  /* 0x00000009060b7210 */ /* 0x000fe200017ea485 */
[-C--:B---3--:R-:W-:Y:S01]  /*21520*/  IMAD R5, R5, R7.reuse, RZ ;  /* 0x0000000705057224 */ /* 0x088fe200078e02ff */
[----:B------:R-:W-:Y:S01]  /*21530*/  SHF.R.S32.HI R9, RZ, 0x1f, R7 ;  /* 0x0000001fff097819 */ /* 0x000fe20000011407 */
[----:B------:R-:W-:-:S04]  /*21540*/  IMAD.WIDE.U32 R10, R4, R7, R10 ;  /* 0x00000007040a7225 */ /* 0x000fc800078e000a */
[----:B------:R-:W-:Y:S01]  /*21550*/  IMAD R5, R4, R9, R5 ;  /* 0x0000000904057224 */ /* 0x000fe200078e0205 */
[----:B--2---:R-:W-:-:S03]  /*21560*/  LEA R14, P2, R10, R14, 0x2 ;  /* 0x0000000e0a0e7211 */ /* 0x004fc600078410ff */
[----:B------:R-:W-:-:S05]  /*21570*/  IMAD.IADD R4, R11, 0x1, R5 ;  /* 0x000000010b047824 */ /* 0x000fca00078e0205 */
[----:B0-----:R-:W-:Y:S01]  /*21580*/  LEA.HI.X R15, R10, R15, R4, 0x2, P2 ;  /* 0x0000000f0a0f7211 */ /* 0x001fe200010f1404 */
[----:B------:R-:W-:Y:S06]  /*21590*/  @P1 BRA `(.L_x_1835) ;  /* 0x0000000000101947 */ /* 0x000fec0003800000 */
[----:B------:R-:W-:Y:S05]  /*215a0*/  @!P0 BRA `(.L_x_1835) ;  /* 0x00000000000c8947 */ /* 0x000fea0003800000 */
[----:B------:R-:W2:Y:S04]  /*215b0*/  LDG.E R4, desc[UR60][R12.64] ;  /* 0x0000003c0c047981 */ /* 0x000ea8000c1e1900 */
[----:B-----5:R-:W2:Y:S02]  /*215c0*/  LDG.E R129, desc[UR60][R12.64+0x4] ;  /* 0x0000043c0c817981 */ /* 0x020ea4000c1e1900 */
[----:B--2---:R-:W-:-:S07]  /*215d0*/  IADD3 R129, -R4, R129, RZ ;  /* 0x0000008104817210 */ /* 0x004fce0007ffe1ff */
.L_x_1835:
[----:B------:R-:W2:Y:S04]  /*215e0*/  LDL R8, [R1+0x60] ;  /* 0x0000600001087983 */ /* 0x000ea80000100800 */
[----:B------:R-:W3:Y:S01]  /*215f0*/  LDL R9, [R1+0x5c] ;  /* 0x00005c0001097983 */ /* 0x000ee20000100800 */
[----:B-----5:R-:W-:-:S03]  /*21600*/  IMAD R129, R129, R130, RZ ;  /* 0x0000008281817224 */ /* 0x020fc600078e02ff */
[----:B------:R-:W-:Y:S04]  /*21610*/  SHFL.IDX PT, R4, R14, RZ, 0x1c1f ;  /* 0x001c1fff0e047589 */ /* 0x000fe800000e0000 */
[----:B------:R-:W0:Y:S04]  /*21620*/  SHFL.IDX PT, R5, R15, RZ, 0x1c1f ;  /* 0x001c1fff0f057589 */ /* 0x000e2800000e0000 */
[----:B------:R-:W-:Y:S04]  /*21630*/  SHFL.IDX PT, R6, R14, 0x1, 0x1c1f ;  /* 0x003c1f000e067f89 */ /* 0x000fe800000e0000 */
[----:B------:R-:W1:Y:S01]  /*21640*/  SHFL.IDX PT, R7, R15, 0x1, 0x1c1f ;  /* 0x003c1f000f077f89 */ /* 0x000e6200000e0000 */
[----:B--2---:R-:W-:Y:S01]  /*21650*/  IMAD.IADD R8, R8, 0x1, R141 ;  /* 0x0000000108087824 */ /* 0x004fe200078e028d */
[----:B---3--:R-:W-:-:S03]  /*21660*/  LOP3.LUT P0, RZ, R9, 0x3, RZ, 0xc0, !PT ;  /* 0x0000000309ff7812 */ /* 0x008fc6000780c0ff */
[C---:B------:R-:W-:Y:S01]  /*21670*/  VIADD R10, R8.reuse, 0x8 ;  /* 0x00000008080a7836 */ /* 0x040fe20000000000 */
[----:B------:R-:W-:-:S04]  /*21680*/  ISETP.GE.OR P1, PT, R8, R129, P0 ;  /* 0x000000810800720c */ /* 0x000fc80000726670 */
[----:B------:R-:W-:-:S09]  /*21690*/  ISETP.GE.OR P0, PT, R10, R129, P0 ;  /* 0x000000810a00720c */ /* 0x000fd20000706670 */
[----:B0-----:R0:W-:Y:S04]  /*216a0*/  @!P1 ST.E desc[UR60][R4.64], R126 ;  /* 0x0000007e04009985 */ /* 0x0011e8000c10193c */
[----:B-1----:R0:W-:Y:S01]  /*216b0*/  @!P0 ST.E desc[UR60][R6.64], R127 ;  /* 0x0000007f06008985 */ /* 0x0021e2000c10193c */
[----:B------:R-:W-:Y:S05]  /*216c0*/  @P3 BRA `(.L_x_1836) ;  /* 0x0000000c00503947 */ /* 0x000fea0003800000 */
[----:B0-----:R-:W0:Y:S01]  /*216d0*/  S2R R4, SR_TID.X ;  /* 0x0000000000047919 */ /* 0x001e220000002100 */
[----:B------:R-:W1:Y:S01]  /*216e0*/  @P4 LDC R69, c[0x0][0xbec] ;  /* 0x0002fb00ff454b82 */ /* 0x000e620000000800 */
[----:B------:R-:W-:-:S07]  /*216f0*/  ULDC.64 UR4, c[0x0][0xaa0] ;  /* 0x0002a80000047ab9 */ /* 0x000fce0000000a00 */
[----:B------:R-:W2:Y:S01]  /*21700*/  @P4 LDC R71, c[0x0][0xbf0] ;  /* 0x0002fc00ff474b82 */ /* 0x000ea20000000800 */
[----:B0-----:R-:W-:-:S05]  /*21710*/  VIADD R4, R4, 0xffffff80 ;  /* 0xffffff8004047836 */ /* 0x001fca0000000000 */
[----:B------:R-:W-:-:S04]  /*21720*/  SHF.R.S32.HI R5, RZ, 0x1f, R4 ;  /* 0x0000001fff057819 */ /* 0x000fc80000011404 */
[----:B------:R-:W-:-:S04]  /*21730*/  LEA.HI R5, R5, R4, RZ, 0x3 ;  /* 0x0000000405057211 */ /* 0x000fc800078f18ff */
[----:B------:R-:W-:Y:S02]  /*21740*/  LOP3.LUT R7, R5, 0xfffffff8, RZ, 0xc0, !PT ;  /* 0xfffffff805077812 */ /* 0x000fe400078ec0ff */
[----:B------:R-:W-:-:S03]  /*21750*/  SHF.R.S32.HI R21, RZ, 0x3, R5 ;  /* 0x00000003ff157819 */ /* 0x000fc60000011405 */
[----:B------:R-:W-:-:S04]  /*21760*/  IMAD.IADD R20, R4, 0x1, -R7 ;  /* 0x0000000104147824 */ /* 0x000fc800078e0a07 */
[----:B------:R-:W-:-:S04]  /*21770*/  IMAD.SHL.U32 R66, R20, 0x8, RZ ;  /* 0x0000000814427824 */ /* 0x000fc800078e00ff */
[----:B------:R-:W-:-:S04]  /*21780*/  IMAD R5, R21, 0x40, R66 ;  /* 0x0000004015057824 */ /* 0x000fc800078e0242 */
[----:B------:R-:W-:-:S03]  /*21790*/  IMAD.WIDE R2, R5, 0x2, R2 ;  /* 0x0000000205027825 */ /* 0x000fc600078e0202 */
        /* <DEDUP_REMOVED lines=20> */
[----:B------:R-:W-:Y:S01]  /*218e0*/  IMAD.X R13, RZ, RZ, R3, P2 ;  /* 0x000000ffff0d7224 */ /* 0x000fe200010e0603 */
[----:B------:R-:W-:Y:S01]  /*218f0*/  LOP3.LUT R28, R28, R29, RZ, 0x3c, !PT ;  /* 0x0000001d1c1c7212 */ /* 0x000fe200078e3cff */
[----:B------:R-:W-:Y:S01]  /*21900*/  IMAD R20, R20, 0x20, R21 ;  /* 0x0000002014147824 */ /* 0x000fe200078e0215 */
[----:B------:R-:W-:Y:S01]  /*21910*/  LOP3.LUT R32, R32, R33, RZ, 0x3c, !PT ;  /* 0x0000002120207212 */ /* 0x000fe200078e3cff */
[----:B------:R-:W-:Y:S01]  /*21920*/  IMAD.X R33, RZ, RZ, R3, P5 ;  /* 0x000000ffff217224 */ /* 0x000fe200028e0603 */
[----:B------:R-:W-:Y:S01]  /*21930*/  IADD3.X R29, RZ, R3, RZ, P6, !PT ;  /* 0x00000003ff1d7210 */ /* 0x000fe200037fe4ff */
[----:B------:R-:W5:Y:S01]  /*21940*/  LD.E.128 R8, desc[UR60][R8.64] ;  /* 0x0000003c08087980 */ /* 0x000f62000c101d00 */
[----:B------:R-:W-:-:S02]  /*21950*/  IADD3 R5, P1, R2, 0xb000, RZ ;  /* 0x0000b00002057810 */ /* 0x000fc40007f3e0ff */
[C---:B------:R-:W-:Y:S01]  /*21960*/  IADD3 R41, P0, R2.reuse, 0x6000, RZ ;  /* 0x0000600002297810 */ /* 0x040fe20007f1e0ff */
[----:B------:R-:W5:Y:S01]  /*21970*/  LD.E.128 R36, desc[UR60][R36.64] ;  /* 0x0000003c24247980 */ /* 0x000f62000c101d00 */
[C---:B------:R-:W-:Y:S01]  /*21980*/  IADD3 R45, P3, R2.reuse, 0x7000, RZ ;  /* 0x00007000022d7810 */ /* 0x040fe20007f7e0ff */
[----:B------:R-:W-:Y:S01]  /*21990*/  IMAD.X R61, RZ, RZ, R3, P1 ;  /* 0x000000ffff3d7224 */ /* 0x000fe200008e0603 */
[C---:B------:R-:W-:Y:S02]  /*219a0*/  IADD3 R49, P2, R2.reuse, 0x8000, RZ ;  /* 0x0000800002317810 */ /* 0x040fe40007f5e0ff */
[C---:B------:R-:W-:Y:S01]  /*219b0*/  LOP3.LUT R7, R2.reuse, 0x380, RZ, 0xc0, !PT ;  /* 0x0000038002077812 */ /* 0x040fe200078ec0ff */
[----:B------:R-:W-:Y:S01]  /*219c0*/  IMAD.IADD R20, R141, 0x1, R20 ;  /* 0x000000018d147824 */ /* 0x000fe200078e0214 */
[C---:B------:R-:W-:Y:S01]  /*219d0*/  IADD3 R53, P6, R2.reuse, 0x9000, RZ ;  /* 0x0000900002357810 */ /* 0x040fe20007fde0ff */
[----:B------:R-:W5:Y:S01]  /*219e0*/  LD.E.128 R12, desc[UR60][R12.64] ;  /* 0x0000003c0c0c7980 */ /* 0x000f62000c101d00 */
[----:B------:R-:W-:-:S02]  /*219f0*/  IADD3 R57, P5, R2, 0xa000, RZ ;  /* 0x0000a00002397810 */ /* 0x000fc40007fbe0ff */
[----:B------:R-:W-:Y:S01]  /*21a00*/  LOP3.LUT R4, R5, 0x380, RZ, 0xc0, !PT ;  /* 0x0000038005047812 */ /* 0x000fe200078ec0ff */
[----:B------:R-:W5:Y:S01]  /*21a10*/  LD.E.128 R28, desc[UR60][R28.64] ;  /* 0x0000003c1c1c7980 */ /* 0x000f62000c101d00 */
[----:B------:R-:W-:Y:S02]  /*21a20*/  LOP3.LUT R40, R41, 0x380, RZ, 0xc0, !PT ;  /* 0x0000038029287812 */ /* 0x000fe400078ec0ff */
[----:B------:R-:W-:Y:S01]  /*21a30*/  LOP3.LUT R44, R45, 0x380, RZ, 0xc0, !PT ;  /* 0x000003802d2c7812 */ /* 0x000fe200078ec0ff */
[----:B------:R-:W5:Y:S01]  /*21a40*/  LD.E.128 R32, desc[UR60][R32.64] ;  /* 0x0000003c20207980 */ /* 0x000f62000c101d00 */
[----:B------:R-:W-:Y:S02]  /*21a50*/  LOP3.LUT R48, R49, 0x380, RZ, 0xc0, !PT ;  /* 0x0000038031307812 */ /* 0x000fe400078ec0ff */
[----:B------:R-:W-:Y:S02]  /*21a60*/  LOP3.LUT R52, R53, 0x380, RZ, 0xc0, !PT ;  /* 0x0000038035347812 */ /* 0x000fe400078ec0ff */
[----:B------:R-:W-:-:S02]  /*21a70*/  LOP3.LUT R56, R57, 0x380, RZ, 0xc0, !PT ;  /* 0x0000038039387812 */ /* 0x000fc400078ec0ff */
[----:B------:R-:W-:Y:S02]  /*21a80*/  SHF.R.U64 R7, R7, 0x3, RZ ;  /* 0x0000000307077819 */ /* 0x000fe400000012ff */
        /* <DEDUP_REMOVED lines=17> */
[----:B------:R-:W-:Y:S01]  /*21ba0*/  LOP3.LUT R60, R4, R5, RZ, 0x3c, !PT ;  /* 0x00000005043c7212 */ /* 0x000fe200078e3cff */
[----:B------:R-:W5:Y:S04]  /*21bb0*/  LD.E.128 R40, desc[UR60][R40.64] ;  /* 0x0000003c28287980 */ /* 0x000f68000c101d00 */
[----:B------:R0:W5:Y:S01]  /*21bc0*/  LD.E.128 R4, desc[UR60][R2.64] ;  /* 0x0000003c02047980 */ /* 0x000162000c101d00 */
[----:B------:R-:W-:Y:S01]  /*21bd0*/  SHF.R.S32.HI R67, RZ, 0x1f, R24 ;  /* 0x0000001fff437819 */ /* 0x000fe20000011418 */
[----:B------:R-:W-:-:S02]  /*21be0*/  IMAD.IADD R68, R21, 0x1, R141 ;  /* 0x0000000115447824 */ /* 0x000fc400078e028d */
[----:B------:R-:W5:Y:S04]  /*21bf0*/  LD.E.128 R44, desc[UR60][R44.64] ;  /* 0x0000003c2c2c7980 */ /* 0x000f68000c101d00 */
[----:B------:R-:W5:Y:S01]  /*21c00*/  LD.E.128 R48, desc[UR60][R48.64] ;  /* 0x0000003c30307980 */ /* 0x000f62000c101d00 */
[----:B0-----:R-:W-:-:S03]  /*21c10*/  IMAD R3, R128, UR4, RZ ;  /* 0x0000000480037c24 */ /* 0x001fc6000f8e02ff */
[----:B------:R-:W5:Y:S01]  /*21c20*/  LD.E.128 R52, desc[UR60][R52.64] ;  /* 0x0000003c34347980 */ /* 0x000f62000c101d00 */
[C---:B------:R-:W-:Y:S02]  /*21c30*/  IMAD R65, R0.reuse, UR5, R3 ;  /* 0x0000000500417c24 */ /* 0x040fe4000f8e0203 */
[----:B------:R-:W-:Y:S01]  /*21c40*/  IMAD.WIDE.U32 R2, R0, UR4, RZ ;  /* 0x0000000400027c25 */ /* 0x000fe2000f8e00ff */
[----:B------:R-:W-:Y:S01]  /*21c50*/  ULDC.64 UR4, c[0x0][0xae8] ;  /* 0x0002ba0000047ab9 */ /* 0x000fe20000000a00 */
[----:B------:R-:W5:Y:S03]  /*21c60*/  LD.E.128 R56, desc[UR60][R56.64] ;  /* 0x0000003c38387980 */ /* 0x000f66000c101d00 */
[----:B------:R-:W-:Y:S01]  /*21c70*/  IADD3 R3, R3, R65, RZ ;  /* 0x0000004103037210 */ /* 0x000fe20007ffe0ff */
[----:B-1----:R-:W-:Y:S01]  /*21c80*/  @P4 IMAD.HI.U32 R0, R20, R69, RZ ;  /* 0x0000004514004227 */ /* 0x002fe200078e00ff */
[----:B------:R-:W5:Y:S03]  /*21c90*/  LD.E.128 R60, desc[UR60][R60.64] ;  /* 0x0000003c3c3c7980 */ /* 0x000f66000c101d00 */
[C---:B------:R-:W-:Y:S01]  /*21ca0*/  IMAD.WIDE.U32 R2, R202.reuse, UR4, R2 ;  /* 0x00000004ca027c25 */ /* 0x040fe2000f8e0002 */
[----:B------:R-:W-:Y:S01]  /*21cb0*/  @!PT LDS RZ, [RZ] ;  /* 0x00000000fffff984 */ /* 0x000fe20000000800 */
[----:B------:R-:W-:Y:S01]  /*21cc0*/  @!PT LDS RZ, [RZ] ;  /* 0x00000000fffff984 */ /* 0x000fe20000000800 */
[----:B------:R-:W-:Y:S01]  /*21cd0*/  @!PT LDS RZ, [RZ] ;  /* 0x00000000fffff984 */ /* 0x000fe20000000800 */
[----:B------:R-:W-:Y:S01]  /*21ce0*/  @!PT LDS RZ, [RZ] ;  /* 0x00000000fffff984 */ /* 0x000fe20000000800 */
[----:B------:R0:W-:Y:S06]  /*21cf0*/  MEMBAR.ALL.CTA ;  /* 0x0000000000007992 */ /* 0x0001ec0000008000 */
[----:B0-----:R-:W0:Y:S01]  /*21d00*/  FENCE.VIEW.ASYNC.S ;  /* 0x00000000000073c6 */ /* 0x001e220000000000 */
[----:B------:R-:W-:Y:S01]  /*21d10*/  IMAD R3, R202, UR5, R3 ;  /* 0x00000005ca037c24 */ /* 0x000fe2000f8e0203 */
[----:B------:R-:W-:Y:S01]  /*21d20*/  ULDC.64 UR4, c[0x0][0xaf0] ;  /* 0x0002bc0000047ab9 */ /* 0x000fe20000000a00 */
[----:B------:R-:W-:Y:S01]  /*21d30*/  IMAD.MOV.U32 R65, RZ, RZ, R20 ;  /* 0x000000ffff417224 */ /* 0x000fe200078e0014 */
[----:B--2---:R-:W-:Y:S01]  /*21d40*/  @P4 SHF.R.U32.HI R65, RZ, R71, R0 ;  /* 0x00000047ff414219 */ /* 0x004fe20000011600 */
[----:B------:R-:W-:-:S02]  /*21d50*/  IMAD R67, R67, UR4, RZ ;  /* 0x0000000443437c24 */ /* 0x000fc4000f8e02ff */
[----:B------:R-:W-:Y:S01]  /*21d60*/  IMAD.WIDE.U32 R2, R24, UR4, R2 ;  /* 0x0000000418027c25 */ /* 0x000fe2000f8e0002 */
[----:B------:R-:W-:-:S03]  /*21d70*/  SHF.R.S32.HI R0, RZ, 0x1f, R65 ;  /* 0x0000001fff007819 */ /* 0x000fc60000011441 */
[----:B------:R-:W-:Y:S01]  /*21d80*/  IMAD R67, R24, UR5, R67 ;  /* 0x0000000518437c24 */ /* 0x000fe2000f8e0243 */
[----:B------:R-:W-:Y:S01]  /*21d90*/  ULDC.64 UR4, c[0x0][0xae0] ;  /* 0x0002b80000047ab9 */ /* 0x000fe20000000a00 */
[----:B------:R-:W-:Y:S02]  /*21da0*/  IMAD.MOV R69, RZ, RZ, -R65 ;  /* 0x000000ffff457224 */ /* 0x000fe400078e0a41 */
[----:B------:R-:W-:Y:S02]  /*21db0*/  IMAD.IADD R3, R3, 0x1, R67 ;  /* 0x0000000103037824 */ /* 0x000fe400078e0243 */
[----:B------:R-:W-:Y:S02]  /*21dc0*/  IMAD R0, R0, UR4, RZ ;  /* 0x0000000400007c24 */ /* 0x000fe4000f8e02ff */
[----:B------:R-:W-:Y:S02]  /*21dd0*/  IMAD R67, R130, R69, R20 ;  /* 0x0000004582437224 */ /* 0x000fe400078e0214 */
[----:B------:R-:W-:-:S04]  /*21de0*/  IMAD.WIDE.U32 R2, R65, UR4, R2 ;  /* 0x0000000441027c25 */ /* 0x000fc8000f8e0002 */
[----:B------:R-:W-:Y:S01]  /*21df0*/  IMAD R65, R65, UR5, R0 ;  /* 0x0000000541417c24 */ /* 0x000fe2000f8e0200 */
[----:B------:R-:W-:Y:S01]  /*21e00*/  SHF.R.S32.HI R0, RZ, 0x1f, R67 ;  /* 0x0000001fff007819 */ /* 0x000fe20000011443 */
[----:B------:R-:W-:Y:S02]  /*21e10*/  ULDC.64 UR4, c[0x0][0xad8] ;  /* 0x0002b60000047ab9 */ /* 0x000fe40000000a00 */
[----:B------:R-:W-:Y:S02]  /*21e20*/  IMAD.IADD R3, R3, 0x1, R65 ;  /* 0x0000000103037824 */ /* 0x000fe400078e0241 */
[----:B------:R-:W-:Y:S02]  /*21e30*/  IMAD R0, R0, UR4, RZ ;  /* 0x0000000400007c24 */ /* 0x000fe4000f8e02ff */
[----:B------:R-:W-:-:S04]  /*21e40*/  IMAD.WIDE.U32 R2, R67, UR4, R2 ;  /* 0x0000000443027c25 */ /* 0x000fc8000f8e0002 */
[----:B------:R-:W-:Y:S01]  /*21e50*/  IMAD R21, R67, UR5, R0 ;  /* 0x0000000543157c24 */ /* 0x000fe2000f8e0200 */
[----:B------:R-:W-:Y:S01]  /*21e60*/  ULDC.64 UR4, c[0x0][0xa80] ;  /* 0x0002a00000047ab9 */ /* 0x000fe20000000a00 */
[----:B------:R-:W-:Y:S02]  /*21e70*/  IADD3 R24, R68, 0x40, RZ ;  /* 0x0000004044187810 */ /* 0x000fe40007ffe0ff */
[----:B------:R-:W-:Y:S01]  /*21e80*/  IMAD.IADD R3, R3, 0x1, R21 ;  /* 0x0000000103037824 */ /* 0x000fe200078e0215 */
[----:B------:R-:W-:Y:S02]  /*21e90*/  LEA R67, P2, R2, UR4, 0x1 ;  /* 0x0000000402437c11 */ /* 0x000fe4000f8408ff */
[-C--:B------:R-:W-:Y:S02]  /*21ea0*/  ISETP.GE.AND P0, PT, R24, R129.reuse, PT ;  /* 0x000000811800720c */ /* 0x080fe40003f06270 */
[----:B------:R-:W-:Y:S02]  /*21eb0*/  LEA.HI.X R24, R2, UR5, R3, 0x1, P2 ;  /* 0x0000000502187c11 */ /* 0x000fe400090f0c03 */
[----:B------:R-:W-:Y:S01]  /*21ec0*/  ISETP.GE.AND P2, PT, R68, R129, PT ;  /* 0x000000814400720c */ /* 0x000fe20003f46270 */
[----:B------:R-:W-:-:S02]  /*21ed0*/  VIADD R0, R17, 0x30820 ;  /* 0x0003082011007836 */ /* 0x000fc40000000000 */
[----:B------:R-:W-:-:S03]  /*21ee0*/  VIADD R20, R68, 0x20 ;  /* 0x0000002044147836 */ /* 0x000fc60000000000 */
[----:B------:R-:W-:Y:S01]  /*21ef0*/  PRMT R0, RZ, 0x654, R0 ;  /* 0x00000654ff007816 */ /* 0x000fe20000000000 */
[C---:B------:R-:W-:Y:S02]  /*21f00*/  VIADD R70, R66.reuse, 0x40 ;  /* 0x0000004042467836 */ /* 0x040fe40000000000 */
[----:B------:R-:W-:Y:S01]  /*21f10*/  VIADD R72, R66, 0x80 ;  /* 0x0000008042487836 */ /* 0x000fe20000000000 */
[----:B0-----:R0:W-:Y:S01]  /*21f20*/  SYNCS.ARRIVE.TRANS64.RED.A1T0 RZ, [R0+URZ], RZ ;  /* 0x000000ff00ff79a7 */ /* 0x0011e2000810043f */
[----:B------:R0:W1:Y:S01]  /*21f30*/  SHFL.IDX PT, R21, R67, RZ, 0x181f ;  /* 0x00181fff43157589 */ /* 0x00006200000e0000 */
[----:B------:R-:W-:Y:S03]  /*21f40*/  BSSY B1, `(.L_x_1837) ;  /* 0x0000014000017945 */ /* 0x000fe60003800000 */
[----:B------:R0:W2:Y:S01]  /*21f50*/  SHFL.IDX PT, R65, R24, RZ, 0x181f ;  /* 0x00181fff18417589 */ /* 0x0000a200000e0000 */
[----:B------:R-:W-:-:S02]  /*21f60*/  ISETP.GE.AND P1, PT, R20, R129, PT ;  /* 0x000000811400720c */ /* 0x000fc40003f26270 */
[----:B------:R-:W-:Y:S02]  /*21f70*/  SHF.R.S32.HI R73, RZ, 0x1f, R66 ;  /* 0x0000001fff497819 */ /* 0x000fe40000011442 */
[----:B------:R-:W-:Y:S02]  /*21f80*/  SHF.R.S32.HI R69, RZ, 0x1f, R72 ;  /* 0x0000001fff457819 */ /* 0x000fe40000011448 */
[----:B------:R-:W-:Y:S01]  /*21f90*/  SHF.R.S32.HI R71, RZ, 0x1f, R70 ;  /* 0x0000001fff477819 */ /* 0x000fe20000011446 */
[----:B0-----:R-:W-:Y:S06]  /*21fa0*/  @P2 BRA `(.L_x_1838) ;  /* 0x0000000000342947 */ /* 0x001fec0003800000 */
        /* <DEDUP_REMOVED lines=13> */
.L_x_1838:
[----:B------:R-:W-:Y:S05]  /*22080*/  BSYNC B1 ;  /* 0x0000000000017941 */ /* 0x000fea0003800000 */
.L_x_1837:
[----:B0----5:R0:W3:Y:S01]  /*22090*/  SHFL.IDX PT, R7, R24, 0x1, 0x181f ;  /* 0x00381f0018077f89 */ /* 0x0210e200000e0000 */
[----:B------:R-:W-:Y:S03]  /*220a0*/  BSSY B1, `(.L_x_1839) ;  /* 0x0000010000017945 */ /* 0x000fe60003800000 */
[----:B------:R0:W4:Y:S01]  /*220b0*/  SHFL.IDX PT, R3, R67, 0x1, 0x181f ;  /* 0x00381f0043037f89 */ /* 0x00012200000e0000 */
[----:B------:R-:W-:Y:S05]  /*220c0*/  @P1 BRA `(.L_x_1840) ;  /* 0x0000000000341947 */ /* 0x000fea0003800000 */
[----:B------:R-:W-:Y:S02]  /*220d0*/  ULDC UR4, c[0x0][0xac8] ;  /* 0x0002b20000047ab9 */ /* 0x000fe40000000800 */
[----:B------:R-:W-:Y:S02]  /*220e0*/  ISETP.GE.AND P4, PT, R66, UR4, PT ;  /* 0x0000000442007c0c */ /* 0x000fe4000bf86270 */
[----:B------:R-:W-:Y:S02]  /*220f0*/  ISETP.GE.AND P5, PT, R70, UR4, PT ;  /* 0x0000000446007c0c */ /* 0x000fe4000bfa6270 */
[----:B------:R-:W-:-:S09]  /*22100*/  ISETP.GE.AND P6, PT, R72, UR4, PT ;  /* 0x0000000448007c0c */ /* 0x000fd2000bfc6270 */
[-C--:B----4-:R-:W-:Y:S02]  /*22110*/  @!P4 LEA R2, P1, R66, R3.reuse, 0x1 ;  /* 0x000000034202c211 */ /* 0x090fe400078208ff */
[-C--:B------:R-:W-:Y:S02]  /*22120*/  @!P5 LEA R4, P2, R70, R3.reuse, 0x1 ;  /* 0x000000034604d211 */ /* 0x080fe400078408ff */
[----:B------:R-:W-:Y:S02]  /*22130*/  @!P6 LEA R6, P3, R72, R3, 0x1 ;  /* 0x000000034806e211 */ /* 0x000fe400078608ff */
[-C--:B---3--:R-:W-:Y:S02]  /*22140*/  @!P4 LEA.HI.X R3, R66, R7.reuse, R73, 0x1, P1 ;  /* 0x000000074203c211 */ /* 0x088fe400008f0c49 */
[-C--:B------:R-:W-:Y:S02]  /*22150*/  @!P5 LEA.HI.X R5, R70, R7.reuse, R71, 0x1, P2 ;  /* 0x000000074605d211 */ /* 0x080fe400010f0c47 */
[----:B------:R-:W-:Y:S01]  /*22160*/  @!P6 LEA.HI.X R7, R72, R7, R69, 0x1, P3 ;  /* 0x000000074807e211 */ /* 0x000fe200018f0c45 */
[----:B------:R3:W-:Y:S04]  /*22170*/  @!P4 ST.E.128 desc[UR60][R2.64], R8 ;  /* 0x000000080200c985 */ /* 0x0007e8000c101d3c */
[----:B------:R3:W-:Y:S04]  /*22180*/  @!P5 ST.E.128 desc[UR60][R4.64], R36 ;  /* 0x000000240400d985 */ /* 0x0007e8000c101d3c */
[----:B------:R3:W-:Y:S02]  /*22190*/  @!P6 ST.E.128 desc[UR60][R6.64], R52 ;  /* 0x000000340600e985 */ /* 0x0007e4000c101d3c */
.L_x_1840:
[----:B------:R-:W-:Y:S05]  /*221a0*/  BSYNC B1 ;  /* 0x0000000000017941 */ /* 0x000fea0003800000 */
.L_x_1839:
[----:B---3--:R3:W0:Y:S01]  /*221b0*/  SHFL.IDX PT, R7, R24, 0x2, 0x181f ;  /* 0x00581f0018077f89 */ /* 0x00862200000e0000 */
[----:B------:R-:W-:Y:S03]  /*221c0*/  BSSY B1, `(.L_x_1841) ;  /* 0x0000010000017945 */ /* 0x000fe60003800000 */
[----:B----4-:R3:W4:Y:S01]  /*221d0*/  SHFL.IDX PT, R3, R67, 0x2, 0x181f ;  /* 0x00581f0043037f89 */ /* 0x01072200000e0000 */
        /* <DEDUP_REMOVED lines=14> */
.L_x_1842:
[----:B------:R-:W-:Y:S05]  /*222c0*/  BSYNC B1 ;  /* 0x0000000000017941 */ /* 0x000fea0003800000 */
.L_x_1841:
[----:B------:R-:W-:Y:S01]  /*222d0*/  VIADD R0, R68, 0x60 ;  /* 0x0000006044007836 */ /* 0x000fe20000000000 */
[----:B0-----:R0:W0:Y:S04]  /*222e0*/  SHFL.IDX PT, R7, R24, 0x3, 0x181f ;  /* 0x00781f0018077f89 */ /* 0x00102800000e0000 */
[----:B------:R-:W-:Y:S01]  /*222f0*/  ISETP.GE.AND P0, PT, R0, R129, PT ;  /* 0x000000810000720c */ /* 0x000fe20003f06270 */
[----:B---3--:R-:W3:-:S12]  /*22300*/  SHFL.IDX PT, R67, R67, 0x3, 0x181f ;  /* 0x00781f0043437f89 */ /* 0x008ed800000e0000 */
[----:B------:R-:W-:Y:S05]  /*22310*/  @P0 BRA `(.L_x_1843) ;  /* 0x0000002000980947 */ /* 0x000fea0003800000 */
[----:B------:R-:W-:Y:S02]  /*22320*/  ULDC UR4, c[0x0][0xac8] ;  /* 0x0002b20000047ab9 */ /* 0x000fe40000000800 */
[----:B------:R-:W-:Y:S02]  /*22330*/  ISETP.GE.AND P2, PT, R66, UR4, PT ;  /* 0x0000000442007c0c */ /* 0x000fe4000bf46270 */
[----:B------:R-:W-:-:S11]  /*22340*/  ISETP.GE.AND P3, PT, R70, UR4, PT ;  /* 0x0000000446007c0c */ /* 0x000fd6000bf66270 */
[-C--:B---3--:R-:W-:Y:S02]  /*22350*/  @!P2 LEA R2, P0, R66, R67.reuse, 0x1 ;  /* 0x000000434202a211 */ /* 0x088fe400078008ff */
[----:B------:R-:W-:Y:S02]  /*22360*/  @!P3 LEA R4, P1, R70, R67, 0x1 ;  /* 0x000000434604b211 */ /* 0x000fe400078208ff */
[-C--:B0---4-:R-:W-:Y:S02]  /*22370*/  @!P2 LEA.HI.X R3, R66, R7.reuse, R73, 0x1, P0 ;  /* 0x000000074203a211 */ /* 0x091fe400000f0c49 */
        /* <DEDUP_REMOVED lines=9> */
.L_x_1836:
[----:B------:R-:W-:Y:S01]  /*22410*/  ULDC.64 UR4, c[0x0][0xb08] ;  /* 0x0002c20000047ab9 */ /* 0x000fe20000000a00 */
[----:B------:R-:W1:Y:S01]  /*22420*/  @P4 LDC R9, c[0x0][0xbec] ;  /* 0x0002fb00ff094b82 */ /* 0x000e620000000800 */
[----:B0-----:R-:W-:Y:S01]  /*22430*/  IMAD R5, R128, UR4, RZ ;  /* 0x0000000480057c24 */ /* 0x001fe2000f8e02ff */
[----:B------:R-:W-:Y:S01]  /*22440*/  ULDC.64 UR6, c[0x0][0xb30] ;  /* 0x0002cc0000067ab9 */ /* 0x000fe20000000a00 */
[----:B------:R-:W-:Y:S01]  /*22450*/  IMAD.WIDE.U32 R2, R0, UR4, RZ ;  /* 0x0000000400027c25 */ /* 0x000fe2000f8e00ff */
[----:B------:R-:W-:Y:S01]  /*22460*/  ISETP.GE.AND P0, PT, R8, R129, PT ;  /* 0x000000810800720c */ /* 0x000fe20003f06270 */
[----:B------:R-:W-:Y:S01]  /*22470*/  BSSY B1, `(.L_x_1844) ;  /* 0x00000cc000017945 */ /* 0x000fe20003800000 */
[----:B------:R-:W-:Y:S01]  /*22480*/  IADD3 R137, R227, 0x78, RZ ;  /* 0x00000078e3897810 */ /* 0x000fe20007ffe0ff */
[----:B------:R-:W-:Y:S01]  /*22490*/  IMAD R5, R0, UR5, R5 ;  /* 0x0000000500057c24 */ /* 0x000fe2000f8e0205 */
[----:B------:R-:W-:Y:S01]  /*224a0*/  ULDC.64 UR4, c[0x0][0xb38] ;  /* 0x0002ce0000047ab9 */ /* 0x000fe20000000a00 */
[----:B------:R-:W0:Y:S01]  /*224b0*/  @P4 LDC R0, c[0x0][0xbf0] ;  /* 0x0002fc00ff004b82 */ /* 0x000e220000000800 */
[----:B------:R-:W-:Y:S01]  /*224c0*/  VIADD R4, R17, 0x30820 ;  /* 0x0003082011047836 */ /* 0x000fe20000000000 */
[----:B------:R-:W-:Y:S01]  /*224d0*/  IADD3 R155, R227, 0x30, RZ ;  /* 0x00000030e39b7810 */ /* 0x000fe20007ffe0ff */
[----:B------:R-:W-:Y:S01]  /*224e0*/  IMAD.IADD R3, R3, 0x1, R5 ;  /* 0x0000000103037824 */ /* 0x000fe200078e0205 */
[----:B------:R-:W-:Y:S01]  /*224f0*/  SHF.R.S32.HI R5, RZ, 0x1f, R24 ;  /* 0x0000001fff057819 */ /* 0x000fe20000011418 */
[C---:B------:R-:W-:Y:S01]  /*22500*/  VIADD R30, R227.reuse, 0xa8 ;  /* 0x000000a8e31e7836 */ /* 0x040fe20000000000 */
[----:B------:R-:W-:Y:S01]  /*22510*/  PRMT R4, RZ, 0x654, R4 ;  /* 0x00000654ff047816 */ /* 0x000fe20000000004 */
[----:B------:R-:W-:Y:S01]  /*22520*/  IMAD.WIDE.U32 R2, R202, UR4, R2 ;  /* 0x00000004ca027c25 */ /* 0x000fe2000f8e0002 */
[----:B------:R-:W-:-:S02]  /*22530*/  IADD3 R127, R227, 0x98, RZ ;  /* 0x00000098e37f7810 */ /* 0x000fc40007ffe0ff */
[----:B------:R2:W-:Y:S01]  /*22540*/  SYNCS.ARRIVE.TRANS64.RED.A1T0 RZ, [R4+URZ], RZ ;  /* 0x000000ff04ff79a7 */ /* 0x0005e2000810043f */
[----:B------:R-:W-:Y:S01]  /*22550*/  IMAD R3, R202, UR5, R3 ;  /* 0x00000005ca037c24 */ /* 0x000fe2000f8e0203 */
[----:B------:R-:W-:Y:S01]  /*22560*/  ULDC.64 UR4, c[0x0][0xb40] ;  /* 0x0002d00000047ab9 */ /* 0x000fe20000000a00 */
[----:B------:R-:W-:Y:S01]  /*22570*/  VIADD R126, R227, 0xa0 ;  /* 0x000000a0e37e7836 */ /* 0x000fe20000000000 */
[----:B------:R-:W-:Y:S01]  /*22580*/  SHF.R.S32.HI R30, RZ, 0x1f, R30 ;  /* 0x0000001fff1e7819 */ /* 0x000fe2000001141e */
[----:B------:R-:W-:Y:S01]  /*22590*/  IMAD R5, R5, UR4, RZ ;  /* 0x0000000405057c24 */ /* 0x000fe2000f8e02ff */
[----:B------:R-:W-:Y:S01]  /*225a0*/  SHF.R.S32.HI R137, RZ, 0x1f, R137 ;  /* 0x0000001fff897819 */ /* 0x000fe20000011489 */
[----:B-1----:R-:W-:Y:S01]  /*225b0*/  @P4 IMAD.HI.U32 R9, R28, R9, RZ ;  /* 0x000000091c094227 */ /* 0x002fe200078e00ff */
[----:B------:R-:W-:Y:S02]  /*225c0*/  SHF.R.S32.HI R126, RZ, 0x1f, R126 ;  /* 0x0000001fff7e7819 */ /* 0x000fe4000001147e */
[C---:B------:R-:W-:Y:S01]  /*225d0*/  IADD3 R146, R227.reuse, 0x50, RZ ;  /* 0x00000050e3927810 */ /* 0x040fe20007ffe0ff */
[C---:B------:R-:W-:Y:S01]  /*225e0*/  IMAD R7, R24.reuse, UR5, R5 ;  /* 0x0000000518077c24 */ /* 0x040fe2000f8e0205 */
[----:B------:R-:W-:Y:S01]  /*225f0*/  SHF.R.S32.HI R155, RZ, 0x1f, R155 ;  /* 0x0000001fff9b7819 */ /* 0x000fe2000001149b */
[----:B------:R-:W-:Y:S01]  /*22600*/  IMAD.WIDE.U32 R2, R24, UR4, R2 ;  /* 0x0000000418027c25 */ /* 0x000fe2000f8e0002 */
[----:B------:R-:W-:Y:S01]  /*22610*/  ULDC.64 UR4, c[0x0][0xb48] ;  /* 0x0002d20000047ab9 */ /* 0x000fe20000000a00 */
[----:B------:R-:W-:-:S02]  /*22620*/  IADD3 R164, R227, 0x8, RZ ;  /* 0x00000008e3a47810 */ /* 0x000fc40007ffe0ff */
[----:B------:R-:W-:Y:S01]  /*22630*/  IMAD.MOV.U32 R5, RZ, RZ, R28 ;  /* 0x000000ffff057224 */ /* 0x000fe200078e001c */
[----:B0-----:R-:W-:Y:S01]  /*22640*/  @P4 SHF.R.U32.HI R5, RZ, R0, R9 ;  /* 0x00000000ff054219 */ /* 0x001fe20000011609 */
[----:B------:R-:W-:Y:S02]  /*22650*/  IMAD.IADD R3, R3, 0x1, R7 ;  /* 0x0000000103037824 */ /* 0x000fe400078e0207 */
[----:B------:R-:W-:Y:S01]  /*22660*/  VIADD R128, R227, 0x98 ;  /* 0x00000098e3807836 */ /* 0x000fe20000000000 */
[----:B------:R-:W-:Y:S01]  /*22670*/  IADD3 R7, -R5, RZ, RZ ;  /* 0x000000ff05077210 */ /* 0x000fe20007ffe1ff */
[----:B------:R-:W-:Y:S01]  /*22680*/  IMAD.WIDE.U32 R2, R140, UR4, R2 ;  /* 0x000000048c027c25 */ /* 0x000fe2000f8e0002 */
[----:B------:R-:W-:Y:S02]  /*22690*/  SHF.R.S32.HI R0, RZ, 0x1f, R5 ;  /* 0x0000001fff007819 */ /* 0x000fe40000011405 */
[----:B------:R-:W-:Y:S01]  /*226a0*/  SHF.R.S32.HI R128, RZ, 0x1f, R128 ;  /* 0x0000001fff807819 */ /* 0x000fe20000011480 */
[----:B------:R-:W-:-:S02]  /*226b0*/  IMAD R7, R130, R7, R28 ;  /* 0x0000000782077224 */ /* 0x000fc400078e021c */
[----:B------:R-:W-:Y:S02]  /*226c0*/  IMAD R0, R0, UR6, RZ ;  /* 0x0000000600007c24 */ /* 0x000fe4000f8e02ff */
[----:B------:R-:W-:Y:S01]  /*226d0*/  IMAD R3, R140, UR5, R3 ;  /* 0x000000058c037c24 */ /* 0x000fe2000f8e0203 */
[----:B------:R-:W-:Y:S01]  /*226e0*/  ULDC.64 UR4, c[0x0][0xb28] ;  /* 0x0002ca0000047ab9 */ /* 0x000fe20000000a00 */
        /* <DEDUP_REMOVED lines=9> */
[C---:B------:R-:W-:Y:S01]  /*22780*/  LEA R0, P1, R2.reuse, UR4, 0x2 ;  /* 0x0000000402007c11 */ /* 0x040fe2000f8210ff */
[C---:B------:R-:W-:Y:S02]  /*22790*/  VIADD R131, R227.reuse, 0x90 ;  /* 0x00000090e3837836 */ /* 0x040fe40000000000 */
[C---:B------:R-:W-:Y:S01]  /*227a0*/  VIADD R133, R227.reuse, 0x88 ;  /* 0x00000088e3857836 */ /* 0x040fe20000000000 */
[----:B------:R-:W-:Y:S01]  /*227b0*/  LEA.HI.X R11, R2, UR5, R11, 0x2, P1 ;  /* 0x00000005020b7c11 */ /* 0x000fe200088f140b */
[C---:B------:R-:W-:Y:S01]  /*227c0*/  VIADD R135, R227.reuse, 0x80 ;  /* 0x00000080e3877836 */ /* 0x040fe20000000000 */
[----:B------:R2:W0:Y:S01]  /*227d0*/  SHFL.IDX PT, R2, R0, RZ, 0x1c1f ;  /* 0x001c1fff00027589 */ /* 0x00042200000e0000 */
[C---:B------:R-:W-:Y:S01]  /*227e0*/  VIADD R139, R227.reuse, 0x70 ;  /* 0x00000070e38b7836 */ /* 0x040fe20000000000 */
[----:B------:R-:W-:Y:S01]  /*227f0*/  SHF.R.S32.HI R131, RZ, 0x1f, R131 ;  /* 0x0000001fff837819 */ /* 0x000fe20000011483 */
[C---:B------:R-:W-:Y:S01]  /*22800*/  VIADD R141, R227.reuse, 0x68 ;  /* 0x00000068e38d7836 */ /* 0x040fe20000000000 */
[----:B------:R2:W1:Y:S01]  /*22810*/  SHFL.IDX PT, R3, R11, RZ, 0x1c1f ;  /* 0x001c1fff0b037589 */ /* 0x00046200000e0000 */
        /* <DEDUP_REMOVED lines=44> */
[----:B------:R-:W-:Y:S01]  /*22ae0*/  VIADD R162, R227, 0x10 ;  /* 0x00000010e3a27836 */ /* 0x000fe20000000000 */
[----:B012---:R-:W-:Y:S06]  /*22af0*/  @P0 BRA `(.L_x_1845) ;  /* 0x00000004008c0947 */ /* 0x007fec0003800000 */
[----:B------:R-:W-:Y:S01]  /*22b00*/  ULDC UR4, c[0x0][0xac8] ;  /* 0x0002b20000047ab9 */ /* 0x000fe20000000800 */
[C---:B------:R-:W-:Y:S01]  /*22b10*/  VIADD R15, R227.reuse, 0xb8 ;  /* 0x000000b8e30f7836 */ /* 0x040fe20000000000 */
[----:B------:R-:W-:Y:S02]  /*22b20*/  ISETP.GE.AND P0, PT, R227, UR4, PT ;  /* 0x00000004e3007c0c */ /* 0x000fe4000bf06270 */
[----:B------:R-:W-:Y:S02]  /*22b30*/  ISETP.GE.AND P5, PT, R164, UR4, PT ;  /* 0x00000004a4007c0c */ /* 0x000fe4000bfa6270 */
[----:B------:R-:W-:Y:S02]  /*22b40*/  ISETP.GE.AND P4, PT, R162, UR4, PT ;  /* 0x00000004a2007c0c */ /* 0x000fe4000bf86270 */
[----:B------:R-:W-:Y:S02]  /*22b50*/  ISETP.GE.AND P3, PT, R160, UR4, PT ;  /* 0x00000004a0007c0c */ /* 0x000fe4000bf66270 */
[----:B------:R-:W-:-:S02]  /*22b60*/  SHF.R.S32.HI R29, RZ, 0x1f, R24 ;  /* 0x0000001fff1d7819 */ /* 0x000fc40000011418 */
[----:B------:R-:W-:-:S03]  /*22b70*/  SHF.R.S32.HI R14, RZ, 0x1f, R15 ;  /* 0x0000001fff0e7819 */ /* 0x000fc6000001140f */
[----:B------:R-:W-:-:S04]  /*22b80*/  @!P0 IMAD.WIDE R4, R227, 0x4, R2 ;  /* 0x00000004e3048825 */ /* 0x000fc800078e0202 */
[-C--:B------:R-:W-:Y:S01]  /*22b90*/  @!P4 LEA R6, P2, R162, R2.reuse, 0x2 ;  /* 0x00000002a206c211 */ /* 0x080fe200078410ff */
[----:B------:R0:W-:Y:S01]  /*22ba0*/  @!P0 ST.E.64 desc[UR60][R4.64], R124 ;  /* 0x0000007c04008985 */ /* 0x0001e2000c101b3c */
[----:B------:R-:W-:Y:S02]  /*22bb0*/  ISETP.GE.AND P0, PT, R158, UR4, PT ;  /* 0x000000049e007c0c */ /* 0x000fe4000bf06270 */
[----:B------:R-:W-:Y:S02]  /*22bc0*/  @!P3 LEA R8, P6, R160, R2, 0x2 ;  /* 0x00000002a008b211 */ /* 0x000fe400078c10ff */
[-C--:B------:R-:W-:Y:S02]  /*22bd0*/  @!P4 LEA.HI.X R7, R162, R3.reuse, R163, 0x2, P2 ;  /* 0x00000003a207c211 */ /* 0x080fe400010f14a3 */
[----:B------:R-:W-:Y:S02]  /*22be0*/  ISETP.GE.AND P2, PT, R154, UR4, PT ;  /* 0x000000049a007c0c */ /* 0x000fe4000bf46270 */
[----:B------:R-:W-:-:S02]  /*22bf0*/  @!P3 LEA.HI.X R9, R160, R3, R161, 0x2, P6 ;  /* 0x00000003a009b211 */ /* 0x000fc400030f14a1 */
[----:B0-----:R-:W-:-:S04]  /*22c00*/  @!P5 LEA R4, P1, R164, R2, 0x2 ;  /* 0x00000002a404d211 */ /* 0x001fc800078210ff */
[----:B------:R-:W-:Y:S02]  /*22c10*/  @!P5 LEA.HI.X R5, R164, R3, R165, 0x2, P1 ;  /* 0x00000003a405d211 */ /* 0x000fe400008f14a5 */
[----:B------:R-:W-:-:S03]  /*22c20*/  ISETP.GE.AND P1, PT, R156, UR4, PT ;  /* 0x000000049c007c0c */ /* 0x000fc6000bf26270 */
        /* <DEDUP_REMOVED lines=8> */
[----:B--2---:R-:W-:Y:S02]  /*22cb0*/  @!P2 LEA R8, P6, R154, R2, 0x2 ;  /* 0x000000029a08a211 */ /* 0x004fe400078c10ff */
[----:B------:R-:W-:Y:S01]  /*22cc0*/  @!P1 LEA.HI.X R7, R156, R3, R157, 0x2, P5 ;  /* 0x000000039c079211 */ /* 0x000fe200028f149d */
[----:B------:R0:W-:Y:S01]  /*22cd0*/  @!P0 ST.E.64 desc[UR60][R4.64], R40 ;  /* 0x0000002804008985 */ /* 0x0001e2000c101b3c */
[----:B------:R-:W-:-:S02]  /*22ce0*/  ISETP.GE.AND P5, PT, R148, UR4, PT ;  /* 0x0000000494007c0c */ /* 0x000fc4000bfa6270 */
[-C--:B------:R-:W-:Y:S01]  /*22cf0*/  @!P2 LEA.HI.X R9, R154, R3.reuse, R155, 0x2, P6 ;  /* 0x000000039a09a211 */ /* 0x080fe200030f149b */
[----:B------:R1:W-:Y:S01]  /*22d00*/  @!P1 ST.E.64 desc[UR60][R6.64], R44 ;  /* 0x0000002c06009985 */ /* 0x0003e2000c101b3c */
[----:B------:R-:W-:Y:S02]  /*22d10*/  ISETP.GE.AND P0, PT, R146, UR4, PT ;  /* 0x0000000492007c0c */ /* 0x000fe4000bf06270 */
[----:B------:R-:W-:Y:S01]  /*22d20*/  ISETP.GE.AND P1, PT, R144, UR4, PT ;  /* 0x0000000490007c0c */ /* 0x000fe2000bf26270 */
[----:B------:R2:W-:Y:S01]  /*22d30*/  @!P2 ST.E.64 desc[UR60][R8.64], R48 ;  /* 0x000000300800a985 */ /* 0x0005e2000c101b3c */
[-C--:B0-----:R-:W-:Y:S02]  /*22d40*/  @!P3 LEA R4, P6, R152, R2.reuse, 0x2 ;  /* 0x000000029804b211 */ /* 0x081fe400078c10ff */
[----:B-1----:R-:W-:Y:S02]  /*22d50*/  @!P4 LEA R6, P2, R150, R2, 0x2 ;  /* 0x000000029606c211 */ /* 0x002fe400078410ff */
[----:B------:R-:W-:-:S02]  /*22d60*/  @!P3 LEA.HI.X R5, R152, R3, R153, 0x2, P6 ;  /* 0x000000039805b211 */ /* 0x000fc400030f1499 */
[----:B--2---:R-:W-:Y:S02]  /*22d70*/  @!P5 LEA R8, P6, R148, R2, 0x2 ;  /* 0x000000029408d211 */ /* 0x004fe400078c10ff */
[-C--:B------:R-:W-:Y:S01]  /*22d80*/  @!P4 LEA.HI.X R7, R150, R3.reuse, R151, 0x2, P2 ;  /* 0x000000039607c211 */ /* 0x080fe200010f1497 */
[----:B------:R0:W-:Y:S01]  /*22d90*/  @!P3 ST.E.64 desc[UR60][R4.64], R52 ;  /* 0x000000340400b985 */ /* 0x0001e2000c101b3c */
[----:B------:R-:W-:Y:S02]  /*22da0*/  ISETP.GE.AND P2, PT, R142, UR4, PT ;  /* 0x000000048e007c0c */ /* 0x000fe4000bf46270 */
[----:B------:R-:W-:Y:S01]  /*22db0*/  @!P5 LEA.HI.X R9, R148, R3, R149, 0x2, P6 ;  /* 0x000000039409d211 */ /* 0x000fe200030f1495 */
[----:B------:R1:W-:Y:S01]  /*22dc0*/  @!P4 ST.E.64 desc[UR60][R6.64], R56 ;  /* 0x000000380600c985 */ /* 0x0003e2000c101b3c */
[----:B------:R-:W-:-:S03]  /*22dd0*/  ISETP.GE.AND P3, PT, R140, UR4, PT ;  /* 0x000000048c007c0c */ /* 0x000fc6000bf66270 */
[----:B------:R2:W-:Y:S01]  /*22de0*/  @!P5 ST.E.64 desc[UR60][R8.64], R60 ;  /* 0x0000003c0800d985 */ /* 0x0005e2000c101b3c */
[-C--:B0-----:R-:W-:Y:S02]  /*22df0*/  @!P0 LEA R4, P4, R146, R2.reuse, 0x2 ;  /* 0x0000000292048211 */ /* 0x081fe400078810ff */
[-C--:B-1----:R-:W-:Y:S02]  /*22e00*/  @!P1 LEA R6, P5, R144, R2.reuse, 0x2 ;  /* 0x0000000290069211 */ /* 0x082fe400078a10ff */
[-C--:B------:R-:W-:Y:S02]  /*22e10*/  @!P0 LEA.HI.X R5, R146, R3.reuse, R147, 0x2, P4 ;  /* 0x0000000392058211 */ /* 0x080fe400020f1493 */
[----:B--2---:R-:W-:Y:S02]  /*22e20*/  @!P2 LEA R8, P6, R142, R2, 0x2 ;  /* 0x000000028e08a211 */ /* 0x004fe400078c10ff */
[----:B------:R-:W-:Y:S01]  /*22e30*/  ISETP.GE.AND P4, PT, R138, UR4, PT ;  /* 0x000000048a007c0c */ /* 0x000fe2000bf86270 */
[----:B------:R0:W-:Y:S01]  /*22e40*/  @!P0 ST.E.64 desc[UR60][R4.64], R64 ;  /* 0x0000004004008985 */ /* 0x0001e2000c101b3c */
[----:B------:R-:W-:-:S02]  /*22e50*/  @!P1 LEA.HI.X R7, R144, R3, R145, 0x2, P5 ;  /* 0x0000000390079211 */ /* 0x000fc400028f1491 */
[----:B------:R-:W-:Y:S02]  /*22e60*/  ISETP.GE.AND P5, PT, R136, UR4, PT ;  /* 0x0000000488007c0c */ /* 0x000fe4000bfa6270 */
        /* <DEDUP_REMOVED lines=9> */
[----:B--2---:R-:W-:Y:S02]  /*22f00*/  @!P5 LEA R8, P6, R136, R2, 0x2 ;  /* 0x000000028808d211 */ /* 0x004fe400078c10ff */
[-C--:B------:R-:W-:Y:S02]  /*22f10*/  @!P4 LEA.HI.X R7, R138, R3.reuse, R139, 0x2, P1 ;  /* 0x000000038a07c211 */ /* 0x080fe400008f148b */
        /* <DEDUP_REMOVED lines=10> */
[----:B------:R-:W-:Y:S02]  /*22fc0*/  ISETP.GE.AND P2, PT, R15, UR4, PT ;  /* 0x000000040f007c0c */ /* 0x000fe4000bf46270 */
[-C--:B------:R-:W-:Y:S02]  /*22fd0*/  @!P0 LEA.HI.X R7, R132, R3.reuse, R133, 0x2, P6 ;  /* 0x0000000384078211 */ /* 0x080fe400030f1485 */
[----:B------:R-:W-:Y:S02]  /*22fe0*/  ISETP.GE.AND P6, PT, R24, UR4, PT ;  /* 0x0000000418007c0c */ /* 0x000fe4000bfc6270 */
[----:B--2---:R-:W-:Y:S01]  /*22ff0*/  @!P1 LEA R8, P3, R130, R2, 0x2 ;  /* 0x0000000282089211 */ /* 0x004fe200078610ff */
[----:B------:R1:W-:Y:S01]  /*23000*/  @!P0 ST.E.64 desc[UR60][R6.64], R92 ;  /* 0x0000005c06008985 */ /* 0x0003e2000c101b3c */
[----:B------:R-:W-:Y:S02]  /*23010*/  ISETP.GE.AND P0, PT, R28, UR4, PT ;  /* 0x000000041c007c0c */ /* 0x000fe4000bf06270 */
[----:B------:R-:W-:-:S02]  /*23020*/  @!P1 LEA.HI.X R9, R130, R3, R131, 0x2, P3 ;  /* 0x0000000382099211 */ /* 0x000fc400018f1483 */
[----:B0-----:R-:W-:-:S03]  /*23030*/  @!P5 LEA R4, P3, R127, R2, 0x2 ;  /* 0x000000027f04d211 */ /* 0x001fc600078610ff */
[----:B------:R0:W-:Y:S01]  /*23040*/  @!P1 ST.E.64 desc[UR60][R8.64], R96 ;  /* 0x0000006008009985 */ /* 0x0001e2000c101b3c */
[-C--:B------:R-:W-:Y:S02]  /*23050*/  @!P4 LEA R12, P1, R31, R2.reuse, 0x2 ;  /* 0x000000021f0cc211 */ /* 0x080fe400078210ff */
[-C--:B------:R-:W-:Y:S02]  /*23060*/  @!P5 LEA.HI.X R5, R127, R3.reuse, R128, 0x2, P3 ;  /* 0x000000037f05d211 */ /* 0x080fe400018f1480 */
[-C--:B------:R-:W-:Y:S02]  /*23070*/  @!P4 LEA.HI.X R13, R31, R3.reuse, R126, 0x2, P1 ;  /* 0x000000031f0dc211 */ /* 0x080fe400008f147e */
[CC--:B-1----:R-:W-:Y:S01]  /*23080*/  @!P2 LEA R6, P1, R15.reuse, R2.reuse, 0x2 ;  /* 0x000000020f06a211 */ /* 0x0c2fe200078210ff */
[----:B------:R1:W-:Y:S03]  /*23090*/  @!P5 ST.E.64 desc[UR60][R4.64], R100 ;  /* 0x000000640400d985 */ /* 0x0003e6000c101b3c */
[----:B------:R-:W-:Y:S01]  /*230a0*/  @!P2 LEA.HI.X R7, R15, R3, R14, 0x2, P1 ;  /* 0x000000030f07a211 */ /* 0x000fe200008f140e */
[----:B------:R1:W-:Y:S01]  /*230b0*/  @!P4 ST.E.64 desc[UR60][R12.64], R104 ;  /* 0x000000680c00c985 */ /* 0x0003e2000c101b3c */
[----:B0-----:R-:W-:-:S04]  /*230c0*/  @!P6 LEA R8, P3, R24, R2, 0x2 ;  /* 0x000000021808e211 */ /* 0x001fc800078610ff */
[----:B------:R-:W-:Y:S02]  /*230d0*/  @!P6 LEA.HI.X R9, R24, R3, R29, 0x2, P3 ;  /* 0x000000031809e211 */ /* 0x000fe400018f141d */
[----:B------:R-:W-:-:S04]  /*230e0*/  @!P0 LEA R2, P3, R28, R2, 0x2 ;  /* 0x000000021c028211 */ /* 0x000fc800078610ff */
[----:B------:R-:W-:-:S05]  /*230f0*/  @!P0 LEA.HI.X R3, R28, R3, R30, 0x2, P3 ;  /* 0x000000031c038211 */ /* 0x000fca00018f141e */
[----:B------:R1:W-:Y:S04]  /*23100*/  @!P0 ST.E.64 desc[UR60][R2.64], R108 ;  /* 0x0000006c02008985 */ /* 0x0003e8000c101b3c */
[----:B------:R1:W-:Y:S04]  /*23110*/  @!P6 ST.E.64 desc[UR60][R8.64], R112 ;  /* 0x000000700800e985 */ /* 0x0003e8000c101b3c */
[----:B------:R1:W-:Y:S02]  /*23120*/  @!P2 ST.E.64 desc[UR60][R6.64], R116 ;  /* 0x000000740600a985 */ /* 0x0003e4000c101b3c */
.L_x_1845:
[----:B------:R-:W-:Y:S05]  /*23130*/  BSYNC B1 ;  /* 0x0000000000017941 */ /* 0x000fea0003800000 */
.L_x_1844:
[----:B------:R-:W-:Y:S01]  /*23140*/  ISETP.GE.AND P0, PT, R10, R129, PT ;  /* 0x000000810a00720c */ /* 0x000fe20003f06270 */
[----:B-1----:R0:W1:Y:S04]  /*23150*/  SHFL.IDX PT, R3, R11, 0x1, 0x1c1f ;  /* 0x003c1f000b037f89 */ /* 0x00206800000e0000 */
[----:B------:R0:W2:Y:S08]  /*23160*/  SHFL.IDX PT, R2, R0, 0x1, 0x1c1f ;  /* 0x003c1f0000027f89 */ /* 0x0000b000000e0000 */
[----:B0-----:R-:W-:Y:S05]  /*23170*/  @P0 BRA `(.L_x_1843) ;  /* 0x0000001400000947 */ /* 0x001fea0003800000 */
[----:B------:R-:W-:Y:S02]  /*23180*/  ULDC UR4, c[0x0][0xac8] ;  /* 0x0002b20000047ab9 */ /* 0x000fe40000000800 */
[----:B------:R-:W-:Y:S02]  /*23190*/  ISETP.GE.AND P2, PT, R164, UR4, PT ;  /* 0x00000004a4007c0c */ /* 0x000fe4000bf46270 */
[----:B------:R-:W-:Y:S02]  /*231a0*/  ISETP.GE.AND P1, PT, R227, UR4, PT ;  /* 0x00000004e3007c0c */ /* 0x000fe4000bf26270 */
[----:B------:R-:W-:Y:S02]  /*231b0*/  ISETP.GE.AND P5, PT, R162, UR4, PT ;  /* 0x00000004a2007c0c */ /* 0x000fe4000bfa6270 */
[----:B------:R-:W-:Y:S02]  /*231c0*/  ISETP.GE.AND P4, PT, R160, UR4, PT ;  /* 0x00000004a0007c0c */ /* 0x000fe4000bf86270 */
[----:B------:R-:W-:-:S05]  /*231d0*/  ISETP.GE.AND P3, PT, R158, UR4, PT ;  /* 0x000000049e007c0c */ /* 0x000fca000bf66270 */
[C---:B--2---:R-:W-:Y:S02]  /*231e0*/  @!P2 LEA R4, P0, R164.reuse, R2, 0x2 ;  /* 0x00000002a404a211 */ /* 0x044fe400078010ff */
[----:B-1----:R-:W-:Y:S02]  /*231f0*/  @!P1 IMAD.WIDE R6, R227, 0x4, R2 ;  /* 0x00000004e3069825 */ /* 0x002fe400078e0202 */
[----:B------:R-:W-:Y:S02]  /*23200*/  @!P2 LEA.HI.X R5, R164, R3, R165, 0x2, P0 ;  /* 0x00000003a405a211 */ /* 0x000fe400000f14a5 */
        /* <DEDUP_REMOVED lines=23> */
[-C--:B------:R-:W-:Y:S01]  /*23380*/  @!P2 LEA.HI.X R9, R152, R3.reuse, R153, 0x2, P6 ;  /* 0x000000039809a211 */ /* 0x080fe200030f1499 */
[----:B------:R1:W-:Y:S01]  /*23390*/  @!P1 ST.E.64 desc[UR60][R6.64], R50 ;  /* 0x0000003206009985 */ /* 0x0003e2000c101b3c */
[-C--:B------:R-:W-:Y:S02]  /*233a0*/  @!P3 LEA R10, P6, R150, R2.reuse, 0x2 ;  /* 0x00000002960ab211 */ /* 0x080fe400078c10ff */
[----:B------:R-:W-:Y:S01]  /*233b0*/  @!P4 LEA R12, P0, R148, R2, 0x2 ;  /* 0x00000002940cc211 */ /* 0x000fe200078010ff */
[----:B------:R2:W-:Y:S01]  /*233c0*/  @!P2 ST.E.64 desc[UR60][R8.64], R54 ;  /* 0x000000360800a985 */ /* 0x0005e2000c101b3c */
[----:B------:R-:W-:Y:S02]  /*233d0*/  ISETP.GE.AND P2, PT, R144, UR4, PT ;  /* 0x0000000490007c0c */ /* 0x000fe4000bf46270 */
[----:B------:R-:W-:Y:S02]  /*233e0*/  ISETP.GE.AND P1, PT, R142, UR4, PT ;  /* 0x000000048e007c0c */ /* 0x000fe4000bf26270 */
[----:B------:R-:W-:-:S02]  /*233f0*/  @!P4 LEA.HI.X R13, R148, R3, R149, 0x2, P0 ;  /* 0x00000003940dc211 */ /* 0x000fc400000f1495 */
[-C--:B------:R-:W-:Y:S02]  /*23400*/  @!P3 LEA.HI.X R11, R150, R3.reuse, R151, 0x2, P6 ;  /* 0x00000003960bb211 */ /* 0x080fe400030f1497 */
[----:B------:R-:W-:Y:S02]  /*23410*/  ISETP.GE.AND P0, PT, R140, UR4, PT ;  /* 0x000000048c007c0c */ /* 0x000fe4000bf06270 */
[CC--:B------:R-:W-:Y:S01]  /*23420*/  @!P5 LEA R14, P6, R146.reuse, R2.reuse, 0x2 ;  /* 0x00000002920ed211 */ /* 0x0c0fe200078c10ff */
[----:B------:R3:W-:Y:S03]  /*23430*/  @!P3 ST.E.64 desc[UR60][R10.64], R58 ;  /* 0x0000003a0a00b985 */ /* 0x0007e6000c101b3c */
[----:B------:R-:W-:Y:S01]  /*23440*/  @!P5 LEA.HI.X R15, R146, R3, R147, 0x2, P6 ;  /* 0x00000003920fd211 */ /* 0x000fe200030f1493 */
[----:B------:R4:W-:Y:S01]  /*23450*/  @!P4 ST.E.64 desc[UR60][R12.64], R62 ;  /* 0x0000003e0c00c985 */ /* 0x0009e2000c101b3c */
[----:B0-----:R-:W-:-:S02]  /*23460*/  @!P2 LEA R4, P6, R144, R2, 0x2 ;  /* 0x000000029004a211 */ /* 0x001fc400078c10ff */
[-C--:B-1----:R-:W-:Y:S01]  /*23470*/  @!P1 LEA R6, P3, R142, R2.reuse, 0x2 ;  /* 0x000000028e069211 */ /* 0x082fe200078610ff */
[----:B------:R0:W-:Y:S01]  /*23480*/  @!P5 ST.E.64 desc[UR60][R14.64], R66 ;  /* 0x000000420e00d985 */ /* 0x0001e2000c101b3c */
[----:B------:R-:W-:Y:S02]  /*23490*/  ISETP.GE.AND P5, PT, R138, UR4, PT ;  /* 0x000000048a007c0c */ /* 0x000fe4000bfa6270 */
        /* <DEDUP_REMOVED lines=8> */
[----:B---3--:R-:W-:-:S03]  /*23520*/  @!P5 LEA R10, P1, R138, R2, 0x2 ;  /* 0x000000028a0ad211 */ /* 0x008fc600078210ff */
[----:B------:R3:W-:Y:S01]  /*23530*/  @!P0 ST.E.64 desc[UR60][R8.64], R78 ;  /* 0x0000004e08008985 */ /* 0x0007e2000c101b3c */
[----:B------:R-:W-:Y:S02]  /*23540*/  ISETP.GE.AND P0, PT, R132, UR4, PT ;  /* 0x0000000484007c0c */ /* 0x000fe4000bf06270 */
[-C--:B------:R-:W-:Y:S02]  /*23550*/  @!P5 LEA.HI.X R11, R138, R3.reuse, R139, 0x2, P1 ;  /* 0x000000038a0bd211 */ /* 0x080fe400008f148b */
[-C--:B----4-:R-:W-:Y:S02]  /*23560*/  @!P4 LEA R12, P2, R136, R2.reuse, 0x2 ;  /* 0x00000002880cc211 */ /* 0x090fe400078410ff */
[----:B------:R-:W-:Y:S01]  /*23570*/  ISETP.GE.AND P1, PT, R130, UR4, PT ;  /* 0x0000000482007c0c */ /* 0x000fe2000bf26270 */
[----:B------:R-:W-:Y:S01]  /*23580*/  @!P5 ST.E.64 desc[UR60][R10.64], R82 ;  /* 0x000000520a00d985 */ /* 0x000fe2000c101b3c */
[----:B0-----:R-:W-:Y:S02]  /*23590*/  @!P3 LEA R14, P6, R134, R2, 0x2 ;  /* 0x00000002860eb211 */ /* 0x001fe400078c10ff */
[----:B------:R-:W-:-:S02]  /*235a0*/  @!P4 LEA.HI.X R13, R136, R3, R137, 0x2, P2 ;  /* 0x00000003880dc211 */ /* 0x000fc400010f1489 */
[-C--:B------:R-:W-:Y:S02]  /*235b0*/  @!P3 LEA.HI.X R15, R134, R3.reuse, R135, 0x2, P6 ;  /* 0x00000003860fb211 */ /* 0x080fe400030f1487 */
[----:B------:R-:W-:Y:S01]  /*235c0*/  ISETP.GE.AND P5, PT, R127, UR4, PT ;  /* 0x000000047f007c0c */ /* 0x000fe2000bfa6270 */
[----:B------:R0:W-:Y:S01]  /*235d0*/  @!P4 ST.E.64 desc[UR60][R12.64], R86 ;  /* 0x000000560c00c985 */ /* 0x0001e2000c101b3c */
[----:B-1----:R-:W-:Y:S02]  /*235e0*/  @!P0 LEA R4, P2, R132, R2, 0x2 ;  /* 0x0000000284048211 */ /* 0x002fe400078410ff */
[----:B------:R-:W-:Y:S01]  /*235f0*/  ISETP.GE.AND P4, PT, R31, UR4, PT ;  /* 0x000000041f007c0c */ /* 0x000fe2000bf86270 */
[----:B------:R1:W-:Y:S01]  /*23600*/  @!P3 ST.E.64 desc[UR60][R14.64], R90 ;  /* 0x0000005a0e00b985 */ /* 0x0003e2000c101b3c */
[----:B------:R-:W-:Y:S02]  /*23610*/  ISETP.GE.AND P3, PT, R28, UR4, PT ;  /* 0x000000041c007c0c */ /* 0x000fe4000bf66270 */
[----:B------:R-:W-:-:S02]  /*23620*/  @!P0 LEA.HI.X R5, R132, R3, R133, 0x2, P2 ;  /* 0x0000000384058211 */ /* 0x000fc400010f1485 */
[----:B------:R-:W-:Y:S02]  /*23630*/  ISETP.GE.AND P2, PT, R24, UR4, PT ;  /* 0x0000000418007c0c */ /* 0x000fe4000bf46270 */
[CC--:B--2---:R-:W-:Y:S01]  /*23640*/  @!P1 LEA R6, P6, R130.reuse, R2.reuse, 0x2 ;  /* 0x0000000282069211 */ /* 0x0c4fe200078c10ff */
[----:B------:R2:W-:Y:S03]  /*23650*/  @!P0 ST.E.64 desc[UR60][R4.64], R94 ;  /* 0x0000005e04008985 */ /* 0x0005e6000c101b3c */
[----:B------:R-:W-:Y:S02]  /*23660*/  @!P1 LEA.HI.X R7, R130, R3, R131, 0x2, P6 ;  /* 0x0000000382079211 */ /* 0x000fe400030f1483 */
[-C--:B---3--:R-:W-:Y:S02]  /*23670*/  @!P5 LEA R8, P6, R127, R2.reuse, 0x2 ;  /* 0x000000027f08d211 */ /* 0x088fe400078c10ff */
[-C--:B0-----:R-:W-:Y:S01]  /*23680*/  @!P3 LEA R12, P0, R28, R2.reuse, 0x2 ;  /* 0x000000021c0cb211 */ /* 0x081fe200078010ff */
[----:B------:R0:W-:Y:S01]  /*23690*/  @!P1 ST.E.64 desc[UR60][R6.64], R98 ;  /* 0x0000006206009985 */ /* 0x0001e2000c101b3c */
[----:B------:R-:W-:-:S02]  /*236a0*/  @!P4 LEA R10, P1, R31, R2, 0x2 ;  /* 0x000000021f0ac211 */ /* 0x000fc400078210ff */
[-C--:B------:R-:W-:Y:S02]  /*236b0*/  @!P5 LEA.HI.X R9, R127, R3.reuse, R128, 0x2, P6 ;  /* 0x000000037f09d211 */ /* 0x080fe400030f1480 */
[----:B-1----:R-:W-:Y:S01]  /*236c0*/  SHF.R.S32.HI R15, RZ, 0x1f, R24 ;  /* 0x0000001fff0f7819 */ /* 0x002fe20000011418 */
[----:B--2---:R-:W-:Y:S01]  /*236d0*/  VIADD R5, R227, 0xb8 ;  /* 0x000000b8e3057836 */ /* 0x004fe20000000000 */
[----:B------:R-:W-:Y:S01]  /*236e0*/  @!P2 LEA R14, P6, R24, R2, 0x2 ;  /* 0x00000002180ea211 */ /* 0x000fe200078c10ff */
[----:B------:R0:W-:Y:S01]  /*236f0*/  @!P5 ST.E.64 desc[UR60][R8.64], R102 ;  /* 0x000000660800d985 */ /* 0x0001e2000c101b3c */
[-C--:B------:R-:W-:Y:S02]  /*23700*/  @!P4 LEA.HI.X R11, R31, R3.reuse, R126, 0x2, P1 ;  /* 0x000000031f0bc211 */ /* 0x080fe400008f147e */
[-C--:B------:R-:W-:Y:S02]  /*23710*/  @!P3 LEA.HI.X R13, R28, R3.reuse, R30, 0x2, P0 ;  /* 0x000000031c0db211 */ /* 0x080fe400000f141e */
[----:B------:R-:W-:Y:S01]  /*23720*/  @!P2 LEA.HI.X R15, R24, R3, R15, 0x2, P6 ;  /* 0x00000003180fa211 */ /* 0x000fe200030f140f */
[----:B------:R0:W-:Y:S01]  /*23730*/  @!P4 ST.E.64 desc[UR60][R10.64], R106 ;  /* 0x0000006a0a00c985 */ /* 0x0001e2000c101b3c */
[----:B------:R-:W-:-:S03]  /*23740*/  ISETP.GE.AND P0, PT, R5, UR4, PT ;  /* 0x0000000405007c0c */ /* 0x000fc6000bf06270 */
[----:B------:R0:W-:Y:S04]  /*23750*/  @!P3 ST.E.64 desc[UR60][R12.64], R110 ;  /* 0x0000006e0c00b985 */ /* 0x0001e8000c101b3c */
[----:B------:R0:W-:Y:S06]  /*23760*/  @!P2 ST.E.64 desc[UR60][R14.64], R114 ;  /* 0x000000720e00a985 */ /* 0x0001ec000c101b3c */
[----:B------:R-:W-:Y:S05]  /*23770*/  @P0 BRA `(.L_x_1843) ;  /* 0x0000000c00800947 */ /* 0x000fea0003800000 */
[----:B------:R-:W-:Y:S02]  /*23780*/  LEA R2, P0, R5, R2, 0x2 ;  /* 0x0000000205027211 */ /* 0x000fe400078010ff */
[----:B------:R-:W-:-:S04]  /*23790*/  SHF.R.S32.HI R0, RZ, 0x1f, R5 ;  /* 0x0000001fff007819 */ /* 0x000fc80000011405 */
[----:B------:R-:W-:-:S05]  /*237a0*/  LEA.HI.X R3, R5, R3, R0, 0x2, P0 ;  /* 0x0000000305037211 */ /* 0x000fca00000f1400 */
[----:B------:R3:W-:Y:S01]  /*237b0*/  ST.E.64 desc[UR60][R2.64], R118 ;  /* 0x0000007602007985 */ /* 0x0007e2000c101b3c */
[----:B------:R-:W-:Y:S05]  /*237c0*/  BRA `(.L_x_1843) ;  /* 0x0000000c006c7947 */ /* 0x000fea0003800000 */
.L_x_1834:
[----:B------:R-:W3:Y:S01]  /*237d0*/  LDL R8, [R1+0x4c] ;  /* 0x00004c0001087983 */ /* 0x000ee20000100800 */
[----:B------:R-:W-:Y:S01]  /*237e0*/  ULDC.64 UR4, c[0x0][0xc08] ;  /* 0x0003020000047ab9 */ /* 0x000fe20000000a00 */
[----:B-1----:R-:W3:Y:S01]  /*237f0*/  LDC.64 R2, c[0x0][0xc00] ;  /* 0x00030000ff027b82 */ /* 0x002ee20000000a00 */
[----:B------:R-:W-:Y:S01]  /*23800*/  ISETP.NE.U32.AND P0, PT, RZ, UR4, PT ;  /* 0x00000004ff007c0c */ /* 0x000fe2000bf05070 */
[----:B------:R-:W4:Y:S01]  /*23810*/  LDL R7, [R1+0x48] ;  /* 0x0000480001077983 */ /* 0x000f220000100800 */
[----:B------:R-:W-:Y:S02]  /*23820*/  IMAD.MOV.U32 R15, RZ, RZ, RZ ;  /* 0x000000ffff0f7224 */ /* 0x000fe400078e00ff */
[----:B------:R-:W-:Y:S01]  /*23830*/  ISETP.NE.AND.EX P1, PT, RZ, UR5, PT, P0 ;  /* 0x00000005ff007c0c */ /* 0x000fe2000bf25300 */
[----:B------:R-:W-:Y:S02]  /*23840*/  ULDC.64 UR4, c[0x0][0xc00] ;  /* 0x0003000000047ab9 */ /* 0x000fe40000000a00 */
[----:B------:R-:W-:-:S04]  /*23850*/  ISETP.NE.U32.AND P0, PT, RZ, UR4, PT ;  /* 0x00000004ff007c0c */ /* 0x000fc8000bf05070 */
[----:B------:R-:W-:-:S06]  /*23860*/  ISETP.NE.AND.EX P0, PT, RZ, UR5, PT, P0 ;  /* 0x00000005ff007c0c */ /* 0x000fcc000bf05300 */
[----:B------:R-:W1:Y:S01]  /*23870*/  @P1 LDC.64 R4, c[0x0][0xc08] ;  /* 0x00030200ff041b82 */ /* 0x000e620000000a00 */
[----:B------:R-:W-:Y:S02]  /*23880*/  ULDC UR4, c[0x0][0xa88] ;  /* 0x0002a20000047ab9 */ /* 0x000fe40000000800 */
[----:B------:R-:W-:Y:S01]  /*23890*/  IMAD.U32 R0, RZ, RZ, UR4 ;  /* 0x00000004ff007e24 */ /* 0x000fe2000f8e00ff */
[----:B------:R-:W0:Y:S01]  /*238a0*/  S2R R35, SR_TID.X ;  /* 0x0000000000237919 */ /* 0x000e220000002100 */
[----:B---3--:R-:W-:-:S04]  /*238b0*/  IMAD.WIDE R2, R8, 0x4, R2 ;  /* 0x0000000408027825 */ /* 0x008fc800078e0202 */
[----:B-1----:R-:W-:Y:S01]  /*238c0*/  @P1 IMAD.WIDE R4, R8, 0x4, R4 ;  /* 0x0000000408041825 */ /* 0x002fe200078e0204 */
[----:B------:R1:W5:Y:S04]  /*238d0*/  @P0 LDG.E R15, desc[UR60][R2.64] ;  /* 0x0000003c020f0981 */ /* 0x000368000c1e1900 */
[----:B------:R1:W5:Y:S01]  /*238e0*/  @P1 LDG.E R0, desc[UR60][R4.64] ;  /* 0x0000003c04001981 */ /* 0x000362000c1e1900 */
[----:B----4-:R-:W-:Y:S01]  /*238f0*/  ISETP.NE.AND P2, PT, R7, RZ, PT ;  /* 0x000000ff0700720c */ /* 0x010fe20003f45270 */
[----:B0-----:R-:W-:Y:S01]  /*23900*/  VIADD R6, R35, 0xffffff80 ;  /* 0xffffff8023067836 */ /* 0x001fe20000000000 */
[----:B------:R-:W-:-:S04]  /*23910*/  SHF.R.S32.HI R28, RZ, 0x1f, R8 ;  /* 0x0000001fff1c7819 */ /* 0x000fc80000011408 */
[----:B------:R-:W-:-:S07]  /*23920*/  ISETP.GT.AND P3, PT, R6, 0x7f, PT ;  /* 0x0000007f0600780c */ /* 0x000fce0003f64270 */
[----:B------:R-:W0:Y:S02]  /*23930*/  @!P2 LDC R7, c[0x0][0xad4] ;  /* 0x0002b500ff07ab82 */ /* 0x000e240000000800 */
[----:B0-----:R1:W-:Y:S01]  /*23940*/  @!P2 STL [R1+0x48], R7 ;  /* 0x000048070100a387 */ /* 0x0013e20000100800 */
[----:B------:R-:W-:Y:S01]  /*23950*/  ISETP.GT.AND P2, PT, R7, 0x1, PT ;  /* 0x000000010700780c */ /* 0x000fe20003f44270 */
[----:B------:R-:W-:-:S12]  /*23960*/  @P1 BRA `(.L_x_1846) ;  /* 0x0000000000101947 */ /* 0x000fd80003800000 */
[----:B------:R-:W-:Y:S05]  /*23970*/  @!P0 BRA `(.L_x_1846) ;  /* 0x00000000000c8947 */ /* 0x000fea0003800000 */
[----:B-1----:R-:W3:Y:S04]  /*23980*/  LDG.E R5, desc[UR60][R2.64] ;  /* 0x0000003c02057981 */ /* 0x002ee8000c1e1900 */
[----:B-----5:R-:W3:Y:S02]  /*23990*/  LDG.E R0, desc[UR60][R2.64+0x4] ;  /* 0x0000043c02007981 */ /* 0x020ee4000c1e1900 */
[----:B---3--:R-:W-:-:S07]  /*239a0*/  IMAD.IADD R0, R0, 0x1, -R5 ;  /* 0x0000000100007824 */ /* 0x008fce00078e0a05 */
.L_x_1846:
[----:B------:R-:W-:Y:S01]  /*239b0*/  BSSY B1, `(.L_x_1847) ;  /* 0x0000037000017945 */ /* 0x000fe20003800000 */
[----:B------:R-:W-:Y:S02]  /*239c0*/  SEL R33, R8, RZ, !P0 ;  /* 0x000000ff08217207 */ /* 0x000fe40004000000 */
[----:B------:R-:W-:Y:S02]  /*239d0*/  SEL R28, R28, RZ, !P0 ;  /* 0x000000ff1c1c7207 */ /* 0x000fe40004000000 */
[----:B--2--5:R-:W-:Y:S01]  /*239e0*/  SHF.R.S32.HI R24, RZ, 0x1f, R15 ;  /* 0x0000001fff187819 */ /* 0x024fe2000001140f */
[----:B------:R-:W-:Y:S06]  /*239f0*/  @P3 BRA `(.L_x_1848) ;  /* 0x0000000000c83947 */ /* 0x000fec0003800000 */
[----:B-1----:R-:W2:Y:S01]  /*23a00*/  LDL R3, [R1+0x38] ;  /* 0x0000380001037983 */ /* 0x002ea20000100800 */
[----:B------:R-:W0:Y:S02]  /*23a10*/  LDC R37, c[0x0][0xbe8] ;  /* 0x0002fa00ff257b82 */ /* 0x000e240000000800 */
[----:B0-----:R-:W-:Y:S01]  /*23a20*/  IMAD R2, R0, R37, RZ ;  /* 0x0000002500027224 */ /* 0x001fe200078e02ff */
[----:B--2---:R-:W-:-:S04]  /*23a30*/  IADD3 R35, R3, -0x80, R35 ;  /* 0xffffff8003237810 */ /* 0x004fc80007ffe023 */
[----:B------:R-:W-:-:S13]  /*23a40*/  ISETP.GE.AND P0, PT, R35, R2, PT ;  /* 0x000000022300720c */ /* 0x000fda0003f06270 */
[----:B------:R-:W-:Y:S05]  /*23a50*/  @P0 BRA `(.L_x_1848) ;  /* 0x0000000000b00947 */ /* 0x000fea0003800000 */
[----:B------:R-:W2:Y:S01]  /*23a60*/  LDL.LU R30, [R1+0x54] ;  /* 0x00005400011e7983 */ /* 0x000ea20000300800 */
[----:B------:R-:W-:Y:S01]  /*23a70*/  IMAD.MOV.U32 R20, RZ, RZ, 0x9b8 ;  /* 0x000009b8ff147424 */ /* 0x000fe200078e00ff */
[----:B------:R-:W-:Y:S01]  /*23a80*/  ISETP.GT.AND P0, PT, R7, 0x1, PT ;  /* 0x000000010700780c */ /* 0x000fe20003f04270 */
[----:B------:R-:W0:Y:S01]  /*23a90*/  LDC.64 R2, c[0x0][0xba8] ;  /* 0x0002ea00ff027b82 */ /* 0x000e220000000a00 */
[----:B------:R-:W-:Y:S02]  /*23aa0*/  ISETP.NE.AND P1, PT, R37, 0x1, PT ;  /* 0x000000012500780c */ /* 0x000fe40003f25270 */
[----:B------:R-:W-:Y:S02]  /*23ab0*/  SEL R20, R20, 0x978, P0 ;  /* 0x0000097814147807 */ /* 0x000fe40000000000 */
[----:B------:R-:W-:-:S03]  /*23ac0*/  MOV R21, R35 ;  /* 0x0000002300157202 */ /* 0x000fc60000000f00 */
[----:B------:R-:W1:Y:S08]  /*23ad0*/  LDC.64 R12, c[0x0][R20+0x220] ;  /* 0x00008800140c7b82 */ /* 0x000e700000000a00 */
[----:B------:R-:W3:Y:S08]  /*23ae0*/  LDC.64 R10, c[0x0][R20+0x218] ;  /* 0x00008600140a7b82 */ /* 0x000ef00000000a00 */
[----:B------:R-:W4:Y:S08]  /*23af0*/  LDC.64 R6, c[0x0][R20+0x228] ;  /* 0x00008a0014067b82 */ /* 0x000f300000000a00 */
[----:B------:R-:W5:Y:S08]  /*23b00*/  @P1 LDC R14, c[0x0][0xbec] ;  /* 0x0002fb00ff0e1b82 */ /* 0x000f700000000800 */
[----:B------:R-:W4:Y:S08]  /*23b10*/  LDC.64 R4, c[0x0][R20+0x210] ;  /* 0x0000840014047b82 */ /* 0x000f300000000a00 */
[----:B------:R-:W4:Y:S01]  /*23b20*/  @P1 LDC R31, c[0x0][0xbf0] ;  /* 0x0002fc00ff1f1b82 */ /* 0x000f220000000800 */
[----:B-----5:R-:W-:-:S07]  /*23b30*/  @P1 IMAD.HI.U32 R14, R35, R14, RZ ;  /* 0x0000000e230e1227 */ /* 0x020fce00078e00ff */
[----:B0-----:R-:W0:Y:S01]  /*23b40*/  @!P0 LDC R2, c[0x0][0xb50] ;  /* 0x0002d400ff028b82 */ /* 0x001e220000000800 */
[-C--:B-1----:R-:W-:Y:S02]  /*23b50*/  IMAD R13, R13, R33.reuse, RZ ;  /* 0x000000210d0d7224 */ /* 0x082fe400078e02ff */
[----:B------:R-:W-:-:S05]  /*23b60*/  IMAD.WIDE.U32 R8, R12, R33, RZ ;  /* 0x000000210c087225 */ /* 0x000fca00078e00ff */
[----:B------:R-:W1:Y:S01]  /*23b70*/  @!P0 LDC R3, c[0x0][0xb54] ;  /* 0x0002d500ff038b82 */ /* 0x000e620000000800 */
[-C--:B---3--:R-:W-:Y:S02]  /*23b80*/  IMAD R29, R11, R202.reuse, RZ ;  /* 0x000000ca0b1d7224 */ /* 0x088fe400078e02ff */
[----:B------:R-:W-:Y:S01]  /*23b90*/  IMAD.WIDE.U32 R10, R10, R202, RZ ;  /* 0x000000ca0a0a7225 */ /* 0x000fe200078e00ff */
[----:B----4-:R-:W-:-:S03]  /*23ba0*/  @P1 SHF.R.U32.HI R21, RZ, R31, R14 ;  /* 0x0000001fff151219 */ /* 0x010fc6000001160e */
[----:B------:R-:W-:Y:S01]  /*23bb0*/  IMAD R31, R12, R28, R13 ;  /* 0x0000001c0c1f7224 */ /* 0x000fe200078e020d */
[----:B------:R-:W-:Y:S01]  /*23bc0*/  IADD3 R10, P1, P3, R8, R10, R15 ;  /* 0x0000000a080a7210 */ /* 0x000fe20007b3e00f */
[----:B------:R-:W-:Y:S02]  /*23bd0*/  IMAD.IADD R29, R11, 0x1, R29 ;  /* 0x000000010b1d7824 */ /* 0x000fe400078e021d */
[----:B------:R-:W-:Y:S02]  /*23be0*/  IMAD.MOV R8, RZ, RZ, -R21 ;  /* 0x000000ffff087224 */ /* 0x000fe400078e0a15 */
[----:B------:R-:W-:Y:S02]  /*23bf0*/  IMAD.IADD R31, R9, 0x1, R31 ;  /* 0x00000001091f7824 */ /* 0x000fe400078e021f */
[----:B------:R-:W-:-:S03]  /*23c00*/  IMAD R9, R37, R8, R35 ;  /* 0x0000000825097224 */ /* 0x000fc600078e0223 */
[----:B------:R-:W-:Y:S01]  /*23c10*/  IADD3.X R8, R31, R29, R24, P1, P3 ;  /* 0x0000001d1f087210 */ /* 0x000fe20000fe6418 */
[----:B------:R-:W-:Y:S01]  /*23c20*/  IMAD R5, R5, R9, RZ ;  /* 0x0000000905057224 */ /* 0x000fe200078e02ff */
[----:B--2---:R-:W-:-:S05]  /*23c30*/  SEL R13, R30, RZ, P0 ;  /* 0x000000ff1e0d7207 */ /* 0x004fca0000000000 */
[-C--:B------:R-:W-:Y:S02]  /*23c40*/  IMAD R11, R7, R13.reuse, RZ ;  /* 0x0000000d070b7224 */ /* 0x080fe400078e02ff */
[----:B------:R-:W-:-:S04]  /*23c50*/  IMAD.WIDE.U32 R6, R6, R13, RZ ;  /* 0x0000000d06067225 */ /* 0x000fc800078e00ff */
[----:B------:R-:W-:Y:S01]  /*23c60*/  IMAD.IADD R11, R7, 0x1, R11 ;  /* 0x00000001070b7824 */ /* 0x000fe200078e020b */
[----:B------:R-:W-:Y:S02]  /*23c70*/  IADD3 R6, P0, P1, R21, R10, R6 ;  /* 0x0000000a15067210 */ /* 0x000fe4000791e006 */
[----:B------:R-:W-:-:S04]  /*23c80*/  SHF.R.S32.HI R21, RZ, 0x1f, R21 ;  /* 0x0000001fff157819 */ /* 0x000fc80000011415 */
[----:B------:R-:W-:Y:S02]  /*23c90*/  IADD3.X R7, R21, R8, R11, P0, P1 ;  /* 0x0000000815077210 */ /* 0x000fe400007e240b */
[----:B------:R-:W-:-:S05]  /*23ca0*/  SHF.R.S32.HI R11, RZ, 0x1f, R9 ;  /* 0x0000001fff0b7819 */ /* 0x000fca0000011409 */
[C---:B------:R-:W-:Y:S02]  /*23cb0*/  IMAD R11, R4.reuse, R11, R5 ;  /* 0x0000000b040b7224 */ /* 0x040fe400078e0205 */
[----:B------:R-:W-:-:S04]  /*23cc0*/  IMAD.WIDE.U32 R4, R4, R9, R6 ;  /* 0x0000000904047225 */ /* 0x000fc800078e0006 */
[----:B------:R-:W-:Y:S01]  /*23cd0*/  IMAD.IADD R5, R5, 0x1, R11 ;  /* 0x0000000105057824 */ /* 0x000fe200078e020b */
[----:B0-----:R-:W-:-:S04]  /*23ce0*/  LEA R2, P0, R4, R2, 0x2 ;  /* 0x0000000204027211 */ /* 0x001fc800078010ff */
[----:B-1----:R-:W-:Y:S01]  /*23cf0*/  LEA.HI.X R3, R4, R3, R5, 0x2, P0 ;  /* 0x0000000304037211 */ /* 0x002fe200000f1405 */
[----:B------:R-:W-:-:S05]  /*23d00*/  IMAD.MOV.U32 R5, RZ, RZ, -0x800000 ;  /* 0xff800000ff057424 */ /* 0x000fca00078e00ff */
[----:B------:R0:W-:Y:S03]  /*23d10*/  STG.E desc[UR60][R2.64], R5 ;  /* 0x0000000502007986 */ /* 0x0001e6000c10193c */
.L_x_1848:
[----:B------:R-:W-:Y:S05]  /*23d20*/  BSYNC B1 ;  /* 0x0000000000017941 */ /* 0x000fea0003800000 */
.L_x_1847:
[----:B------:R-:W-:Y:S05]  /*23d30*/  @P2 BRA `(.L_x_1843) ;  /* 0x0000000800102947 */ /* 0x000fea0003800000 */
[----:B------:R-:W2:Y:S01]  /*23d40*/  LDL.LU R12, [R1+0x38] ;  /* 0x00003800010c7983 */ /* 0x000ea20000300800 */
[----:B------:R-:W3:Y:S01]  /*23d50*/  LDC R9, c[0x0][0xbe8] ;  /* 0x0002fa00ff097b82 */ /* 0x000ee20000000800 */
[----:B------:R-:W-:Y:S01]  /*23d60*/  ULDC.64 UR4, c[0x0][0xaa0] ;  /* 0x0002a80000047ab9 */ /* 0x000fe20000000a00 */
[----:B------:R-:W-:Y:S01]  /*23d70*/  BSSY B1, `(.L_x_1849) ;  /* 0x000004a000017945 */ /* 0x000fe20003800000 */
[----:B01----:R-:W0:Y:S01]  /*23d80*/  S2R R2, SR_TID.X ;  /* 0x0000000000027919 */ /* 0x003e220000002100 */
[----:B---3--:R-:W-:Y:S01]  /*23d90*/  ISETP.NE.AND P0, PT, R9, 0x1, PT ;  /* 0x000000010900780c */ /* 0x008fe20003f05270 */
[----:B0-----:R-:W-:-:S12]  /*23da0*/  VIADD R4, R2, 0xffffff80 ;  /* 0xffffff8002047836 */ /* 0x001fd80000000000 */
[----:B------:R-:W0:Y:S01]  /*23db0*/  @P0 LDC R7, c[0x0][0xbec] ;  /* 0x0002fb00ff070b82 */ /* 0x000e220000000800 */
[----:B------:R-:W-:Y:S01]  /*23dc0*/  IMAD R2, R24, UR4, RZ ;  /* 0x0000000418027c24 */ /* 0x000fe2000f8e02ff */
[----:B------:R-:W-:-:S03]  /*23dd0*/  SHF.R.S32.HI R3, RZ, 0x1f, R4 ;  /* 0x0000001fff037819 */ /* 0x000fc60000011404 */
[----:B------:R-:W-:Y:S01]  /*23de0*/  IMAD R5, R15, UR5, R2 ;  /* 0x000000050f057c24 */ /* 0x000fe2000f8e0202 */
[----:B------:R-:W-:Y:S02]  /*23df0*/  LEA.HI R6, R3, R4, RZ, 0x3 ;  /* 0x0000000403067211 */ /* 0x000fe400078f18ff */
[----:B------:R-:W1:Y:S01]  /*23e00*/  @P0 LDC R11, c[0x0][0xbf0] ;  /* 0x0002fc00ff0b0b82 */ /* 0x000e620000000800 */
[----:B------:R-:W-:Y:S01]  /*23e10*/  IMAD.WIDE.U32 R2, R15, UR4, RZ ;  /* 0x000000040f027c25 */ /* 0x000fe2000f8e00ff */
[----:B------:R-:W-:Y:S01]  /*23e20*/  ULDC.64 UR4, c[0x0][0xae8] ;  /* 0x0002ba0000047ab9 */ /* 0x000fe20000000a00 */
[----:B------:R-:W-:Y:S02]  /*23e30*/  LOP3.LUT R13, R6, 0xfffffff8, RZ, 0xc0, !PT ;  /* 0xfffffff8060d7812 */ /* 0x000fe400078ec0ff */
[----:B------:R-:W-:Y:S01]  /*23e40*/  SHF.R.S32.HI R10, RZ, 0x3, R6 ;  /* 0x00000003ff0a7819 */ /* 0x000fe20000011406 */
[----:B------:R-:W-:Y:S01]  /*23e50*/  IMAD.IADD R3, R3, 0x1, R5 ;  /* 0x0000000103037824 */ /* 0x000fe200078e0205 */
[----:B------:R-:W-:Y:S01]  /*23e60*/  IADD3 R13, R4, -R13, RZ ;  /* 0x8000000d040d7210 */ /* 0x000fe20007ffe0ff */
[----:B------:R-:W-:-:S04]  /*23e70*/  IMAD.WIDE.U32 R2, R202, UR4, R2 ;  /* 0x00000004ca027c25 */ /* 0x000fc8000f8e0002 */
[C---:B------:R-:W-:Y:S02]  /*23e80*/  IMAD R4, R13.reuse, 0x20, R10 ;  /* 0x000000200d047824 */ /* 0x040fe400078e020a */
[----:B------:R-:W-:Y:S01]  /*23e90*/  IMAD R3, R202, UR5, R3 ;  /* 0x00000005ca037c24 */ /* 0x000fe2000f8e0203 */
[----:B------:R-:W-:Y:S01]  /*23ea0*/  ULDC.64 UR4, c[0x0][0xaf0] ;  /* 0x0002bc0000047ab9 */ /* 0x000fe20000000a00 */
[----:B------:R-:W-:Y:S02]  /*23eb0*/  IMAD.SHL.U32 R13, R13, 0x8, RZ ;  /* 0x000000080d0d7824 */ /* 0x000fe400078e00ff */
[----:B------:R-:W-:Y:S02]  /*23ec0*/  IMAD R6, R28, UR4, RZ ;  /* 0x000000041c067c24 */ /* 0x000fe4000f8e02ff */
[----:B------:R-:W-:-:S04]  /*23ed0*/  IMAD.WIDE.U32 R2, R33, UR4, R2 ;  /* 0x0000000421027c25 */ /* 0x000fc8000f8e0002 */
[----:B--2---:R-:W-:-:S04]  /*23ee0*/  IMAD.IADD R8, R12, 0x1, R4 ;  /* 0x000000010c087824 */ /* 0x004fc800078e0204 */
[----:B0-----:R-:W-:-:S04]  /*23ef0*/  @P0 IMAD.HI.U32 R4, R8, R7, RZ ;  /* 0x0000000708040227 */ /* 0x001fc800078e00ff */
[----:B------:R-:W-:Y:S01]  /*23f00*/  IMAD.MOV.U32 R5, RZ, RZ, R8 ;  /* 0x000000ffff057224 */ /* 0x000fe200078e0008 */
[----:B-1----:R-:W-:Y:S01]  /*23f10*/  @P0 SHF.R.U32.HI R5, RZ, R11, R4 ;  /* 0x0000000bff050219 */ /* 0x002fe20000011604 */
[----:B------:R-:W-:Y:S01]  /*23f20*/  IMAD R7, R33, UR5, R6 ;  /* 0x0000000521077c24 */ /* 0x000fe2000f8e0206 */
[----:B------:R-:W-:Y:S01]  /*23f30*/  ULDC.64 UR4, c[0x0][0xae0] ;  /* 0x0002b80000047ab9 */ /* 0x000fe20000000a00 */
[----:B------:R-:W-:Y:S01]  /*23f40*/  VIADD R11, R13, 0x80 ;  /* 0x000000800d0b7836 */ /* 0x000fe20000000000 */
[----:B------:R-:W-:Y:S01]  /*23f50*/  SHF.R.S32.HI R4, RZ, 0x1f, R5 ;  /* 0x0000001fff047819 */ /* 0x000fe20000011405 */
[----:B------:R-:W-:Y:S02]  /*23f60*/  IMAD.IADD R3, R3, 0x1, R7 ;  /* 0x0000000103037824 */ /* 0x000fe400078e0207 */
[----:B------:R-:W-:Y:S02]  /*23f70*/  IMAD.MOV R7, RZ, RZ, -R5 ;  /* 0x000000ffff077224 */ /* 0x000fe400078e0a05 */
[----:B------:R-:W-:-:S02]  /*23f80*/  IMAD R4, R4, UR4, RZ ;  /* 0x0000000404047c24 */ /* 0x000fc4000f8e02ff */
[----:B------:R-:W-:Y:S02]  /*23f90*/  IMAD R7, R9, R7, R8 ;  /* 0x0000000709077224 */ /* 0x000fe400078e0208 */
[----:B------:R-:W-:-:S04]  /*23fa0*/  IMAD.WIDE.U32 R2, R5, UR4, R2 ;  /* 0x0000000405027c25 */ /* 0x000fc8000f8e0002 */
[----:B------:R-:W-:Y:S01]  /*23fb0*/  IMAD R5, R5, UR5, R4 ;  /* 0x0000000505057c24 */ /* 0x000fe2000f8e0204 */
[----:B------:R-:W-:Y:S01]  /*23fc0*/  SHF.R.S32.HI R4, RZ, 0x1f, R7 ;  /* 0x0000001fff047819 */ /* 0x000fe20000011407 */
[----:B------:R-:W-:Y:S01]  /*23fd0*/  ULDC.64 UR4, c[0x0][0xad8] ;  /* 0x0002b60000047ab9 */ /* 0x000fe20000000a00 */
[----:B------:R-:W-:Y:S01]  /*23fe0*/  IMAD.IADD R8, R10, 0x1, R12 ;  /* 0x000000010a087824 */ /* 0x000fe200078e020c */
[----:B------:R-:W-:Y:S01]  /*23ff0*/  SHF.R.S32.HI R10, RZ, 0x1f, R13 ;  /* 0x0000001fff0a7819 */ /* 0x000fe2000001140d */
[----:B------:R-:W-:Y:S02]  /*24000*/  IMAD.IADD R3, R3, 0x1, R5 ;  /* 0x0000000103037824 */ /* 0x000fe400078e0205 */
[----:B------:R-:W-:Y:S01]  /*24010*/  IMAD R6, R4, UR4, RZ ;  /* 0x0000000404067c24 */ /* 0x000fe2000f8e02ff */
[----:B------:R-:W-:Y:S01]  /*24020*/  IADD3 R4, R8, 0x40, RZ ;  /* 0x0000004008047810 */ /* 0x000fe20007ffe0ff */
[----:B------:R-:W-:Y:S02]  /*24030*/  IMAD R9, R0, R9, RZ ;  /* 0x0000000900097224 */ /* 0x000fe400078e02ff */
[C---:B------:R-:W-:Y:S01]  /*24040*/  IMAD R5, R7.reuse, UR5, R6 ;  /* 0x0000000507057c24 */ /* 0x040fe2000f8e0206 */
[----:B------:R-:W-:Y:S01]  /*24050*/  SHF.R.S32.HI R6, RZ, 0x1f, R11 ;  /* 0x0000001fff067819 */ /* 0x000fe2000001140b */
[----:B------:R-:W-:Y:S01]  /*24060*/  IMAD.WIDE.U32 R2, R7, UR4, R2 ;  /* 0x0000000407027c25 */ /* 0x000fe2000f8e0002 */
[-C--:B------:R-:W-:Y:S01]  /*24070*/  ISETP.GE.AND P2, PT, R8, R9.reuse, PT ;  /* 0x000000090800720c */ /* 0x080fe20003f46270 */
[----:B------:R-:W-:Y:S01]  /*24080*/  ULDC.64 UR4, c[0x0][0xa80] ;  /* 0x0002a00000047ab9 */ /* 0x000fe20000000a00 */
[----:B------:R-:W-:Y:S01]  /*24090*/  ISETP.GE.AND P1, PT, R4, R9, PT ;  /* 0x000000090400720c */ /* 0x000fe20003f26270 */
[----:B------:R-:W-:Y:S01]  /*240a0*/  IMAD.IADD R3, R3, 0x1, R5 ;  /* 0x0000000103037824 */ /* 0x000fe200078e0205 */
[----:B------:R-:W-:Y:S01]  /*240b0*/  LEA R4, P3, R2, UR4, 0x1 ;  /* 0x0000000402047c11 */ /* 0x000fe2000f8608ff */
[----:B------:R-:W-:-:S02]  /*240c0*/  VIADD R0, R8, 0x20 ;  /* 0x0000002008007836 */ /* 0x000fc40000000000 */
[----:B------:R-:W-:Y:S01]  /*240d0*/  VIADD R7, R13, 0x40 ;  /* 0x000000400d077836 */ /* 0x000fe20000000000 */
[----:B------:R-:W-:Y:S02]  /*240e0*/  LEA.HI.X R5, R2, UR5, R3, 0x1, P3 ;  /* 0x0000000502057c11 */ /* 0x000fe400098f0c03 */
[----:B------:R-:W-:Y:S01]  /*240f0*/  ISETP.GE.AND P0, PT, R0, R9, PT ;  /* 0x000000090000720c */ /* 0x000fe20003f06270 */
[----:B------:R0:W1:Y:S01]  /*24100*/  SHFL.IDX PT, R2, R4, RZ, 0x181f ;  /* 0x00181fff04027589 */ /* 0x00006200000e0000 */
[----:B------:R-:W-:-:S03]  /*24110*/  SHF.R.S32.HI R12, RZ, 0x1f, R7 ;  /* 0x0000001fff0c7819 */ /* 0x000fc60000011407 */
[----:B------:R0:W2:Y:S01]  /*24120*/  SHFL.IDX PT, R0, R5, RZ, 0x181f ;  /* 0x00181fff05007589 */ /* 0x0000a200000e0000 */
[----:B------:R-:W-:Y:S07]  /*24130*/  @P2 BRA `(.L_x_1850) ;  /* 0x0000000000342947 */ /* 0x000fee0003800000 */
        /* <DEDUP_REMOVED lines=13> */
.L_x_1850:
[----:B------:R-:W-:Y:S05]  /*24210*/  BSYNC B1 ;  /* 0x0000000000017941 */ /* 0x000fea0003800000 */
.L_x_1849:
        /* <DEDUP_REMOVED lines=17> */
.L_x_1852:
[----:B------:R-:W-:Y:S05]  /*24330*/  BSYNC B1 ;  /* 0x0000000000017941 */ /* 0x000fea0003800000 */
.L_x_1851:
        /* <DEDUP_REMOVED lines=17> */
.L_x_1854:
[----:B------:R-:W-:Y:S05]  /*24450*/  BSYNC B1 ;  /* 0x0000000000017941 */ /* 0x000fea0003800000 */
.L_x_1853:
        /* <DEDUP_REMOVED lines=18> */
.L_x_1843:
[----:B------:R-:W-:Y:S05]  /*24580*/  BSYNC B0 ;  /* 0x0000000000007941 */ /* 0x000fea0003800000 */
.L_x_1833:
[----:B------:R-:W-:Y:S02]  /*24590*/  ULDC UR4, c[0x0][0xc3c] ;  /* 0x00030f0000047ab9 */ /* 0x000fe40000000800 */
[----:B------:R-:W-:-:S13]  /*245a0*/  ISETP.GE.AND P0, PT, R27, UR4, PT ;  /* 0x000000041b007c0c */ /* 0x000fda000bf06270 */
[----:B------:R-:W-:Y:S05]  /*245b0*/  @!P0 BRA `(.L_x_1855) ;  /* 0xfffffdcc00748947 */ /* 0x000fea000383ffff */
[----:B------:R-:W-:Y:S05]  /*245c0*/  BRA `(.L_x_1548) ;  /* 0x0000008000b07947 */ /* 0x000fea0003800000 */
.L_x_1546:
        /* <DEDUP_REMOVED lines=16> */
.L_x_1856:
        /* <DEDUP_REMOVED lines=24> */
[----:B-1----:R-:W-:-:S04]  /*24850*/  SEL R11, R11, RZ, P2 ;  /* 0x000000ff0b0b7207 */ /* 0x002fc80001000000 */
[----:B------:R-:W-:-:S05]  /*24860*/  IADD3 R11, R10, R11, RZ ;  /* 0x0000000b0a0b7210 */ /* 0x000fca0007ffe0ff */
        /* <DEDUP_REMOVED lines=17> */
.L_x_1860:
[----:B------:R-:W0:Y:S01]  /*24980*/  LDC R2, c[0x0][0xc3c] ;  /* 0x00030f00ff027b82 */ /* 0x000e220000000800 */
[----:B------:R-:W-:Y:S01]  /*24990*/  UIADD3 UR4, UR4, 0x1f, URZ ;  /* 0x0000001f04047890 */ /* 0x000fe2000fffe03f */
[----:B------:R-:W-:Y:S02]  /*249a0*/  ULDC UR7, c[0x0][0xc3c] ;  /* 0x00030f0000077ab9 */ /* 0x000fe40000000800 */
[----:B------:R-:W-:-:S03]  /*249b0*/  IMAD.U32 R27, RZ, RZ, UR7 ;  /* 0x00000007ff1b7e24 */ /* 0x000fc6000f8e00ff */
[----:B0-----:R-:W-:-:S13]  /*249c0*/  ISETP.LE.AND P6, PT, R2, UR4, PT ;  /* 0x0000000402007c0c */ /* 0x001fda000bfc3270 */
[----:B------:R-:W-:Y:S05]  /*249d0*/  @P6 BRA `(.L_x_1859) ;  /* 0x0000000800a86947 */ /* 0x000fea0003800000 */
[----:B------:R-:W-:Y:S01]  /*249e0*/  VIADD R11, R6, UR4 ;  /* 0x00000004060b7c36 */ /* 0x000fe20008000000 */
[----:B------:R-:W-:Y:S01]  /*249f0*/  MOV R8, RZ ;  /* 0x000000ff00087202 */ /* 0x000fe20000000f00 */
[----:B------:R-:W-:-:S03]  /*24a00*/  IMAD.MOV.U32 R7, RZ, RZ, RZ ;  /* 0x000000ffff077224 */ /* 0x000fc600078e00ff */
[----:B------:R-:W-:-:S13]  /*24a10*/  ISETP.GE.OR P6, PT, R11, R2, !P0 ;  /* 0x000000020b00720c */ /* 0x000fda00047c6670 */
[----:B------:R-:W0:Y:S08]  /*24a20*/  @!P6 LDC.64 R4, c[0x0][0xc80] ;  /* 0x00032000ff04eb82 */ /* 0x000e300000000a00 */
[----:B------:R-:W1:Y:S01]  /*24a30*/  @!P6 LDC.64 R2, c[0x0][0xc78] ;  /* 0x00031e00ff02eb82 */ /* 0x000e620000000a00 */
[----:B0-----:R-:W-:-:S05]  /*24a40*/  @!P6 IMAD.WIDE R4, R11, 0x4, R4 ;  /* 0x000000040b04e825 */ /* 0x001fca00078e0204 */
[----:B------:R-:W2:Y:S01]  /*24a50*/  @!P6 LDG.E R7, desc[UR60][R4.64] ;  /* 0x0000003c0407e981 */ /* 0x000ea2000c1e1900 */
[----:B-1----:R-:W-:-:S05]  /*24a60*/  @!P6 IMAD.WIDE R2, R11, 0x4, R2 ;  /* 0x000000040b02e825 */ /* 0x002fca00078e0202 */
        /* <DEDUP_REMOVED lines=22> */
.L_x_1858:
        /* <DEDUP_REMOVED lines=11> */
[----:B------:R-:W-:-:S05]  /*24c80*/  IADD3 R3, R27, -0x1, RZ ;  /* 0xffffffff1b037810 */ /* 0x000fca0007ffe0ff */
[----:B------:R0:W1:Y:S02]  /*24c90*/  SHFL.IDX PT, R24, R2, R3, 0x1f ;  /* 0x00001f0302187589 */ /* 0x00006400000e0000 */
.L_x_1861:
[----:B-1----:R-:W-:Y:S02]  /*24ca0*/  IMAD R24, R24, UR5, R5 ;  /* 0x0000000518187c24 */ /* 0x002fe4000f8e0205 */
[----:B------:R-:W-:-:S03]  /*24cb0*/  VIADD R27, R27, UR4 ;  /* 0x000000041b1b7c36 */ /* 0x000fc60008000000 */
[----:B------:R-:W-:Y:S01]  /*24cc0*/  IADD3 R4, -R24, UR6, RZ ;  /* 0x0000000618047c10 */ /* 0x000fe2000fffe1ff */
[----:B------:R-:W-:Y:S06]  /*24cd0*/  @!P1 BRA `(.L_x_1862) ;  /* 0x0000000000e89947 */ /* 0x000fec0003800000 */
[-C--:B--2---:R-:W-:Y:S02]  /*24ce0*/  IABS R12, R7.reuse ;  /* 0x00000007000c7213 */ /* 0x084fe40000000000 */
[----:B------:R-:W-:Y:S02]  /*24cf0*/  IABS R5, R8 ;  /* 0x0000000800057213 */ /* 0x000fe40000000000 */
[----:B------:R-:W1:Y:S01]  /*24d00*/  I2F.RP R9, R12 ;  /* 0x0000000c00097306 */ /* 0x000e620000209400 */
[----:B------:R-:W-:-:S07]  /*24d10*/  IABS R13, R7 ;  /* 0x00000007000d7213 */ /* 0x000fce0000000000 */
[----:B------:R-:W2:Y:S08]  /*24d20*/  I2F.RP R10, R5 ;  /* 0x00000005000a7306 */ /* 0x000eb00000209400 */
[----:B-1----:R-:W0:Y:S08]  /*24d30*/  MUFU.RCP R9, R9 ;  /* 0x0000000900097308 */ /* 0x002e300000001000 */
[----:B--2---:R-:W-:Y:S01]  /*24d40*/  MUFU.RCP R10, R10 ;  /* 0x0000000a000a7308 */ /* 0x004fe20000001000 */
        /* <DEDUP_REMOVED lines=18> */
[----:B------:R-:W0:Y:S01]  /*24e70*/  F2I.FTZ.U32.TRUNC.NTZ R3, R11 ;  /* 0x0000000b00037305 */ /* 0x000e22000021f000 */
[----:B------:R-:W-:-:S05]  /*24e80*/  IABS R12, R8 ;  /* 0x00000008000c7213 */ /* 0x000fca0000000000 */
[----:B------:R-:W-:-:S05]  /*24e90*/  IMAD.MOV R12, RZ, RZ, -R12 ;  /* 0x000000ffff0c7224 */ /* 0x000fca00078e0a0c */
[----:B------:R-:W-:-:S05]  /*24ea0*/  @P0 IADD3 R2, R2, 0x1, RZ ;  /* 0x0000000102020810 */ /* 0x000fca0007ffe0ff */
[----:B------:R-:W-:Y:S02]  /*24eb0*/  IMAD.MOV.U32 R13, RZ, RZ, R2 ;  /* 0x000000ffff0d7224 */ /* 0x000fe400078e0002 */
[----:B0-----:R-:W-:Y:S02]  /*24ec0*/  IMAD.MOV R2, RZ, RZ, -R3 ;  /* 0x000000ffff027224 */ /* 0x001fe400078e0a03 */
[----:B------:R-:W-:Y:S01]  /*24ed0*/  @!P2 IMAD.MOV R13, RZ, RZ, -R13 ;  /* 0x000000ffff0da224 */ /* 0x000fe200078e0a0d */
[----:B------:R-:W-:Y:S01]  /*24ee0*/  @!P1 LOP3.LUT R13, RZ, R7, RZ, 0x33, !PT ;  /* 0x00000007ff0d9212 */ /* 0x000fe200078e33ff */
[----:B------:R-:W-:Y:S02]  /*24ef0*/  IMAD R9, R2, R5, RZ ;  /* 0x0000000502097224 */ /* 0x000fe400078e02ff */
[----:B------:R-:W-:Y:S01]  /*24f00*/  IMAD.MOV.U32 R2, RZ, RZ, RZ ;  /* 0x000000ffff027224 */ /* 0x000fe200078e00ff */
[----:B------:R-:W-:-:S03]  /*24f10*/  IABS R10, R13 ;  /* 0x0000000d000a7213 */ /* 0x000fc60000000000 */
[----:B------:R-:W-:-:S04]  /*24f20*/  IMAD.HI.U32 R2, R3, R9, R2 ;  /* 0x0000000903027227 */ /* 0x000fc800078e0002 */
[----:B------:R-:W-:Y:S02]  /*24f30*/  IMAD.MOV.U32 R3, RZ, RZ, R10 ;  /* 0x000000ffff037224 */ /* 0x000fe400078e000a */
[----:B------:R-:W-:Y:S02]  /*24f40*/  IMAD.MOV.U32 R10, RZ, RZ, R12 ;  /* 0x000000ffff0a7224 */ /* 0x000fe400078e000c */
[----:B------:R-:W-:-:S04]  /*24f50*/  IMAD.HI.U32 R2, R2, R3, RZ ;  /* 0x0000000302027227 */ /* 0x000fc800078e00ff */
[----:B------:R-:W-:Y:S01]  /*24f60*/  IMAD R10, R2, R10, R3 ;  /* 0x0000000a020a7224 */ /* 0x000fe200078e0203 */
[----:B------:R-:W-:-:S04]  /*24f70*/  LOP3.LUT R3, R13, R8, RZ, 0x3c, !PT ;  /* 0x000000080d037212 */ /* 0x000fc800078e3cff */
[----:B------:R-:W-:Y:S02]  /*24f80*/  ISETP.GT.U32.AND P1, PT, R5, R10, PT ;  /* 0x0000000a0500720c */ /* 0x000fe40003f24070 */
[----:B------:R-:W-:-:S11]  /*24f90*/  ISETP.GE.AND P2, PT, R3, RZ, PT ;  /* 0x000000ff0300720c */ /* 0x000fd60003f46270 */
[----:B------:R-:W-:Y:S01]  /*24fa0*/  @!P1 IMAD.IADD R10, R10, 0x1, -R5 ;  /* 0x000000010a0a9824 */ /* 0x000fe200078e0a05 */
[----:B------:R-:W-:Y:S02]  /*24fb0*/  @!P1 IADD3 R2, R2, 0x1, RZ ;  /* 0x0000000102029810 */ /* 0x000fe40007ffe0ff */
[----:B------:R-:W-:Y:S02]  /*24fc0*/  ISETP.NE.AND P1, PT, R8, RZ, PT ;  /* 0x000000ff0800720c */ /* 0x000fe40003f25270 */
[----:B------:R-:W-:Y:S01]  /*24fd0*/  ISETP.GE.U32.AND P0, PT, R10, R5, PT ;  /* 0x000000050a00720c */ /* 0x000fe20003f06070 */
[----:B------:R-:W-:-:S12]  /*24fe0*/  IMAD.MOV R5, RZ, RZ, -R13 ;  /* 0x000000ffff057224 */ /* 0x000fd800078e0a0d */
[----:B------:R-:W-:-:S04]  /*24ff0*/  @P0 VIADD R2, R2, 0x1 ;  /* 0x0000000102020836 */ /* 0x000fc80000000000 */
        /* <DEDUP_REMOVED lines=8> */
.L_x_1862:
[----:B0-----:R-:W0:Y:S02]  /*25080*/  LDC.64 R2, c[0x0][0xc90] ;  /* 0x00032400ff027b82 */ /* 0x001e240000000a00 */
[----:B0-----:R-:W-:-:S05]  /*25090*/  IMAD.WIDE R2, R27, 0x4, R2 ;  /* 0x000000041b027825 */ /* 0x001fca00078e0202 */
[----:B------:R0:W2:Y:S01]  /*250a0*/  LDG.E R13, desc[UR60][R2.64] ;  /* 0x0000003c020d7981 */ /* 0x0000a2000c1e1900 */
[----:B------:R-:W-:Y:S02]  /*250b0*/  IABS R15, R4 ;  /* 0x00000004000f7213 */ /* 0x000fe40000000000 */
[----:B0-----:R-:W-:Y:S01]  /*250c0*/  MOV R2, RZ ;  /* 0x000000ff00027202 */ /* 0x001fe20000000f00 */
        /* <DEDUP_REMOVED lines=28> */
[----:B------:R-:W-:Y:S02]  /*25290*/  VIADDMNMX R8, R8, UR5, R13, PT ;  /* 0x0000000508087c46 */ /* 0x000fe4000b80010d */
[----:B------:R-:W-:-:S02]  /*252a0*/  IADD3 R9, R9, 0x1000000, R4 ;  /* 0x0100000009097810 */ /* 0x000fc40007ffe004 */
[-C--:B------:R-:W-:Y:S01]  /*252b0*/  IABS R12, R8.reuse ;  /* 0x00000008000c7213 */ /* 0x080fe20000000000 */
[----:B------:R-:W-:Y:S01]  /*252c0*/  IMAD.MOV R26, RZ, RZ, -R8 ;  /* 0x000000ffff1a7224 */ /* 0x000fe200078e0a08 */
[----:B------:R-:W-:Y:S02]  /*252d0*/  IABS R13, R8 ;  /* 0x00000008000d7213 */ /* 0x000fe40000000000 */
[----:B------:R-:W0:Y:S08]  /*252e0*/  I2F.RP R10, R12 ;  /* 0x0000000c000a7306 */ /* 0x000e300000209400 */
[----:B0-----:R-:W0:Y:S02]  /*252f0*/  MUFU.RCP R10, R10 ;  /* 0x0000000a000a7308 */ /* 0x001e240000001000 */
[----:B0-----:R-:W-:-:S06]  /*25300*/  VIADD R3, R10, 0xffffffe ;  /* 0x0ffffffe0a037836 */ /* 0x001fcc0000000000 */
[----:B------:R-:W0:Y:S02]  /*25310*/  F2I.FTZ.U32.TRUNC.NTZ R3, R3 ;  /* 0x0000000300037305 */ /* 0x000e24000021f000 */
[----:B0-----:R-:W-:-:S05]  /*25320*/  IADD3 R11, RZ, -R3, RZ ;  /* 0x80000003ff0b7210 */ /* 0x001fca0007ffe0ff */
        /* <DEDUP_REMOVED lines=17> */
[----:B------:R-:W-:-:S07]  /*25440*/  IMAD R26, R2, R26, R9 ;  /* 0x0000001a021a7224 */ /* 0x000fce00078e0209 */
.L_x_1863:
[----:B------:R-:W-:-:S04]  /*25450*/  LOP3.LUT R2, RZ, R2, RZ, 0x33, !PT ;  /* 0x00000002ff027212 */ /* 0x000fc800078e33ff */
[----:B------:R-:W-:Y:S01]  /*25460*/  IADD3 R25, R7, R2, RZ ;  /* 0x0000000207197210 */ /* 0x000fe20007ffe0ff */
[----:B------:R-:W-:Y:S06]  /*25470*/  BRA `(.L_x_1864) ;  /* 0x00000000000c7947 */ /* 0x000fec0003800000 */
.L_x_1859:
[----:B------:R-:W-:Y:S02]  /*25480*/  IMAD.MOV.U32 R25, RZ, RZ, RZ ;  /* 0x000000ffff197224 */ /* 0x000fe400078e00ff */
[----:B------:R-:W-:Y:S02]  /*25490*/  IMAD.U32 R24, RZ, RZ, UR6 ;  /* 0x00000006ff187e24 */ /* 0x000fe4000f8e00ff */
[----:B------:R-:W-:-:S07]  /*254a0*/  IMAD.MOV.U32 R26, RZ, RZ, RZ ;  /* 0x000000ffff1a7224 */ /* 0x000fce00078e00ff */
.L_x_1864:
[----:B------:R-:W-:-:S13]  /*254b0*/  ISETP.NE.AND P0, PT, R6, RZ, PT ;  /* 0x000000ff0600720c */ /* 0x000fda0003f05270 */
[----:B------:R-:W0:Y:S01]  /*254c0*/  @!P0 S2R R3, SR_CgaCtaId ;  /* 0x0000000000038919 */ /* 0x000e220000008800 */
[----:B------:R-:W-:-:S04]  /*254d0*/  @!P0 MOV R2, 0x400 ;  /* 0x0000040000028802 */ /* 0x000fc80000000f00 */
[----:B0-----:R-:W-:-:S05]  /*254e0*/  @!P0 LEA R2, R3, R2, 0x18 ;  /* 0x0000000203028211 */ /* 0x001fca00078ec0ff */
[----:B------:R0:W-:Y:S01]  /*254f0*/  @!P0 STS.128 [R2+0x308d0], R24 ;  /* 0x0308d01802008388 */ /* 0x0001e20000000c00 */
[----:B------:R-:W-:Y:S06]  /*25500*/  BAR.ARV 0x5, 0x180 ;  /* 0x0146000000007b1d */ /* 0x000fec0000002000 */
.L_x_1857:
        /* <DEDUP_REMOVED lines=8> */
[C---:B------:R-:W-:Y:S01]  /*25590*/  IMAD.SHL.U32 R33, R0.reuse, 0x8, RZ ;  /* 0x0000000800217824 */ /* 0x040fe200078e00ff */
[----:B------:R-:W-:Y:S01]  /*255a0*/  LOP3.LUT R4, R0, 0x7f, RZ, 0xc0, !PT ;  /* 0x0000007f00047812 */ /* 0x000fe200078ec0ff */
[----:B------:R1:W-:Y:S01]  /*255b0*/  STL [R1+0x28], RZ ;  /* 0x000028ff01007387 */ /* 0x0003e20000100800 */
[----:B------:R-:W-:Y:S01]  /*255c0*/  BSSY B8, `(.L_x_1865) ;  /* 0x00006f3000087945 */ /* 0x000fe20003800000 */
[----:B------:R-:W-:Y:S01]  /*255d0*/  MOV R30, 0x1 ;  /* 0x00000001001e7802 */ /* 0x000fe20000000f00 */
[----:B------:R-:W-:Y:S01]  /*255e0*/  IMAD.MOV.U32 R28, RZ, RZ, RZ ;  /* 0x000000ffff1c7224 */ /* 0x000fe200078e00ff */
[C---:B------:R-:W-:Y:S01]  /*255f0*/  LOP3.LUT R3, R33.reuse, 0x1f8, RZ, 0xc0, !PT ;  /* 0x000001f821037812 */ /* 0x040fe200078ec0ff */
[----:B------:R-:W-:Y:S01]  /*25600*/  IMAD.SHL.U32 R37, R4, 0x8, RZ ;  /* 0x0000000804257824 */ /* 0x000fe200078e00ff */
[----:B------:R-:W-:Y:S01]  /*25610*/  LOP3.LUT R33, R33, 0x38, RZ, 0xc0, !PT ;  /* 0x0000003821217812 */ /* 0x000fe200078ec0ff */
[----:B------:R-:W-:Y:S01]  /*25620*/  IMAD.MOV.U32 R23, RZ, RZ, RZ ;  /* 0x000000ffff177224 */ /* 0x000fe200078e00ff */
[----:B------:R-:W-:Y:S01]  /*25630*/  ULDC.64 UR36, c[0x0][0x198] ;  /* 0x0000660000247ab9 */ /* 0x000fe20000000a00 */
[----:B------:R-:W-:Y:S01]  /*25640*/  IMAD.MOV.U32 R29, RZ, RZ, 0x1 ;  /* 0x00000001ff1d7424 */ /* 0x000fe200078e00ff */
[C---:B------:R-:W-:Y:S01]  /*25650*/  LOP3.LUT R36, R33.reuse, 0x40, RZ, 0xfc, !PT ;  /* 0x0000004021247812 */ /* 0x040fe200078efcff */
[----:B------:R-:W-:Y:S01]  /*25660*/  ULDC UR38, c[0x0][0xc] ;  /* 0x0000030000267ab9 */ /* 0x000fe20000000800 */
[----:B------:R-:W-:-:S02]  /*25670*/  LOP3.LUT R34, R33, 0x80, RZ, 0xfc, !PT ;  /* 0x0000008021227812 */ /* 0x000fc400078efcff */
[----:B--2---:R-:W-:Y:S02]  /*25680*/  R2UR UR4, R2 ;  /* 0x00000000020472ca */ /* 0x004fe400000e0000 */
[----:B------:R-:W-:Y:S01]  /*25690*/  LOP3.LUT R2, R3, 0x38, R0, 0x78, !PT ;  /* 0x0000003803027812 */ /* 0x000fe200078e7800 */
[----:B------:R-:W-:-:S03]  /*256a0*/  IMAD.SHL.U32 R0, R0, 0x10, RZ ;  /* 0x0000001000007824 */ /* 0x000fc600078e00ff */
[----:B------:R-:W-:Y:S02]  /*256b0*/  LOP3.LUT R37, R2, 0x200, R37, 0xf8, !PT ;  /* 0x0000020002257812 */ /* 0x000fe400078ef825 */
[----:B------:R-:W-:-:S04]  /*256c0*/  SHF.R.U32.HI R2, RZ, 0x3, R4 ;  /* 0x00000003ff027819 */ /* 0x000fc80000011604 */
[----:B------:R-:W-:Y:S01]  /*256d0*/  LOP3.LUT R0, R2, 0x70, R0, 0xf8, !PT ;  /* 0x0000007002007812 */ /* 0x000fe200078ef800 */
[----:B------:R-:W-:-:S03]  /*256e0*/  ULOP3.LUT UR39, UR4, 0x2, URZ, 0xfc, !UPT ;  /* 0x0000000204277892 */ /* 0x000fc6000f8efc3f */
[----:B------:R-:W-:Y:S02]  /*256f0*/  UMOV UR4, 0x400 ;  /* 0x0000040000047882 */ /* 0x000fe40000000000 */
[----:B0-----:R-:W-:-:S06]  /*25700*/  ULEA UR4, UR5, UR4, 0x18 ;  /* 0x0000000405047291 */ /* 0x001fcc000f8ec03f */
[----:B------:R-:W-:-:S04]  /*25710*/  IMAD.U32 R17, RZ, RZ, UR4 ;  /* 0x00000004ff117e24 */ /* 0x000fc8000f8e00ff */
[----:B------:R-:W-:-:S05]  /*25720*/  IMAD R0, R37, 0x2, R17 ;  /* 0x0000000225007824 */ /* 0x000fca00078e0211 */
[----:B------:R1:W-:Y:S02]  /*25730*/  STL [R1], R0 ;  /* 0x0000000001007387 */ /* 0x0003e40000100800 */
.L_x_1988:
[----:B------:R-:W-:Y:S05]  /*25740*/  YIELD ;  /* 0x0000000000007946 */ /* 0x000fea0003800000 */
[----:B------:R-:W-:Y:S01]  /*25750*/  ULDC.64 UR4, c[0x0][0xa28] ;  /* 0x00028a0000047ab9 */ /* 0x000fe20000000a00 */
[----:B0-----:R-:W-:Y:S01]  /*25760*/  IMAD.MOV.U32 R12, RZ, RZ, RZ ;  /* 0x000000ffff0c7224 */ /* 0x001fe200078e00ff */
[----:B------:R-:W-:Y:S01]  /*25770*/  ISETP.NE.U32.AND P0, PT, RZ, UR4, PT ;  /* 0x00000004ff007c0c */ /* 0x000fe2000bf05070 */
[----:B------:R-:W0:Y:S01]  /*25780*/  LDC.64 R4, c[0x0][0xa00] ;  /* 0x00028000ff047b82 */ /* 0x000e220000000a00 */
[----:B------:R-:W-:Y:S02]  /*25790*/  ULDC.64 UR6, c[0x0][0xa10] ;  /* 0x0002840000067ab9 */ /* 0x000fe40000000a00 */
[----:B------:R-:W-:Y:S01]  /*257a0*/  ISETP.NE.AND.EX P0, PT, RZ, UR5, PT, P0 ;  /* 0x00000005ff007c0c */ /* 0x000fe2000bf05300 */
[----:B------:R-:W-:-:S12]  /*257b0*/  ULDC.64 UR4, c[0x0][0xa18] ;  /* 0x0002860000047ab9 */ /* 0x000fd80000000a00 */
[----:B--2---:R-:W2:Y:S01]  /*257c0*/  @P0 LDC.64 R2, c[0x0][0xa28] ;  /* 0x00028a00ff020b82 */ /* 0x004ea20000000a00 */
[----:B------:R-:W-:Y:S01]  /*257d0*/  ISETP.NE.U32.AND P1, PT, RZ, UR6, PT ;  /* 0x00000006ff007c0c */ /* 0x000fe2000bf25070 */
[----:B--2---:R-:W-:-:S05]  /*257e0*/  @P0 IMAD.WIDE R2, R27, 0x4, R2 ;  /* 0x000000041b020825 */ /* 0x004fca00078e0202 */
[----:B------:R2:W3:Y:S01]  /*257f0*/  @P0 LDG.E R12, desc[UR60][R2.64] ;  /* 0x0000003c020c0981 */ /* 0x0004e2000c1e1900 */
[----:B------:R-:W-:Y:S01]  /*25800*/  ISETP.NE.U32.AND P0, PT, RZ, UR4, PT ;  /* 0x00000004ff007c0c */ /* 0x000fe2000bf05070 */
[----:B------:R-:W-:Y:S01]  /*25810*/  IMAD.MOV.U32 R35, RZ, RZ, RZ ;  /* 0x000000ffff237224 */ /* 0x000fe200078e00ff */
[----:B------:R-:W-:Y:S01]  /*25820*/  ISETP.NE.AND.EX P1, PT, RZ, UR7, PT, P1 ;  /* 0x00000007ff007c0c */ /* 0x000fe2000bf25310 */
[----:B-1----:R-:W-:Y:S01]  /*25830*/  IMAD.MOV.U32 R0, RZ, RZ, RZ ;  /* 0x000000ffff007224 */ /* 0x002fe200078e00ff */
[----:B------:R-:W-:Y:S01]  /*25840*/  ISETP.NE.AND.EX P2, PT, RZ, UR5, PT, P0 ;  /* 0x00000005ff007c0c */ /* 0x000fe2000bf45300 */
[----:B------:R-:W-:Y:S01]  /*25850*/  ULDC.64 UR4, c[0x0][0xa00] ;  /* 0x0002800000047ab9 */ /* 0x000fe20000000a00 */
[----:B0-----:R-:W-:Y:S01]  /*25860*/  IMAD.WIDE R4, R27, 0x4, R4 ;  /* 0x000000041b047825 */ /* 0x001fe200078e0204 */
[----:B------:R-:W-:Y:S01]  /*25870*/  ISETP.NE.U32.AND P0, PT, RZ, UR4, PT ;  /* 0x00000004ff007c0c */ /* 0x000fe2000bf05070 */
[----:B--2---:R-:W0:Y:S03]  /*25880*/  LDC.64 R2, c[0x0][0xa10] ;  /* 0x00028400ff027b82 */ /* 0x004e260000000a00 */
[----:B------:R-:W-:-:S06]  /*25890*/  ISETP.NE.AND.EX P0, PT, RZ, UR5, PT, P0 ;  /* 0x00000005ff007c0c */ /* 0x000fcc000bf05300 */
[----:B------:R-:W1:Y:S07]  /*258a0*/  @P2 LDC.64 R6, c[0x0][0xa18] ;  /* 0x00028600ff062b82 */ /* 0x000e6e0000000a00 */
[----:B------:R-:W5:Y:S01]  /*258b0*/  @P0 LDG.E R35, desc[UR60][R4.64] ;  /* 0x0000003c04230981 */ /* 0x000f62000c1e1900 */
[----:B0-----:R-:W-:-:S05]  /*258c0*/  IMAD.WIDE R2, R27, 0x4, R2 ;  /* 0x000000041b027825 */ /* 0x001fca00078e0202 */
[----:B------:R-:W5:Y:S01]  /*258d0*/  @P1 LDG.E R0, desc[UR60][R2.64] ;  /* 0x0000003c02001981 */ /* 0x000f62000c1e1900 */
[----:B------:R-:W-:Y:S02]  /*258e0*/  ULDC UR4, c[0x0][0x288] ;  /* 0x0000a20000047ab9 */ /* 0x000fe40000000800 */
[----:B------:R-:W-:Y:S01]  /*258f0*/  MOV R31, UR4 ;  /* 0x00000004001f7c02 */ /* 0x000fe20008000f00 */
[----:B------:R-:W-:Y:S02]  /*25900*/  ULDC.64 UR4, c[0x0][0x418] ;  /* 0x0001060000047ab9 */ /* 0x000fe40000000a00 */
[----:B------:R-:W-:-:S03]  /*25910*/  UISETP.NE.U32.AND UP0, UPT, UR4, URZ, UPT ;  /* 0x0000003f0400728c */ /* 0x000fc6000bf05070 */
[----:B------:R-:W-:Y:S01]  /*25920*/  ULDC UR4, c[0x0][0x424] ;  /* 0x0001090000047ab9 */ /* 0x000fe20000000800 */
[----:B------:R-:W-:Y:S01]  /*25930*/  UISETP.NE.AND.EX UP0, UPT, UR5, URZ, UPT, UP0 ;  /* 0x0000003f0500728c */ /* 0x000fe2000bf05300 */
[----:B-1----:R-:W-:Y:S02]  /*25940*/  @P2 IMAD.WIDE R6, R27, 0x4, R6 ;  /* 0x000000041b062825 */ /* 0x002fe400078e0206 */
[----:B------:R-:W-:Y:S01]  /*25950*/  ULDC UR5, c[0x0][0x2f0] ;  /* 0x0000bc0000057ab9 */ /* 0x000fe20000000800 */
[----:B------:R-:W-:Y:S02]  /*25960*/  USEL UR4, UR4, 0x1, UP0 ;  /* 0x0000000104047887 */ /* 0x000fe40008000000 */
[----:B------:R0:W5:Y:S02]  /*25970*/  @P2 LDG.E R31, desc[UR60][R6.64] ;  /* 0x0000003c061f2981 */ /* 0x000164000c1e1900 */
[----:B------:R-:W-:-:S03]  /*25980*/  UIMAD UR4, UR4, UR5, URZ ;  /* 0x00000005040472a4 */ /* 0x000fc6000f8e023f */
[----:B------:R-:W-:-:S03]  /*25990*/  ULDC UR5, c[0x0][0x348] ;  /* 0x0000d20000057ab9 */ /* 0x000fc60000000800 */
[----:B------:R-:W-:Y:S02]  /*259a0*/  IMAD.U32 R8, RZ, RZ, UR4 ;  /* 0x00000004ff087e24 */ /* 0x000fe4000f8e00ff */
[----:B0-----:R-:W-:Y:S01]  /*259b0*/  IMAD.U32 R7, RZ, RZ, UR5 ;  /* 0x00000005ff077e24 */ /* 0x001fe2000f8e00ff */
[----:B---3--:R0:W-:Y:S01]  /*259c0*/  STL [R1+0xc], R12 ;  /* 0x00000c0c01007387 */ /* 0x0081e20000100800 */
[----:B------:R-:W-:Y:S05]  /*259d0*/  @P2 BRA `(.L_x_1866) ;  /* 0x0000000000102947 */ /* 0x000fea0003800000 */
[----:B------:R-:W-:Y:S05]  /*259e0*/  @!P0 BRA `(.L_x_1866) ;  /* 0x00000000000c8947 */ /* 0x000fea0003800000 */
[----:B------:R-:W2:Y:S04]  /*259f0*/  LDG.E R6, desc[UR60][R4.64] ;  /* 0x0000003c04067981 */ /* 0x000ea8000c1e1900 */
[----:B-----5:R-:W2:Y:S02]  /*25a00*/  LDG.E R31, desc[UR60][R4.64+0x4] ;  /* 0x0000043c041f7981 */ /* 0x020ea4000c1e1900 */
[----:B--2---:R-:W-:-:S07]  /*25a10*/  IMAD.IADD R31, R31, 0x1, -R6 ;  /* 0x000000011f1f7824 */ /* 0x004fce00078e0a06 */
.L_x_1866:
[----:B------:R-:W-:Y:S01]  /*25a20*/  ULDC.64 UR4, c[0x0][0xa20] ;  /* 0x0002880000047ab9 */ /* 0x000fe20000000a00 */
[C---:B------:R-:W-:Y:S02]  /*25a30*/  LOP3.LUT R4, R26.reuse, 0xff000000, RZ, 0xc0, !PT ;  /* 0xff0000001a047812 */ /* 0x040fe400078ec0ff */
[----:B------:R-:W-:Y:S02]  /*25a40*/  ISETP.NE.U32.AND P0, PT, RZ, UR4, PT ;  /* 0x00000004ff007c0c */ /* 0x000fe4000bf05070 */
[----:B------:R-:W-:Y:S02]  /*25a50*/  SHF.R.U32.HI R5, RZ, 0x8, R4 ;  /* 0x00000008ff057819 */ /* 0x000fe40000011604 */
[----:B------:R-:W-:Y:S02]  /*25a60*/  ISETP.NE.AND.EX P0, PT, RZ, UR5, PT, P0 ;  /* 0x00000005ff007c0c */ /* 0x000fe4000bf05300 */
[C---:B------:R-:W-:Y:S02]  /*25a70*/  LOP3.LUT R6, R26.reuse, 0xff0000, RZ, 0xc0, !PT ;  /* 0x00ff00001a067812 */ /* 0x040fe400078ec0ff */
[----:B------:R-:W-:-:S02]  /*25a80*/  LOP3.LUT R26, R26, 0xffff, RZ, 0xc0, !PT ;  /* 0x0000ffff1a1a7812 */ /* 0x000fc400078ec0ff */
[----:B------:R-:W-:-:S07]  /*25a90*/  LEA.HI R6, R6, R5, RZ, 0x10 ;  /* 0x0000000506067211 */ /* 0x000fce00078f80ff */
[----:B------:R-:W-:Y:S05]  /*25aa0*/  @!P0 BRA `(.L_x_1867) ;  /* 0x0000000000108947 */ /* 0x000fea0003800000 */
[----:B------:R-:W1:Y:S02]  /*25ab0*/  LDC.64 R4, c[0x0][0xa20] ;  /* 0x00028800ff047b82 */ /* 0x000e640000000a00 */
[----:B-1----:R-:W-:-:S05]  /*25ac0*/  IMAD.WIDE R4, R27, 0x4, R4 ;  /* 0x000000041b047825 */ /* 0x002fca00078e0204 */
[----:B------:R1:W5:Y:S01]  /*25ad0*/  LDG.E R8, desc[UR60][R4.64] ;  /* 0x0000003c04087981 */ /* 0x000362000c1e1900 */
[----:B------:R-:W-:Y:S05]  /*25ae0*/  BRA `(.L_x_1868) ;  /* 0x0000000000247947 */ /* 0x000fea0003800000 */
.L_x_1867:
[----:B------:R-:W-:Y:S02]  /*25af0*/  ULDC.64 UR4, c[0x0][0xa08] ;  /* 0x0002820000047ab9 */ /* 0x000fe40000000a00 */
[----:B------:R-:W-:-:S04]  /*25b00*/  ISETP.NE.U32.AND P0, PT, RZ, UR4, PT ;  /* 0x00000004ff007c0c */ /* 0x000fc8000bf05070 */
[----:B------:R-:W-:-:S13]  /*25b10*/  ISETP.NE.AND.EX P0, PT, RZ, UR5, PT, P0 ;  /* 0x00000005ff007c0c */ /* 0x000fda000bf05300 */
[----:B------:R-:W-:Y:S05]  /*25b20*/  @!P0 BRA `(.L_x_1868) ;  /* 0x0000000000148947 */ /* 0x000fea0003800000 */
[----:B------:R-:W1:Y:S02]  /*25b30*/  LDC.64 R4, c[0x0][0xa08] ;  /* 0x00028200ff047b82 */ /* 0x000e640000000a00 */
[----:B-1----:R-:W-:-:S05]  /*25b40*/  IMAD.WIDE R4, R27, 0x4, R4 ;  /* 0x000000041b047825 */ /* 0x002fca00078e0204 */
[----:B------:R-:W2:Y:S04]  /*25b50*/  LDG.E R8, desc[UR60][R4.64] ;  /* 0x0000003c04087981 */ /* 0x000ea8000c1e1900 */
[----:B------:R-:W2:Y:S02]  /*25b60*/  LDG.E R9, desc[UR60][R4.64+0x4] ;  /* 0x0000043c04097981 */ /* 0x000ea4000c1e1900 */
[----:B--2---:R-:W-:-:S07]  /*25b70*/  IMAD.IADD R8, R9, 0x1, -R8 ;  /* 0x0000000109087824 */ /* 0x004fce00078e0a08 */
.L_x_1868:
[----:B-1----:R-:W2:Y:S01]  /*25b80*/  @P1 LDG.E R5, desc[UR60][R2.64] ;  /* 0x0000003c02051981 */ /* 0x002ea2000c1e1900 */
[----:B------:R-:W1:Y:S03]  /*25b90*/  LDC R9, c[0x0][0x448] ;  /* 0x00011200ff097b82 */ /* 0x000e660000000800 */
[----:B------:R3:W2:Y:S01]  /*25ba0*/  @P1 LDG.E R4, desc[UR60][R2.64+0x4] ;  /* 0x0000043c02041981 */ /* 0x0006a2000c1e1900 */
[----:B------:R-:W-:Y:S02]  /*25bb0*/  IMAD.SHL.U32 R25, R25, 0x80, RZ ;  /* 0x0000008019197824 */ /* 0x000fe400078e00ff */
[----:B-----5:R-:W-:Y:S02]  /*25bc0*/  IMAD.IADD R8, R8, 0x1, -R12 ;  /* 0x0000000108087824 */ /* 0x020fe400078e0a0c */
[----:B---3--:R-:W3:Y:S01]  /*25bd0*/  LDC.64 R2, c[0x0][0x9e0] ;  /* 0x00027800ff027b82 */ /* 0x008ee20000000a00 */
[----:B-1----:R-:W-:Y:S01]  /*25be0*/  ISETP.NE.AND P2, PT, R9, 0x1, PT ;  /* 0x000000010900780c */ /* 0x002fe20003f45270 */
[----:B------:R-:W-:-:S12]  /*25bf0*/  VIADD R9, R25, 0x7f ;  /* 0x0000007f19097836 */ /* 0x000fd80000000000 */
[----:B------:R-:W1:Y:S01]  /*25c00*/  @P2 LDC R10, c[0x0][0x44c] ;  /* 0x00011300ff0a2b82 */ /* 0x000e620000000800 */
[----:B---3--:R-:W-:-:S07]  /*25c10*/  ISETP.GE.AND P3, PT, R3, 0x1, PT ;  /* 0x000000010300780c */ /* 0x008fce0003f66270 */
[----:B------:R-:W3:Y:S01]  /*25c20*/  @P2 LDC R11, c[0x0][0x450] ;  /* 0x00011400ff0b2b82 */ /* 0x000ee20000000800 */
[----:B--2---:R-:W-:Y:S02]  /*25c30*/  @P1 IMAD.IADD R7, R4, 0x1, -R5 ;  /* 0x0000000104071824 */ /* 0x004fe400078e0a05 */
[----:B-1----:R-:W-:-:S05]  /*25c40*/  @P2 IMAD.HI.U32 R4, R9, R10, RZ ;  /* 0x0000000a09042227 */ /* 0x002fca00078e00ff */
[----:B---3--:R-:W-:Y:S02]  /*25c50*/  @P2 SHF.R.U32.HI R9, RZ, R11, R4 ;  /* 0x0000000bff092219 */ /* 0x008fe40000011604 */
[----:B------:R-:W-:-:S04]  /*25c60*/  IADD3 R11, R8, R7, RZ ;  /* 0x00000007080b7210 */ /* 0x000fc80007ffe0ff */
[C---:B------:R-:W-:Y:S01]  /*25c70*/  IADD3 R18, R11.reuse, 0x1, -R31 ;  /* 0x000000010b127810 */ /* 0x040fe20007ffe81f */
[----:B------:R1:W-:Y:S01]  /*25c80*/  STL [R1+0x4], R11 ;  /* 0x0000040b01007387 */ /* 0x0003e20000100800 */
[----:B------:R-:W-:-:S03]  /*25c90*/  VIADD R4, R11, 0x5f ;  /* 0x0000005f0b047836 */ /* 0x000fc60000000000 */
[----:B------:R-:W-:Y:S02]  /*25ca0*/  IMAD.IADD R9, R18, 0x1, R9 ;  /* 0x0000000112097824 */ /* 0x000fe400078e0209 */
[----:B------:R-:W-:-:S04]  /*25cb0*/  IMAD.HI R4, R4, 0x2aaaaaab, RZ ;  /* 0x2aaaaaab04047827 */ /* 0x000fc800078e02ff */
[----:B------:R-:W-:Y:S01]  /*25cc0*/  IMAD.IADD R2, R9, 0x1, R2 ;  /* 0x0000000109027824 */ /* 0x000fe200078e0202 */
[----:B------:R-:W-:-:S04]  /*25cd0*/  SHF.R.U32.HI R19, RZ, 0x1f, R4 ;  /* 0x0000001fff137819 */ /* 0x000fc80000011604 */
[----:B------:R-:W-:Y:S01]  /*25ce0*/  LEA.HI.SX32 R19, R4, R19, 0x1c ;  /* 0x0000001304137211 */ /* 0x000fe200078fe2ff */
[----:B-1----:R-:W-:Y:S06]  /*25cf0*/  @!P3 BRA `(.L_x_1869) ;  /* 0x000000000048b947 */ /* 0x002fec0003800000 */
[C---:B------:R-:W-:Y:S01]  /*25d00*/  ISETP.GT.AND P0, PT, R9.reuse, RZ, PT ;  /* 0x000000ff0900720c */ /* 0x040fe20003f04270 */
[----:B------:R-:W-:Y:S01]  /*25d10*/  BSSY B0, `(.L_x_1870) ;  /* 0x000000e000007945 */ /* 0x000fe20003800000 */
[----:B------:R-:W-:-:S11]  /*25d20*/  VIADD R10, R9, 0xffffffff ;  /* 0xffffffff090a7836 */ /* 0x000fd60000000000 */
[----:B------:R-:W-:Y:S05]  /*25d30*/  @P0 BRA `(.L_x_1871) ;  /* 0x00000000001c0947 */ /* 0x000fea0003800000 */
[----:B------:R-:W-:Y:S01]  /*25d40*/  ISETP.NE.AND P0, PT, R3, 0x1, PT ;  /* 0x000000010300780c */ /* 0x000fe20003f05270 */
[----:B------:R-:W-:-:S12]  /*25d50*/  IMAD.MOV R9, RZ, RZ, -R9 ;  /* 0x000000ffff097224 */ /* 0x000fd800078e0a09 */
[----:B------:R-:W1:Y:S02]  /*25d60*/  @P0 LDC.64 R4, c[0x0][0x9e8] ;  /* 0x00027a00ff040b82 */ /* 0x000e640000000a00 */
[----:B-1----:R-:W-:-:S05]  /*25d70*/  @P0 IMAD.HI.U32 R4, R9, R4, RZ ;  /* 0x0000000409040227 */ /* 0x002fca00078e00ff */
[----:B------:R-:W-:-:S04]  /*25d80*/  @P0 SHF.R.U32.HI R9, RZ, R5, R4 ;  /* 0x00000005ff090219 */ /* 0x000fc80000011604 */
[----:B------:R-:W-:Y:S01]  /*25d90*/  LOP3.LUT R10, RZ, R9, RZ, 0x33, !PT ;  /* 0x00000009ff0a7212 */ /* 0x000fe200078e33ff */
[----:B------:R-:W-:Y:S06]  /*25da0*/  BRA `(.L_x_1872) ;  /* 0x0000000000107947 */ /* 0x000fec0003800000 */
.L_x_1871:
[----:B------:R-:W-:-:S13]  /*25db0*/  ISETP.NE.AND P0, PT, R3, 0x1, PT ;  /* 0x000000010300780c */ /* 0x000fda0003f05270 */
[----:B------:R-:W1:Y:S02]  /*25dc0*/  @P0 LDC.64 R4, c[0x0][0x9e8] ;  /* 0x00027a00ff040b82 */ /* 0x000e640000000a00 */
[----:B-1----:R-:W-:-:S05]  /*25dd0*/  @P0 IMAD.HI.U32 R4, R10, R4, RZ ;  /* 0x000000040a040227 */ /* 0x002fca00078e00ff */
[----:B------:R-:W-:-:S07]  /*25de0*/  @P0 SHF.R.U32.HI R10, RZ, R5, R4 ;  /* 0x00000005ff0a0219 */ /* 0x000fce0000011604 */
.L_x_1872:
[----:B------:R-:W-:Y:S05]  /*25df0*/  BSYNC B0 ;  /* 0x0000000000007941 */ /* 0x000fea0003800000 */
.L_x_1870:
[----:B------:R-:W-:-:S05]  /*25e00*/  IMAD R5, R10, R3, R3 ;  /* 0x000000030a057224 */ /* 0x000fca00078e0203 */
[----:B------:R-:W-:-:S07]  /*25e10*/  VIMNMX R2, R2, R5, PT ;  /* 0x0000000502027248 */ /* 0x000fce0003fe0100 */
.L_x_1869:
[----:B------:R-:W1:Y:S01]  /*25e20*/  @P2 LDC R10, c[0x0][0x44c] ;  /* 0x00011300ff0a2b82 */ /* 0x000e620000000800 */
[----:B------:R-:W-:Y:S01]  /*25e30*/  VIADD R2, R2, 0x5f ;  /* 0x0000005f02027836 */ /* 0x000fe20000000000 */
[----:B------:R-:W-:Y:S01]  /*25e40*/  ULDC UR4, c[0x0][0x9dc] ;  /* 0x0002770000047ab9 */ /* 0x000fe20000000800 */
[----:B------:R-:W-:Y:S02]  /*25e50*/  IMAD.MOV.U32 R4, RZ, RZ, R25 ;  /* 0x000000ffff047224 */ /* 0x000fe400078e0019 */
[----:B------:R-:W-:-:S03]  /*25e60*/  IMAD.HI R2, R2, 0x2aaaaaab, RZ ;  /* 0x2aaaaaab02027827 */ /* 0x000fc600078e02ff */
[----:B------:R-:W2:Y:S01]  /*25e70*/  @P2 LDC R5, c[0x0][0x450] ;  /* 0x00011400ff052b82 */ /* 0x000ea20000000800 */
[----:B------:R-:W-:Y:S02]  /*25e80*/  IMAD.IADD R9, R11, 0x1, -R31 ;  /* 0x000000010b097824 */ /* 0x000fe400078e0a1f */
[----:B-1----:R-:W-:-:S05]  /*25e90*/  @P2 IMAD.HI.U32 R10, R25, R10, RZ ;  /* 0x0000000a190a2227 */ /* 0x002fca00078e00ff */
[----:B--2---:R-:W-:Y:S02]  /*25ea0*/  @P2 SHF.R.U32.HI R4, RZ, R5, R10 ;  /* 0x00000005ff042219 */ /* 0x004fe4000001160a */
[----:B------:R-:W-:Y:S02]  /*25eb0*/  SHF.R.U32.HI R5, RZ, 0x1f, R2 ;  /* 0x0000001fff057819 */ /* 0x000fe40000011602 */
[----:B------:R-:W-:Y:S02]  /*25ec0*/  IADD3 R10, R9, R4, RZ ;  /* 0x00000004090a7210 */ /* 0x000fe40007ffe0ff */
[----:B------:R-:W-:-:S04]  /*25ed0*/  LEA.HI.SX32 R2, R2, R5, 0x1c ;  /* 0x0000000502027211 */ /* 0x000fc800078fe2ff */
[----:B------:R-:W-:Y:S01]  /*25ee0*/  VIMNMX R11, R19, R2, PT ;  /* 0x00000002130b7248 */ /* 0x000fe20003fe0100 */
[----:B------:R-:W-:Y:S01]  /*25ef0*/  VIADD R2, R10, -UR4 ;  /* 0x800000040a027c36 */ /* 0x000fe20008000000 */
[----:B------:R-:W-:Y:S06]  /*25f00*/  @!P3 BRA `(.L_x_1873) ;  /* 0x000000000044b947 */ /* 0x000fec0003800000 */
[----:B------:R-:W-:Y:S01]  /*25f10*/  ISETP.GT.AND P0, PT, R10, -0x1, PT ;  /* 0xffffffff0a00780c */ /* 0x000fe20003f04270 */
[----:B------:R-:W-:-:S12]  /*25f20*/  BSSY B0, `(.L_x_1874) ;  /* 0x000000d000007945 */ /* 0x000fd80003800000 */
[----:B------:R-:W-:Y:S05]  /*25f30*/  @P0 BRA `(.L_x_1875) ;  /* 0x00000000001c0947 */ /* 0x000fea0003800000 */
[----:B------:R-:W-:Y:S02]  /*25f40*/  ISETP.NE.AND P0, PT, R3, 0x1, PT ;  /* 0x000000010300780c */ /* 0x000fe40003f05270 */
[----:B------:R-:W-:-:S11]  /*25f50*/  LOP3.LUT R10, RZ, R10, RZ, 0x33, !PT ;  /* 0x0000000aff0a7212 */ /* 0x000fd600078e33ff */
[----:B------:R-:W1:Y:S02]  /*25f60*/  @P0 LDC.64 R4, c[0x0][0x9e8] ;  /* 0x00027a00ff040b82 */ /* 0x000e640000000a00 */
[----:B-1----:R-:W-:-:S05]  /*25f70*/  @P0 IMAD.HI.U32 R4, R10, R4, RZ ;  /* 0x000000040a040227 */ /* 0x002fca00078e00ff */
[----:B------:R-:W-:-:S04]  /*25f80*/  @P0 SHF.R.U32.HI R10, RZ, R5, R4 ;  /* 0x00000005ff0a0219 */ /* 0x000fc80000011604 */
[----:B------:R-:W-:Y:S01]  /*25f90*/  LOP3.LUT R10, RZ, R10, RZ, 0x33, !PT ;  /* 0x0000000aff0a7212 */ /* 0x000fe200078e33ff */
[----:B------:R-:W-:Y:S06]  /*25fa0*/  BRA `(.L_x_1876) ;  /* 0x0000000000107947 */ /* 0x000fec0003800000 */
.L_x_1875:
[----:B------:R-:W-:-:S13]  /*25fb0*/  ISETP.NE.AND P0, PT, R3, 0x1, PT ;  /* 0x000000010300780c */ /* 0x000fda0003f05270 */
[----:B------:R-:W1:Y:S02]  /*25fc0*/  @P0 LDC.64 R4, c[0x0][0x9e8] ;  /* 0x00027a00ff040b82 */ /* 0x000e640000000a00 */
[----:B-1----:R-:W-:-:S05]  /*25fd0*/  @P0 IMAD.HI.U32 R4, R10, R4, RZ ;  /* 0x000000040a040227 */ /* 0x002fca00078e00ff */
[----:B------:R-:W-:-:S07]  /*25fe0*/  @P0 SHF.R.U32.HI R10, RZ, R5, R4 ;  /* 0x00000005ff0a0219 */ /* 0x000fce0000011604 */
.L_x_1876:
[----:B------:R-:W-:Y:S05]  /*25ff0*/  BSYNC B0 ;  /* 0x0000000000007941 */ /* 0x000fea0003800000 */
.L_x_1874:
[----:B------:R-:W-:-:S05]  /*26000*/  IMAD R3, R10, R3, RZ ;  /* 0x000000030a037224 */ /* 0x000fca00078e02ff */
[----:B------:R-:W-:-:S07]  /*26010*/  VIMNMX R2, R2, R3, !PT ;  /* 0x0000000302027248 */ /* 0x000fce0007fe0100 */
.L_x_1873:
[----:B------:R-:W-:Y:S01]  /*26020*/  IMAD.HI R2, R2, 0x2aaaaaab, RZ ;  /* 0x2aaaaaab02027827 */ /* 0x000fe200078e02ff */
[----:B------:R-:W-:Y:S01]  /*26030*/  BSSY B0, `(.L_x_1877) ;  /* 0x0000026000007945 */ /* 0x000fe20003800000 */
[----:B------:R-:W-:Y:S02]  /*26040*/  LOP3.LUT R10, R6, 0xff, RZ, 0xc0, !PT ;  /* 0x000000ff060a7812 */ /* 0x000fe400078ec0ff */
[----:B------:R-:W-:Y:S01]  /*26050*/  SHF.R.U32.HI R6, RZ, 0x10, R6 ;  /* 0x00000010ff067819 */ /* 0x000fe20000011606 */
[----:B------:R-:W-:Y:S01]  /*26060*/  IMAD.MOV.U32 R14, RZ, RZ, RZ ;  /* 0x000000ffff0e7224 */ /* 0x000fe200078e00ff */
[----:B------:R-:W-:-:S04]  /*26070*/  SHF.R.U32.HI R3, RZ, 0x1f, R2 ;  /* 0x0000001fff037819 */ /* 0x000fc80000011602 */
[----:B------:R-:W-:-:S04]  /*26080*/  LEA.HI.SX32 R3, R2, R3, 0x1c ;  /* 0x0000000302037211 */ /* 0x000fc800078fe2ff */
[----:B------:R-:W-:-:S04]  /*26090*/  VIMNMX R4, RZ, R3, !PT ;  /* 0x00000003ff047248 */ /* 0x000fc80007fe0100 */
[----:B------:R-:W-:-:S13]  /*260a0*/  ISETP.GT.AND P0, PT, R11, R4, PT ;  /* 0x000000040b00720c */ /* 0x000fda0003f04270 */
[----:B------:R-:W-:Y:S05]  /*260b0*/  @!P0 BRA `(.L_x_1878) ;  /* 0x0000000000748947 */ /* 0x000fea0003800000 */
[----:B------:R-:W-:Y:S01]  /*260c0*/  ISETP.NE.AND P0, PT, R6, RZ, PT ;  /* 0x000000ff0600720c */ /* 0x000fe20003f05270 */
[----:B------:R-:W-:-:S03]  /*260d0*/  ULDC UR4, c[0x0][0x9f0] ;  /* 0x00027c0000047ab9 */ /* 0x000fc60000000800 */
[----:B------:R-:W-:-:S04]  /*260e0*/  SEL R5, R6, UR4, P0 ;  /* 0x0000000406057c07 */ /* 0x000fc80008000000 */
[----:B------:R-:W-:Y:S02]  /*260f0*/  IABS R13, R5 ;  /* 0x00000005000d7213 */ /* 0x000fe40000000000 */
[----:B0-----:R-:W-:Y:S02]  /*26100*/  IADD3 R12, R5, -0x1, R11 ;  /* 0xffffffff050c7810 */ /* 0x001fe40007ffe00b */
[----:B------:R-:W0:Y:S03]  /*26110*/  I2F.RP R2, R13 ;  /* 0x0000000d00027306 */ /* 0x000e260000209400 */
[----:B------:R-:W-:-:S05]  /*26120*/  IMAD.IADD R12, R12, 0x1, -R4 ;  /* 0x000000010c0c7824 */ /* 0x000fca00078e0a04 */
[----:B0-----:R-:W0:Y:S02]  /*26130*/  MUFU.RCP R2, R2 ;  /* 0x0000000200027308 */ /* 0x001e240000001000 */
[----:B0-----:R-:W-:-:S06]  /*26140*/  VIADD R2, R2, 0xffffffe ;  /* 0x0ffffffe02027836 */ /* 0x001fcc0000000000 */
[----:B------:R0:W1:Y:S02]  /*26150*/  F2I.FTZ.U32.TRUNC.NTZ R3, R2 ;  /* 0x0000000200037305 */ /* 0x000064000021f000 */
[----:B0-----:R-:W-:-:S04]  /*26160*/  LOP3.LUT R2, R12, R5, RZ, 0x3c, !PT ;  /* 0x000000050c027212 */ /* 0x001fc800078e3cff */
[----:B------:R-:W-:Y:S01]  /*26170*/  ISETP.GE.AND P3, PT, R2, RZ, PT ;  /* 0x000000ff0200720c */ /* 0x000fe20003f66270 */
[----:B-1----:R-:W-:-:S04]  /*26180*/  IMAD.MOV R2, RZ, RZ, -R3 ;  /* 0x000000ffff027224 */ /* 0x002fc800078e0a03 */
        /* <DEDUP_REMOVED lines=9> */
[----:B------:R-:W-:Y:S01]  /*26220*/  @!P2 IMAD.IADD R2, R2, 0x1, -R13 ;  /* 0x000000010202a824 */ /* 0x000fe200078e0a0d */
[----:B------:R-:W-:Y:S02]  /*26230*/  @!P2 IADD3 R14, R14, 0x1, RZ ;  /* 0x000000010e0ea810 */ /* 0x000fe40007ffe0ff */
[----:B------:R-:W-:Y:S02]  /*26240*/  ISETP.NE.AND P2, PT, R5, RZ, PT ;  /* 0x000000ff0500720c */ /* 0x000fe40003f45270 */
[----:B------:R-:W-:-:S13]  /*26250*/  ISETP.GE.U32.AND P0, PT, R2, R13, PT ;  /* 0x0000000d0200720c */ /* 0x000fda0003f06070 */
[----:B------:R-:W-:-:S04]  /*26260*/  @P0 VIADD R14, R14, 0x1 ;  /* 0x000000010e0e0836 */ /* 0x000fc80000000000 */
[----:B------:R-:W-:Y:S01]  /*26270*/  @!P3 IMAD.MOV R14, RZ, RZ, -R14 ;  /* 0x000000ffff0eb224 */ /* 0x000fe200078e0a0e */
[----:B------:R-:W-:-:S07]  /*26280*/  @!P2 LOP3.LUT R14, RZ, R5, RZ, 0x33, !PT ;  /* 0x00000005ff0ea212 */ /* 0x000fce00078e33ff */
.L_x_1878:
[----:B------:R-:W-:Y:S05]  /*26290*/  BSYNC B0 ;  /* 0x0000000000007941 */ /* 0x000fea0003800000 */
.L_x_1877:
[-C--:B------:R-:W-:Y:S01]  /*262a0*/  IMAD R3, R10, R14.reuse, R4 ;  /* 0x0000000e0a037224 */ /* 0x080fe200078e0204 */
        /* <DEDUP_REMOVED lines=11> */
[----:B------:R-:W-:Y:S01]  /*26360*/  @P0 SHF.R.U32.HI R8, RZ, 0x1f, R5 ;  /* 0x0000001fff080819 */ /* 0x000fe20000011605 */
[----:B------:R-:W-:-:S03]  /*26370*/  IMAD.MOV.U32 R2, RZ, RZ, R4 ;  /* 0x000000ffff027224 */ /* 0x000fc600078e0004 */
[----:B------:R-:W-:Y:S02]  /*26380*/  @P0 LEA.HI.SX32 R2, R5, R8, 0x1c ;  /* 0x0000000805020211 */ /* 0x000fe400078fe2ff */
[----:B------:R-:W-:Y:S02]  /*26390*/  PLOP3.LUT P0, PT, PT, PT, PT, 0x80, 0x0 ;  /* 0x000000000000781c */ /* 0x000fe40003f0f070 */
[----:B------:R-:W-:-:S13]  /*263a0*/  ISETP.GT.AND P2, PT, R2, R4, PT ;  /* 0x000000040200720c */ /* 0x000fda0003f44270 */
[----:B------:R-:W-:Y:S05]  /*263b0*/  @!P2 BRA `(.L_x_1880) ;  /* 0x000000140000a947 */ /* 0x000fea0003800000 */
[----:B------:R-:W-:Y:S01]  /*263c0*/  UMOV UR4, 0xffffffff ;  /* 0xffffffff00047882 */ /* 0x000fe20000000000 */
[----:B------:R-:W-:Y:S02]  /*263d0*/  SEL R5, R27, RZ, !P1 ;  /* 0x000000ff1b057207 */ /* 0x000fe40004800000 */
[----:B------:R-:W-:Y:S05]  /*263e0*/  BRA.DIV UR4, `(.L_x_1881) ;  /* 0x0000007604e07947 */ /* 0x000fea000b800000 */
[----:B------:R-:W1:Y:S02]  /*263f0*/  S2R R3, SR_TID.X ;  /* 0x0000000000037919 */ /* 0x000e640000002100 */
[----:B-1----:R-:W-:-:S04]  /*26400*/  SHF.R.U32.HI R3, RZ, 0x5, R3 ;  /* 0x00000005ff037819 */ /* 0x002fc80000011603 */
[----:B------:R-:W-:-:S05]  /*26410*/  LOP3.LUT R3, R3, 0x3, RZ, 0xc0, !PT ;  /* 0x0000000303037812 */ /* 0x000fca00078ec0ff */
[----:B------:R1:W2:Y:S02]  /*26420*/  SHFL.IDX PT, R14, R3, RZ, 0x1f ;  /* 0x00001fff030e7589 */ /* 0x0002a400000e0000 */
.L_x_2056:
[----:B--2---:R-:W-:Y:S02]  /*26430*/  ISETP.NE.AND P0, PT, R14, RZ, PT ;  /* 0x000000ff0e00720c */ /* 0x004fe40003f05270 */
[----:B------:R-:W-:-:S11]  /*26440*/  PLOP3.LUT P6, PT, PT, PT, PT, 0x8, 0x0 ;  /* 0x000000000000781c */ /* 0x000fd60003fce170 */
[----:B------:R-:W-:Y:S05]  /*26450*/  @P0 BRA `(.L_x_1882) ;  /* 0x00000000000c0947 */ /* 0x000fea0003800000 */
[----:B------:R-:W-:-:S03]  /*26460*/  UMOV UR4, 0xffffffff ;  /* 0xffffffff00047882 */ /* 0x000fc60000000000 */
[----:B------:R-:W-:Y:S05]  /*26470*/  BRA.DIV UR4, `(.L_x_1883) ;  /* 0x0000007604f07947 */ /* 0x000fea000b800000 */
[----:B------:R-:W-:-:S13]  /*26480*/  ELECT P6, URZ, PT ;  /* 0x00000000003f782f */ /* 0x000fda00038c0000 */
.L_x_1882:
[----:B-1----:R-:W2:Y:S01]  /*26490*/  LDL R3, [R1+0x28] ;  /* 0x0000280001037983 */ /* 0x002ea20000100800 */
[----:B------:R-:W-:Y:S01]  /*264a0*/  BSSY B1, `(.L_x_1884) ;  /* 0x0000008000017945 */ /* 0x000fe20003800000 */
[----:B--2---:R-:W-:-:S05]  /*264b0*/  VIADD R3, R3, 0x1 ;  /* 0x0000000103037836 */ /* 0x004fca0000000000 */
[----:B------:R-:W-:-:S04]  /*264c0*/  LEA.HI R7, R3, R3, RZ, 0x1 ;  /* 0x0000000303077211 */ /* 0x000fc800078f08ff */
[----:B------:R-:W-:-:S05]  /*264d0*/  LOP3.LUT R8, R7, 0xfffffffe, RZ, 0xc0, !PT ;  /* 0xfffffffe07087812 */ /* 0x000fca00078ec0ff */
[----:B------:R-:W-:-:S05]  /*264e0*/  IMAD.IADD R8, R3, 0x1, -R8 ;  /* 0x0000000103087824 */ /* 0x000fca00078e0a08 */
[----:B------:R-:W-:-:S04]  /*264f0*/  SHF.L.U32 R8, R8, 0x1f, RZ ;  /* 0x0000001f08087819 */ /* 0x000fc800000006ff */
[----:B------:R-:W1:Y:S02]  /*26500*/  SYNCS.PHASECHK.TRANS64.TRYWAIT P0, [R17+URZ+0x30820], R8 ;  /* 0x03082008110075a7 */ /* 0x000e64000800017f */
[----:B-1----:R-:W-:Y:S05]  /*26510*/  @!P0 BRA `(.L_x_1885) ;  /* 0x0000007400e88947 */ /* 0x002fea0003800000 */
.L_x_2059:
[----:B------:R-:W-:Y:S05]  /*26520*/  BSYNC B1 ;  /* 0x0000000000017941 */ /* 0x000fea0003800000 */
.L_x_1884:
[----:B------:R-:W-:Y:S04]  /*26530*/  BSSY B1, `(.L_x_1886) ;  /* 0x000008b000017945 */ /* 0x000fe80003800000 */
[----:B------:R-:W-:Y:S05]  /*26540*/  @!P6 BRA `(.L_x_1887) ;  /* 0x000000080024e947 */ /* 0x000fea0003800000 */
[----:B0-----:R-:W-:Y:S01]  /*26550*/  IMAD R12, R28, 0x8, R17 ;  /* 0x000000081c0c7824 */ /* 0x001fe200078e0211 */
[----:B------:R-:W-:Y:S01]  /*26560*/  SHF.L.U32 R11, R30, 0x1f, RZ ;  /* 0x0000001f1e0b7819 */ /* 0x000fe200000006ff */
[----:B------:R-:W0:Y:S01]  /*26570*/  S2R R3, SR_TID.X ;  /* 0x0000000000037919 */ /* 0x000e220000002100 */
[----:B------:R-:W-:Y:S02]  /*26580*/  BSSY B2, `(.L_x_1888) ;  /* 0x0000005000027945 */ /* 0x000fe40003800000 */
[----:B------:R-:W2:Y:S01]  /*26590*/  SYNCS.PHASECHK.TRANS64.TRYWAIT P0, [R12+URZ+0x308a0], R11 ;  /* 0x0308a00b0c0075a7 */ /* 0x000ea2000800017f */
[----:B0-----:R-:W-:-:S04]  /*265a0*/  LOP3.LUT R3, R3, 0x7f, RZ, 0xc0, !PT ;  /* 0x0000007f03037812 */ /* 0x001fc800078ec0ff */
[----:B------:R-:W-:Y:S01]  /*265b0*/  ISETP.NE.AND P1, PT, R3, RZ, PT ;  /* 0x000000ff0300720c */ /* 0x000fe20003f25270 */
[----:B--2---:R-:W-:-:S12]  /*265c0*/  @!P0 BRA `(.L_x_1889) ;  /* 0x0000007400d08947 */ /* 0x004fd80003800000 */
.L_x_2060:
[----:B------:R-:W-:Y:S05]  /*265d0*/  BSYNC B2 ;  /* 0x0000000000027941 */ /* 0x000fea0003800000 */
.L_x_1888:
[----:B------:R-:W-:Y:S04]  /*265e0*/  BSSY B2, `(.L_x_1890) ;  /* 0x0000009000027945 */ /* 0x000fe80003800000 */
[----:B------:R-:W-:Y:S05]  /*265f0*/  @P1 BRA `(.L_x_1891) ;  /* 0x00000000001c1947 */ /* 0x000fea0003800000 */
[----:B------:R-:W2:Y:S01]  /*26600*/  S2R R7, SR_TID.X ;  /* 0x0000000000077919 */ /* 0x000ea20000002100 */
[----:B------:R-:W-:-:S04]  /*26610*/  IMAD.MOV.U32 R3, RZ, RZ, 0x9000 ;  /* 0x00009000ff037424 */ /* 0x000fc800078e00ff */
[----:B------:R3:W-:Y:S01]  /*26620*/  SYNCS.ARRIVE.TRANS64 RZ, [R12+URZ+0x30890], R3 ;  /* 0x030890030cff79a7 */ /* 0x0007e2000800003f */
[----:B--2---:R-:W-:-:S04]  /*26630*/  LOP3.LUT R7, R7, 0x1f, RZ, 0xc0, !PT ;  /* 0x0000001f07077812 */ /* 0x004fc800078ec0ff */
[----:B------:R-:W-:-:S13]  /*26640*/  ISETP.NE.AND P0, PT, R7, RZ, PT ;  /* 0x000000ff0700720c */ /* 0x000fda0003f05270 */
[----:B---3--:R-:W-:Y:S05]  /*26650*/  @!P0 BRA `(.L_x_1891) ;  /* 0x0000000000048947 */ /* 0x008fea0003800000 */
[----:B------:R-:W-:Y:S01]  /*26660*/  BPT.TRAP 0x1 ;  /* 0x000000040000795c */ /* 0x000fe20000300000 */
.L_x_1891:
[----:B------:R-:W-:Y:S05]  /*26670*/  BSYNC B2 ;  /* 0x0000000000027941 */ /* 0x000fea0003800000 */
.L_x_1890:
[----:B------:R-:W-:Y:S01]  /*26680*/  MOV R22, RZ ;  /* 0x000000ff00167202 */ /* 0x000fe20000000f00 */
[----:B------:R-:W-:Y:S01]  /*26690*/  IMAD R7, R2, 0x60, R0 ;  /* 0x0000006002077824 */ /* 0x000fe200078e0200 */
[----:B------:R-:W-:Y:S01]  /*266a0*/  UIADD3 UR4, UP0, UR36, 0x570, URZ ;  /* 0x0000057024047890 */ /* 0x000fe2000ff1e03f */
[----:B-1----:R-:W-:Y:S01]  /*266b0*/  IMAD R8, R28, 0x9000, R17 ;  /* 0x000090001c087824 */ /* 0x002fe200078e0211 */
[----:B------:R-:W-:Y:S01]  /*266c0*/  R2UR UR10, R22 ;  /* 0x00000000160a72ca */ /* 0x000fe200000e0000 */
[----:B------:R-:W-:Y:S01]  /*266d0*/  VIADD R7, R7, 0xffffffa0 ;  /* 0xffffffa007077836 */ /* 0x000fe20000000000 */
[----:B------:R-:W-:Y:S01]  /*266e0*/  PLOP3.LUT P0, PT, PT, PT, PT, 0x80, 0x0 ;  /* 0x000000000000781c */ /* 0x000fe20003f0f070 */
[----:B------:R-:W-:Y:S01]  /*266f0*/  VIADD R3, R12, 0x30890 ;  /* 0x000308900c037836 */ /* 0x000fe20000000000 */
[----:B------:R-:W-:Y:S01]  /*26700*/  UIADD3.X UR5, URZ, UR37, URZ, UP0, !UPT ;  /* 0x000000253f057290 */ /* 0x000fe200087fe43f */
[----:B------:R-:W-:Y:S01]  /*26710*/  VIADD R13, R8, 0x1e400 ;  /* 0x0001e400080d7836 */ /* 0x000fe20000000000 */
[----:B------:R-:W-:Y:S01]  /*26720*/  UMOV UR6, 0x0 ;  /* 0x0000000000067882 */ /* 0x000fe20000000000 */
[----:B------:R-:W-:-:S09]  /*26730*/  UMOV UR7, 0x12f00000 ;  /* 0x12f0000000077882 */ /* 0x000fd20000000000 */
.L_x_1892:
        /* <DEDUP_REMOVED lines=10> */
[----:B------:R-:W-:Y:S01]  /*267e0*/  IMAD.MOV.U32 R21, RZ, RZ, 0x40 ;  /* 0x00000040ff157424 */ /* 0x000fe200078e00ff */
[----:B------:R-:W-:Y:S01]  /*267f0*/  PLOP3.LUT P0, PT, PT, PT, PT, 0x80, 0x0 ;  /* 0x000000000000781c */ /* 0x000fe20003f0f070 */
[----:B------:R-:W-:Y:S01]  /*26800*/  VIADD R13, R8, 0x21400 ;  /* 0x00021400080d7836 */ /* 0x000fe20000000000 */
[----:B------:R-:W-:Y:S01]  /*26810*/  UMOV UR6, 0x0 ;  /* 0x0000000000067882 */ /* 0x000fe20000000000 */
[----:B------:R-:W-:Y:S01]  /*26820*/  UMOV UR7, 0x12f00000 ;  /* 0x12f0000000077882 */ /* 0x000fe20000000000 */
[----:B------:R-:W-:-:S15]  /*26830*/  R2UR UR10, R21 ;  /* 0x00000000150a72ca */ /* 0x000fde00000e0000 */
.L_x_1893:
        /* <DEDUP_REMOVED lines=16> */
.L_x_1894:
        /* <DEDUP_REMOVED lines=10> */
[----:B------:R-:W1:Y:S01]  /*269e0*/  SYNCS.PHASECHK.TRANS64.TRYWAIT P0, [R12+URZ+0x308c0], R11 ;  /* 0x0308c00b0c0075a7 */ /* 0x000e62000800017f */
[----:B------:R-:W-:Y:S04]  /*269f0*/  BSSY B2, `(.L_x_1895) ;  /* 0x0000002000027945 */ /* 0x000fe80003800000 */
[----:B-1----:R-:W-:Y:S05]  /*26a00*/  @!P0 BRA `(.L_x_1896) ;  /* 0x0000007000d48947 */ /* 0x002fea0003800000 */
.L_x_2061:
[----:B------:R-:W-:Y:S05]  /*26a10*/  BSYNC B2 ;  /* 0x0000000000027941 */ /* 0x000fea0003800000 */
.L_x_1895:
[----:B------:R-:W-:Y:S01]  /*26a20*/  BSSY B2, `(.L_x_1897) ;  /* 0x000000b000027945 */ /* 0x000fe20003800000 */
[----:B------:R-:W-:Y:S01]  /*26a30*/  IMAD.MOV.U32 R14, RZ, RZ, 0x0 ;  /* 0x00000000ff0e7424 */ /* 0x000fe200078e00ff */
[----:B------:R-:W-:Y:S02]  /*26a40*/  MOV R15, 0x12f00000 ;  /* 0x12f00000000f7802 */ /* 0x000fe40000000f00 */
        /* <DEDUP_REMOVED lines=8> */
.L_x_1898:
[----:B------:R-:W-:Y:S05]  /*26ad0*/  BSYNC B2 ;  /* 0x0000000000027941 */ /* 0x000fea0003800000 */
.L_x_1897:
        /* <DEDUP_REMOVED lines=8> */
.L_x_1899:
        /* <DEDUP_REMOVED lines=15> */
.L_x_1900:
        /* <DEDUP_REMOVED lines=15> */
.L_x_1901:
        /* <DEDUP_REMOVED lines=9> */
[----:B--2---:R-:W-:Y:S05]  /*26dd0*/  @P0 BRA.U.ANY `(.L_x_1901) ;  /* 0xfffffffd00d80947 */ /* 0x004fea000393ffff */
.L_x_1887:
[----:B------:R-:W-:Y:S05]  /*26de0*/  BSYNC B1 ;  /* 0x0000000000017941 */ /* 0x000fea0003800000 */
.L_x_1886:
[----:B-1----:R-:W-:Y:S01]  /*26df0*/  VIADD R8, R2, 0xfffffffe ;  /* 0xfffffffe02087836 */ /* 0x002fe20000000000 */
[----:B------:R-:W-:Y:S01]  /*26e00*/  PLOP3.LUT P0, PT, PT, PT, PT, 0x8, 0x0 ;  /* 0x000000000000781c */ /* 0x000fe20003f0e170 */
[----:B------:R-:W-:-:S03]  /*26e10*/  VIADD R28, R28, 0x1 ;  /* 0x000000011c1c7836 */ /* 0x000fc60000000000 */
[----:B------:R-:W-:Y:S02]  /*26e20*/  ISETP.GE.AND P2, PT, R8, R4, PT ;  /* 0x000000040800720c */ /* 0x000fe40003f46270 */
[----:B------:R-:W-:-:S04]  /*26e30*/  ISETP.NE.AND P1, PT, R28, 0x2, PT ;  /* 0x000000021c00780c */ /* 0x000fc80003f25270 */
[----:B------:R-:W-:Y:S02]  /*26e40*/  SEL R3, RZ, 0x1, P1 ;  /* 0x00000001ff037807 */ /* 0x000fe40000800000 */
[----:B------:R-:W-:Y:S02]  /*26e50*/  SEL R28, R28, RZ, P1 ;  /* 0x000000ff1c1c7207 */ /* 0x000fe40000800000 */
[----:B------:R-:W-:-:S03]  /*26e60*/  LOP3.LUT R30, R30, R3, RZ, 0x3c, !PT ;  /* 0x000000031e1e7212 */ /* 0x000fc600078e3cff */
[----:B------:R-:W-:Y:S05]  /*26e70*/  @!P2 BRA `(.L_x_1880) ;  /* 0x000000080050a947 */ /* 0x000fea0003800000 */
.L_x_1918:
        /* <DEDUP_REMOVED lines=11> */
.L_x_2062:
[----:B------:R-:W-:Y:S05]  /*26f30*/  BSYNC B2 ;  /* 0x0000000000027941 */ /* 0x000fea0003800000 */
.L_x_1904:
[----:B------:R-:W-:Y:S04]  /*26f40*/  BSSY B2, `(.L_x_1906) ;  /* 0x0000009000027945 */ /* 0x000fe80003800000 */
[----:B------:R-:W-:Y:S05]  /*26f50*/  @P2 BRA `(.L_x_1907) ;  /* 0x00000000001c2947 */ /* 0x000fea0003800000 */
[----:B------:R-:W2:Y:S01]  /*26f60*/  S2R R11, SR_TID.X ;  /* 0x00000000000b7919 */ /* 0x000ea20000002100 */
[----:B------:R-:W-:-:S04]  /*26f70*/  MOV R2, 0x9000 ;  /* 0x0000900000027802 */ /* 0x000fc80000000f00 */
[----:B------:R3:W-:Y:S01]  /*26f80*/  SYNCS.ARRIVE.TRANS64 RZ, [R7+URZ+0x30890], R2 ;  /* 0x0308900207ff79a7 */ /* 0x0007e2000800003f */
[----:B--2---:R-:W-:-:S04]  /*26f90*/  LOP3.LUT R11, R11, 0x1f, RZ, 0xc0, !PT ;  /* 0x0000001f0b0b7812 */ /* 0x004fc800078ec0ff */
[----:B------:R-:W-:-:S13]  /*26fa0*/  ISETP.NE.AND P1, PT, R11, RZ, PT ;  /* 0x000000ff0b00720c */ /* 0x000fda0003f25270 */
[----:B---3--:R-:W-:Y:S05]  /*26fb0*/  @!P1 BRA `(.L_x_1907) ;  /* 0x0000000000049947 */ /* 0x008fea0003800000 */
[----:B------:R-:W-:Y:S01]  /*26fc0*/  BPT.TRAP 0x1 ;  /* 0x000000040000795c */ /* 0x000fe20000300000 */
.L_x_1907:
[----:B------:R-:W-:Y:S05]  /*26fd0*/  BSYNC B2 ;  /* 0x0000000000027941 */ /* 0x000fea0003800000 */
.L_x_1906:
[----:B------:R-:W-:Y:S01]  /*26fe0*/  IMAD.MOV.U32 R14, RZ, RZ, RZ ;  /* 0x000000ffff0e7224 */ /* 0x000fe200078e00ff */
[----:B------:R-:W-:Y:S01]  /*26ff0*/  UIADD3 UR4, UP0, UR36, 0x570, URZ ;  /* 0x0000057024047890 */ /* 0x000fe2000ff1e03f */
[----:B------:R-:W-:Y:S01]  /*27000*/  IMAD R11, R28, 0x9000, R17 ;  /* 0x000090001c0b7824 */ /* 0x000fe200078e0211 */
        /* <DEDUP_REMOVED lines=8> */
.L_x_1908:
        /* <DEDUP_REMOVED lines=12> */
[----:B------:R-:W-:Y:S01]  /*27150*/  VIADD R13, R11, 0x21400 ;  /* 0x000214000b0d7836 */ /* 0x000fe20000000000 */
[----:B------:R-:W-:Y:S01]  /*27160*/  UMOV UR6, 0x0 ;  /* 0x0000000000067882 */ /* 0x000fe20000000000 */
[----:B------:R-:W-:Y:S01]  /*27170*/  UMOV UR7, 0x12f00000 ;  /* 0x12f0000000077882 */ /* 0x000fe20000000000 */
[----:B------:R-:W-:-:S15]  /*27180*/  R2UR UR10, R20 ;  /* 0x00000000140a72ca */ /* 0x000fde00000e0000 */
.L_x_1909:
        /* <DEDUP_REMOVED lines=16> */
.L_x_1910:
        /* <DEDUP_REMOVED lines=13> */
.L_x_2063:
[----:B------:R-:W-:Y:S05]  /*27360*/  BSYNC B2 ;  /* 0x0000000000027941 */ /* 0x000fea0003800000 */
.L_x_1911:
[----:B------:R-:W-:Y:S01]  /*27370*/  BSSY B2, `(.L_x_1913) ;  /* 0x000000b000027945 */ /* 0x000fe20003800000 */
[----:B------:R-:W-:Y:S01]  /*27380*/  IMAD.MOV.U32 R2, RZ, RZ, 0x0 ;  /* 0x00000000ff027424 */ /* 0x000fe200078e00ff */
[----:B01----:R-:W-:Y:S02]  /*27390*/  MOV R3, 0x12f00000 ;  /* 0x12f0000000037802 */ /* 0x003fe40000000f00 */
[----:B------:R-:W-:Y:S05]  /*273a0*/  @P2 BRA `(.L_x_1914) ;  /* 0x00000000001c2947 */ /* 0x000fea0003800000 */
[----:B------:R-:W0:Y:S01]  /*273b0*/  S2R R21, SR_TID.X ;  /* 0x0000000000157919 */ /* 0x000e220000002100 */
[----:B------:R-:W-:-:S04]  /*273c0*/  IMAD.MOV.U32 R13, RZ, RZ, 0x9000 ;  /* 0x00009000ff0d7424 */ /* 0x000fc800078e00ff */
[----:B------:R1:W-:Y:S01]  /*273d0*/  SYNCS.ARRIVE.TRANS64 RZ, [R7+URZ+0x308b0], R13 ;  /* 0x0308b00d07ff79a7 */ /* 0x0003e2000800003f */
[----:B0-----:R-:W-:-:S04]  /*273e0*/  LOP3.LUT R21, R21, 0x1f, RZ, 0xc0, !PT ;  /* 0x0000001f15157812 */ /* 0x001fc800078ec0ff */
[----:B------:R-:W-:-:S13]  /*273f0*/  ISETP.NE.AND P1, PT, R21, RZ, PT ;  /* 0x000000ff1500720c */ /* 0x000fda0003f25270 */
[----:B-1----:R-:W-:Y:S05]  /*27400*/  @!P1 BRA `(.L_x_1914) ;  /* 0x0000000000049947 */ /* 0x002fea0003800000 */
[----:B------:R-:W-:Y:S01]  /*27410*/  BPT.TRAP 0x1 ;  /* 0x000000040000795c */ /* 0x000fe20000300000 */
.L_x_1914:
[----:B------:R-:W-:Y:S05]  /*27420*/  BSYNC B2 ;  /* 0x0000000000027941 */ /* 0x000fea0003800000 */
.L_x_1913:
[----:B------:R-:W-:Y:S01]  /*27430*/  R2UR UR10, R14 ;  /* 0x000000000e0a72ca */ /* 0x000fe200000e0000 */
[----:B------:R-:W-:Y:S01]  /*27440*/  UIADD3 UR4, UP0, UR36, 0x670, URZ ;  /* 0x0000067024047890 */ /* 0x000fe2000ff1e03f */
[----:B------:R-:W-:Y:S01]  /*27450*/  R2UR UR6, R2 ;  /* 0x00000000020672ca */ /* 0x000fe200000e0000 */
[----:B------:R-:W-:Y:S01]  /*27460*/  VIADD R7, R7, 0x308b0 ;  /* 0x000308b007077836 */ /* 0x000fe20000000000 */
[----:B------:R-:W-:Y:S01]  /*27470*/  R2UR UR7, R3 ;  /* 0x00000000030772ca */ /* 0x000fe200000e0000 */
[----:B------:R-:W-:Y:S01]  /*27480*/  VIADD R13, R11, 0x400 ;  /* 0x000004000b0d7836 */ /* 0x000fe20000000000 */
[----:B------:R-:W-:Y:S01]  /*27490*/  PLOP3.LUT P1, PT, PT, PT, PT, 0x80, 0x0 ;  /* 0x000000000000781c */ /* 0x000fe20003f2f070 */
[----:B------:R-:W-:-:S12]  /*274a0*/  UIADD3.X UR5, URZ, UR37, URZ, UP0, !UPT ;  /* 0x000000253f057290 */ /* 0x000fd800087fe43f */
.L_x_1915:
        /* <DEDUP_REMOVED lines=15> */
.L_x_1916:
        /* <DEDUP_REMOVED lines=15> */
.L_x_1917:
        /* <DEDUP_REMOVED lines=10> */
.L_x_1903:
[----:B------:R-:W-:Y:S05]  /*27730*/  BSYNC B1 ;  /* 0x0000000000017941 */ /* 0x000fea0003800000 */
.L_x_1902:
[----:B------:R-:W-:Y:S01]  /*27740*/  ISETP.GT.AND P2, PT, R8, R4, PT ;  /* 0x000000040800720c */ /* 0x000fe20003f44270 */
[----:B------:R-:W-:Y:S02]  /*27750*/  VIADD R28, R28, 0x1 ;  /* 0x000000011c1c7836 */ /* 0x000fe40000000000 */
[----:B------:R-:W-:-:S03]  /*27760*/  VIADD R8, R8, 0xffffffff ;  /* 0xffffffff08087836 */ /* 0x000fc60000000000 */
[----:B------:R-:W-:-:S04]  /*27770*/  ISETP.NE.AND P1, PT, R28, 0x2, PT ;  /* 0x000000021c00780c */ /* 0x000fc80003f25270 */
[----:B------:R-:W-:Y:S02]  /*27780*/  SEL R3, RZ, 0x1, P1 ;  /* 0x00000001ff037807 */ /* 0x000fe40000800000 */
[----:B------:R-:W-:Y:S02]  /*27790*/  SEL R28, R28, RZ, P1 ;  /* 0x000000ff1c1c7207 */ /* 0x000fe40000800000 */
[----:B------:R-:W-:Y:S01]  /*277a0*/  LOP3.LUT R30, R30, R3, RZ, 0x3c, !PT ;  /* 0x000000031e1e7212 */ /* 0x000fe200078e3cff */
[----:B------:R-:W-:Y:S06]  /*277b0*/  @P2 BRA `(.L_x_1918) ;  /* 0xfffffff400b02947 */ /* 0x000fec000383ffff */
.L_x_1880:
[----:B------:R-:W-:Y:S05]  /*277c0*/  BSYNC B0 ;  /* 0x0000000000007941 */ /* 0x000fea0003800000 */
.L_x_1879:
[----:B------:R-:W1:Y:S01]  /*277d0*/  LDC R0, c[0x0][0x448] ;  /* 0x00011200ff007b82 */ /* 0x000e620000000800 */
[----:B------:R-:W-:Y:S01]  /*277e0*/  VIADD R5, R25, 0x7f ;  /* 0x0000007f19057836 */ /* 0x000fe20000000000 */
[----:B------:R-:W-:Y:S06]  /*277f0*/  @!P0 WARPSYNC.ALL ;  /* 0x0000000000008948 */ /* 0x000fec0003800000 */
[----:B------:R-:W2:Y:S08]  /*27800*/  LDC.64 R2, c[0x0][0x9e0] ;  /* 0x00027800ff027b82 */ /* 0x000eb00000000a00 */
[----:B------:R-:W-:Y:S01]  /*27810*/  @!P0 BAR.SYNC.DEFER_BLOCKING 0xc, 0x180 ;  /* 0x0306000000008b1d */ /* 0x000fe20000010000 */
[----:B-1----:R-:W-:-:S02]  /*27820*/  ISETP.NE.AND P1, PT, R0, 0x1, PT ;  /* 0x000000010000780c */ /* 0x002fc40003f25270 */
[----:B--2---:R-:W-:-:S11]  /*27830*/  ISETP.GE.AND P2, PT, R3, 0x1, PT ;  /* 0x000000010300780c */ /* 0x004fd60003f46270 */
[----:B------:R-:W1:Y:S08]  /*27840*/  @P1 LDC R4, c[0x0][0x44c] ;  /* 0x00011300ff041b82 */ /* 0x000e700000000800 */
[----:B------:R-:W2:Y:S01]  /*27850*/  @P1 LDC R0, c[0x0][0x450] ;  /* 0x00011400ff001b82 */ /* 0x000ea20000000800 */
[----:B-1----:R-:W-:-:S05]  /*27860*/  @P1 IMAD.HI.U32 R7, R5, R4, RZ ;  /* 0x0000000405071227 */ /* 0x002fca00078e00ff */
[----:B--2---:R-:W-:-:S04]  /*27870*/  @P1 SHF.R.U32.HI R5, RZ, R0, R7 ;  /* 0x00000000ff051219 */ /* 0x004fc80000011607 */
[----:B------:R-:W-:-:S05]  /*27880*/  IADD3 R7, R18, R5, RZ ;  /* 0x0000000512077210 */ /* 0x000fca0007ffe0ff */
        /* <DEDUP_REMOVED lines=13> */
.L_x_1921:
[----:B------:R-:W-:-:S13]  /*27960*/  ISETP.NE.AND P0, PT, R3, 0x1, PT ;  /* 0x000000010300780c */ /* 0x000fda0003f05270 */
[----:B------:R-:W1:Y:S02]  /*27970*/  @P0 LDC.64 R4, c[0x0][0x9e8] ;  /* 0x00027a00ff040b82 */ /* 0x000e640000000a00 */
[----:B-1----:R-:W-:-:S05]  /*27980*/  @P0 IMAD.HI.U32 R4, R0, R4, RZ ;  /* 0x0000000400040227 */ /* 0x002fca00078e00ff */
[----:B------:R-:W-:-:S07]  /*27990*/  @P0 SHF.R.U32.HI R0, RZ, R5, R4 ;  /* 0x00000005ff000219 */ /* 0x000fce0000011604 */
.L_x_1922:
[----:B------:R-:W-:Y:S05]  /*279a0*/  BSYNC B0 ;  /* 0x0000000000007941 */ /* 0x000fea0003800000 */
.L_x_1920:
[----:B------:R-:W-:-:S05]  /*279b0*/  IMAD R5, R0, R3, R3 ;  /* 0x0000000300057224 */ /* 0x000fca00078e0203 */
[----:B------:R-:W-:-:S07]  /*279c0*/  VIMNMX R2, R2, R5, PT ;  /* 0x0000000502027248 */ /* 0x000fce0003fe0100 */
.L_x_1919:
[----:B------:R-:W1:Y:S01]  /*279d0*/  @P1 LDC R0, c[0x0][0x44c] ;  /* 0x00011300ff001b82 */ /* 0x000e620000000800 */
[----:B------:R-:W-:Y:S01]  /*279e0*/  VIADD R2, R2, 0x5f ;  /* 0x0000005f02027836 */ /* 0x000fe20000000000 */
[----:B------:R-:W-:-:S03]  /*279f0*/  ULDC UR4, c[0x0][0x9dc] ;  /* 0x0002770000047ab9 */ /* 0x000fc60000000800 */
[----:B------:R-:W-:-:S03]  /*27a00*/  IMAD.HI R2, R2, 0x2aaaaaab, RZ ;  /* 0x2aaaaaab02027827 */ /* 0x000fc600078e02ff */
[----:B------:R-:W2:Y:S01]  /*27a10*/  @P1 LDC R5, c[0x0][0x450] ;  /* 0x00011400ff051b82 */ /* 0x000ea20000000800 */
[----:B-1----:R-:W-:-:S04]  /*27a20*/  @P1 IMAD.HI.U32 R4, R25, R0, RZ ;  /* 0x0000000019041227 */ /* 0x002fc800078e00ff */
[----:B------:R-:W-:Y:S01]  /*27a30*/  IMAD.MOV.U32 R0, RZ, RZ, R25 ;  /* 0x000000ffff007224 */ /* 0x000fe200078e0019 */
[----:B--2---:R-:W-:Y:S02]  /*27a40*/  @P1 SHF.R.U32.HI R0, RZ, R5, R4 ;  /* 0x00000005ff001219 */ /* 0x004fe40000011604 */
[----:B------:R-:W-:-:S03]  /*27a50*/  SHF.R.U32.HI R5, RZ, 0x1f, R2 ;  /* 0x0000001fff057819 */ /* 0x000fc60000011602 */
[----:B------:R-:W-:Y:S01]  /*27a60*/  IMAD.IADD R9, R9, 0x1, R0 ;  /* 0x0000000109097824 */ /* 0x000fe200078e0200 */
[----:B------:R-:W-:-:S03]  /*27a70*/  LEA.HI.SX32 R2, R2, R5, 0x1c ;  /* 0x0000000502027211 */ /* 0x000fc600078fe2ff */
[----:B------:R-:W-:Y:S01]  /*27a80*/  VIADD R0, R9, -UR4 ;  /* 0x8000000409007c36 */ /* 0x000fe20008000000 */
[----:B------:R-:W-:Y:S01]  /*27a90*/  VIMNMX R19, R19, R2, PT ;  /* 0x0000000213137248 */ /* 0x000fe20003fe0100 */
        /* <DEDUP_REMOVED lines=11> */
.L_x_1925:
[----:B------:R-:W-:-:S13]  /*27b50*/  ISETP.NE.AND P0, PT, R3, 0x1, PT ;  /* 0x000000010300780c */ /* 0x000fda0003f05270 */
[----:B------:R-:W1:Y:S02]  /*27b60*/  @P0 LDC.64 R4, c[0x0][0x9e8] ;  /* 0x00027a00ff040b82 */ /* 0x000e640000000a00 */
[----:B-1----:R-:W-:-:S05]  /*27b70*/  @P0 IMAD.HI.U32 R4, R9, R4, RZ ;  /* 0x0000000409040227 */ /* 0x002fca00078e00ff */
[----:B------:R-:W-:-:S07]  /*27b80*/  @P0 SHF.R.U32.HI R9, RZ, R5, R4 ;  /* 0x00000005ff090219 */ /* 0x000fce0000011604 */
.L_x_1926:
[----:B------:R-:W-:Y:S05]  /*27b90*/  BSYNC B0 ;  /* 0x0000000000007941 */ /* 0x000fea0003800000 */
.L_x_1924:
[----:B------:R-:W-:-:S05]  /*27ba0*/  IMAD R3, R9, R3, RZ ;  /* 0x0000000309037224 */ /* 0x000fca00078e02ff */
[----:B------:R-:W-:-:S07]  /*27bb0*/  VIMNMX R0, R0, R3, !PT ;  /* 0x0000000300007248 */ /* 0x000fce0007fe0100 */
.L_x_1923:
[----:B------:R-:W-:Y:S01]  /*27bc0*/  ISETP.NE.AND P1, PT, R6, RZ, PT ;  /* 0x000000ff0600720c */ /* 0x000fe20003f25270 */
[----:B------:R-:W-:Y:S01]  /*27bd0*/  IMAD.HI R0, R0, 0x2aaaaaab, RZ ;  /* 0x2aaaaaab00007827 */ /* 0x000fe200078e02ff */
[----:B------:R-:W-:Y:S04]  /*27be0*/  BSSY B0, `(.L_x_1927) ;  /* 0x0000023000007945 */ /* 0x000fe80003800000 */
[----:B------:R-:W-:-:S04]  /*27bf0*/  SHF.R.U32.HI R3, RZ, 0x1f, R0 ;  /* 0x0000001fff037819 */ /* 0x000fc80000011600 */
[----:B------:R-:W-:Y:S01]  /*27c00*/  LEA.HI.SX32 R0, R0, R3, 0x1c ;  /* 0x0000000300007211 */ /* 0x000fe200078fe2ff */
[----:B------:R-:W-:Y:S02]  /*27c10*/  IMAD.MOV.U32 R3, RZ, RZ, RZ ;  /* 0x000000ffff037224 */ /* 0x000fe400078e00ff */
[----:B------:R-:W1:Y:S01]  /*27c20*/  @!P1 LDC R6, c[0x0][0x9f0] ;  /* 0x00027c00ff069b82 */ /* 0x000e620000000800 */
[----:B------:R-:W-:-:S04]  /*27c30*/  VIMNMX R0, RZ, R0, !PT ;  /* 0x00000000ff007248 */ /* 0x000fc80007fe0100 */
[----:B------:R-:W-:-:S13]  /*27c40*/  ISETP.GT.AND P0, PT, R19, R0, PT ;  /* 0x000000001300720c */ /* 0x000fda0003f04270 */
[----:B------:R-:W-:Y:S05]  /*27c50*/  @!P0 BRA `(.L_x_1928) ;  /* 0x00000000006c8947 */ /* 0x000fea0003800000 */
[-C--:B-1----:R-:W-:Y:S01]  /*27c60*/  IABS R4, R6.reuse ;  /* 0x0000000600047213 */ /* 0x082fe20000000000 */
[----:B------:R-:W-:Y:S01]  /*27c70*/  IMAD.MOV.U32 R2, RZ, RZ, RZ ;  /* 0x000000ffff027224 */ /* 0x000fe200078e00ff */
[----:B------:R-:W-:Y:S02]  /*27c80*/  IABS R8, R6 ;  /* 0x0000000600087213 */ /* 0x000fe40000000000 */
[----:B------:R-:W1:Y:S08]  /*27c90*/  I2F.RP R5, R4 ;  /* 0x0000000400057306 */ /* 0x000e700000209400 */
[----:B-1----:R-:W1:Y:S02]  /*27ca0*/  MUFU.RCP R5, R5 ;  /* 0x0000000500057308 */ /* 0x002e640000001000 */
[----:B-1----:R-:W-:-:S06]  /*27cb0*/  IADD3 R7, R5, 0xffffffe, RZ ;  /* 0x0ffffffe05077810 */ /* 0x002fcc0007ffe0ff */
[----:B------:R1:W2:Y:S02]  /*27cc0*/  F2I.FTZ.U32.TRUNC.NTZ R3, R7 ;  /* 0x0000000700037305 */ /* 0x0002a4000021f000 */
[----:B-1----:R-:W-:Y:S02]  /*27cd0*/  IMAD.MOV R7, RZ, RZ, -R8 ;  /* 0x000000ffff077224 */ /* 0x002fe400078e0a08 */
[----:B--2---:R-:W-:-:S04]  /*27ce0*/  IMAD.MOV R9, RZ, RZ, -R3 ;  /* 0x000000ffff097224 */ /* 0x004fc800078e0a03 */
        /* <DEDUP_REMOVED lines=16> */
[----:B------:R-:W-:-:S04]  /*27df0*/  @!P1 LOP3.LUT R2, RZ, R6, RZ, 0x33, !PT ;  /* 0x00000006ff029212 */ /* 0x000fc800078e33ff */
[----:B------:R-:W-:-:S07]  /*27e00*/  MOV R3, R2 ;  /* 0x0000000200037202 */ /* 0x000fce0000000f00 */
.L_x_1928:
[----:B------:R-:W-:Y:S05]  /*27e10*/  BSYNC B0 ;  /* 0x0000000000007941 */ /* 0x000fea0003800000 */
.L_x_1927:
[-C--:B------:R-:W-:Y:S01]  /*27e20*/  IMAD R0, R10, R3.reuse, R0 ;  /* 0x000000030a007224 */ /* 0x080fe200078e0200 */
[----:B------:R-:W-:Y:S04]  /*27e30*/  BSSY B7, `(.L_x_1929) ;  /* 0x0000368000077945 */ /* 0x000fe80003800000 */
[----:B------:R-:W-:Y:S01]  /*27e40*/  VIADDMNMX R22, R0, R3, R19, PT ;  /* 0x0000000300167246 */ /* 0x000fe20003800113 */
[----:B------:R2:W-:Y:S03]  /*27e50*/  STL [R1+0x8], R0 ;  /* 0x0000080001007387 */ /* 0x0005e60000100800 */
[----:B------:R-:W-:Y:S01]  /*27e60*/  ISETP.GT.AND P0, PT, R22, R0, PT ;  /* 0x000000001600720c */ /* 0x000fe20003f04270 */
[----:B------:R2:W-:-:S12]  /*27e70*/  STL [R1+0x24], R22 ;  /* 0x0000241601007387 */ /* 0x0005d80000100800 */
[----:B--2---:R-:W-:Y:S05]  /*27e80*/  @P0 BRA `(.L_x_1930) ;  /* 0x0000000000440947 */ /* 0x004fea0003800000 */
[----:B------:R-:W2:Y:S02]  /*27e90*/  S2R R2, SR_TID.X ;  /* 0x0000000000027919 */ /* 0x000ea40000002100 */
[----:B--2---:R-:W-:-:S04]  /*27ea0*/  LOP3.LUT R2, R2, 0x7f, RZ, 0xc0, !PT ;  /* 0x0000007f02027812 */ /* 0x004fc800078ec0ff */
[----:B------:R-:W-:-:S13]  /*27eb0*/  ISETP.NE.AND P0, PT, R2, RZ, PT ;  /* 0x000000ff0200720c */ /* 0x000fda0003f05270 */
[----:B------:R-:W-:Y:S05]  /*27ec0*/  @P0 BRA `(.L_x_1931) ;  /* 0x0000003400780947 */ /* 0x000fea0003800000 */
[----:B------:R-:W2:Y:S01]  /*27ed0*/  S2R R5, SR_LANEID ;  /* 0x0000000000057919 */ /* 0x000ea20000000000 */
[----:B------:R-:W-:Y:S01]  /*27ee0*/  VOTEU.ANY UR4, UPT, PT ;  /* 0x0000000000047886 */ /* 0x000fe200038e0100 */
[----:B------:R-:W3:Y:S01]  /*27ef0*/  LDC.64 R2, c[0x0][0xc60] ;  /* 0x00031800ff027b82 */ /* 0x000ee20000000a00 */
[----:B------:R-:W2:Y:S02]  /*27f00*/  FLO.U32 R0, UR4 ;  /* 0x0000000400007d00 */ /* 0x000ea400080e0000 */
[----:B--2---:R-:W-:-:S06]  /*27f10*/  ISETP.EQ.U32.AND P0, PT, R0, R5, PT ;  /* 0x000000050000720c */ /* 0x004fcc0003f02070 */
[----:B------:R-:W3:Y:S07]  /*27f20*/  POPC R5, UR4 ;  /* 0x0000000400057d09 */ /* 0x000eee0008000000 */
[----:B---3--:R-:W2:Y:S01]  /*27f30*/  @P0 ATOMG.E.ADD.STRONG.GPU PT, R3, desc[UR60][R2.64], R5 ;  /* 0x00000005020309a8 */ /* 0x008ea200081ee1fc */
[----:B------:R-:W3:Y:S02]  /*27f40*/  S2R R4, SR_LTMASK ;  /* 0x0000000000047919 */ /* 0x000ee40000003900 */
[----:B---3--:R-:W-:-:S04]  /*27f50*/  LOP3.LUT R4, R4, UR4, RZ, 0xc0, !PT ;  /* 0x0000000404047c12 */ /* 0x008fc8000f8ec0ff */
[----:B------:R-:W3:Y:S01]  /*27f60*/  POPC R7, R4 ;  /* 0x0000000400077309 */ /* 0x000ee20000000000 */
[----:B--2---:R-:W3:Y:S02]  /*27f70*/  SHFL.IDX PT, R0, R3, R0, 0x1f ;  /* 0x00001f0003007589 */ /* 0x004ee400000e0000 */
[----:B---3--:R-:W-:Y:S01]  /*27f80*/  IADD3 R24, R0, UR38, R7 ;  /* 0x0000002600187c10 */ /* 0x008fe2000fffe007 */
[----:B------:R-:W-:Y:S06]  /*27f90*/  BRA `(.L_x_1931) ;  /* 0x0000003400447947 */ /* 0x000fec0003800000 */
.L_x_1930:
        /* <DEDUP_REMOVED lines=9> */
[----:B0-----:R-:W-:Y:S01]  /*28030*/  MOV R12, 0x1 ;  /* 0x00000001000c7802 */ /* 0x001fe20000000f00 */
[----:B------:R-:W0:Y:S01]  /*28040*/  LDC.64 R2, c[0x4][R2] ;  /* 0x0100000002027b82 */ /* 0x000e220000000a00 */
[----:B------:R-:W-:Y:S02]  /*28050*/  IMAD.U32 R5, RZ, RZ, UR7 ;  /* 0x00000007ff057e24 */ /* 0x000fe4000f8e00ff */
[----:B-1----:R-:W-:Y:S02]  /*28060*/  IMAD.U32 R6, RZ, RZ, UR8 ;  /* 0x00000008ff067e24 */ /* 0x002fe4000f8e00ff */
[----:B------:R-:W-:-:S02]  /*28070*/  IMAD.U32 R7, RZ, RZ, UR9 ;  /* 0x00000009ff077e24 */ /* 0x000fc4000f8e00ff */
[----:B------:R-:W-:Y:S02]  /*28080*/  IMAD.U32 R10, RZ, RZ, UR4 ;  /* 0x00000004ff0a7e24 */ /* 0x000fe4000f8e00ff */
[----:B------:R-:W-:Y:S02]  /*28090*/  IMAD.U32 R11, RZ, RZ, UR5 ;  /* 0x00000005ff0b7e24 */ /* 0x000fe4000f8e00ff */
[----:B------:R-:W-:Y:S02]  /*280a0*/  IMAD.MOV.U32 R8, RZ, RZ, 0x70 ;  /* 0x00000070ff087424 */ /* 0x000fe400078e00ff */
[----:B------:R-:W-:-:S07]  /*280b0*/  IMAD.MOV.U32 R13, RZ, RZ, RZ ;  /* 0x000000ffff0d7224 */ /* 0x000fce00078e00ff */
[----:B------:R-:W-:-:S07]  /*280c0*/  LEPC R20, `(.L_x_1933) ;  /* 0x000000001014794e */ /* 0x000fce0000000000 */
[----:B0-----:R-:W-:Y:S05]  /*280d0*/  CALL.ABS.NOINC R2 ;  /* 0x0000000002007343 */ /* 0x001fea0003c00000 */
.L_x_1933:
[----:B------:R-:W-:Y:S05]  /*280e0*/  BSYNC B6 ;  /* 0x0000000000067941 */ /* 0x000fea0003800000 */
.L_x_1932:
        /* <DEDUP_REMOVED lines=8> */
[----:B------:R2:W3:Y:S01]  /*28170*/  LDC.64 R2, c[0x4][R18] ;  /* 0x0100000012027b82 */ /* 0x0004e20000000a00 */
[----:B------:R-:W-:Y:S01]  /*28180*/  IMAD.U32 R4, RZ, RZ, UR6 ;  /* 0x00000006ff047e24 */ /* 0x000fe2000f8e00ff */
[----:B------:R-:W-:Y:S01]  /*28190*/  MOV R8, 0x70 ;  /* 0x0000007000087802 */ /* 0x000fe20000000f00 */
[----:B------:R-:W-:Y:S02]  /*281a0*/  IMAD.U32 R5, RZ, RZ, UR7 ;  /* 0x00000007ff057e24 */ /* 0x000fe4000f8e00ff */
[----:B-1----:R-:W-:Y:S02]  /*281b0*/  IMAD.U32 R6, RZ, RZ, UR8 ;  /* 0x00000008ff067e24 */ /* 0x002fe4000f8e00ff */
[----:B------:R-:W-:-:S02]  /*281c0*/  IMAD.U32 R7, RZ, RZ, UR9 ;  /* 0x00000009ff077e24 */ /* 0x000fc4000f8e00ff */
[----:B------:R-:W-:Y:S02]  /*281d0*/  IMAD.U32 R10, RZ, RZ, UR4 ;  /* 0x00000004ff0a7e24 */ /* 0x000fe4000f8e00ff */
[----:B------:R-:W-:Y:S02]  /*281e0*/  IMAD.U32 R11, RZ, RZ, UR5 ;  /* 0x00000005ff0b7e24 */ /* 0x000fe4000f8e00ff */
[----:B0-----:R-:W-:Y:S02]  /*281f0*/  IMAD.MOV.U32 R12, RZ, RZ, 0x1 ;  /* 0x00000001ff0c7424 */ /* 0x001fe400078e00ff */
[----:B--2---:R-:W-:-:S07]  /*28200*/  IMAD.MOV.U32 R13, RZ, RZ, RZ ;  /* 0x000000ffff0d7224 */ /* 0x004fce00078e00ff */
[----:B------:R-:W-:-:S07]  /*28210*/  LEPC R20, `(.L_x_1936) ;  /* 0x000000001014794e */ /* 0x000fce0000000000 */
[----:B---3--:R-:W-:Y:S05]  /*28220*/  CALL.ABS.NOINC R2 ;  /* 0x0000000002007343 */ /* 0x008fea0003c00000 */
.L_x_1936:
[----:B------:R0:W1:Y:S01]  /*28230*/  LDC.64 R2, c[0x4][R18] ;  /* 0x0100000012027b82 */ /* 0x0000620000000a00 */
[----:B------:R-:W-:Y:S01]  /*28240*/  ULDC.64 UR4, c[0x4][0x88] ;  /* 0x0100220000047ab9 */ /* 0x000fe20000000a00 */
[----:B------:R-:W-:Y:S01]  /*28250*/  ULDC.64 UR6, c[0x4][0x90] ;  /* 0x0100240000067ab9 */ /* 0x000fe20000000a00 */
[----:B------:R-:W-:Y:S01]  /*28260*/  ULDC.64 UR8, c[0x4][0x18] ;  /* 0x0100060000087ab9 */ /* 0x000fe20000000a00 */
[----:B------:R-:W-:Y:S01]  /*28270*/  IMAD.U32 R4, RZ, RZ, UR4 ;  /* 0x00000004ff047e24 */ /* 0x000fe2000f8e00ff */
[----:B------:R-:W-:Y:S01]  /*28280*/  MOV R8, 0x70 ;  /* 0x0000007000087802 */ /* 0x000fe20000000f00 */
[----:B------:R-:W-:Y:S02]  /*28290*/  IMAD.U32 R5, RZ, RZ, UR5 ;  /* 0x00000005ff057e24 */ /* 0x000fe4000f8e00ff */
[----:B------:R-:W-:Y:S02]  /*282a0*/  IMAD.U32 R6, RZ, RZ, UR6 ;  /* 0x00000006ff067e24 */ /* 0x000fe4000f8e00ff */
[----:B------:R-:W-:-:S02]  /*282b0*/  IMAD.U32 R7, RZ, RZ, UR7 ;  /* 0x00000007ff077e24 */ /* 0x000fc4000f8e00ff */
[----:B------:R-:W-:Y:S02]  /*282c0*/  IMAD.U32 R10, RZ, RZ, UR8 ;  /* 0x00000008ff0a7e24 */ /* 0x000fe4000f8e00ff */
[----:B------:R-:W-:Y:S02]  /*282d0*/  IMAD.U32 R11, RZ, RZ, UR9 ;  /* 0x00000009ff0b7e24 */ /* 0x000fe4000f8e00ff */
[----:B------:R-:W-:Y:S02]  /*282e0*/  IMAD.MOV.U32 R12, RZ, RZ, 0x1 ;  /* 0x00000001ff0c7424 */ /* 0x000fe400078e00ff */
[----:B0-----:R-:W-:-:S07]  /*282f0*/  IMAD.MOV.U32 R13, RZ, RZ, RZ ;  /* 0x000000ffff0d7224 */ /* 0x001fce00078e00ff */
[----:B------:R-:W-:-:S07]  /*28300*/  LEPC R20, `(.L_x_1935) ;  /* 0x000000001014794e */ /* 0x000fce0000000000 */
[----:B-1----:R-:W-:Y:S05]  /*28310*/  CALL.ABS.NOINC R2 ;  /* 0x0000000002007343 */ /* 0x002fea0003c00000 */
.L_x_1935:
[----:B------:R-:W-:Y:S05]  /*28320*/  BSYNC B6 ;  /* 0x0000000000067941 */ /* 0x000fea0003800000 */
.L_x_1934:
[----:B------:R-:W-:Y:S01]  /*28330*/  ULDC.64 UR4, c[0x0][0x9f8] ;  /* 0x00027e0000047ab9 */ /* 0x000fe20000000a00 */
[----:B------:R-:W2:Y:S01]  /*28340*/  LDL R20, [R1+0x4] ;  /* 0x0000040001147983 */ /* 0x000ea20000100800 */
[----:B------:R-:W-:-:S03]  /*28350*/  ISETP.NE.U32.AND P0, PT, RZ, UR4, PT ;  /* 0x00000004ff007c0c */ /* 0x000fc6000bf05070 */
[----:B------:R-:W3:Y:S01]  /*28360*/  LDL R19, [R1+0xc] ;  /* 0x00000c0001137983 */ /* 0x000ee20000100800 */
[----:B------:R-:W-:Y:S01]  /*28370*/  ISETP.NE.AND.EX P0, PT, RZ, UR5, PT, P0 ;  /* 0x00000005ff007c0c */ /* 0x000fe2000bf05300 */
[----:B------:R-:W-:Y:S01]  /*28380*/  IMAD.MOV.U32 R32, RZ, RZ, R27 ;  /* 0x000000ffff207224 */ /* 0x000fe200078e001b */
[----:B------:R-:W4:Y:S01]  /*28390*/  LDC R0, c[0x0][0x430] ;  /* 0x00010c00ff007b82 */ /* 0x000f220000000800 */
[----:B------:R-:W0:Y:S01]  /*283a0*/  S2R R18, SR_TID.X ;  /* 0x0000000000127919 */ /* 0x000e220000002100 */
[----:B------:R-:W-:Y:S01]  /*283b0*/  VIADD R22, R22, 0xffffffff ;  /* 0xffffffff16167836 */ /* 0x000fe20000000000 */
[----:B------:R-:W-:Y:S01]  /*283c0*/  LOP3.LUT R16, R16, 0xfffffff7, RZ, 0xc0, !PT ;  /* 0xfffffff710107812 */ /* 0x000fe200078ec0ff */
[----:B------:R-:W-:-:S07]  /*283d0*/  ULDC UR4, c[0x0][0x2f4] ;  /* 0x0000bd0000047ab9 */ /* 0x000fce0000000800 */
[----:B------:R-:W1:Y:S01]  /*283e0*/  @P0 LDC.64 R2, c[0x0][0x9f8] ;  /* 0x00027e00ff020b82 */ /* 0x000e620000000a00 */
[----:B0-----:R-:W-:Y:S01]  /*283f0*/  LOP3.LUT R18, R18, 0x7f, RZ, 0xc0, !PT ;  /* 0x0000007f12127812 */ /* 0x001fe200078ec0ff */
[----:B-1----:R-:W-:-:S05]  /*28400*/  @P0 IMAD.WIDE R2, R27, 0x4, R2 ;  /* 0x000000041b020825 */ /* 0x002fca00078e0202 */
[----:B------:R0:W3:Y:S01]  /*28410*/  @P0 LDG.E R32, desc[UR60][R2.64] ;  /* 0x0000003c02200981 */ /* 0x0000e2000c1e1900 */
[----:B------:R-:W-:Y:S02]  /*28420*/  SHF.R.U32.HI R21, RZ, 0x3, R18 ;  /* 0x00000003ff157819 */ /* 0x000fe40000011612 */
[----:B----4-:R-:W-:Y:S01]  /*28430*/  ISETP.NE.AND P1, PT, R0, 0x1, PT ;  /* 0x000000010000780c */ /* 0x010fe20003f25270 */
[----:B------:R-:W1:-:S12]  /*28440*/  S2R R18, SR_TID.X ;  /* 0x0000000000127919 */ /* 0x000e580000002100 */
[----:B------:R-:W4:Y:S08]  /*28450*/  @P1 LDC R6, c[0x0][0x434] ;  /* 0x00010d00ff061b82 */ /* 0x000f300000000800 */
[----:B------:R-:W0:Y:S01]  /*28460*/  @P1 LDC R7, c[0x0][0x438] ;  /* 0x00010e00ff071b82 */ /* 0x000e220000000800 */
[----:B-1----:R-:W-:-:S05]  /*28470*/  IMAD.SHL.U32 R18, R18, 0x10, RZ ;  /* 0x0000001012127824 */ /* 0x002fca00078e00ff */
[----:B------:R-:W-:-:S05]  /*28480*/  LOP3.LUT R18, R21, 0x70, R18, 0xf8, !PT ;  /* 0x0000007015127812 */ /* 0x000fca00078ef812 */
[----:B------:R-:W-:Y:S01]  /*28490*/  IMAD R5, R22, 0x60, R18 ;  /* 0x0000006016057824 */ /* 0x000fe200078e0212 */
[----:B------:R-:W-:Y:S01]  /*284a0*/  ISETP.GE.AND P3, PT, R33, UR4, PT ;  /* 0x0000000421007c0c */ /* 0x000fe2000bf66270 */
[----:B------:R-:W-:-:S03]  /*284b0*/  UMOV UR5, 0xffffffff ;  /* 0xffffffff00057882 */ /* 0x000fc60000000000 */
[----:B--2---:R-:W-:-:S04]  /*284c0*/  ISETP.GE.AND P0, PT, R5, R20, PT ;  /* 0x000000140500720c */ /* 0x004fc80003f06270 */
[----:B------:R-:W-:Y:S01]  /*284d0*/  ISETP.GT.U32.OR P0, PT, R18, 0x5f, P0 ;  /* 0x0000005f1200780c */ /* 0x000fe20000704470 */
[----:B---3--:R-:W-:-:S04]  /*284e0*/  IMAD.IADD R5, R5, 0x1, R19 ;  /* 0x0000000105057824 */ /* 0x008fc800078e0213 */
[----:B----4-:R-:W-:-:S04]  /*284f0*/  @P1 IMAD.HI.U32 R6, R5, R6, RZ ;  /* 0x0000000605061227 */ /* 0x010fc800078e00ff */
[----:B------:R-:W-:Y:S01]  /*28500*/  IMAD.MOV.U32 R4, RZ, RZ, R5 ;  /* 0x000000ffff047224 */ /* 0x000fe200078e0005 */
[----:B0-----:R-:W-:-:S03]  /*28510*/  @P1 SHF.R.U32.HI R4, RZ, R7, R6 ;  /* 0x00000007ff041219 */ /* 0x001fc60000011606 */
[----:B------:R-:W0:Y:S02]  /*28520*/  @!P0 LDC.64 R2, c[0x0][0x428] ;  /* 0x00010a00ff028b82 */ /* 0x000e240000000a00 */
[----:B------:R-:W-:-:S04]  /*28530*/  IMAD.MOV R6, RZ, RZ, -R4 ;  /* 0x000000ffff067224 */ /* 0x000fc800078e0a04 */
[----:B------:R-:W-:Y:S01]  /*28540*/  IMAD R0, R0, R6, R5 ;  /* 0x0000000600007224 */ /* 0x000fe200078e0205 */
[----:B------:R-:W-:Y:S02]  /*28550*/  @!P0 SHF.R.S32.HI R5, RZ, 0x1f, R4 ;  /* 0x0000001fff058819 */ /* 0x000fe40000011404 */
[----:B------:R-:W-:Y:S01]  /*28560*/  SHF.R.S32.HI R8, RZ, 0x1f, R32 ;  /* 0x0000001fff087819 */ /* 0x000fe20000011420 */
[----:B0-----:R-:W-:-:S04]  /*28570*/  @!P0 IMAD.WIDE.U32 R4, R32, R2, R4 ;  /* 0x0000000220048225 */ /* 0x001fc800078e0004 */
[----:B------:R-:W-:Y:S01]  /*28580*/  @!P0 IMAD R6, R8, R2, RZ ;  /* 0x0000000208068224 */ /* 0x000fe200078e02ff */
[----:B------:R0:W-:Y:S03]  /*28590*/  STL [R1+0x10], R8 ;  /* 0x0000100801007387 */ /* 0x0001e60000100800 */
[----:B------:R-:W-:Y:S02]  /*285a0*/  @!P0 IMAD R6, R32, R3, R6 ;  /* 0x0000000320068224 */ /* 0x000fe400078e0206 */
[----:B------:R-:W1:Y:S03]  /*285b0*/  @!P0 LDC.64 R2, c[0x0][0x418] ;  /* 0x00010600ff028b82 */ /* 0x000e660000000a00 */
[----:B------:R-:W-:Y:S01]  /*285c0*/  @!P0 IADD3 R6, R5, R6, RZ ;  /* 0x0000000605068210 */ /* 0x000fe20007ffe0ff */
[----:B------:R-:W-:Y:S01]  /*285d0*/  IMAD.U32 R5, RZ, RZ, UR39 ;  /* 0x00000027ff057e24 */ /* 0x000fe2000f8e00ff */
[----:B-1----:R-:W-:-:S04]  /*285e0*/  @!P0 LEA R2, P1, R4, R2, 0x2 ;  /* 0x0000000204028211 */ /* 0x002fc800078210ff */
[----:B------:R-:W-:Y:S01]  /*285f0*/  @!P0 LEA.HI.X R3, R4, R3, R6, 0x2, P1 ;  /* 0x0000000304038211 */ /* 0x000fe200008f1406 */
[----:B------:R-:W-:-:S06]  /*28600*/  IMAD.MOV.U32 R4, RZ, RZ, RZ ;  /* 0x000000ffff047224 */ /* 0x000fcc00078e00ff */
[----:B------:R0:W5:Y:S01]  /*28610*/  @!P0 LDG.E R4, desc[UR60][R2.64] ;  /* 0x0000003c02048981 */ /* 0x000162000c1e1900 */
[----:B------:R-:W-:Y:S02]  /*28620*/  ISETP.GT.U32.AND P0, PT, R18, 0x5f, PT ;  /* 0x0000005f1200780c */ /* 0x000fe40003f04070 */
[----:B------:R-:W-:Y:S02]  /*28630*/  ISETP.NE.AND P2, PT, R5, 0x3, PT ;  /* 0x000000030500780c */ /* 0x000fe40003f45270 */
[----:B------:R-:W-:-:S09]  /*28640*/  ISETP.GE.AND P1, PT, R36, UR4, PT ;  /* 0x0000000424007c0c */ /* 0x000fd2000bf26270 */
[----:B------:R-:W-:Y:S02]  /*28650*/  @P0 LOP3.LUT R16, R16, 0x8, RZ, 0xfc, !PT ;  /* 0x0000000810100812 */ /* 0x000fe400078efcff */
[----:B------:R-:W-:Y:S02]  /*28660*/  ISETP.GE.AND P0, PT, R34, UR4, PT ;  /* 0x0000000422007c0c */ /* 0x000fe4000bf06270 */
[----:B------:R-:W-:-:S04]  /*28670*/  LOP3.LUT R16, R16, 0xffffffef, RZ, 0xc0, !PT ;  /* 0xffffffef10107812 */ /* 0x000fc800078ec0ff */
[----:B------:R-:W-:-:S04]  /*28680*/  @P2 LOP3.LUT R16, R16, 0x10, RZ, 0xfc, !PT ;  /* 0x0000001010102812 */ /* 0x000fc800078efcff */
[----:B------:R-:W-:-:S04]  /*28690*/  LOP3.LUT R16, R16, 0xfffffffb, RZ, 0xc0, !PT ;  /* 0xfffffffb10107812 */ /* 0x000fc800078ec0ff */
[----:B------:R-:W-:-:S04]  /*286a0*/  @P3 LOP3.LUT R16, R16, 0x4, RZ, 0xfc, !PT ;  /* 0x0000000410103812 */ /* 0x000fc800078efcff */
[----:B------:R-:W-:-:S04]  /*286b0*/  LOP3.LUT R16, R16, 0xfffffffe, RZ, 0xc0, !PT ;  /* 0xfffffffe10107812 */ /* 0x000fc800078ec0ff */
[----:B------:R-:W-:-:S04]  /*286c0*/  LOP3.LUT R16, R16, 0xfffffffd, RZ, 0xc0, !PT ;  /* 0xfffffffd10107812 */ /* 0x000fc800078ec0ff */
[----:B------:R-:W-:-:S04]  /*286d0*/  @P1 LOP3.LUT R16, R16, 0x2, RZ, 0xfc, !PT ;  /* 0x0000000210101812 */ /* 0x000fc800078efcff */
[----:B------:R-:W-:Y:S01]  /*286e0*/  @P0 LOP3.LUT R16, R16, 0x1, RZ, 0xfc, !PT ;  /* 0x0000000110100812 */ /* 0x000fe200078efcff */
[----:B0-----:R-:W-:Y:S06]  /*286f0*/  BRA.DIV UR5, `(.L_x_1937) ;  /* 0x0000005605d47947 */ /* 0x001fec000b800000 */
.L_x_2066:
[----:B------:R-:W-:Y:S05]  /*28700*/  @!P2 BRA `(.L_x_1938) ;  /* 0x000000000004a947 */ /* 0x000fea0003800000 */
[----:B------:R-:W-:Y:S01]  /*28710*/  BPT.TRAP 0x1 ;  /* 0x000000040000795c */ /* 0x000fe20000300000 */
.L_x_1938:
        /* <DEDUP_REMOVED lines=23> */
.L_x_2067:
[----:B------:R-:W-:Y:S05]  /*28890*/  BSYNC B0 ;  /* 0x0000000000007941 */ /* 0x000fea0003800000 */
.L_x_1939:
[----:B------:R-:W2:Y:S01]  /*288a0*/  LDL R9, [R1+0x4] ;  /* 0x0000040001097983 */ /* 0x000ea20000100800 */
[----:B------:R-:W-:Y:S01]  /*288b0*/  ULDC.64 UR4, c[0x0][0x300] ;  /* 0x0000c00000047ab9 */ /* 0x000fe20000000a00 */
[----:B------:R-:W-:Y:S01]  /*288c0*/  ULDC.64 UR6, c[0x0][0x2e8] ;  /* 0x0000ba0000067ab9 */ /* 0x000fe20000000a00 */
[----:B------:R-:W-:Y:S01]  /*288d0*/  IMAD R5, R5, UR4, RZ ;  /* 0x0000000405057c24 */ /* 0x000fe2000f8e02ff */
[----:B------:R-:W1:Y:S01]  /*288e0*/  S2R R8, SR_TID.X ;  /* 0x0000000000087919 */ /* 0x000e620000002100 */
[----:B0-----:R-:W-:Y:S01]  /*288f0*/  IMAD.WIDE.U32 R2, R0, UR4, RZ ;  /* 0x0000000400027c25 */ /* 0x001fe2000f8e00ff */
[C---:B------:R-:W-:Y:S02]  /*28900*/  LOP3.LUT P4, RZ, R16.reuse, 0x4, RZ, 0xc0, !PT ;  /* 0x0000000410ff7812 */ /* 0x040fe4000788c0ff */
[----:B------:R-:W-:Y:S01]  /*28910*/  LOP3.LUT P3, RZ, R16, 0x2, RZ, 0xc0, !PT ;  /* 0x0000000210ff7812 */ /* 0x000fe2000786c0ff */
[----:B------:R-:W-:Y:S01]  /*28920*/  IMAD R5, R0, UR5, R5 ;  /* 0x0000000500057c24 */ /* 0x000fe2000f8e0205 */
[----:B------:R-:W-:Y:S01]  /*28930*/  ULDC.64 UR4, c[0x0][0x310] ;  /* 0x0000c40000047ab9 */ /* 0x000fe20000000a00 */
[----:B------:R-:W-:Y:S01]  /*28940*/  LOP3.LUT P2, RZ, R16, 0x1, RZ, 0xc0, !PT ;  /* 0x0000000110ff7812 */ /* 0x000fe2000784c0ff */
[----:B------:R-:W-:-:S02]  /*28950*/  IMAD R6, R6, UR4, RZ ;  /* 0x0000000406067c24 */ /* 0x000fc4000f8e02ff */
[----:B------:R-:W-:Y:S02]  /*28960*/  IMAD.IADD R3, R3, 0x1, R5 ;  /* 0x0000000103037824 */ /* 0x000fe400078e0205 */
[C---:B------:R-:W-:Y:S02]  /*28970*/  IMAD R5, R4.reuse, UR5, R6 ;  /* 0x0000000504057c24 */ /* 0x040fe4000f8e0206 */
[----:B------:R-:W-:Y:S01]  /*28980*/  IMAD.WIDE.U32 R2, R4, UR4, R2 ;  /* 0x0000000404027c25 */ /* 0x000fe2000f8e0002 */
[----:B------:R-:W-:-:S03]  /*28990*/  ULDC.64 UR4, c[0x0][0x308] ;  /* 0x0000c20000047ab9 */ /* 0x000fc60000000a00 */
[----:B------:R-:W-:Y:S02]  /*289a0*/  IMAD.IADD R3, R3, 0x1, R5 ;  /* 0x0000000103037824 */ /* 0x000fe400078e0205 */
[----:B------:R-:W-:Y:S02]  /*289b0*/  IMAD R5, R23, 0x4800, R37 ;  /* 0x0000480017057824 */ /* 0x000fe400078e0225 */
[----:B------:R-:W-:Y:S01]  /*289c0*/  IMAD.WIDE.U32 R2, R26, UR4, R2 ;  /* 0x000000041a027c25 */ /* 0x000fe2000f8e0002 */
[----:B------:R-:W-:-:S03]  /*289d0*/  UMOV UR4, 0xffffffff ;  /* 0xffffffff00047882 */ /* 0x000fc60000000000 */
[----:B------:R-:W-:Y:S01]  /*289e0*/  IMAD R0, R26, UR5, R3 ;  /* 0x000000051a007c24 */ /* 0x000fe2000f8e0203 */
[----:B------:R-:W-:-:S04]  /*289f0*/  LEA R4, P0, R2, UR6, 0x1 ;  /* 0x0000000602047c11 */ /* 0x000fc8000f8008ff */
[----:B------:R-:W-:Y:S02]  /*28a00*/  LEA.HI.X R0, R2, UR7, R0, 0x1, P0 ;  /* 0x0000000702007c11 */ /* 0x000fe400080f0c00 */
[----:B-1----:R-:W-:-:S04]  /*28a10*/  LOP3.LUT R8, R8, 0x7f, RZ, 0xc0, !PT ;  /* 0x0000007f08087812 */ /* 0x002fc800078ec0ff */
[----:B------:R-:W-:Y:S01]  /*28a20*/  SHF.R.U32.HI R8, RZ, 0x3, R8 ;  /* 0x00000003ff087819 */ /* 0x000fe20000011608 */
[----:B--2---:R-:W-:-:S04]  /*28a30*/  IMAD R6, R22, -0x60, R9 ;  /* 0xffffffa016067824 */ /* 0x004fc800078e0209 */
[----:B------:R-:W-:-:S05]  /*28a40*/  IMAD.IADD R6, R6, 0x1, -R8 ;  /* 0x0000000106067824 */ /* 0x000fca00078e0a08 */
        /* <DEDUP_REMOVED lines=64> */
.L_x_2081:
        /* <DEDUP_REMOVED lines=12> */
.L_x_1942:
        /* <DEDUP_REMOVED lines=10> */
.L_x_1943:
[----:B------:R2:W-:Y:S02]  /*28fb0*/  SYNCS.ARRIVE.TRANS64.A1T0 RZ, [R7+URZ+0x30830], RZ ;  /* 0x030830ff07ff79a7 */ /* 0x0005e4000810003f */
[----:B------:R-:W-:Y:S05]  /*28fc0*/  WARPSYNC.ALL ;  /* 0x0000000000007948 */ /* 0x000fea0003800000 */
[----:B------:R-:W-:Y:S01]  /*28fd0*/  ULDC.64 UR4, c[0x0][0xa00] ;  /* 0x0002800000047ab9 */ /* 0x000fe20000000a00 */
[----:B------:R-:W-:Y:S01]  /*28fe0*/  SHF.R.S32.HI R0, RZ, 0x1f, R27 ;  /* 0x0000001fff007819 */ /* 0x000fe2000001141b */
[----:B-1----:R-:W-:Y:S01]  /*28ff0*/  VIADD R2, R17, 0x12400 ;  /* 0x0001240011027836 */ /* 0x002fe20000000000 */
[----:B------:R-:W-:Y:S01]  /*29000*/  BAR.SYNC.DEFER_BLOCKING 0x8, 0x180 ;  /* 0x0206000000007b1d */ /* 0x000fe20000010000 */
[----:B------:R-:W-:-:S04]  /*29010*/  ISETP.NE.U32.AND P0, PT, RZ, UR4, PT ;  /* 0x00000004ff007c0c */ /* 0x000fc8000bf05070 */
[----:B------:R-:W-:Y:S01]  /*29020*/  ISETP.NE.AND.EX P0, PT, RZ, UR5, PT, P0 ;  /* 0x00000005ff007c0c */ /* 0x000fe2000bf05300 */
[----:B------:R-:W-:Y:S01]  /*29030*/  ULDC.64 UR4, c[0x0][0x298] ;  /* 0x0000a60000047ab9 */ /* 0x000fe20000000a00 */
[----:B------:R-:W-:Y:S01]  /*29040*/  BSSY B6, `(.L_x_1944) ;  /* 0x000001d000067945 */ /* 0x000fe20003800000 */
[----:B0-----:R-:W-:Y:S01]  /*29050*/  IMAD.WIDE.U32 R4, R35, UR4, RZ ;  /* 0x0000000423047c25 */ /* 0x001fe2000f8e00ff */
[----:B------:R-:W-:Y:S02]  /*29060*/  SEL R3, R0, RZ, !P0 ;  /* 0x000000ff00037207 */ /* 0x000fe40004000000 */
[----:B------:R-:W-:Y:S02]  /*29070*/  SEL R0, R27, RZ, !P0 ;  /* 0x000000ff1b007207 */ /* 0x000fe40004000000 */
[----:B------:R-:W-:Y:S01]  /*29080*/  LOP3.LUT P0, RZ, R2, 0x3ff, RZ, 0xc0, !PT ;  /* 0x000003ff02ff7812 */ /* 0x000fe2000780c0ff */
[----:B------:R-:W-:Y:S04]  /*29090*/  STL [R1+0x2c], R3 ;  /* 0x00002c0301007387 */ /* 0x000fe80000100800 */
[----:B------:R0:W-:Y:S04]  /*290a0*/  STL [R1+0x20], R0 ;  /* 0x0000200001007387 */ /* 0x0001e80000100800 */
[----:B------:R1:W-:Y:S01]  /*290b0*/  STL.64 [R1+0x18], R4 ;  /* 0x0000180401007387 */ /* 0x0003e20000100a00 */
[----:B0-----:R-:W-:-:S05]  /*290c0*/  SHF.R.S32.HI R0, RZ, 0x1f, R35 ;  /* 0x0000001fff007819 */ /* 0x001fca0000011423 */
[----:B------:R-:W-:-:S04]  /*290d0*/  IMAD R0, R0, UR4, RZ ;  /* 0x0000000400007c24 */ /* 0x000fc8000f8e02ff */
[----:B------:R-:W-:-:S04]  /*290e0*/  IMAD R0, R35, UR5, R0 ;  /* 0x0000000523007c24 */ /* 0x000fc8000f8e0200 */
[----:B------:R-:W-:Y:S01]  /*290f0*/  IMAD.IADD R35, R5, 0x1, R0 ;  /* 0x0000000105237824 */ /* 0x000fe200078e0200 */
[----:B-1----:R-:W-:Y:S06]  /*29100*/  @!P0 BRA `(.L_x_1945) ;  /* 0x0000000000408947 */ /* 0x002fec0003800000 */
        /* <DEDUP_REMOVED lines=9> */
[----:B--2---:R-:W-:-:S02]  /*291a0*/  IMAD.U32 R7, RZ, RZ, UR7 ;  /* 0x00000007ff077e24 */ /* 0x004fc4000f8e00ff */
[----:B------:R-:W-:Y:S02]  /*291b0*/  IMAD.U32 R11, RZ, RZ, UR9 ;  /* 0x00000009ff0b7e24 */ /* 0x000fe4000f8e00ff */
[----:B------:R-:W-:Y:S02]  /*291c0*/  IMAD.MOV.U32 R8, RZ, RZ, 0x70 ;  /* 0x00000070ff087424 */ /* 0x000fe400078e00ff */
[----:B------:R-:W-:Y:S02]  /*291d0*/  IMAD.MOV.U32 R12, RZ, RZ, 0x1 ;  /* 0x00000001ff0c7424 */ /* 0x000fe400078e00ff */
[----:B------:R-:W-:-:S07]  /*291e0*/  IMAD.MOV.U32 R13, RZ, RZ, RZ ;  /* 0x000000ffff0d7224 */ /* 0x000fce00078e00ff */
[----:B------:R-:W-:-:S07]  /*291f0*/  LEPC R20, `(.L_x_1945) ;  /* 0x000000001014794e */ /* 0x000fce0000000000 */
[----:B0-----:R-:W-:Y:S05]  /*29200*/  CALL.ABS.NOINC R2 ;  /* 0x0000000002007343 */ /* 0x001fea0003c00000 */
.L_x_1945:
[----:B------:R-:W-:Y:S05]  /*29210*/  BSYNC B6 ;  /* 0x0000000000067941 */ /* 0x000fea0003800000 */
.L_x_1944:
[----:B------:R-:W3:Y:S01]  /*29220*/  LDL.LU R20, [R1+0x2c] ;  /* 0x00002c0001147983 */ /* 0x000ee20000300800 */
[----:B------:R-:W-:Y:S01]  /*29230*/  ULDC.64 UR4, c[0x0][0x2d8] ;  /* 0x0000b60000047ab9 */ /* 0x000fe20000000a00 */
[----:B------:R-:W0:Y:S02]  /*29240*/  LDC R6, c[0x0][0x448] ;  /* 0x00011200ff067b82 */ /* 0x000e240000000800 */
[----:B------:R-:W4:Y:S04]  /*29250*/  LDL.LU R21, [R1+0x20] ;  /* 0x0000200001157983 */ /* 0x000f280000300800 */
[----:B------:R-:W3:Y:S04]  /*29260*/  LDL.LU.64 R2, [R1+0x18] ;  /* 0x0000180001027983 */ /* 0x000ee80000300a00 */
[----:B------:R1:W5:Y:S01]  /*29270*/  LDL R8, [R1] ;  /* 0x0000000001087983 */ /* 0x0003620000100800 */
[----:B0-----:R-:W-:-:S13]  /*29280*/  ISETP.NE.AND P0, PT, R6, 0x1, PT ;  /* 0x000000010600780c */ /* 0x001fda0003f05270 */
[----:B--2---:R-:W0:Y:S01]  /*29290*/  @P0 LDC R7, c[0x0][0x44c] ;  /* 0x00011300ff070b82 */ /* 0x004e220000000800 */
[----:B---3--:R-:W-:Y:S02]  /*292a0*/  IMAD.MOV.U32 R3, RZ, RZ, R35 ;  /* 0x000000ffff037224 */ /* 0x008fe400078e0023 */
[----:B------:R-:W-:-:S04]  /*292b0*/  IMAD.WIDE.U32 R2, R26, UR4, R2 ;  /* 0x000000041a027c25 */ /* 0x000fc8000f8e0002 */
[----:B------:R-:W-:Y:S01]  /*292c0*/  IMAD R3, R26, UR5, R3 ;  /* 0x000000051a037c24 */ /* 0x000fe2000f8e0203 */
[----:B------:R-:W-:Y:S02]  /*292d0*/  ULDC.64 UR4, c[0x0][0x2e0] ;  /* 0x0000b80000047ab9 */ /* 0x000fe40000000a00 */
[----:B------:R-:W-:Y:S02]  /*292e0*/  IMAD R0, R20, UR4, RZ ;  /* 0x0000000414007c24 */ /* 0x000fe4000f8e02ff */
[----:B------:R-:W2:Y:S01]  /*292f0*/  S2R R20, SR_TID.X ;  /* 0x0000000000147919 */ /* 0x000ea20000002100 */
[----:B----4-:R-:W-:-:S04]  /*29300*/  IMAD.WIDE.U32 R2, R21, UR4, R2 ;  /* 0x0000000415027c25 */ /* 0x010fc8000f8e0002 */
[----:B------:R-:W-:Y:S01]  /*29310*/  IMAD R0, R21, UR5, R0 ;  /* 0x0000000515007c24 */ /* 0x000fe2000f8e0200 */
[----:B------:R-:W-:-:S03]  /*29320*/  ULDC.64 UR4, c[0x0][0x2d0] ;  /* 0x0000b40000047ab9 */ /* 0x000fc60000000a00 */
[----:B------:R-:W-:Y:S02]  /*29330*/  IMAD.IADD R3, R3, 0x1, R0 ;  /* 0x0000000103037824 */ /* 0x000fe400078e0200 */
[----:B------:R-:W3:Y:S01]  /*29340*/  @P0 LDC R0, c[0x0][0x450] ;  /* 0x00011400ff000b82 */ /* 0x000ee20000000800 */
[----:B--2---:R-:W-:-:S04]  /*29350*/  LOP3.LUT R20, R20, 0x7f, RZ, 0xc0, !PT ;  /* 0x0000007f14147812 */ /* 0x004fc800078ec0ff */
[----:B------:R-:W-:Y:S02]  /*29360*/  SHF.R.U32.HI R21, RZ, 0x3, R20 ;  /* 0x00000003ff157819 */ /* 0x000fe40000011614 */
[----:B------:R-:W2:Y:S02]  /*29370*/  S2R R20, SR_TID.X ;  /* 0x0000000000147919 */ /* 0x000ea40000002100 */
[----:B--2---:R-:W-:-:S05]  /*29380*/  IMAD.SHL.U32 R20, R20, 0x10, RZ ;  /* 0x0000001014147824 */ /* 0x004fca00078e00ff */
[----:B------:R-:W-:-:S05]  /*29390*/  LOP3.LUT R20, R21, 0x70, R20, 0xf8, !PT ;  /* 0x0000007015147812 */ /* 0x000fca00078ef814 */
[----:B------:R-:W-:-:S04]  /*293a0*/  IMAD.IADD R5, R20, 0x1, R25 ;  /* 0x0000000114057824 */ /* 0x000fc800078e0219 */
[----:B0-----:R-:W-:Y:S01]  /*293b0*/  @P0 IMAD.HI.U32 R7, R5, R7, RZ ;  /* 0x0000000705070227 */ /* 0x001fe200078e00ff */
[----:B------:R-:W-:-:S04]  /*293c0*/  MOV R4, R5 ;  /* 0x0000000500047202 */ /* 0x000fc80000000f00 */
[----:B---3--:R-:W-:Y:S01]  /*293d0*/  @P0 SHF.R.U32.HI R4, RZ, R0, R7 ;  /* 0x00000000ff040219 */ /* 0x008fe20000011607 */
        /* <DEDUP_REMOVED lines=14> */
[----:B------:R-:W-:Y:S01]  /*294c0*/  LEA R0, P0, R2, UR4, 0x1 ;  /* 0x0000000402007c11 */ /* 0x000fe2000f8008ff */
[----:B------:R-:W-:Y:S01]  /*294d0*/  IMAD.IADD R3, R3, 0x1, R5 ;  /* 0x0000000103037824 */ /* 0x000fe200078e0205 */
[----:B------:R-:W-:Y:S01]  /*294e0*/  ULDC UR4, c[0x0][0x2b8] ;  /* 0x0000ae0000047ab9 */ /* 0x000fe20000000800 */
[----:B0-----:R-:W-:-:S03]  /*294f0*/  LOP3.LUT R20, R20, 0x7f, RZ, 0xc0, !PT ;  /* 0x0000007f14147812 */ /* 0x001fc600078ec0ff */
[----:B------:R-:W-:Y:S01]  /*29500*/  LEA.HI.X R4, R2, UR5, R3, 0x1, P0 ;  /* 0x0000000502047c11 */ /* 0x000fe200080f0c03 */
[----:B------:R-:W-:Y:S01]  /*29510*/  UMOV UR5, 0xffffffff ;  /* 0xffffffff00057882 */ /* 0x000fe20000000000 */
[----:B------:R-:W-:Y:S02]  /*29520*/  ISETP.GE.AND P3, PT, R33, UR4, PT ;  /* 0x0000000421007c0c */ /* 0x000fe4000bf66270 */
[----:B------:R-:W-:Y:S02]  /*29530*/  ISETP.GE.AND P2, PT, R36, UR4, PT ;  /* 0x0000000424007c0c */ /* 0x000fe4000bf46270 */
[----:B------:R-:W-:Y:S02]  /*29540*/  ISETP.GE.AND P0, PT, R34, UR4, PT ;  /* 0x0000000422007c0c */ /* 0x000fe4000bf06270 */
[----:B------:R-:W-:Y:S01]  /*29550*/  SHF.R.U32.HI R9, RZ, 0x3, R20 ;  /* 0x00000003ff097819 */ /* 0x000fe20000011614 */
[----:B-1----:R-:W-:Y:S10]  /*29560*/  BRA.DIV UR5, `(.L_x_1946) ;  /* 0x0000005205a87947 */ /* 0x002ff4000b800000 */
        /* <DEDUP_REMOVED lines=10> */
[----:B-----5:R-:W-:Y:S04]  /*29610*/  @!P1 LDGSTS.E.BYPASS.LTC128B.128 [R8+0x12400], desc[UR60][R2.64], !P3 ;  /* 0x1240000002089fae */ /* 0x020fe8000d901d7c */
[----:B------:R-:W-:Y:S04]  /*29620*/  @!P1 LDGSTS.E.BYPASS.LTC128B.128 [R8+0x16400], desc[UR60][R2.64+0x80], !P2 ;  /* 0x1640008002089fae */ /* 0x000fe8000d101d7c */
[----:B------:R1:W-:Y:S01]  /*29630*/  @!P1 LDGSTS.E.BYPASS.LTC128B.128 [R8+0x1a400], desc[UR60][R2.64+0x100], !P0 ;  /* 0x1a40010002089fae */ /* 0x0003e2000c101d7c */
[----:B------:R-:W-:Y:S01]  /*29640*/  ISETP.GE.AND P1, PT, R6, R31, PT ;  /* 0x0000001f0600720c */ /* 0x000fe20003f26270 */
[----:B------:R-:W-:-:S02]  /*29650*/  VIADD R6, R25, 0x20 ;  /* 0x0000002019067836 */ /* 0x000fc40000000000 */
[----:B-1----:R-:W1:Y:S10]  /*29660*/  SHFL.IDX PT, R2, R4, 0x1, 0x181f ;  /* 0x00381f0004027f89 */ /* 0x002e7400000e0000 */
[----:B0-----:R-:W-:-:S05]  /*29670*/  @!P1 LEA R14, P4, R33, R14, 0x1 ;  /* 0x0000000e210e9211 */ /* 0x001fca00078808ff */
[----:B-1----:R-:W-:Y:S01]  /*29680*/  @!P1 IMAD.X R5, RZ, RZ, R2, P4 ;  /* 0x000000ffff059224 */ /* 0x002fe200020e0602 */
[----:B------:R-:W-:Y:S02]  /*29690*/  @!P1 MOV R2, R14 ;  /* 0x0000000e00029202 */ /* 0x000fe40000000f00 */
[----:B------:R-:W0:Y:S01]  /*296a0*/  SHFL.IDX PT, R14, R0, 0x2, 0x181f ;  /* 0x00581f00000e7f89 */ /* 0x000e2200000e0000 */
[----:B------:R-:W-:-:S05]  /*296b0*/  @!P1 IMAD.MOV.U32 R3, RZ, RZ, R5 ;  /* 0x000000ffff039224 */ /* 0x000fca00078e0005 */
        /* <DEDUP_REMOVED lines=20> */
[----:B------:R-:W0:Y:S01]  /*29800*/  SHFL.IDX PT, R14, R0, 0x4, 0x181f ;  /* 0x00981f00000e7f89 */ /* 0x000e2200000e0000 */
[----:B------:R-:W-:-:S05]  /*29810*/  @!P1 MOV R3, R5 ;  /* 0x0000000500039202 */ /* 0x000fca0000000f00 */
        /* <DEDUP_REMOVED lines=14> */
[----:B------:R-:W-:-:S02]  /*29900*/  ISETP.GE.AND P1, PT, R6, R31, PT ;  /* 0x0000001f0600720c */ /* 0x000fc40003f26270 */
[----:B------:R-:W-:Y:S01]  /*29910*/  IADD3 R6, R25, 0x60, RZ ;  /* 0x0000006019067810 */ /* 0x000fe20007ffe0ff */
        /* <DEDUP_REMOVED lines=20> */
.L_x_2098:
        /* <DEDUP_REMOVED lines=12> */
.L_x_1948:
[----:B------:R-:W-:Y:S05]  /*29b20*/  BSYNC B0 ;  /* 0x0000000000007941 */ /* 0x000fea0003800000 */
.L_x_1947:
[----:B------:R-:W-:Y:S01]  /*29b30*/  NOP ;  /* 0x0000000000007918 */ /* 0x000fe20000000000 */
[----:B------:R-:W-:-:S13]  /*29b40*/  PLOP3.LUT P0, PT, PT, PT, PT, 0x80, 0x0 ;  /* 0x000000000000781c */ /* 0x000fda0003f0f070 */
.L_x_1949:
[----:B------:R-:W-:Y:S02]  /*29b50*/  PLOP3.LUT P1, PT, P1, P0, PT, 0xa2, 0x0 ;  /* 0x000000000000781c */ /* 0x000fe40000f21472 */
[----:B------:R-:W-:-:S08]  /*29b60*/  @P0 R2UR P1, UR4, R17 ;  /* 0x00000000110402ca */ /* 0x000fd00000020000 */
[----:B------:R-:W-:-:S05]  /*29b70*/  @P0 PLOP3.LUT P0, PT, P1, PT, PT, 0x80, 0x0 ;  /* 0x000000000000081c */ /* 0x000fca0000f0f070 */
[----:B------:R-:W-:Y:S01]  /*29b80*/  @!P1 SYNCS.ARRIVE.TRANS64.RED.A0T1 RZ, [UR4+0x30800], RZ ;  /* 0x030800ffffff99a7 */ /* 0x000fe20008200404 */
[----:B------:R-:W-:Y:S07]  /*29b90*/  @!P1 ARRIVES.LDGSTSBAR.64.TRANSCNT [UR4+0x30800] ;  /* 0x03080000ff0099b0 */ /* 0x000fee0008000a84 */
[----:B------:R-:W-:Y:S05]  /*29ba0*/  @P0 BRA.U.ANY `(.L_x_1949) ;  /* 0xfffffffd00e80947 */ /* 0x000fea000393ffff */
[----:B0-----:R-:W3:Y:S02]  /*29bb0*/  LDL.LU R2, [R1+0x28] ;  /* 0x0000280001027983 */ /* 0x001ee40000300800 */
[----:B---3--:R-:W-:-:S05]  /*29bc0*/  VIADD R2, R2, 0x1 ;  /* 0x0000000102027836 */ /* 0x008fca0000000000 */
[----:B------:R0:W-:Y:S01]  /*29bd0*/  STL [R1+0x28], R2 ;  /* 0x0000280201007387 */ /* 0x0001e20000100800 */
[----:B------:R-:W-:-:S04]  /*29be0*/  LEA.HI R0, R2, R2, RZ, 0x1 ;  /* 0x0000000202007211 */ /* 0x000fc800078f08ff */
        /* <DEDUP_REMOVED lines=10> */
.L_x_2099:
[----:B------:R-:W-:Y:S05]  /*29c90*/  BSYNC B0 ;  /* 0x0000000000007941 */ /* 0x000fea0003800000 */
.L_x_1950:
        /* <DEDUP_REMOVED lines=11> */
.L_x_1966:
[----:B------:R-:W3:Y:S01]  /*29d50*/  LDL R4, [R1+0xc] ;  /* 0x00000c0001047983 */ /* 0x000ee20000100800 */
[----:B------:R-:W1:Y:S03]  /*29d60*/  LDC R7, c[0x0][0x430] ;  /* 0x00010c00ff077b82 */ /* 0x000e660000000800 */
[----:B------:R-:W4:Y:S01]  /*29d70*/  LDL R8, [R1+0x10] ;  /* 0x0000100001087983 */ /* 0x000f220000100800 */
[----:B0-----:R-:W0:Y:S02]  /*29d80*/  S2R R0, SR_TID.X ;  /* 0x0000000000007919 */ /* 0x001e240000002100 */
[----:B0-----:R-:W-:-:S04]  /*29d90*/  LOP3.LUT R0, R0, 0x7f, RZ, 0xc0, !PT ;  /* 0x0000007f00007812 */ /* 0x001fc800078ec0ff */
[----:B------:R-:W-:Y:S02]  /*29da0*/  SHF.R.U32.HI R2, RZ, 0x3, R0 ;  /* 0x00000003ff027819 */ /* 0x000fe40000011600 */
[----:B------:R-:W0:Y:S01]  /*29db0*/  S2R R0, SR_TID.X ;  /* 0x0000000000007919 */ /* 0x000e220000002100 */
[----:B-1----:R-:W-:-:S13]  /*29dc0*/  ISETP.NE.AND P0, PT, R7, 0x1, PT ;  /* 0x000000010700780c */ /* 0x002fda0003f05270 */
[----:B------:R-:W1:Y:S01]  /*29dd0*/  @P0 LDC R3, c[0x0][0x438] ;  /* 0x00010e00ff030b82 */ /* 0x000e620000000800 */
[----:B0-----:R-:W-:-:S05]  /*29de0*/  IMAD.SHL.U32 R0, R0, 0x10, RZ ;  /* 0x0000001000007824 */ /* 0x001fca00078e00ff */
[----:B------:R-:W-:Y:S02]  /*29df0*/  LOP3.LUT R0, R2, 0x70, R0, 0xf8, !PT ;  /* 0x0000007002007812 */ /* 0x000fe400078ef800 */
[----:B------:R-:W0:Y:S02]  /*29e00*/  @P0 LDC R2, c[0x0][0x434] ;  /* 0x00010d00ff020b82 */ /* 0x000e240000000800 */
[----:B------:R-:W-:Y:S01]  /*29e10*/  ISETP.GT.U32.AND P5, PT, R0, 0x5f, PT ;  /* 0x0000005f0000780c */ /* 0x000fe20003fa4070 */
[----:B---3--:R-:W-:-:S12]  /*29e20*/  IMAD R9, R6, 0x60, R4 ;  /* 0x0000006006097824 */ /* 0x008fd800078e0204 */
[----:B------:R-:W4:Y:S01]  /*29e30*/  @!P5 LDC.64 R4, c[0x0][0x428] ;  /* 0x00010a00ff04db82 */ /* 0x000f220000000a00 */
[----:B------:R-:W-:-:S04]  /*29e40*/  IMAD.IADD R9, R0, 0x1, R9 ;  /* 0x0000000100097824 */ /* 0x000fc800078e0209 */
[----:B0-----:R-:W-:-:S04]  /*29e50*/  @P0 IMAD.HI.U32 R2, R9, R2, RZ ;  /* 0x0000000209020227 */ /* 0x001fc800078e00ff */
[----:B------:R-:W-:Y:S01]  /*29e60*/  IMAD.MOV.U32 R0, RZ, RZ, R9 ;  /* 0x000000ffff007224 */ /* 0x000fe200078e0009 */
[----:B-1----:R-:W-:-:S04]  /*29e70*/  @P0 SHF.R.U32.HI R0, RZ, R3, R2 ;  /* 0x00000003ff000219 */ /* 0x002fc80000011602 */
[--C-:B------:R-:W-:Y:S01]  /*29e80*/  @!P5 SHF.R.S32.HI R3, RZ, 0x1f, R0.reuse ;  /* 0x0000001fff03d819 */ /* 0x100fe20000011400 */
[----:B------:R-:W-:Y:S02]  /*29e90*/  @!P5 IMAD.MOV.U32 R2, RZ, RZ, R0 ;  /* 0x000000ffff02d224 */ /* 0x000fe400078e0000 */
[-C--:B----4-:R-:W-:Y:S02]  /*29ea0*/  @!P5 IMAD R8, R8, R4.reuse, RZ ;  /* 0x000000040808d224 */ /* 0x090fe400078e02ff */
        /* <DEDUP_REMOVED lines=10> */
[----:B------:R-:W-:Y:S02]  /*29f50*/  LOP3.LUT P4, RZ, R16, 0x10, RZ, 0xc0, !PT ;  /* 0x0000001010ff7812 */ /* 0x000fe4000788c0ff */
[----:B------:R-:W-:-:S04]  /*29f60*/  IADD3 R23, R10, 0x1, RZ ;  /* 0x000000010a177810 */ /* 0x000fc80007ffe0ff */
[C---:B------:R-:W-:Y:S01]  /*29f70*/  ISETP.NE.AND P0, PT, R23.reuse, 0x2, PT ;  /* 0x000000021700780c */ /* 0x040fe20003f05270 */
[----:B------:R-:W-:Y:S05]  /*29f80*/  YIELD ;  /* 0x0000000000007946 */ /* 0x000fea0003800000 */
[----:B------:R-:W-:Y:S01]  /*29f90*/  SEL R29, RZ, 0x1, P0 ;  /* 0x00000001ff1d7807 */ /* 0x000fe20000000000 */
[----:B------:R-:W-:Y:S01]  /*29fa0*/  IMAD.MOV.U32 R22, RZ, RZ, R6 ;  /* 0x000000ffff167224 */ /* 0x000fe200078e0006 */
[----:B------:R-:W-:Y:S02]  /*29fb0*/  SEL R23, R23, RZ, P0 ;  /* 0x000000ff17177207 */ /* 0x000fe40000000000 */
[----:B------:R-:W-:Y:S01]  /*29fc0*/  LOP3.LUT R29, R20, R29, RZ, 0x3c, !PT ;  /* 0x0000001d141d7212 */ /* 0x000fe200078e3cff */
[----:B0-----:R-:W-:Y:S06]  /*29fd0*/  @!P4 BRA `(.L_x_1954) ;  /* 0x000000000004c947 */ /* 0x001fec0003800000 */
[----:B------:R-:W-:Y:S01]  /*29fe0*/  BPT.TRAP 0x1 ;  /* 0x000000040000795c */ /* 0x000fe20000300000 */
.L_x_1954:
[----:B------:R-:W-:Y:S01]  /*29ff0*/  IMAD R7, R23, 0x8, R17 ;  /* 0x0000000817077824 */ /* 0x000fe200078e0211 */
[----:B------:R-:W-:Y:S01]  /*2a000*/  SHF.L.U32 R2, R29, 0x1f, RZ ;  /* 0x0000001f1d027819 */ /* 0x000fe200000006ff */
[----:B------:R-:W-:Y:S03]  /*2a010*/  BSSY B1, `(.L_x_1955) ;  /* 0x0000003000017945 */ /* 0x000fe60003800000 */
[----:B------:R-:W0:Y:S02]  /*2a020*/  SYNCS.PHASECHK.TRANS64.TRYWAIT P0, [R7+URZ+0x30840], R2 ;  /* 0x03084002070075a7 */ /* 0x000e24000800017f */
[----:B0-----:R-:W-:Y:S05]  /*2a030*/  @!P0 BRA `(.L_x_1956) ;  /* 0x0000005000a48947 */ /* 0x001fea0003800000 */
.L_x_2100:
[----:B------:R-:W-:Y:S05]  /*2a040*/  BSYNC B1 ;  /* 0x0000000000017941 */ /* 0x000fea0003800000 */
.L_x_1955:
        /* <DEDUP_REMOVED lines=63> */
.L_x_2114:
        /* <DEDUP_REMOVED lines=11> */
.L_x_1958:
        /* <DEDUP_REMOVED lines=10> */
.L_x_1959:
[----:B------:R3:W-:Y:S01]  /*2a590*/  SYNCS.ARRIVE.TRANS64.A1T0 RZ, [R7+URZ+0x30830], RZ ;  /* 0x030830ff07ff79a7 */ /* 0x0007e2000810003f */
[----:B------:R-:W-:Y:S05]  /*2a5a0*/  @!P5 BRA `(.L_x_1960) ;  /* 0x000000000004d947 */ /* 0x000fea0003800000 */
[----:B------:R-:W-:Y:S01]  /*2a5b0*/  BPT.TRAP 0x1 ;  /* 0x000000040000795c */ /* 0x000fe20000300000 */
.L_x_1960:
[----:B-1----:R-:W-:Y:S01]  /*2a5c0*/  SHF.L.U32 R2, R20, 0x1f, RZ ;  /* 0x0000001f14027819 */ /* 0x002fe200000006ff */
[----:B0-----:R-:W-:Y:S01]  /*2a5d0*/  IMAD R6, R10, 0x8, R17 ;  /* 0x000000080a067824 */ /* 0x001fe200078e0211 */
[----:B------:R-:W-:Y:S03]  /*2a5e0*/  BSSY B1, `(.L_x_1961) ;  /* 0x0000003000017945 */ /* 0x000fe60003800000 */
[----:B------:R-:W0:Y:S02]  /*2a5f0*/  SYNCS.PHASECHK.TRANS64.TRYWAIT P0, [R6+URZ+0x30860], R2 ;  /* 0x03086002060075a7 */ /* 0x000e24000800017f */
[----:B0-----:R-:W-:Y:S05]  /*2a600*/  @!P0 BRA `(.L_x_1962) ;  /* 0x0000005400248947 */ /* 0x001fea0003800000 */
.L_x_2115:
[----:B------:R-:W-:Y:S05]  /*2a610*/  BSYNC B1 ;  /* 0x0000000000017941 */ /* 0x000fea0003800000 */
.L_x_1961:
[----:B------:R-:W3:Y:S01]  /*2a620*/  LDL R5, [R1+0x4] ;  /* 0x0000040001057983 */ /* 0x000ee20000100800 */
[----:B------:R-:W1:Y:S01]  /*2a630*/  S2R R3, SR_TID.X ;  /* 0x0000000000037919 */ /* 0x000e620000002100 */
[----:B------:R-:W-:Y:S01]  /*2a640*/  UMOV UR4, 0xffffffff ;  /* 0xffffffff00047882 */ /* 0x000fe20000000000 */
[----:B-1----:R-:W-:-:S04]  /*2a650*/  LOP3.LUT R3, R3, 0x7f, RZ, 0xc0, !PT ;  /* 0x0000007f03037812 */ /* 0x002fc800078ec0ff */
[----:B------:R-:W-:Y:S01]  /*2a660*/  SHF.R.U32.HI R3, RZ, 0x3, R3 ;  /* 0x00000003ff037819 */ /* 0x000fe20000011603 */
[----:B---3--:R-:W-:Y:S02]  /*2a670*/  IMAD R7, R31, -0x60, R5 ;  /* 0xffffffa01f077824 */ /* 0x008fe400078e0205 */
[----:B------:R-:W-:Y:S02]  /*2a680*/  IMAD R5, R10, 0x4800, R37 ;  /* 0x000048000a057824 */ /* 0x000fe400078e0225 */
        /* <DEDUP_REMOVED lines=55> */
.L_x_2129:
        /* <DEDUP_REMOVED lines=29> */
.L_x_1964:
        /* <DEDUP_REMOVED lines=10> */
.L_x_1965:
        /* <DEDUP_REMOVED lines=8> */
.L_x_1953:
[----:B------:R-:W-:Y:S05]  /*2acf0*/  BSYNC B0 ;  /* 0x0000000000007941 */ /* 0x000fea0003800000 */
.L_x_1952:
        /* <DEDUP_REMOVED lines=17> */
.L_x_1968:
[----:B------:R-:W-:Y:S05]  /*2ae10*/  BSYNC B0 ;  /* 0x0000000000007941 */ /* 0x000fea0003800000 */
.L_x_1967:
[----:B------:R-:W-:-:S13]  /*2ae20*/  LOP3.LUT P0, RZ, R16, 0x10, RZ, 0xc0, !PT ;  /* 0x0000001010ff7812 */ /* 0x000fda000780c0ff */
[----:B------:R-:W-:Y:S05]  /*2ae30*/  @!P0 BRA `(.L_x_1969) ;  /* 0x0000000000048947 */ /* 0x000fea0003800000 */
[----:B------:R-:W-:Y:S01]  /*2ae40*/  BPT.TRAP 0x1 ;  /* 0x000000040000795c */ /* 0x000fe20000300000 */
.L_x_1969:
[----:B------:R-:W3:Y:S01]  /*2ae50*/  LDL.LU R2, [R1+0x4] ;  /* 0x0000040001027983 */ /* 0x000ee20000300800 */
[----:B------:R-:W-:Y:S01]  /*2ae60*/  IMAD R0, R23, 0x8, R17 ;  /* 0x0000000817007824 */ /* 0x000fe200078e0211 */
[----:B------:R-:W-:Y:S01]  /*2ae70*/  SHF.L.U32 R3, R29, 0x1f, RZ ;  /* 0x0000001f1d037819 */ /* 0x000fe200000006ff */
[----:B------:R-:W-:Y:S03]  /*2ae80*/  BSSY B0, `(.L_x_1970) ;  /* 0x0000004000007945 */ /* 0x000fe60003800000 */
[----:B------:R-:W0:Y:S01]  /*2ae90*/  SYNCS.PHASECHK.TRANS64.TRYWAIT P0, [R0+URZ+0x30860], R3 ;  /* 0x03086003000075a7 */ /* 0x000e22000800017f */
[----:B---3--:R-:W-:Y:S01]  /*2aea0*/  IMAD R6, R22, -0x60, R2 ;  /* 0xffffffa016067824 */ /* 0x008fe200078e0202 */
[----:B0-----:R-:W-:Y:S06]  /*2aeb0*/  @!P0 BRA `(.L_x_1971) ;  /* 0x00000054001c8947 */ /* 0x001fec0003800000 */
.L_x_2130:
[----:B------:R-:W-:Y:S05]  /*2aec0*/  BSYNC B0 ;  /* 0x0000000000007941 */ /* 0x000fea0003800000 */
.L_x_1970:
        /* <DEDUP_REMOVED lines=65> */
.L_x_2144:
        /* <DEDUP_REMOVED lines=13> */
.L_x_1973:
        /* <DEDUP_REMOVED lines=10> */
.L_x_1974:
[----:B------:R-:W-:Y:S01]  /*2b450*/  VIADD R23, R23, 0x1 ;  /* 0x0000000117177836 */ /* 0x000fe20000000000 */
[----:B------:R1:W-:Y:S04]  /*2b460*/  SYNCS.ARRIVE.TRANS64.A1T0 RZ, [R0+URZ+0x30850], RZ ;  /* 0x030850ff00ff79a7 */ /* 0x0003e8000810003f */
[----:B------:R-:W-:-:S04]  /*2b470*/  ISETP.NE.AND P0, PT, R23, 0x2, PT ;  /* 0x000000021700780c */ /* 0x000fc80003f05270 */
[----:B-1----:R-:W-:Y:S02]  /*2b480*/  SEL R0, RZ, 0x1, P0 ;  /* 0x00000001ff007807 */ /* 0x002fe40000000000 */
[----:B------:R-:W-:Y:S02]  /*2b490*/  SEL R23, R23, RZ, P0 ;  /* 0x000000ff17177207 */ /* 0x000fe40000000000 */
[----:B------:R-:W-:-:S07]  /*2b4a0*/  LOP3.LUT R29, R29, R0, RZ, 0x3c, !PT ;  /* 0x000000001d1d7212 */ /* 0x000fce00078e3cff */
.L_x_1931:
[----:B------:R-:W-:Y:S05]  /*2b4b0*/  BSYNC B7 ;  /* 0x0000000000077941 */ /* 0x000fea0003800000 */
.L_x_1929:
[----:B------:R-:W-:-:S13]  /*2b4c0*/  LOP3.LUT P0, RZ, R16, 0x20, RZ, 0xc0, !PT ;  /* 0x0000002010ff7812 */ /* 0x000fda000780c0ff */
[----:B------:R-:W-:Y:S05]  /*2b4d0*/  @!P0 BRA `(.L_x_1975) ;  /* 0x0000000000248947 */ /* 0x000fea0003800000 */
[----:B------:R-:W-:Y:S05]  /*2b4e0*/  WARPSYNC.ALL ;  /* 0x0000000000007948 */ /* 0x000fea0003800000 */
[----:B------:R-:W2:Y:S08]  /*2b4f0*/  S2UR UR5, SR_CgaCtaId ;  /* 0x00000000000579c3 */ /* 0x000eb00000008800 */
[----:B------:R-:W-:Y:S06]  /*2b500*/  BAR.SYNC.DEFER_BLOCKING 0x5, 0x180 ;  /* 0x0146000000007b1d */ /* 0x000fec0000010000 */
[----:B------:R-:W-:-:S02]  /*2b510*/  UMOV UR4, 0x400 ;  /* 0x0000040000047882 */ /* 0x000fc40000000000 */
[----:B--2---:R-:W-:-:S06]  /*2b520*/  ULEA UR4, UR5, UR4, 0x18 ;  /* 0x0000000405047291 */ /* 0x004fcc000f8ec03f */
[----:B------:R-:W-:-:S05]  /*2b530*/  IMAD.U32 R17, RZ, RZ, UR4 ;  /* 0x00000004ff117e24 */ /* 0x000fca000f8e00ff */
[----:B------:R2:W3:Y:S01]  /*2b540*/  LDS.128 R24, [R17+0x308d0] ;  /* 0x0308d00011187984 */ /* 0x0004e20000000c00 */
[----:B------:R-:W-:Y:S06]  /*2b550*/  BAR.ARV 0x4, 0x180 ;  /* 0x0106000000007b1d */ /* 0x000fec0000002000 */
[----:B------:R-:W-:Y:S05]  /*2b560*/  BRA `(.L_x_1976) ;  /* 0x0000000c00d47947 */ /* 0x000fea0003800000 */
.L_x_1975:
[----:B------:R-:W2:Y:S01]  /*2b570*/  S2R R8, SR_TID.X ;  /* 0x0000000000087919 */ /* 0x000ea20000002100 */
[----:B------:R-:W-:Y:S01]  /*2b580*/  UMOV UR4, 0xffffffff ;  /* 0xffffffff00047882 */ /* 0x000fe20000000000 */
[----:B--2---:R-:W-:-:S04]  /*2b590*/  LOP3.LUT R8, R8, 0x1f, RZ, 0xc0, !PT ;  /* 0x0000001f08087812 */ /* 0x004fc800078ec0ff */
[----:B------:R-:W-:Y:S01]  /*2b5a0*/  ISETP.NE.AND P0, PT, R8, 0x1f, PT ;  /* 0x0000001f0800780c */ /* 0x000fe20003f05270 */
[----:B------:R-:W-:-:S12]  /*2b5b0*/  BRA.DIV UR4, `(.L_x_1977) ;  /* 0x0000005604747947 */ /* 0x000fd8000b800000 */
[----:B------:R-:W-:Y:S01]  /*2b5c0*/  IMAD.IADD R7, R27, 0x1, R8 ;  /* 0x000000011b077824 */ /* 0x000fe200078e0208 */
[----:B------:R-:W-:-:S04]  /*2b5d0*/  ULDC UR4, c[0x0][0xc3c] ;  /* 0x00030f0000047ab9 */ /* 0x000fc80000000800 */
[----:B------:R-:W-:-:S13]  /*2b5e0*/  ISETP.GE.OR P1, PT, R7, UR4, !P0 ;  /* 0x0000000407007c0c */ /* 0x000fda000c726670 */
[----:B0-----:R-:W0:Y:S08]  /*2b5f0*/  @!P1 LDC.64 R2, c[0x0][0xc80] ;  /* 0x00032000ff029b82 */ /* 0x001e300000000a00 */
[----:B------:R-:W2:Y:S01]  /*2b600*/  @!P1 LDC.64 R4, c[0x0][0xc78] ;  /* 0x00031e00ff049b82 */ /* 0x000ea20000000a00 */
[----:B0-----:R-:W-:-:S05]  /*2b610*/  @!P1 IMAD.WIDE R2, R7, 0x4, R2 ;  /* 0x0000000407029825 */ /* 0x001fca00078e0202 */
[----:B-1----:R2:W3:Y:S02]  /*2b620*/  @!P1 LDG.E R6, desc[UR60][R2.64] ;  /* 0x0000003c02069981 */ /* 0x0024e4000c1e1900 */
[----:B--2---:R-:W-:-:S05]  /*2b630*/  @!P1 IMAD.WIDE R2, R7, 0x4, R4 ;  /* 0x0000000407029825 */ /* 0x004fca00078e0204 */
[----:B------:R-:W2:Y:S01]  /*2b640*/  @!P1 LDG.E R5, desc[UR60][R2.64] ;  /* 0x0000003c02059981 */ /* 0x000ea2000c1e1900 */
[----:B------:R-:W-:Y:S01]  /*2b650*/  IMAD.MOV.U32 R4, RZ, RZ, RZ ;  /* 0x000000ffff047224 */ /* 0x000fe200078e00ff */
[C---:B------:R-:W-:Y:S01]  /*2b660*/  ISETP.GE.U32.AND P2, PT, R8.reuse, 0x2, PT ;  /* 0x000000020800780c */ /* 0x040fe20003f46070 */
[----:B------:R-:W-:Y:S01]  /*2b670*/  IMAD.MOV.U32 R25, RZ, RZ, RZ ;  /* 0x000000ffff197224 */ /* 0x000fe200078e00ff */
[C---:B------:R-:W-:Y:S01]  /*2b680*/  ISETP.GE.U32.AND P3, PT, R8.reuse, 0x4, PT ;  /* 0x000000040800780c */ /* 0x040fe20003f66070 */
[----:B------:R-:W-:Y:S01]  /*2b690*/  SHFL.IDX PT, R0, R24, RZ, 0x1f ;  /* 0x00001fff18007589 */ /* 0x000fe200000e0000 */
[C---:B------:R-:W-:Y:S02]  /*2b6a0*/  ISETP.GE.U32.AND P4, PT, R8.reuse, 0x8, PT ;  /* 0x000000080800780c */ /* 0x040fe40003f86070 */
[----:B------:R-:W-:Y:S01]  /*2b6b0*/  ISETP.GE.U32.AND P5, PT, R8, 0x10, PT ;  /* 0x000000100800780c */ /* 0x000fe20003fa6070 */
[----:B------:R-:W-:Y:S01]  /*2b6c0*/  SHFL.IDX PT, R7, R24, 0x1, 0x1f ;  /* 0x00201f0018077f89 */ /* 0x000fe200000e0000 */
[----:B---3--:R-:W-:-:S02]  /*2b6d0*/  @!P1 IMAD.MOV.U32 R25, RZ, RZ, R6 ;  /* 0x000000ffff199224 */ /* 0x008fc400078e0006 */
[----:B------:R-:W-:Y:S01]  /*2b6e0*/  IMAD.MOV.U32 R6, RZ, RZ, RZ ;  /* 0x000000ffff067224 */ /* 0x000fe200078e00ff */
        /* <DEDUP_REMOVED lines=19> */
.L_x_2154:
[----:B------:R-:W-:Y:S02]  /*2b820*/  ULDC UR4, c[0x0][0xc38] ;  /* 0x00030e0000047ab9 */ /* 0x000fe40000000800 */
[----:B------:R-:W-:-:S04]  /*2b830*/  IMAD.U32 R5, RZ, RZ, UR4 ;  /* 0x00000004ff057e24 */ /* 0x000fc8000f8e00ff */
[----:B-1----:R-:W-:-:S04]  /*2b840*/  IMAD R14, R14, R5, RZ ;  /* 0x000000050e0e7224 */ /* 0x002fc800078e02ff */
[----:B------:R-:W-:-:S05]  /*2b850*/  IMAD.IADD R7, R7, 0x1, R14 ;  /* 0x0000000107077824 */ /* 0x000fca00078e020e */
[----:B------:R-:W-:-:S13]  /*2b860*/  ISETP.GT.AND P6, PT, R7, R0, PT ;  /* 0x000000000700720c */ /* 0x000fda0003fc4270 */
[----:B------:R-:W-:Y:S05]  /*2b870*/  @P6 BRA `(.L_x_1978) ;  /* 0x0000000000a46947 */ /* 0x000fea0003800000 */
.L_x_1981:
        /* <DEDUP_REMOVED lines=13> */
[----:B-1----:R-:W-:-:S04]  /*2b950*/  @!P6 IMAD.WIDE R2, R9, 0x4, R4 ;  /* 0x000000040902e825 */ /* 0x002fc800078e0204 */
[----:B------:R-:W-:-:S06]  /*2b960*/  IMAD.MOV.U32 R4, RZ, RZ, RZ ;  /* 0x000000ffff047224 */ /* 0x000fcc00078e00ff */
        /* <DEDUP_REMOVED lines=20> */
.L_x_2162:
[----:B------:R-:W-:Y:S02]  /*2bab0*/  ULDC UR4, c[0x0][0xc38] ;  /* 0x00030e0000047ab9 */ /* 0x000fe40000000800 */
[----:B------:R-:W-:-:S05]  /*2bac0*/  MOV R5, UR4 ;  /* 0x0000000400057c02 */ /* 0x000fca0008000f00 */
[----:B-1----:R-:W-:-:S04]  /*2bad0*/  IMAD R14, R14, R5, RZ ;  /* 0x000000050e0e7224 */ /* 0x002fc800078e02ff */
[----:B------:R-:W-:-:S05]  /*2bae0*/  IMAD.IADD R7, R14, 0x1, R7 ;  /* 0x000000010e077824 */ /* 0x000fca00078e0207 */
[----:B------:R-:W-:-:S13]  /*2baf0*/  ISETP.GT.AND P6, PT, R7, R0, PT ;  /* 0x000000000700720c */ /* 0x000fda0003fc4270 */
[----:B------:R-:W-:Y:S05]  /*2bb00*/  @!P6 BRA `(.L_x_1981) ;  /* 0xfffffffc005ce947 */ /* 0x000fea000383ffff */
.L_x_1978:
        /* <DEDUP_REMOVED lines=10> */
.L_x_2167:
[----:B------:R-:W-:-:S13]  /*2bbb0*/  ISETP.NE.AND P0, PT, R3, RZ, PT ;  /* 0x000000ff0300720c */ /* 0x000fda0003f05270 */
[----:B------:R-:W-:Y:S05]  /*2bbc0*/  @!P0 BRA `(.L_x_1983) ;  /* 0x0000000000108947 */ /* 0x000fea0003800000 */
[----:B------:R-:W-:Y:S01]  /*2bbd0*/  UMOV UR4, 0xffffffff ;  /* 0xffffffff00047882 */ /* 0x000fe20000000000 */
[----:B-1----:R-:W-:Y:S02]  /*2bbe0*/  VIADD R12, R12, 0xffffffff ;  /* 0xffffffff0c0c7836 */ /* 0x002fe40000000000 */
[----:B------:R-:W-:Y:S05]  /*2bbf0*/  BRA.DIV UR4, `(.L_x_1984) ;  /* 0x0000005a04347947 */ /* 0x000fea000b800000 */
[----:B------:R4:W1:Y:S02]  /*2bc00*/  SHFL.IDX PT, R6, R2, R12, 0x1f ;  /* 0x00001f0c02067589 */ /* 0x00086400000e0000 */
.L_x_1983:
        /* <DEDUP_REMOVED lines=17> */
[----:B------:R-:W-:Y:S02]  /*2bd20*/  IABS R2, R0 ;  /* 0x0000000000027213 */ /* 0x000fe40000000000 */
[----:B------:R-:W-:-:S03]  /*2bd30*/  IADD3 R9, RZ, -R7, RZ ;  /* 0x80000007ff097210 */ /* 0x000fc60007ffe0ff */
        /* <DEDUP_REMOVED lines=25> */
[----:B------:R-:W-:-:S11]  /*2bed0*/  ISETP.GE.AND P2, PT, R2, RZ, PT ;  /* 0x000000ff0200720c */ /* 0x000fd60003f46270 */
[-C--:B------:R-:W-:Y:S01]  /*2bee0*/  @!P1 IADD3 R3, R3, -R6.reuse, RZ ;  /* 0x8000000603039210 */ /* 0x080fe20007ffe0ff */
        /* <DEDUP_REMOVED lines=8> */
[--C-:B------:R-:W-:Y:S02]  /*2bf70*/  IMAD R4, R4, R2, R7.reuse ;  /* 0x0000000204047224 */ /* 0x100fe400078e0207 */
[----:B------:R-:W-:Y:S02]  /*2bf80*/  IMAD.MOV R2, RZ, RZ, -R7 ;  /* 0x000000ffff027224 */ /* 0x000fe400078e0a07 */
[----:B------:R-:W-:Y:S02]  /*2bf90*/  IMAD R26, R4, 0x10000, R5 ;  /* 0x00010000041a7824 */ /* 0x000fe400078e0205 */
[----:B------:R-:W-:Y:S01]  /*2bfa0*/  IMAD R2, R25, R2, R0 ;  /* 0x0000000219027224 */ /* 0x000fe200078e0200 */
[----:B------:R-:W-:Y:S06]  /*2bfb0*/  BRA `(.L_x_1986) ;  /* 0x0000000000f07947 */ /* 0x000fec0003800000 */
.L_x_1985:
        /* <DEDUP_REMOVED lines=10> */
[----:B0-----:R-:W-:-:S05]  /*2c060*/  IADD3 R11, RZ, -R3, RZ ;  /* 0x80000003ff0b7210 */ /* 0x001fca0007ffe0ff */
        /* <DEDUP_REMOVED lines=17> */
[----:B------:R-:W-:Y:S01]  /*2c180*/  IMAD R4, R6, R2, RZ ;  /* 0x0000000206047224 */ /* 0x000fe200078e02ff */
[----:B------:R-:W-:-:S03]  /*2c190*/  IADD3 R2, -R2, RZ, RZ ;  /* 0x000000ff02027210 */ /* 0x000fc60007ffe1ff */
        /* <DEDUP_REMOVED lines=30> */
.L_x_1986:
[----:B------:R-:W-:-:S04]  /*2c380*/  LOP3.LUT R2, RZ, R2, RZ, 0x33, !PT ;  /* 0x00000002ff027212 */ /* 0x000fc800078e33ff */
[----:B------:R-:W-:Y:S01]  /*2c390*/  IADD3 R25, R25, R2, RZ ;  /* 0x0000000219197210 */ /* 0x000fe20007ffe0ff */
[----:B------:R-:W-:Y:S06]  /*2c3a0*/  BRA `(.L_x_1987) ;  /* 0x00000000001c7947 */ /* 0x000fec0003800000 */
.L_x_1979:
[----:B------:R-:W-:Y:S01]  /*2c3b0*/  UMOV UR4, URZ ;  /* 0x0000003f00047c82 */ /* 0x000fe20008000000 */
[----:B------:R-:W-:Y:S01]  /*2c3c0*/  UMOV UR5, URZ ;  /* 0x0000003f00057c82 */ /* 0x000fe20008000000 */
[----:B------:R-:W-:Y:S01]  /*2c3d0*/  ULDC UR6, c[0x0][0xc3c] ;  /* 0x00030f0000067ab9 */ /* 0x000fe20000000800 */
[----:B------:R-:W-:Y:S02]  /*2c3e0*/  IMAD.MOV.U32 R24, RZ, RZ, R0 ;  /* 0x000000ffff187224 */ /* 0x000fe400078e0000 */
[----:B------:R-:W-:Y:S02]  /*2c3f0*/  IMAD.U32 R25, RZ, RZ, UR4 ;  /* 0x00000004ff197e24 */ /* 0x000fe4000f8e00ff */
[----:B------:R-:W-:Y:S02]  /*2c400*/  IMAD.U32 R26, RZ, RZ, UR5 ;  /* 0x00000005ff1a7e24 */ /* 0x000fe4000f8e00ff */
[----:B------:R-:W-:-:S07]  /*2c410*/  IMAD.U32 R27, RZ, RZ, UR6 ;  /* 0x00000006ff1b7e24 */ /* 0x000fce000f8e00ff */
.L_x_1987:
        /* <DEDUP_REMOVED lines=10> */
.L_x_1976:
[----:B------:R-:W-:Y:S02]  /*2c4c0*/  ULDC UR4, c[0x0][0xc3c] ;  /* 0x00030f0000047ab9 */ /* 0x000fe40000000800 */
[----:B---3--:R-:W-:-:S13]  /*2c4d0*/  ISETP.GE.AND P0, PT, R27, UR4, PT ;  /* 0x000000041b007c0c */ /* 0x008fda000bf06270 */
[----:B------:R-:W-:Y:S05]  /*2c4e0*/  @!P0 BRA `(.L_x_1988) ;  /* 0xffffff9000948947 */ /* 0x000fea000383ffff */
[----:B------:R-:W-:Y:S05]  /*2c4f0*/  BSYNC B8 ;  /* 0x0000000000087941 */ /* 0x000fea0003800000 */
.L_x_1865:
[----:B------:R-:W3:Y:S01]  /*2c500*/  LDL.LU R0, [R1+0x28] ;  /* 0x0000280001007983 */ /* 0x000ee20000300800 */
[----:B------:R-:W-:Y:S01]  /*2c510*/  BSSY B0, `(.L_x_1989) ;  /* 0x000000b000007945 */ /* 0x000fe20003800000 */
[----:B------:R-:W4:Y:S01]  /*2c520*/  S2R R5, SR_CgaCtaId ;  /* 0x0000000000057919 */ /* 0x000f220000008800 */
[----:B---3--:R-:W-:-:S05]  /*2c530*/  VIADD R0, R0, 0x1 ;  /* 0x0000000100007836 */ /* 0x008fca0000000000 */
[----:B0-----:R-:W-:-:S04]  /*2c540*/  LEA.HI R2, R0, R0, RZ, 0x1 ;  /* 0x0000000000027211 */ /* 0x001fc800078f08ff */
[----:B------:R-:W-:Y:S02]  /*2c550*/  LOP3.LUT R3, R2, 0xfffffffe, RZ, 0xc0, !PT ;  /* 0xfffffffe02037812 */ /* 0x000fe400078ec0ff */
[----:B------:R-:W-:-:S03]  /*2c560*/  MOV R2, 0x400 ;  /* 0x0000040000027802 */ /* 0x000fc60000000f00 */
[----:B------:R-:W-:Y:S01]  /*2c570*/  IMAD.IADD R0, R0, 0x1, -R3 ;  /* 0x0000000100007824 */ /* 0x000fe200078e0a03 */
[----:B----4-:R-:W-:-:S04]  /*2c580*/  LEA R5, R5, R2, 0x18 ;  /* 0x0000000205057211 */ /* 0x010fc800078ec0ff */
[----:B------:R-:W-:-:S04]  /*2c590*/  SHF.L.U32 R0, R0, 0x1f, RZ ;  /* 0x0000001f00007819 */ /* 0x000fc800000006ff */
[----:B------:R-:W0:Y:S02]  /*2c5a0*/  SYNCS.PHASECHK.TRANS64.TRYWAIT P0, [R5+URZ+0x30820], R0 ;  /* 0x03082000050075a7 */ /* 0x000e24000800017f */
[----:B0-----:R-:W-:Y:S05]  /*2c5b0*/  @!P0 BRA `(.L_x_1990) ;  /* 0x0000004c00ec8947 */ /* 0x001fea0003800000 */
.L_x_2170:
[----:B------:R-:W-:Y:S05]  /*2c5c0*/  BSYNC B0 ;  /* 0x0000000000007941 */ /* 0x000fea0003800000 */
.L_x_1989:
[----:B------:R-:W-:-:S03]  /*2c5d0*/  UMOV UR4, 0xffffffff ;  /* 0xffffffff00047882 */ /* 0x000fc60000000000 */
[----:B------:R-:W-:Y:S05]  /*2c5e0*/  BRA.DIV UR4, `(.L_x_1991) ;  /* 0x0000004e04f47947 */ /* 0x000fea000b800000 */
[----:B0-----:R-:W0:Y:S02]  /*2c5f0*/  S2R R0, SR_TID.X ;  /* 0x0000000000007919 */ /* 0x001e240000002100 */
[----:B0-----:R-:W-:-:S04]  /*2c600*/  SHF.R.U32.HI R0, RZ, 0x5, R0 ;  /* 0x00000005ff007819 */ /* 0x001fc80000011600 */
[----:B------:R-:W-:-:S05]  /*2c610*/  LOP3.LUT R0, R0, 0x3, RZ, 0xc0, !PT ;  /* 0x0000000300007812 */ /* 0x000fca00078ec0ff */
[----:B------:R0:W3:Y:S02]  /*2c620*/  SHFL.IDX PT, R14, R0, RZ, 0x1f ;  /* 0x00001fff000e7589 */ /* 0x0000e400000e0000 */
.L_x_2173:
[----:B---3--:R-:W-:-:S13]  /*2c630*/  ISETP.NE.AND P0, PT, R14, RZ, PT ;  /* 0x000000ff0e00720c */ /* 0x008fda0003f05270 */
[----:B------:R-:W-:Y:S05]  /*2c640*/  @P0 BRA `(.L_x_1548) ;  /* 0x0000000000900947 */ /* 0x000fea0003800000 */
[----:B------:R-:W-:-:S03]  /*2c650*/  UMOV UR4, 0xffffffff ;  /* 0xffffffff00047882 */ /* 0x000fc60000000000 */
[----:B------:R-:W-:Y:S05]  /*2c660*/  BRA.DIV UR4, `(.L_x_1992) ;  /* 0x0000005204087947 */ /* 0x000fea000b800000 */
[----:B------:R-:W-:-:S13]  /*2c670*/  ELECT P6, URZ, PT ;  /* 0x00000000003f782f */ /* 0x000fda00038c0000 */
.L_x_2176:
        /* <DEDUP_REMOVED lines=8> */
.L_x_1993:
[----:B------:R-:W-:Y:S01]  /*2c700*/  IMAD R3, R23, 0x8, R5 ;  /* 0x0000000817037824 */ /* 0x000fe200078e0205 */
[----:B------:R-:W-:Y:S02]  /*2c710*/  SHF.L.U32 R2, R29, 0x1f, RZ ;  /* 0x0000001f1d027819 */ /* 0x000fe400000006ff */
[----:B------:R-:W-:Y:S02]  /*2c720*/  IADD3 R23, R23, 0x1, RZ ;  /* 0x0000000117177810 */ /* 0x000fe40007ffe0ff */
[----:B------:R-:W0:Y:S02]  /*2c730*/  SYNCS.PHASECHK.TRANS64.TRYWAIT P1, [R3+URZ+0x30840], R2 ;  /* 0x03084002030075a7 */ /* 0x000e24000802017f */
[----:B------:R-:W-:-:S04]  /*2c740*/  ISETP.NE.AND P2, PT, R23, 0x2, PT ;  /* 0x000000021700780c */ /* 0x000fc80003f45270 */
[----:B------:R-:W-:Y:S01]  /*2c750*/  SEL R0, RZ, 0x1, P2 ;  /* 0x00000001ff007807 */ /* 0x000fe20001000000 */
[----:B0-----:R-:W-:Y:S08]  /*2c760*/  @!P1 BRA `(.L_x_1994) ;  /* 0x0000004c00e89947 */ /* 0x001ff00003800000 */
.L_x_2177:
[----:B------:R-:W-:Y:S02]  /*2c770*/  SEL R23, R23, RZ, P2 ;  /* 0x000000ff17177207 */ /* 0x000fe40001000000 */
[----:B------:R-:W-:Y:S01]  /*2c780*/  LOP3.LUT R0, R29, R0, RZ, 0x3c, !PT ;  /* 0x000000001d007212 */ /* 0x000fe200078e3cff */
[----:B------:R-:W-:Y:S06]  /*2c790*/  @!P0 BRA `(.L_x_1995) ;  /* 0x0000000000048947 */ /* 0x000fec0003800000 */
[----:B------:R-:W-:Y:S01]  /*2c7a0*/  BPT.TRAP 0x1 ;  /* 0x000000040000795c */ /* 0x000fe20000300000 */
.L_x_1995:
[----:B------:R-:W-:Y:S01]  /*2c7b0*/  IMAD R23, R23, 0x8, R5 ;  /* 0x0000000817177824 */ /* 0x000fe200078e0205 */
[----:B------:R-:W-:-:S04]  /*2c7c0*/  SHF.L.U32 R0, R0, 0x1f, RZ ;  /* 0x0000001f00007819 */ /* 0x000fc800000006ff */
[----:B------:R-:W3:Y:S02]  /*2c7d0*/  SYNCS.PHASECHK.TRANS64.TRYWAIT P1, [R23+URZ+0x30840], R0 ;  /* 0x03084000170075a7 */ /* 0x000ee4000802017f */
[----:B---3--:R-:W-:Y:S05]  /*2c7e0*/  @!P1 BRA `(.L_x_1996) ;  /* 0x0000004c00dc9947 */ /* 0x008fea0003800000 */
.L_x_2178:
[----:B------:R-:W-:Y:S05]  /*2c7f0*/  @!P0 BRA `(.L_x_1997) ;  /* 0x0000000000048947 */ /* 0x000fea0003800000 */
[----:B------:R-:W-:Y:S01]  /*2c800*/  BPT.TRAP 0x1 ;  /* 0x000000040000795c */ /* 0x000fe20000300000 */
.L_x_1997:
[----:B------:R-:W4:Y:S02]  /*2c810*/  SYNCS.PHASECHK.TRANS64.TRYWAIT P1, [R3+URZ+0x30860], R2 ;  /* 0x03086002030075a7 */ /* 0x000f24000802017f */
[----:B----4-:R-:W-:Y:S05]  /*2c820*/  @!P1 BRA `(.L_x_1998) ;  /* 0x0000004c00e09947 */ /* 0x010fea0003800000 */
.L_x_2179:
[----:B------:R-:W-:Y:S05]  /*2c830*/  @!P0 BRA `(.L_x_1999) ;  /* 0x0000000000048947 */ /* 0x000fea0003800000 */
[----:B------:R-:W-:Y:S01]  /*2c840*/  BPT.TRAP 0x1 ;  /* 0x000000040000795c */ /* 0x000fe20000300000 */
.L_x_1999:
[----:B------:R0:W0:Y:S02]  /*2c850*/  SYNCS.PHASECHK.TRANS64.TRYWAIT P0, [R23+URZ+0x30860], R0 ;  /* 0x03086000170075a7 */ /* 0x000024000800017f */
[----:B0-----:R-:W-:Y:S05]  /*2c860*/  @!P0 NANOSLEEP.SYNCS 0x989680 ;  /* 0x009896800000895d */ /* 0x001fea0003900000 */
[----:B------:R-:W0:Y:S02]  /*2c870*/  @!P0 SYNCS.PHASECHK.TRANS64 P0, [R23+URZ+0x30860], R0 ;  /* 0x03086000170085a7 */ /* 0x000e24000800007f */
[----:B0-----:R-:W-:Y:S05]  /*2c880*/  @!P0 BRA `(.L_x_1999) ;  /* 0xfffffffc00f08947 */ /* 0x001fea000383ffff */
.L_x_1548:
[----:B------:R-:W-:Y:S05]  /*2c890*/  BSYNC B9 ;  /* 0x0000000000097941 */ /* 0x000fea0003800000 */
.L_x_1545:
[----:B------:R-:W-:Y:S05]  /*2c8a0*/  EXIT ;  /* 0x000000000000794d */ /* 0x000fea0003800000 */
.L_x_1576:
[----:B0-----:R0:W1:Y:S02]  /*2c8b0*/  SYNCS.PHASECHK.TRANS64.TRYWAIT P5, [R86+URZ+0x30890], R87 ;  /* 0x03089057560075a7 */ /* 0x00106400080a017f */
[----:B-1----:R-:W-:Y:S05]  /*2c8c0*/  @!P5 NANOSLEEP.SYNCS 0x989680 ;  /* 0x009896800000d95d */ /* 0x002fea0003900000 */
[----:B------:R-:W1:Y:S02]  /*2c8d0*/  @!P5 SYNCS.PHASECHK.TRANS64 P5, [R86+URZ+0x30890], R87 ;  /* 0x030890575600d5a7 */ /* 0x000e6400080a007f */
[----:B-1----:R-:W-:Y:S05]  /*2c8e0*/  @!P5 BRA `(.L_x_1576) ;  /* 0xfffffffc00f0d947 */ /* 0x002fea000383ffff */
[----:B------:R-:W-:Y:S05]  /*2c8f0*/  BRA `(.L_x_2000) ;  /* 0xfffffd74002c7947 */ /* 0x000fea000383ffff */
.L_x_1577:
        /* <DEDUP_REMOVED lines=8> */
.L_x_2002:
[----:B------:R-:W-:Y:S05]  /*2c980*/  BSYNC B1 ;  /* 0x0000000000017941 */ /* 0x000fea0003800000 */
.L_x_2001:
[----:B------:R-:W-:Y:S01]  /*2c990*/  IMAD.MOV.U32 R13, RZ, RZ, R116 ;  /* 0x000000ffff0d7224 */ /* 0x000fe200078e0074 */
[----:B------:R-:W-:Y:S01]  /*2c9a0*/  MOV R11, 0x1c1f ;  /* 0x00001c1f000b7802 */ /* 0x000fe20000000f00 */
[----:B------:R-:W-:Y:S02]  /*2c9b0*/  IMAD.MOV.U32 R12, RZ, RZ, RZ ;  /* 0x000000ffff0c7224 */ /* 0x000fe400078e00ff */
[----:B------:R-:W-:Y:S02]  /*2c9c0*/  IMAD.MOV.U32 R15, RZ, RZ, -0x1 ;  /* 0xffffffffff0f7424 */ /* 0x000fe400078e00ff */
[----:B------:R-:W-:-:S07]  /*2c9d0*/  IMAD.MOV.U32 R80, RZ, RZ, R14 ;  /* 0x000000ffff507224 */ /* 0x000fce00078e000e */
[----:B------:R-:W-:Y:S05]  /*2c9e0*/  WARPSYNC.COLLECTIVE R15, `(.L_x_2003) ;  /* 0x000000000f087348 */ /* 0x000fea0003c00000 */
[----:B------:R0:W1:Y:S02]  /*2c9f0*/  SHFL.IDX P6, R14, R13, R12, R11 ;  /* 0x0000000c0d0e7389 */ /* 0x00006400000c000b */
[----:B01----:R-:W-:Y:S01]  /*2ca00*/  ENDCOLLECTIVE ;  /* 0x000000000000791b */ /* 0x003fe20003800000 */
.L_x_2003:
[----:B------:R-:W-:Y:S01]  /*2ca10*/  IMAD.MOV.U32 R11, RZ, RZ, R14 ;  /* 0x000000ffff0b7224 */ /* 0x000fe200078e000e */
[----:B------:R-:W-:Y:S06]  /*2ca20*/  BRA `(.L_x_2004) ;  /* 0xfffffd7000f47947 */ /* 0x000fec000383ffff */
.L_x_1602:
[----:B------:R-:W-:Y:S01]  /*2ca30*/  BSSY B1, `(.L_x_2005) ;  /* 0x0000008000017945 */ /* 0x000fe20003800000 */
[----:B0---4-:R-:W-:Y:S02]  /*2ca40*/  IMAD.MOV.U32 R13, RZ, RZ, R113 ;  /* 0x000000ffff0d7224 */ /* 0x011fe400078e0071 */
[----:B------:R-:W-:Y:S02]  /*2ca50*/  IMAD.MOV.U32 R12, RZ, RZ, 0x1 ;  /* 0x00000001ff0c7424 */ /* 0x000fe400078e00ff */
[----:B---3--:R-:W-:Y:S02]  /*2ca60*/  IMAD.MOV.U32 R11, RZ, RZ, 0x1c1f ;  /* 0x00001c1fff0b7424 */ /* 0x008fe400078e00ff */
[----:B------:R-:W-:-:S07]  /*2ca70*/  IMAD.MOV.U32 R15, RZ, RZ, -0x1 ;  /* 0xffffffffff0f7424 */ /* 0x000fce00078e00ff */
[----:B-12---:R-:W-:Y:S05]  /*2ca80*/  WARPSYNC.COLLECTIVE R15, `(.L_x_2006) ;  /* 0x000000000f087348 */ /* 0x006fea0003c00000 */
[----:B------:R0:W3:Y:S02]  /*2ca90*/  SHFL.IDX P6, R14, R13, R12, R11 ;  /* 0x0000000c0d0e7389 */ /* 0x0000e400000c000b */
[----:B0123--:R-:W-:Y:S01]  /*2caa0*/  ENDCOLLECTIVE ;  /* 0x000000000000791b */ /* 0x00ffe20003800000 */
.L_x_2006:
[----:B------:R-:W-:Y:S05]  /*2cab0*/  BSYNC B1 ;  /* 0x0000000000017941 */ /* 0x000fea0003800000 */
.L_x_2005:
        /* <DEDUP_REMOVED lines=8> */
.L_x_2007:
[----:B------:R-:W-:Y:S01]  /*2cb40*/  IMAD.MOV.U32 R116, RZ, RZ, R14 ;  /* 0x000000ffff747224 */ /* 0x000fe200078e000e */
[----:B------:R-:W-:Y:S06]  /*2cb50*/  BRA `(.L_x_2008) ;  /* 0xfffffd8800087947 */ /* 0x000fec000383ffff */
.L_x_1632:
[----:B0-----:R0:W1:Y:S02]  /*2cb60*/  SYNCS.PHASECHK.TRANS64.TRYWAIT P5, [R86+URZ+0x30890], R87 ;  /* 0x03089057560075a7 */ /* 0x00106400080a017f */
[----:B-1----:R-:W-:Y:S05]  /*2cb70*/  @!P5 NANOSLEEP.SYNCS 0x989680 ;  /* 0x009896800000d95d */ /* 0x002fea0003900000 */
[----:B------:R-:W1:Y:S02]  /*2cb80*/  @!P5 SYNCS.PHASECHK.TRANS64 P5, [R86+URZ+0x30890], R87 ;  /* 0x030890575600d5a7 */ /* 0x000e6400080a007f */
[----:B-1----:R-:W-:Y:S05]  /*2cb90*/  @!P5 BRA `(.L_x_1632) ;  /* 0xfffffffc00f0d947 */ /* 0x002fea000383ffff */
[----:B------:R-:W-:Y:S05]  /*2cba0*/  BRA `(.L_x_2009) ;  /* 0xfffffda400ec7947 */ /* 0x000fea000383ffff */
.L_x_1633:
        /* <DEDUP_REMOVED lines=8> */
.L_x_2011:
[----:B------:R-:W-:Y:S05]  /*2cc30*/  BSYNC B1 ;  /* 0x0000000000017941 */ /* 0x000fea0003800000 */
.L_x_2010:
[----:B------:R-:W-:Y:S01]  /*2cc40*/  MOV R13, R116 ;  /* 0x00000074000d7202 */ /* 0x000fe20000000f00 */
[----:B------:R-:W-:Y:S02]  /*2cc50*/  IMAD.MOV.U32 R12, RZ, RZ, RZ ;  /* 0x000000ffff0c7224 */ /* 0x000fe400078e00ff */
[----:B------:R-:W-:Y:S02]  /*2cc60*/  IMAD.MOV.U32 R11, RZ, RZ, 0x1c1f ;  /* 0x00001c1fff0b7424 */ /* 0x000fe400078e00ff */
[----:B------:R-:W-:Y:S02]  /*2cc70*/  IMAD.MOV.U32 R15, RZ, RZ, -0x1 ;  /* 0xffffffffff0f7424 */ /* 0x000fe400078e00ff */
[----:B------:R-:W-:-:S07]  /*2cc80*/  IMAD.MOV.U32 R115, RZ, RZ, R14 ;  /* 0x000000ffff737224 */ /* 0x000fce00078e000e */
[----:B------:R-:W-:Y:S05]  /*2cc90*/  WARPSYNC.COLLECTIVE R15, `(.L_x_2012) ;  /* 0x000000000f087348 */ /* 0x000fea0003c00000 */
[----:B------:R0:W1:Y:S02]  /*2cca0*/  SHFL.IDX P6, R14, R13, R12, R11 ;  /* 0x0000000c0d0e7389 */ /* 0x00006400000c000b */
[----:B01----:R-:W-:Y:S01]  /*2ccb0*/  ENDCOLLECTIVE ;  /* 0x000000000000791b */ /* 0x003fe20003800000 */
.L_x_2012:
[----:B------:R-:W-:Y:S01]  /*2ccc0*/  IMAD.MOV.U32 R11, RZ, RZ, R14 ;  /* 0x000000ffff0b7224 */ /* 0x000fe200078e000e */
[----:B------:R-:W-:Y:S06]  /*2ccd0*/  BRA `(.L_x_2013) ;  /* 0xfffffda400bc7947 */ /* 0x000fec000383ffff */
.L_x_1646:
[----:B------:R-:W-:Y:S01]  /*2cce0*/  BSSY B1, `(.L_x_2014) ;  /* 0x0000008000017945 */ /* 0x000fe20003800000 */
[----:B---34-:R-:W-:Y:S02]  /*2ccf0*/  IMAD.MOV.U32 R13, RZ, RZ, R113 ;  /* 0x000000ffff0d7224 */ /* 0x018fe400078e0071 */
[----:B------:R-:W-:Y:S02]  /*2cd00*/  IMAD.MOV.U32 R12, RZ, RZ, 0x1 ;  /* 0x00000001ff0c7424 */ /* 0x000fe400078e00ff */
[----:B------:R-:W-:Y:S02]  /*2cd10*/  IMAD.MOV.U32 R11, RZ, RZ, 0x1c1f ;  /* 0x00001c1fff0b7424 */ /* 0x000fe400078e00ff */
[----:B------:R-:W-:-:S07]  /*2cd20*/  IMAD.MOV.U32 R15, RZ, RZ, -0x1 ;  /* 0xffffffffff0f7424 */ /* 0x000fce00078e00ff */
[----:B012---:R-:W-:Y:S05]  /*2cd30*/  WARPSYNC.COLLECTIVE R15, `(.L_x_2015) ;  /* 0x000000000f087348 */ /* 0x007fea0003c00000 */
[----:B------:R3:W4:Y:S02]  /*2cd40*/  SHFL.IDX P6, R14, R13, R12, R11 ;  /* 0x0000000c0d0e7389 */ /* 0x00072400000c000b */
[----:B01234-:R-:W-:Y:S01]  /*2cd50*/  ENDCOLLECTIVE ;  /* 0x000000000000791b */ /* 0x01ffe20003800000 */
.L_x_2015:
[----:B------:R-:W-:Y:S05]  /*2cd60*/  BSYNC B1 ;  /* 0x0000000000017941 */ /* 0x000fea0003800000 */
.L_x_2014:
[----:B------:R-:W-:Y:S01]  /*2cd70*/  IMAD.MOV.U32 R13, RZ, RZ, R116 ;  /* 0x000000ffff0d7224 */ /* 0x000fe200078e0074 */
[----:B------:R-:W-:Y:S01]  /*2cd80*/  MOV R113, R14 ;  /* 0x0000000e00717202 */ /* 0x000fe20000000f00 */
[----:B------:R-:W-:Y:S02]  /*2cd90*/  IMAD.MOV.U32 R12, RZ, RZ, 0x1 ;  /* 0x00000001ff0c7424 */ /* 0x000fe400078e00ff */
[----:B------:R-:W-:Y:S02]  /*2cda0*/  IMAD.MOV.U32 R11, RZ, RZ, 0x1c1f ;  /* 0x00001c1fff0b7424 */ /* 0x000fe400078e00ff */
[----:B------:R-:W-:-:S07]  /*2cdb0*/  IMAD.MOV.U32 R15, RZ, RZ, -0x1 ;  /* 0xffffffffff0f7424 */ /* 0x000fce00078e00ff */
[----:B------:R-:W-:Y:S05]  /*2cdc0*/  WARPSYNC.COLLECTIVE R15, `(.L_x_2016) ;  /* 0x000000000f087348 */ /* 0x000fea0003c00000 */
[----:B------:R0:W1:Y:S02]  /*2cdd0*/  SHFL.IDX P6, R14, R13, R12, R11 ;  /* 0x0000000c0d0e7389 */ /* 0x00006400000c000b */
[----:B01----:R-:W-:Y:S01]  /*2cde0*/  ENDCOLLECTIVE ;  /* 0x000000000000791b */ /* 0x003fe20003800000 */
.L_x_2016:
[----:B------:R-:W-:Y:S01]  /*2cdf0*/  IMAD.MOV.U32 R116, RZ, RZ, R14 ;  /* 0x000000ffff747224 */ /* 0x000fe200078e000e */
[----:B------:R-:W-:Y:S06]  /*2ce00*/  BRA `(.L_x_2017) ;  /* 0xfffffdbc00507947 */ /* 0x000fec000383ffff */
.L_x_1659:
[----:B0-----:R0:W1:Y:S02]  /*2ce10*/  SYNCS.PHASECHK.TRANS64.TRYWAIT P3, [R86+URZ+0x30890], R87 ;  /* 0x03089057560075a7 */ /* 0x001064000806017f */
[----:B-1----:R-:W-:Y:S05]  /*2ce20*/  @!P3 NANOSLEEP.SYNCS 0x989680 ;  /* 0x009896800000b95d */ /* 0x002fea0003900000 */
[----:B------:R-:W1:Y:S02]  /*2ce30*/  @!P3 SYNCS.PHASECHK.TRANS64 P3, [R86+URZ+0x30890], R87 ;  /* 0x030890575600b5a7 */ /* 0x000e64000806007f */
[----:B-1----:R-:W-:Y:S05]  /*2ce40*/  @!P3 BRA `(.L_x_1659) ;  /* 0xfffffffc00f0b947 */ /* 0x002fea000383ffff */
[----:B------:R-:W-:Y:S05]  /*2ce50*/  BRA `(.L_x_2018) ;  /* 0xfffffdd400187947 */ /* 0x000fea000383ffff */
.L_x_1660:
[----:B------:R-:W-:Y:S01]  /*2ce60*/  BSSY B1, `(.L_x_2019) ;  /* 0x0000008000017945 */ /* 0x000fe20003800000 */
[----:B------:R-:W-:Y:S01]  /*2ce70*/  IMAD.MOV.U32 R13, RZ, RZ, R37 ;  /* 0x000000ffff0d7224 */ /* 0x000fe200078e0025 */
[----:B------:R-:W-:Y:S01]  /*2ce80*/  MOV R15, 0xffffffff ;  /* 0xffffffff000f7802 */ /* 0x000fe20000000f00 */
[----:B------:R-:W-:Y:S02]  /*2ce90*/  IMAD.MOV.U32 R12, RZ, RZ, RZ ;  /* 0x000000ffff0c7224 */ /* 0x000fe400078e00ff */
[----:B------:R-:W-:-:S07]  /*2cea0*/  IMAD.MOV.U32 R11, RZ, RZ, 0x1c1f ;  /* 0x00001c1fff0b7424 */ /* 0x000fce00078e00ff */
[----:B0-----:R-:W-:Y:S05]  /*2ceb0*/  WARPSYNC.COLLECTIVE R15, `(.L_x_2020) ;  /* 0x000000000f087348 */ /* 0x001fea0003c00000 */
[----:B------:R1:W2:Y:S02]  /*2cec0*/  SHFL.IDX P6, R14, R13, R12, R11 ;  /* 0x0000000c0d0e7389 */ /* 0x0002a400000c000b */
[----:B012---:R-:W-:Y:S01]  /*2ced0*/  ENDCOLLECTIVE ;  /* 0x000000000000791b */ /* 0x007fe20003800000 */
.L_x_2020:
[----:B------:R-:W-:Y:S05]  /*2cee0*/  BSYNC B1 ;  /* 0x0000000000017941 */ /* 0x000fea0003800000 */
.L_x_2019:
[----:B------:R-:W-:Y:S02]  /*2cef0*/  IMAD.MOV.U32 R13, RZ, RZ, R34 ;  /* 0x000000ffff0d7224 */ /* 0x000fe400078e0022 */
[----:B------:R-:W-:Y:S02]  /*2cf00*/  IMAD.MOV.U32 R12, RZ, RZ, RZ ;  /* 0x000000ffff0c7224 */ /* 0x000fe400078e00ff */
[----:B------:R-:W-:Y:S02]  /*2cf10*/  IMAD.MOV.U32 R11, RZ, RZ, 0x1c1f ;  /* 0x00001c1fff0b7424 */ /* 0x000fe400078e00ff */
[----:B------:R-:W-:Y:S02]  /*2cf20*/  IMAD.MOV.U32 R15, RZ, RZ, -0x1 ;  /* 0xffffffffff0f7424 */ /* 0x000fe400078e00ff */
[----:B------:R-:W-:-:S07]  /*2cf30*/  IMAD.MOV.U32 R35, RZ, RZ, R14 ;  /* 0x000000ffff237224 */ /* 0x000fce00078e000e */
[----:B------:R-:W-:Y:S05]  /*2cf40*/  WARPSYNC.COLLECTIVE R15, `(.L_x_2021) ;  /* 0x000000000f087348 */ /* 0x000fea0003c00000 */
[----:B------:R0:W1:Y:S02]  /*2cf50*/  SHFL.IDX P6, R14, R13, R12, R11 ;  /* 0x0000000c0d0e7389 */ /* 0x00006400000c000b */
[----:B01----:R-:W-:Y:S01]  /*2cf60*/  ENDCOLLECTIVE ;  /* 0x000000000000791b */ /* 0x003fe20003800000 */
.L_x_2021:
[----:B------:R-:W-:Y:S01]  /*2cf70*/  IMAD.MOV.U32 R36, RZ, RZ, R14 ;  /* 0x000000ffff247224 */ /* 0x000fe200078e000e */
[----:B------:R-:W-:Y:S06]  /*2cf80*/  BRA `(.L_x_2022) ;  /* 0xfffffdd400347947 */ /* 0x000fec000383ffff */
.L_x_1663:
        /* <DEDUP_REMOVED lines=8> */
.L_x_2024:
[----:B------:R-:W-:Y:S05]  /*2d010*/  BSYNC B1 ;  /* 0x0000000000017941 */ /* 0x000fea0003800000 */
.L_x_2023:
[----:B------:R-:W-:Y:S02]  /*2d020*/  IMAD.MOV.U32 R13, RZ, RZ, R34 ;  /* 0x000000ffff0d7224 */ /* 0x000fe400078e0022 */
[----:B------:R-:W-:Y:S02]  /*2d030*/  IMAD.MOV.U32 R12, RZ, RZ, 0x1 ;  /* 0x00000001ff0c7424 */ /* 0x000fe400078e00ff */
[----:B------:R-:W-:Y:S02]  /*2d040*/  IMAD.MOV.U32 R11, RZ, RZ, 0x1c1f ;  /* 0x00001c1fff0b7424 */ /* 0x000fe400078e00ff */
[----:B------:R-:W-:Y:S02]  /*2d050*/  IMAD.MOV.U32 R15, RZ, RZ, -0x1 ;  /* 0xffffffffff0f7424 */ /* 0x000fe400078e00ff */
[----:B------:R-:W-:-:S07]  /*2d060*/  IMAD.MOV.U32 R35, RZ, RZ, R14 ;  /* 0x000000ffff237224 */ /* 0x000fce00078e000e */
[----:B------:R-:W-:Y:S05]  /*2d070*/  WARPSYNC.COLLECTIVE R15, `(.L_x_2025) ;  /* 0x000000000f087348 */ /* 0x000fea0003c00000 */
[----:B------:R0:W1:Y:S02]  /*2d080*/  SHFL.IDX P6, R14, R13, R12, R11 ;  /* 0x0000000c0d0e7389 */ /* 0x00006400000c000b */
[----:B01----:R-:W-:Y:S01]  /*2d090*/  ENDCOLLECTIVE ;  /* 0x000000000000791b */ /* 0x003fe20003800000 */
.L_x_2025:
[----:B------:R-:W-:Y:S01]  /*2d0a0*/  IMAD.MOV.U32 R34, RZ, RZ, R14 ;  /* 0x000000ffff227224 */ /* 0x000fe200078e000e */
[----:B------:R-:W-:Y:S06]  /*2d0b0*/  BRA `(.L_x_2026) ;  /* 0xfffffdd400907947 */ /* 0x000fec000383ffff */
.L_x_1667:
[----:B------:R0:W0:Y:S02]  /*2d0c0*/  SYNCS.PHASECHK.TRANS64.TRYWAIT P2, [R86+URZ+0x308b0], R87 ;  /* 0x0308b057560075a7 */ /* 0x000024000804017f */
[----:B0-----:R-:W-:Y:S05]  /*2d0d0*/  @!P2 NANOSLEEP.SYNCS 0x989680 ;  /* 0x009896800000a95d */ /* 0x001fea0003900000 */
[----:B------:R-:W0:Y:S02]  /*2d0e0*/  @!P2 SYNCS.PHASECHK.TRANS64 P2, [R86+URZ+0x308b0], R87 ;  /* 0x0308b0575600a5a7 */ /* 0x000e24000804007f */
[----:B0-----:R-:W-:Y:S05]  /*2d0f0*/  @!P2 BRA `(.L_x_1667) ;  /* 0xfffffffc00f0a947 */ /* 0x001fea000383ffff */
[----:B------:R-:W-:Y:S05]  /*2d100*/  BRA `(.L_x_2027) ;  /* 0xfffffdd800687947 */ /* 0x000fea000383ffff */
.L_x_1695:
        /* <DEDUP_REMOVED lines=8> */
.L_x_2029:
[----:B------:R-:W-:Y:S05]  /*2d190*/  BSYNC B1 ;  /* 0x0000000000017941 */ /* 0x000fea0003800000 */
.L_x_2028:
        /* <DEDUP_REMOVED lines=8> */
.L_x_2030:
[----:B------:R-:W-:Y:S01]  /*2d220*/  MOV R13, R0 ;  /* 0x00000000000d7202 */ /* 0x000fe20000000f00 */
[----:B------:R-:W-:-:S07]  /*2d230*/  IMAD.MOV.U32 R6, RZ, RZ, R14 ;  /* 0x000000ffff067224 */ /* 0x000fce00078e000e */
[----:B------:R-:W-:Y:S05]  /*2d240*/  WARPSYNC.COLLECTIVE R15, `(.L_x_2031) ;  /* 0x000000000f087348 */ /* 0x000fea0003c00000 */
[----:B------:R0:W1:Y:S02]  /*2d250*/  SHFL.IDX P6, R14, R13, R12, R11 ;  /* 0x0000000c0d0e7389 */ /* 0x00006400000c000b */
[----:B01----:R-:W-:Y:S01]  /*2d260*/  ENDCOLLECTIVE ;  /* 0x000000000000791b */ /* 0x003fe20003800000 */
.L_x_2031:
[----:B------:R-:W-:Y:S02]  /*2d270*/  IMAD.MOV.U32 R13, RZ, RZ, R65 ;  /* 0x000000ffff0d7224 */ /* 0x000fe400078e0041 */
[----:B------:R-:W-:-:S07]  /*2d280*/  IMAD.MOV.U32 R9, RZ, RZ, R14 ;  /* 0x000000ffff097224 */ /* 0x000fce00078e000e */
[----:B------:R-:W-:Y:S05]  /*2d290*/  WARPSYNC.COLLECTIVE R15, `(.L_x_2032) ;  /* 0x000000000f087348 */ /* 0x000fea0003c00000 */
[----:B------:R0:W1:Y:S02]  /*2d2a0*/  SHFL.IDX P6, R14, R13, R12, R11 ;  /* 0x0000000c0d0e7389 */ /* 0x00006400000c000b */
[----:B01----:R-:W-:Y:S01]  /*2d2b0*/  ENDCOLLECTIVE ;  /* 0x000000000000791b */ /* 0x003fe20003800000 */
.L_x_2032:
[----:B------:R-:W-:Y:S01]  /*2d2c0*/  IMAD.MOV.U32 R8, RZ, RZ, R14 ;  /* 0x000000ffff087224 */ /* 0x000fe200078e000e */
[----:B------:R-:W-:Y:S06]  /*2d2d0*/  BRA `(.L_x_2033) ;  /* 0xfffffdf0004c7947 */ /* 0x000fec000383ffff */
.L_x_1698:
[----:B------:R-:W-:Y:S01]  /*2d2e0*/  BSSY B1, `(.L_x_2034) ;  /* 0x0000008000017945 */ /* 0x000fe20003800000 */
[----:B------:R-:W-:Y:S02]  /*2d2f0*/  IMAD.MOV.U32 R13, RZ, RZ, R62 ;  /* 0x000000ffff0d7224 */ /* 0x000fe400078e003e */
[----:B------:R-:W-:Y:S02]  /*2d300*/  IMAD.MOV.U32 R12, RZ, RZ, 0x1 ;  /* 0x00000001ff0c7424 */ /* 0x000fe400078e00ff */
[----:B------:R-:W-:Y:S02]  /*2d310*/  IMAD.MOV.U32 R11, RZ, RZ, 0x1c1f ;  /* 0x00001c1fff0b7424 */ /* 0x000fe400078e00ff */
[----:B------:R-:W-:-:S07]  /*2d320*/  IMAD.MOV.U32 R15, RZ, RZ, -0x1 ;  /* 0xffffffffff0f7424 */ /* 0x000fce00078e00ff */
[----:B0--34-:R-:W-:Y:S05]  /*2d330*/  WARPSYNC.COLLECTIVE R15, `(.L_x_2035) ;  /* 0x000000000f087348 */ /* 0x019fea0003c00000 */
[----:B------:R1:W2:Y:S02]  /*2d340*/  SHFL.IDX P6, R14, R13, R12, R11 ;  /* 0x0000000c0d0e7389 */ /* 0x0002a400000c000b */
[----:B01234-:R-:W-:Y:S01]  /*2d350*/  ENDCOLLECTIVE ;  /* 0x000000000000791b */ /* 0x01ffe20003800000 */
.L_x_2035:
[----:B------:R-:W-:Y:S05]  /*2d360*/  BSYNC B1 ;  /* 0x0000000000017941 */ /* 0x000fea0003800000 */
.L_x_2034:
[----:B------:R-:W-:Y:S01]  /*2d370*/  MOV R13, R63 ;  /* 0x0000003f000d7202 */ /* 0x000fe20000000f00 */
[----:B------:R-:W-:Y:S02]  /*2d380*/  IMAD.MOV.U32 R12, RZ, RZ, 0x1 ;  /* 0x00000001ff0c7424 */ /* 0x000fe400078e00ff */
[----:B------:R-:W-:Y:S02]  /*2d390*/  IMAD.MOV.U32 R11, RZ, RZ, 0x1c1f ;  /* 0x00001c1fff0b7424 */ /* 0x000fe400078e00ff */
[----:B------:R-:W-:Y:S02]  /*2d3a0*/  IMAD.MOV.U32 R15, RZ, RZ, -0x1 ;  /* 0xffffffffff0f7424 */ /* 0x000fe400078e00ff */
[----:B------:R-:W-:-:S07]  /*2d3b0*/  IMAD.MOV.U32 R62, RZ, RZ, R14 ;  /* 0x000000ffff3e7224 */ /* 0x000fce00078e000e */
[----:B------:R-:W-:Y:S05]  /*2d3c0*/  WARPSYNC.COLLECTIVE R15, `(.L_x_2036) ;  /* 0x000000000f087348 */ /* 0x000fea0003c00000 */
[----:B------:R0:W1:Y:S02]  /*2d3d0*/  SHFL.IDX P6, R14, R13, R12, R11 ;  /* 0x0000000c0d0e7389 */ /* 0x00006400000c000b */
[----:B01----:R-:W-:Y:S01]  /*2d3e0*/  ENDCOLLECTIVE ;  /* 0x000000000000791b */ /* 0x003fe20003800000 */
.L_x_2036:
[----:B------:R-:W-:Y:S02]  /*2d3f0*/  IMAD.MOV.U32 R13, RZ, RZ, R0 ;  /* 0x000000ffff0d7224 */ /* 0x000fe400078e0000 */
[----:B------:R-:W-:-:S07]  /*2d400*/  IMAD.MOV.U32 R63, RZ, RZ, R14 ;  /* 0x000000ffff3f7224 */ /* 0x000fce00078e000e */
[----:B------:R-:W-:Y:S05]  /*2d410*/  WARPSYNC.COLLECTIVE R15, `(.L_x_2037) ;  /* 0x000000000f087348 */ /* 0x000fea0003c00000 */
[----:B------:R0:W1:Y:S02]  /*2d420*/  SHFL.IDX P6, R14, R13, R12, R11 ;  /* 0x0000000c0d0e7389 */ /* 0x00006400000c000b */
[----:B01----:R-:W-:Y:S01]  /*2d430*/  ENDCOLLECTIVE ;  /* 0x000000000000791b */ /* 0x003fe20003800000 */
.L_x_2037:
[----:B------:R-:W-:Y:S02]  /*2d440*/  IMAD.MOV.U32 R13, RZ, RZ, R65 ;  /* 0x000000ffff0d7224 */ /* 0x000fe400078e0041 */
[----:B------:R-:W-:-:S07]  /*2d450*/  IMAD.MOV.U32 R0, RZ, RZ, R14 ;  /* 0x000000ffff007224 */ /* 0x000fce00078e000e */
[----:B------:R-:W-:Y:S05]  /*2d460*/  WARPSYNC.COLLECTIVE R15, `(.L_x_2038) ;  /* 0x000000000f087348 */ /* 0x000fea0003c00000 */
[----:B------:R0:W1:Y:S02]  /*2d470*/  SHFL.IDX P6, R14, R13, R12, R11 ;  /* 0x0000000c0d0e7389 */ /* 0x00006400000c000b */
[----:B01----:R-:W-:Y:S01]  /*2d480*/  ENDCOLLECTIVE ;  /* 0x000000000000791b */ /* 0x003fe20003800000 */
.L_x_2038:
[----:B------:R-:W-:Y:S01]  /*2d490*/  IMAD.MOV.U32 R65, RZ, RZ, R14 ;  /* 0x000000ffff417224 */ /* 0x000fe200078e000e */
[----:B------:R-:W-:Y:S06]  /*2d4a0*/  BRA `(.L_x_2039) ;  /* 0xfffffdf400f47947 */ /* 0x000fec000383ffff */
.L_x_1702:
[----:B0-----:R0:W1:Y:S02]  /*2d4b0*/  SYNCS.PHASECHK.TRANS64.TRYWAIT P0, [R17+URZ+0x30800], R4 ;  /* 0x03080004110075a7 */ /* 0x001064000800017f */
[----:B-1----:R-:W-:Y:S05]  /*2d4c0*/  @!P0 NANOSLEEP.SYNCS 0x989680 ;  /* 0x009896800000895d */ /* 0x002fea0003900000 */
[----:B------:R-:W1:Y:S02]  /*2d4d0*/  @!P0 SYNCS.PHASECHK.TRANS64 P0, [R17+URZ+0x30800], R4 ;  /* 0x03080004110085a7 */ /* 0x000e64000800007f */
[----:B-1----:R-:W-:Y:S05]  /*2d4e0*/  @!P0 BRA `(.L_x_1702) ;  /* 0xfffffffc00f08947 */ /* 0x002fea000383ffff */
[----:B------:R-:W-:Y:S05]  /*2d4f0*/  BRA `(.L_x_2040) ;  /* 0xfffffe0000387947 */ /* 0x000fea000383ffff */
.L_x_1726:
[----:B------:R-:W-:Y:S01]  /*2d500*/  BSSY B1, `(.L_x_2041) ;  /* 0x0000008000017945 */ /* 0x000fe20003800000 */
[----:B------:R-:W-:Y:S01]  /*2d510*/  MOV R13, R21 ;  /* 0x00000015000d7202 */ /* 0x000fe20000000f00 */
[----:B------:R-:W-:Y:S02]  /*2d520*/  IMAD.MOV.U32 R12, RZ, RZ, RZ ;  /* 0x000000ffff0c7224 */ /* 0x000fe400078e00ff */
[----:B------:R-:W-:Y:S02]  /*2d530*/  IMAD.MOV.U32 R11, RZ, RZ, 0x1c1f ;  /* 0x00001c1fff0b7424 */ /* 0x000fe400078e00ff */
[----:B------:R-:W-:-:S07]  /*2d540*/  IMAD.MOV.U32 R15, RZ, RZ, -0x1 ;  /* 0xffffffffff0f7424 */ /* 0x000fce00078e00ff */
[----:B------:R-:W-:Y:S05]  /*2d550*/  WARPSYNC.COLLECTIVE R15, `(.L_x_2042) ;  /* 0x000000000f087348 */ /* 0x000fea0003c00000 */
[----:B------:R0:W1:Y:S02]  /*2d560*/  SHFL.IDX P6, R14, R13, R12, R11 ;  /* 0x0000000c0d0e7389 */ /* 0x00006400000c000b */
[----:B01----:R-:W-:Y:S01]  /*2d570*/  ENDCOLLECTIVE ;  /* 0x000000000000791b */ /* 0x003fe20003800000 */
.L_x_2042:
[----:B------:R-:W-:Y:S05]  /*2d580*/  BSYNC B1 ;  /* 0x0000000000017941 */ /* 0x000fea0003800000 */
.L_x_2041:
        /* <DEDUP_REMOVED lines=8> */
.L_x_2043:
[----:B------:R-:W-:Y:S01]  /*2d610*/  IMAD.MOV.U32 R13, RZ, RZ, R61 ;  /* 0x000000ffff0d7224 */ /* 0x000fe200078e003d */
[----:B------:R-:W-:-:S07]  /*2d620*/  MOV R4, R14 ;  /* 0x0000000e00047202 */ /* 0x000fce0000000f00 */
[----:B------:R-:W-:Y:S05]  /*2d630*/  WARPSYNC.COLLECTIVE R15, `(.L_x_2044) ;  /* 0x000000000f087348 */ /* 0x000fea0003c00000 */
[----:B------:R0:W1:Y:S02]  /*2d640*/  SHFL.IDX P6, R14, R13, R12, R11 ;  /* 0x0000000c0d0e7389 */ /* 0x00006400000c000b */
[----:B01----:R-:W-:Y:S01]  /*2d650*/  ENDCOLLECTIVE ;  /* 0x000000000000791b */ /* 0x003fe20003800000 */
.L_x_2044:
[----:B------:R-:W-:Y:S02]  /*2d660*/  IMAD.MOV.U32 R13, RZ, RZ, R3 ;  /* 0x000000ffff0d7224 */ /* 0x000fe400078e0003 */
[----:B------:R-:W-:-:S07]  /*2d670*/  IMAD.MOV.U32 R7, RZ, RZ, R14 ;  /* 0x000000ffff077224 */ /* 0x000fce00078e000e */
[----:B------:R-:W-:Y:S05]  /*2d680*/  WARPSYNC.COLLECTIVE R15, `(.L_x_2045) ;  /* 0x000000000f087348 */ /* 0x000fea0003c00000 */
[----:B------:R0:W1:Y:S02]  /*2d690*/  SHFL.IDX P6, R14, R13, R12, R11 ;  /* 0x0000000c0d0e7389 */ /* 0x00006400000c000b */
[----:B01----:R-:W-:Y:S01]  /*2d6a0*/  ENDCOLLECTIVE ;  /* 0x000000000000791b */ /* 0x003fe20003800000 */
.L_x_2045:
[----:B------:R-:W-:Y:S01]  /*2d6b0*/  IMAD.MOV.U32 R8, RZ, RZ, R14 ;  /* 0x000000ffff087224 */ /* 0x000fe200078e000e */
[----:B------:R-:W-:Y:S06]  /*2d6c0*/  BRA `(.L_x_2046) ;  /* 0xfffffe2400147947 */ /* 0x000fec000383ffff */
.L_x_1729:
[----:B------:R-:W-:Y:S01]  /*2d6d0*/  BSSY B1, `(.L_x_2047) ;  /* 0x0000008000017945 */ /* 0x000fe20003800000 */
[----:B------:R-:W-:Y:S02]  /*2d6e0*/  IMAD.MOV.U32 R13, RZ, RZ, R21 ;  /* 0x000000ffff0d7224 */ /* 0x000fe400078e0015 */
[----:B------:R-:W-:Y:S02]  /*2d6f0*/  IMAD.MOV.U32 R12, RZ, RZ, 0x1 ;  /* 0x00000001ff0c7424 */ /* 0x000fe400078e00ff */
[----:B------:R-:W-:Y:S02]  /*2d700*/  IMAD.MOV.U32 R11, RZ, RZ, 0x1c1f ;  /* 0x00001c1fff0b7424 */ /* 0x000fe400078e00ff */
[----:B------:R-:W-:-:S07]  /*2d710*/  IMAD.MOV.U32 R15, RZ, RZ, -0x1 ;  /* 0xffffffffff0f7424 */ /* 0x000fce00078e00ff */
[----:B0---4-:R-:W-:Y:S05]  /*2d720*/  WARPSYNC.COLLECTIVE R15, `(.L_x_2048) ;  /* 0x000000000f087348 */ /* 0x011fea0003c00000 */
[----:B------:R1:W2:Y:S02]  /*2d730*/  SHFL.IDX P6, R14, R13, R12, R11 ;  /* 0x0000000c0d0e7389 */ /* 0x0002a400000c000b */
[----:B012-4-:R-:W-:Y:S01]  /*2d740*/  ENDCOLLECTIVE ;  /* 0x000000000000791b */ /* 0x017fe20003800000 */
.L_x_2048:
[----:B------:R-:W-:Y:S05]  /*2d750*/  BSYNC B1 ;  /* 0x0000000000017941 */ /* 0x000fea0003800000 */
.L_x_2047:
        /* <DEDUP_REMOVED lines=8> */
.L_x_2049:
[----:B------:R-:W-:Y:S02]  /*2d7e0*/  IMAD.MOV.U32 R13, RZ, RZ, R61 ;  /* 0x000000ffff0d7224 */ /* 0x000fe400078e003d */
[----:B------:R-:W-:-:S07]  /*2d7f0*/  IMAD.MOV.U32 R20, RZ, RZ, R14 ;  /* 0x000000ffff147224 */ /* 0x000fce00078e000e */
[----:B------:R-:W-:Y:S05]  /*2d800*/  WARPSYNC.COLLECTIVE R15, `(.L_x_2050) ;  /* 0x000000000f087348 */ /* 0x000fea0003c00000 */
[----:B------:R0:W1:Y:S02]  /*2d810*/  SHFL.IDX P6, R14, R13, R12, R11 ;  /* 0x0000000c0d0e7389 */ /* 0x00006400000c000b */
[----:B01----:R-:W-:Y:S01]  /*2d820*/  ENDCOLLECTIVE ;  /* 0x000000000000791b */ /* 0x003fe20003800000 */
.L_x_2050:
[----:B------:R-:W-:Y:S02]  /*2d830*/  IMAD.MOV.U32 R13, RZ, RZ, R3 ;  /* 0x000000ffff0d7224 */ /* 0x000fe400078e0003 */
[----:B------:R-:W-:-:S07]  /*2d840*/  IMAD.MOV.U32 R61, RZ, RZ, R14 ;  /* 0x000000ffff3d7224 */ /* 0x000fce00078e000e */
[----:B------:R-:W-:Y:S05]  /*2d850*/  WARPSYNC.COLLECTIVE R15, `(.L_x_2051) ;  /* 0x000000000f087348 */ /* 0x000fea0003c00000 */
[----:B------:R0:W1:Y:S02]  /*2d860*/  SHFL.IDX P6, R14, R13, R12, R11 ;  /* 0x0000000c0d0e7389 */ /* 0x00006400000c000b */
[----:B01----:R-:W-:Y:S01]  /*2d870*/  ENDCOLLECTIVE ;  /* 0x000000000000791b */ /* 0x003fe20003800000 */
.L_x_2051:
[----:B------:R-:W-:Y:S01]  /*2d880*/  MOV R62, R14 ;  /* 0x0000000e003e7202 */ /* 0x000fe20000000f00 */
[----:B------:R-:W-:Y:S06]  /*2d890*/  BRA `(.L_x_2052) ;  /* 0xfffffe2800347947 */ /* 0x000fec000383ffff */
.L_x_1733:
[----:B0-----:R0:W1:Y:S02]  /*2d8a0*/  SYNCS.PHASECHK.TRANS64.TRYWAIT P0, [R17+URZ+0x30800], R60 ;  /* 0x0308003c110075a7 */ /* 0x001064000800017f */
[----:B-1----:R-:W-:Y:S05]  /*2d8b0*/  @!P0 NANOSLEEP.SYNCS 0x989680 ;  /* 0x009896800000895d */ /* 0x002fea0003900000 */
[----:B------:R-:W1:Y:S02]  /*2d8c0*/  @!P0 SYNCS.PHASECHK.TRANS64 P0, [R17+URZ+0x30800], R60 ;  /* 0x0308003c110085a7 */ /* 0x000e64000800007f */
[----:B-1----:R-:W-:Y:S05]  /*2d8d0*/  @!P0 BRA `(.L_x_1733) ;  /* 0xfffffffc00f08947 */ /* 0x002fea000383ffff */
[----:B------:R-:W-:Y:S05]  /*2d8e0*/  BRA `(.L_x_2053) ;  /* 0xfffffe2c00bc7947 */ /* 0x000fea000383ffff */
.L_x_1747:
[----:B-1----:R1:W2:Y:S02]  /*2d8f0*/  SYNCS.PHASECHK.TRANS64.TRYWAIT P1, [R3+URZ+0x30830], R0 ;  /* 0x03083000030075a7 */ /* 0x0022a4000802017f */
[----:B--2---:R-:W-:Y:S05]  /*2d900*/  @!P1 NANOSLEEP.SYNCS 0x989680 ;  /* 0x009896800000995d */ /* 0x004fea0003900000 */
[----:B------:R-:W2:Y:S02]  /*2d910*/  @!P1 SYNCS.PHASECHK.TRANS64 P1, [R3+URZ+0x30830], R0 ;  /* 0x03083000030095a7 */ /* 0x000ea4000802007f */
[----:B--2---:R-:W-:Y:S05]  /*2d920*/  @!P1 BRA `(.L_x_1747) ;  /* 0xfffffffc00f09947 */ /* 0x004fea000383ffff */
[----:B------:R-:W-:Y:S05]  /*2d930*/  BRA `(.L_x_1746) ;  /* 0xfffffe5800287947 */ /* 0x000fea000383ffff */
.L_x_1768:
[----:B-1----:R1:W2:Y:S02]  /*2d940*/  SYNCS.PHASECHK.TRANS64.TRYWAIT P1, [R0+URZ+0x30830], R9 ;  /* 0x03083009000075a7 */ /* 0x0022a4000802017f */
[----:B--2---:R-:W-:Y:S05]  /*2d950*/  @!P1 NANOSLEEP.SYNCS 0x989680 ;  /* 0x009896800000995d */ /* 0x004fea0003900000 */
[----:B------:R-:W2:Y:S02]  /*2d960*/  @!P1 SYNCS.PHASECHK.TRANS64 P1, [R0+URZ+0x30830], R9 ;  /* 0x03083009000095a7 */ /* 0x000ea4000802007f */
[----:B--2---:R-:W-:Y:S05]  /*2d970*/  @!P1 BRA `(.L_x_1768) ;  /* 0xfffffffc00f09947 */ /* 0x004fea000383ffff */
[----:B------:R-:W-:Y:S05]  /*2d980*/  BRA `(.L_x_1767) ;  /* 0xfffffe88001c7947 */ /* 0x000fea000383ffff */
.L_x_1773:
[----:B-1----:R1:W2:Y:S02]  /*2d990*/  SYNCS.PHASECHK.TRANS64.TRYWAIT P1, [R20+URZ+0x30850], R2 ;  /* 0x03085002140075a7 */ /* 0x0022a4000802017f */
[----:B--2---:R-:W-:Y:S05]  /*2d9a0*/  @!P1 NANOSLEEP.SYNCS 0x989680 ;  /* 0x009896800000995d */ /* 0x004fea0003900000 */
[----:B------:R-:W2:Y:S02]  /*2d9b0*/  @!P1 SYNCS.PHASECHK.TRANS64 P1, [R20+URZ+0x30850], R2 ;  /* 0x03085002140095a7 */ /* 0x000ea4000802007f */
[----:B--2---:R-:W-:Y:S05]  /*2d9c0*/  @!P1 BRA `(.L_x_1773) ;  /* 0xfffffffc00f09947 */ /* 0x004fea000383ffff */
[----:B------:R-:W-:Y:S05]  /*2d9d0*/  BRA `(.L_x_1772) ;  /* 0xfffffe9400d47947 */ /* 0x000fea000383ffff */
.L_x_1795:
[----:B-1----:R1:W2:Y:S02]  /*2d9e0*/  SYNCS.PHASECHK.TRANS64.TRYWAIT P1, [R0+URZ+0x30830], R3 ;  /* 0x03083003000075a7 */ /* 0x0022a4000802017f */
[----:B--2---:R-:W-:Y:S05]  /*2d9f0*/  @!P1 NANOSLEEP.SYNCS 0x989680 ;  /* 0x009896800000995d */ /* 0x004fea0003900000 */
[----:B------:R-:W2:Y:S02]  /*2da00*/  @!P1 SYNCS.PHASECHK.TRANS64 P1, [R0+URZ+0x30830], R3 ;  /* 0x03083003000095a7 */ /* 0x000ea4000802007f */
[----:B--2---:R-:W-:Y:S05]  /*2da10*/  @!P1 BRA `(.L_x_1795) ;  /* 0xfffffffc00f09947 */ /* 0x004fea000383ffff */
[----:B------:R-:W-:Y:S05]  /*2da20*/  BRA `(.L_x_1794) ;  /* 0xfffffec0008c7947 */ /* 0x000fea000383ffff */
.L_x_1800:
[----:B-1----:R1:W2:Y:S02]  /*2da30*/  SYNCS.PHASECHK.TRANS64.TRYWAIT P1, [R11+URZ+0x30850], R2 ;  /* 0x030850020b0075a7 */ /* 0x0022a4000802017f */
[----:B--2---:R-:W-:Y:S05]  /*2da40*/  @!P1 NANOSLEEP.SYNCS 0x989680 ;  /* 0x009896800000995d */ /* 0x004fea0003900000 */
[----:B------:R-:W2:Y:S02]  /*2da50*/  @!P1 SYNCS.PHASECHK.TRANS64 P1, [R11+URZ+0x30850], R2 ;  /* 0x030850020b0095a7 */ /* 0x000ea4000802007f */
[----:B--2---:R-:W-:Y:S05]  /*2da60*/  @!P1 BRA `(.L_x_1800) ;  /* 0xfffffffc00f09947 */ /* 0x004fea000383ffff */
[----:B------:R-:W-:Y:S05]  /*2da70*/  BRA `(.L_x_1799) ;  /* 0xfffffed000447947 */ /* 0x000fea000383ffff */
.L_x_1810:
[----:B-1----:R1:W2:Y:S02]  /*2da80*/  SYNCS.PHASECHK.TRANS64.TRYWAIT P1, [R0+URZ+0x30830], R3 ;  /* 0x03083003000075a7 */ /* 0x0022a4000802017f */
[----:B--2---:R-:W-:Y:S05]  /*2da90*/  @!P1 NANOSLEEP.SYNCS 0x989680 ;  /* 0x009896800000995d */ /* 0x004fea0003900000 */
[----:B------:R-:W2:Y:S02]  /*2daa0*/  @!P1 SYNCS.PHASECHK.TRANS64 P1, [R0+URZ+0x30830], R3 ;  /* 0x03083003000095a7 */ /* 0x000ea4000802007f */
[----:B--2---:R-:W-:Y:S05]  /*2dab0*/  @!P1 BRA `(.L_x_1810) ;  /* 0xfffffffc00f09947 */ /* 0x004fea000383ffff */
[----:B------:R-:W-:Y:S05]  /*2dac0*/  BRA `(.L_x_1809) ;  /* 0xfffffee4004c7947 */ /* 0x000fea000383ffff */
.L_x_1815:
[----:B-1----:R1:W2:Y:S02]  /*2dad0*/  SYNCS.PHASECHK.TRANS64.TRYWAIT P1, [R11+URZ+0x30850], R2 ;  /* 0x030850020b0075a7 */ /* 0x0022a4000802017f */
[----:B--2---:R-:W-:Y:S05]  /*2dae0*/  @!P1 NANOSLEEP.SYNCS 0x989680 ;  /* 0x009896800000995d */ /* 0x004fea0003900000 */
[----:B------:R-:W2:Y:S02]  /*2daf0*/  @!P1 SYNCS.PHASECHK.TRANS64 P1, [R11+URZ+0x30850], R2 ;  /* 0x030850020b0095a7 */ /* 0x000ea4000802007f */
[----:B--2---:R-:W-:Y:S05]  /*2db00*/  @!P1 BRA `(.L_x_1815) ;  /* 0xfffffffc00f09947 */ /* 0x004fea000383ffff */
[----:B------:R-:W-:Y:S05]  /*2db10*/  BRA `(.L_x_1814) ;  /* 0xfffffef400047947 */ /* 0x000fea000383ffff */
.L_x_1831:
[----:B-1----:R1:W2:Y:S02]  /*2db20*/  SYNCS.PHASECHK.TRANS64.TRYWAIT P1, [R6+URZ+0x30850], R5 ;  /* 0x03085005060075a7 */ /* 0x0022a4000802017f */
[----:B--2---:R-:W-:Y:S05]  /*2db30*/  @!P1 NANOSLEEP.SYNCS 0x989680 ;  /* 0x009896800000995d */ /* 0x004fea0003900000 */
[----:B------:R-:W2:Y:S02]  /*2db40*/  @!P1 SYNCS.PHASECHK.TRANS64 P1, [R6+URZ+0x30850], R5 ;  /* 0x03085005060095a7 */ /* 0x000ea4000802007f */
[----:B--2---:R-:W-:Y:S05]  /*2db50*/  @!P1 BRA `(.L_x_1831) ;  /* 0xfffffffc00f09947 */ /* 0x004fea000383ffff */
[----:B------:R-:W-:Y:S05]  /*2db60*/  BRA `(.L_x_1830) ;  /* 0xffffff2000587947 */ /* 0x000fea000383ffff */
.L_x_1881:
[----:B0-----:R-:W0:Y:S01]  /*2db70*/  S2R R12, SR_TID.X ;  /* 0x00000000000c7919 */ /* 0x001e220000002100 */
[----:B------:R-:W-:Y:S01]  /*2db80*/  BSSY B1, `(.L_x_2054) ;  /* 0x000000a000017945 */ /* 0x000fe20003800000 */
[----:B------:R-:W-:Y:S02]  /*2db90*/  IMAD.MOV.U32 R11, RZ, RZ, 0x1f ;  /* 0x0000001fff0b7424 */ /* 0x000fe400078e00ff */
[----:B------:R-:W-:Y:S01]  /*2dba0*/  IMAD.MOV.U32 R15, RZ, RZ, -0x1 ;  /* 0xffffffffff0f7424 */ /* 0x000fe200078e00ff */
[----:B0-----:R-:W-:-:S04]  /*2dbb0*/  SHF.R.U32.HI R12, RZ, 0x5, R12 ;  /* 0x00000005ff0c7819 */ /* 0x001fc8000001160c */
[----:B------:R-:W-:-:S05]  /*2dbc0*/  LOP3.LUT R12, R12, 0x3, RZ, 0xc0, !PT ;  /* 0x000000030c0c7812 */ /* 0x000fca00078ec0ff */
[----:B------:R-:W-:Y:S02]  /*2dbd0*/  IMAD.MOV.U32 R13, RZ, RZ, R12 ;  /* 0x000000ffff0d7224 */ /* 0x000fe400078e000c */
[----:B------:R-:W-:-:S07]  /*2dbe0*/  IMAD.MOV.U32 R12, RZ, RZ, RZ ;  /* 0x000000ffff0c7224 */ /* 0x000fce00078e00ff */
[----:B------:R-:W-:Y:S05]  /*2dbf0*/  WARPSYNC.COLLECTIVE R15, `(.L_x_2055) ;  /* 0x000000000f087348 */ /* 0x000fea0003c00000 */
[----:B------:R0:W1:Y:S02]  /*2dc00*/  SHFL.IDX P6, R14, R13, R12, R11 ;  /* 0x0000000c0d0e7389 */ /* 0x00006400000c000b */
[----:B01----:R-:W-:Y:S01]  /*2dc10*/  ENDCOLLECTIVE ;  /* 0x000000000000791b */ /* 0x003fe20003800000 */
.L_x_2055:
[----:B------:R-:W-:Y:S05]  /*2dc20*/  BSYNC B1 ;  /* 0x0000000000017941 */ /* 0x000fea0003800000 */
.L_x_2054:
[----:B------:R-:W-:Y:S05]  /*2dc30*/  BRA `(.L_x_2056) ;  /* 0xffffff8400fc7947 */ /* 0x000fea000383ffff */
.L_x_1883:
[----:B------:R-:W-:Y:S01]  /*2dc40*/  BSSY B1, `(.L_x_2057) ;  /* 0x0000006000017945 */ /* 0x000fe20003800000 */
[----:B------:R-:W-:-:S07]  /*2dc50*/  IMAD.MOV.U32 R15, RZ, RZ, -0x1 ;  /* 0xffffffffff0f7424 */ /* 0x000fce00078e00ff */
[----:B01----:R-:W-:Y:S05]  /*2dc60*/  WARPSYNC.COLLECTIVE R15, `(.L_x_2058) ;  /* 0x000000000f0c7348 */ /* 0x003fea0003c00000 */
[----:B------:R-:W-:Y:S02]  /*2dc70*/  ELECT P6, UR62, PT ;  /* 0x00000000003e782f */ /* 0x000fe400038c0000 */
[----:B------:R-:W-:Y:S01]  /*2dc80*/  MOV R14, UR62 ;  /* 0x0000003e000e7c02 */ /* 0x000fe20008000f00 */
[----:B01----:R-:W-:Y:S10]  /*2dc90*/  ENDCOLLECTIVE ;  /* 0x000000000000791b */ /* 0x003ff40003800000 */
.L_x_2058:
[----:B------:R-:W-:Y:S05]  /*2dca0*/  BSYNC B1 ;  /* 0x0000000000017941 */ /* 0x000fea0003800000 */
.L_x_2057:
[----:B------:R-:W-:Y:S05]  /*2dcb0*/  BRA `(.L_x_1882) ;  /* 0xffffff8400f47947 */ /* 0x000fea000383ffff */
.L_x_1885:
[----:B-1----:R1:W2:Y:S02]  /*2dcc0*/  SYNCS.PHASECHK.TRANS64.TRYWAIT P0, [R17+URZ+0x30820], R8 ;  /* 0x03082008110075a7 */ /* 0x0022a4000800017f */
[----:B--2---:R-:W-:Y:S05]  /*2dcd0*/  @!P0 NANOSLEEP.SYNCS 0x989680 ;  /* 0x009896800000895d */ /* 0x004fea0003900000 */
[----:B------:R-:W2:Y:S02]  /*2dce0*/  @!P0 SYNCS.PHASECHK.TRANS64 P0, [R17+URZ+0x30820], R8 ;  /* 0x03082008110085a7 */ /* 0x000ea4000800007f */
[----:B--2---:R-:W-:Y:S05]  /*2dcf0*/  @!P0 BRA `(.L_x_1885) ;  /* 0xfffffffc00f08947 */ /* 0x004fea000383ffff */
[----:B------:R-:W-:Y:S05]  /*2dd00*/  BRA `(.L_x_2059) ;  /* 0xffffff8800047947 */ /* 0x000fea000383ffff */
.L_x_1889:
[----:B0-----:R0:W2:Y:S02]  /*2dd10*/  SYNCS.PHASECHK.TRANS64.TRYWAIT P0, [R12+URZ+0x308a0], R11 ;  /* 0x0308a00b0c0075a7 */ /* 0x0010a4000800017f */
[----:B--2---:R-:W-:Y:S05]  /*2dd20*/  @!P0 NANOSLEEP.SYNCS 0x989680 ;  /* 0x009896800000895d */ /* 0x004fea0003900000 */
[----:B------:R-:W2:Y:S02]  /*2dd30*/  @!P0 SYNCS.PHASECHK.TRANS64 P0, [R12+URZ+0x308a0], R11 ;  /* 0x0308a00b0c0085a7 */ /* 0x000ea4000800007f */
[----:B--2---:R-:W-:Y:S05]  /*2dd40*/  @!P0 BRA `(.L_x_1889) ;  /* 0xfffffffc00f08947 */ /* 0x004fea000383ffff */
[----:B------:R-:W-:Y:S05]  /*2dd50*/  BRA `(.L_x_2060) ;  /* 0xffffff88001c7947 */ /* 0x000fea000383ffff */
.L_x_1896:
[----:B-1----:R1:W2:Y:S02]  /*2dd60*/  SYNCS.PHASECHK.TRANS64.TRYWAIT P0, [R12+URZ+0x308c0], R11 ;  /* 0x0308c00b0c0075a7 */ /* 0x0022a4000800017f */
[----:B--2---:R-:W-:Y:S05]  /*2dd70*/  @!P0 NANOSLEEP.SYNCS 0x989680 ;  /* 0x009896800000895d */ /* 0x004fea0003900000 */
[----:B------:R-:W2:Y:S02]  /*2dd80*/  @!P0 SYNCS.PHASECHK.TRANS64 P0, [R12+URZ+0x308c0], R11 ;  /* 0x0308c00b0c0085a7 */ /* 0x000ea4000800007f */
[----:B--2---:R-:W-:Y:S05]  /*2dd90*/  @!P0 BRA `(.L_x_1896) ;  /* 0xfffffffc00f08947 */ /* 0x004fea000383ffff */
[----:B------:R-:W-:Y:S05]  /*2dda0*/  BRA `(.L_x_2061) ;  /* 0xffffff8c00187947 */ /* 0x000fea000383ffff */
.L_x_1905:
[----:B-1----:R1:W2:Y:S02]  /*2ddb0*/  SYNCS.PHASECHK.TRANS64.TRYWAIT P1, [R7+URZ+0x308a0], R3 ;  /* 0x0308a003070075a7 */ /* 0x0022a4000802017f */
[----:B--2---:R-:W-:Y:S05]  /*2ddc0*/  @!P1 NANOSLEEP.SYNCS 0x989680 ;  /* 0x009896800000995d */ /* 0x004fea0003900000 */
[----:B------:R-:W2:Y:S02]  /*2ddd0*/  @!P1 SYNCS.PHASECHK.TRANS64 P1, [R7+URZ+0x308a0], R3 ;  /* 0x0308a003070095a7 */ /* 0x000ea4000802007f */
[----:B--2---:R-:W-:Y:S05]  /*2dde0*/  @!P1 BRA `(.L_x_1905) ;  /* 0xfffffffc00f09947 */ /* 0x004fea000383ffff */
[----:B------:R-:W-:Y:S05]  /*2ddf0*/  BRA `(.L_x_2062) ;  /* 0xffffff90004c7947 */ /* 0x000fea000383ffff */
.L_x_1912:
[----:B0-----:R0:W2:Y:S02]  /*2de00*/  SYNCS.PHASECHK.TRANS64.TRYWAIT P1, [R7+URZ+0x308c0], R3 ;  /* 0x0308c003070075a7 */ /* 0x0010a4000802017f */
[----:B--2---:R-:W-:Y:S05]  /*2de10*/  @!P1 NANOSLEEP.SYNCS 0x989680 ;  /* 0x009896800000995d */ /* 0x004fea0003900000 */
[----:B------:R-:W2:Y:S02]  /*2de20*/  @!P1 SYNCS.PHASECHK.TRANS64 P1, [R7+URZ+0x308c0], R3 ;  /* 0x0308c003070095a7 */ /* 0x000ea4000802007f */
[----:B--2---:R-:W-:Y:S05]  /*2de30*/  @!P1 BRA `(.L_x_1912) ;  /* 0xfffffffc00f09947 */ /* 0x004fea000383ffff */
[----:B------:R-:W-:Y:S05]  /*2de40*/  BRA `(.L_x_2063) ;  /* 0xffffff9400447947 */ /* 0x000fea000383ffff */
.L_x_1937:
[----:B------:R-:W0:Y:S01]  /*2de50*/  S2R R8, SR_TID.X ;  /* 0x0000000000087919 */ /* 0x000e220000002100 */
[----:B------:R-:W-:Y:S01]  /*2de60*/  BSSY B0, `(.L_x_2064) ;  /* 0x000000a000007945 */ /* 0x000fe20003800000 */
[----:B------:R-:W-:Y:S01]  /*2de70*/  IMAD.MOV.U32 R12, RZ, RZ, RZ ;  /* 0x000000ffff0c7224 */ /* 0x000fe200078e00ff */
[----:B------:R-:W-:Y:S01]  /*2de80*/  MOV R15, 0xffffffff ;  /* 0xffffffff000f7802 */ /* 0x000fe20000000f00 */
[----:B------:R-:W-:Y:S01]  /*2de90*/  IMAD.MOV.U32 R11, RZ, RZ, 0x1f ;  /* 0x0000001fff0b7424 */ /* 0x000fe200078e00ff */
[----:B0-----:R-:W-:-:S04]  /*2dea0*/  SHF.R.U32.HI R8, RZ, 0x5, R8 ;  /* 0x00000005ff087819 */ /* 0x001fc80000011608 */
[----:B------:R-:W-:-:S05]  /*2deb0*/  LOP3.LUT R8, R8, 0x3, RZ, 0xc0, !PT ;  /* 0x0000000308087812 */ /* 0x000fca00078ec0ff */
[----:B------:R-:W-:-:S07]  /*2dec0*/  IMAD.MOV.U32 R13, RZ, RZ, R8 ;  /* 0x000000ffff0d7224 */ /* 0x000fce00078e0008 */
[----:B-----5:R-:W-:Y:S05]  /*2ded0*/  WARPSYNC.COLLECTIVE R15, `(.L_x_2065) ;  /* 0x000000000f087348 */ /* 0x020fea0003c00000 */
[----:B------:R0:W1:Y:S02]  /*2dee0*/  SHFL.IDX P6, R14, R13, R12, R11 ;  /* 0x0000000c0d0e7389 */ /* 0x00006400000c000b */
[----:B01---5:R-:W-:Y:S01]  /*2def0*/  ENDCOLLECTIVE ;  /* 0x000000000000791b */ /* 0x023fe20003800000 */
.L_x_2065:
[----:B------:R-:W-:Y:S05]  /*2df00*/  BSYNC B0 ;  /* 0x0000000000007941 */ /* 0x000fea0003800000 */
.L_x_2064:
[----:B------:R-:W-:Y:S05]  /*2df10*/  BRA `(.L_x_2066) ;  /* 0xffffffa400f87947 */ /* 0x000fea000383ffff */
.L_x_1940:
[----:B0-----:R0:W1:Y:S02]  /*2df20*/  SYNCS.PHASECHK.TRANS64.TRYWAIT P0, [R7+URZ+0x30840], R2 ;  /* 0x03084002070075a7 */ /* 0x001064000800017f */
[----:B-1----:R-:W-:Y:S05]  /*2df30*/  @!P0 NANOSLEEP.SYNCS 0x989680 ;  /* 0x009896800000895d */ /* 0x002fea0003900000 */
[----:B------:R-:W1:Y:S02]  /*2df40*/  @!P0 SYNCS.PHASECHK.TRANS64 P0, [R7+URZ+0x30840], R2 ;  /* 0x03084002070085a7 */ /* 0x000e64000800007f */
[----:B-1----:R-:W-:Y:S05]  /*2df50*/  @!P0 BRA `(.L_x_1940) ;  /* 0xfffffffc00f08947 */ /* 0x002fea000383ffff */
[----:B------:R-:W-:Y:S05]  /*2df60*/  BRA `(.L_x_2067) ;  /* 0xffffffa800487947 */ /* 0x000fea000383ffff */
.L_x_1941:
        /* <DEDUP_REMOVED lines=8> */
.L_x_2069:
[----:B------:R-:W-:Y:S05]  /*2dff0*/  BSYNC B0 ;  /* 0x0000000000007941 */ /* 0x000fea0003800000 */
.L_x_2068:
[----:B------:R-:W-:Y:S01]  /*2e000*/  IMAD.MOV.U32 R13, RZ, RZ, R4 ;  /* 0x000000ffff0d7224 */ /* 0x000fe200078e0004 */
[----:B------:R-:W-:Y:S01]  /*2e010*/  MOV R15, 0xffffffff ;  /* 0xffffffff000f7802 */ /* 0x000fe20000000f00 */
[----:B------:R-:W-:Y:S02]  /*2e020*/  IMAD.MOV.U32 R12, RZ, RZ, RZ ;  /* 0x000000ffff0c7224 */ /* 0x000fe400078e00ff */
[----:B------:R-:W-:Y:S02]  /*2e030*/  IMAD.MOV.U32 R11, RZ, RZ, 0x181f ;  /* 0x0000181fff0b7424 */ /* 0x000fe400078e00ff */
[----:B------:R-:W-:Y:S02]  /*2e040*/  IMAD.MOV.U32 R2, RZ, RZ, R14 ;  /* 0x000000ffff027224 */ /* 0x000fe400078e000e */
[----:B------:R-:W-:-:S07]  /*2e050*/  @P0 IMAD R8, R5, 0x2, R17 ;  /* 0x0000000205080824 */ /* 0x000fce00078e0211 */
[----:B------:R-:W-:Y:S05]  /*2e060*/  WARPSYNC.COLLECTIVE R15, `(.L_x_2070) ;  /* 0x000000000f087348 */ /* 0x000fea0003c00000 */
[----:B------:R0:W1:Y:S02]  /*2e070*/  SHFL.IDX P6, R14, R13, R12, R11 ;  /* 0x0000000c0d0e7389 */ /* 0x00006400000c000b */
[----:B01----:R-:W-:Y:S01]  /*2e080*/  ENDCOLLECTIVE ;  /* 0x000000000000791b */ /* 0x003fe20003800000 */
.L_x_2070:
[----:B------:R-:W-:Y:S02]  /*2e090*/  IMAD.MOV.U32 R13, RZ, RZ, R0 ;  /* 0x000000ffff0d7224 */ /* 0x000fe400078e0000 */
[----:B------:R-:W-:Y:S02]  /*2e0a0*/  IMAD.MOV.U32 R12, RZ, RZ, 0x1 ;  /* 0x00000001ff0c7424 */ /* 0x000fe400078e00ff */
[----:B------:R-:W-:-:S07]  /*2e0b0*/  IMAD.MOV.U32 R3, RZ, RZ, R14 ;  /* 0x000000ffff037224 */ /* 0x000fce00078e000e */
[----:B------:R-:W-:Y:S05]  /*2e0c0*/  WARPSYNC.COLLECTIVE R15, `(.L_x_2071) ;  /* 0x000000000f087348 */ /* 0x000fea0003c00000 */
[----:B------:R0:W1:Y:S02]  /*2e0d0*/  SHFL.IDX P6, R14, R13, R12, R11 ;  /* 0x0000000c0d0e7389 */ /* 0x00006400000c000b */
[----:B01----:R-:W-:Y:S01]  /*2e0e0*/  ENDCOLLECTIVE ;  /* 0x000000000000791b */ /* 0x003fe20003800000 */
.L_x_2071:
        /* <DEDUP_REMOVED lines=17> */
.L_x_2072:
[----:B------:R-:W-:Y:S02]  /*2e200*/  @P1 IMAD R8, R5, 0x2, R17 ;  /* 0x0000000205081824 */ /* 0x000fe400078e0211 */
[----:B------:R-:W-:Y:S02]  /*2e210*/  IMAD.MOV.U32 R13, RZ, RZ, R0 ;  /* 0x000000ffff0d7224 */ /* 0x000fe400078e0000 */
[----:B------:R-:W-:Y:S02]  /*2e220*/  IMAD.MOV.U32 R12, RZ, RZ, 0x2 ;  /* 0x00000002ff0c7424 */ /* 0x000fe400078e00ff */
[----:B------:R-:W-:-:S07]  /*2e230*/  IMAD.MOV.U32 R3, RZ, RZ, R14 ;  /* 0x000000ffff037224 */ /* 0x000fce00078e000e */
[----:B------:R-:W-:Y:S05]  /*2e240*/  WARPSYNC.COLLECTIVE R15, `(.L_x_2073) ;  /* 0x000000000f087348 */ /* 0x000fea0003c00000 */
[----:B------:R0:W1:Y:S02]  /*2e250*/  SHFL.IDX P6, R14, R13, R12, R11 ;  /* 0x0000000c0d0e7389 */ /* 0x00006400000c000b */
[----:B01----:R-:W-:Y:S01]  /*2e260*/  ENDCOLLECTIVE ;  /* 0x000000000000791b */ /* 0x003fe20003800000 */
.L_x_2073:
        /* <DEDUP_REMOVED lines=17> */
.L_x_2074:
[----:B------:R-:W-:Y:S01]  /*2e380*/  @P1 IMAD R8, R5, 0x2, R17 ;  /* 0x0000000205081824 */ /* 0x000fe200078e0211 */
[----:B------:R-:W-:Y:S01]  /*2e390*/  MOV R13, R0 ;  /* 0x00000000000d7202 */ /* 0x000fe20000000f00 */
[----:B------:R-:W-:Y:S02]  /*2e3a0*/  IMAD.MOV.U32 R12, RZ, RZ, 0x3 ;  /* 0x00000003ff0c7424 */ /* 0x000fe400078e00ff */
[----:B------:R-:W-:-:S07]  /*2e3b0*/  IMAD.MOV.U32 R3, RZ, RZ, R14 ;  /* 0x000000ffff037224 */ /* 0x000fce00078e000e */
[----:B------:R-:W-:Y:S05]  /*2e3c0*/  WARPSYNC.COLLECTIVE R15, `(.L_x_2075) ;  /* 0x000000000f087348 */ /* 0x000fea0003c00000 */
[----:B------:R0:W1:Y:S02]  /*2e3d0*/  SHFL.IDX P6, R14, R13, R12, R11 ;  /* 0x0000000c0d0e7389 */ /* 0x00006400000c000b */
[----:B01----:R-:W-:Y:S01]  /*2e3e0*/  ENDCOLLECTIVE ;  /* 0x000000000000791b */ /* 0x003fe20003800000 */
.L_x_2075:
        /* <DEDUP_REMOVED lines=17> */
.L_x_2076:
[----:B------:R-:W-:Y:S02]  /*2e500*/  @P1 IMAD R8, R5, 0x2, R17 ;  /* 0x0000000205081824 */ /* 0x000fe400078e0211 */
[----:B------:R-:W-:Y:S02]  /*2e510*/  IMAD.MOV.U32 R13, RZ, RZ, R0 ;  /* 0x000000ffff0d7224 */ /* 0x000fe400078e0000 */
[----:B------:R-:W-:Y:S02]  /*2e520*/  IMAD.MOV.U32 R12, RZ, RZ, 0x4 ;  /* 0x00000004ff0c7424 */ /* 0x000fe400078e00ff */
[----:B------:R-:W-:-:S07]  /*2e530*/  IMAD.MOV.U32 R3, RZ, RZ, R14 ;  /* 0x000000ffff037224 */ /* 0x000fce00078e000e */
[----:B------:R-:W-:Y:S05]  /*2e540*/  WARPSYNC.COLLECTIVE R15, `(.L_x_2077) ;  /* 0x000000000f087348 */ /* 0x000fea0003c00000 */
[----:B------:R0:W1:Y:S02]  /*2e550*/  SHFL.IDX P6, R14, R13, R12, R11 ;  /* 0x0000000c0d0e7389 */ /* 0x00006400000c000b */
[----:B01----:R-:W-:Y:S01]  /*2e560*/  ENDCOLLECTIVE ;  /* 0x000000000000791b */ /* 0x003fe20003800000 */
.L_x_2077:
        /* <DEDUP_REMOVED lines=17> */
.L_x_2078:
[----:B------:R-:W-:Y:S02]  /*2e680*/  @P1 IMAD R8, R5, 0x2, R17 ;  /* 0x0000000205081824 */ /* 0x000fe400078e0211 */
[----:B------:R-:W-:Y:S02]  /*2e690*/  IMAD.MOV.U32 R13, RZ, RZ, R0 ;  /* 0x000000ffff0d7224 */ /* 0x000fe400078e0000 */
[----:B------:R-:W-:Y:S02]  /*2e6a0*/  IMAD.MOV.U32 R12, RZ, RZ, 0x5 ;  /* 0x00000005ff0c7424 */ /* 0x000fe400078e00ff */
[----:B------:R-:W-:-:S07]  /*2e6b0*/  IMAD.MOV.U32 R3, RZ, RZ, R14 ;  /* 0x000000ffff037224 */ /* 0x000fce00078e000e */
[----:B------:R-:W-:Y:S05]  /*2e6c0*/  WARPSYNC.COLLECTIVE R15, `(.L_x_2079) ;  /* 0x000000000f087348 */ /* 0x000fea0003c00000 */
[----:B------:R0:W1:Y:S02]  /*2e6d0*/  SHFL.IDX P6, R14, R13, R12, R11 ;  /* 0x0000000c0d0e7389 */ /* 0x00006400000c000b */
[----:B01----:R-:W-:Y:S01]  /*2e6e0*/  ENDCOLLECTIVE ;  /* 0x000000000000791b */ /* 0x003fe20003800000 */
.L_x_2079:
        /* <DEDUP_REMOVED lines=10> */
.L_x_2080:
[----:B------:R-:W-:Y:S01]  /*2e790*/  @!PT LDS RZ, [RZ] ;  /* 0x00000000fffff984 */ /* 0x000fe20000000800 */
[----:B------:R-:W-:Y:S01]  /*2e7a0*/  @!PT LDS RZ, [RZ] ;  /* 0x00000000fffff984 */ /* 0x000fe20000000800 */
[----:B------:R-:W-:Y:S01]  /*2e7b0*/  @!PT LDS RZ, [RZ] ;  /* 0x00000000fffff984 */ /* 0x000fe20000000800 */
[----:B------:R-:W-:Y:S04]  /*2e7c0*/  @P1 LDGSTS.E.BYPASS.LTC128B.128 [R8+0x20400], desc[UR60][R2.64], !P4 ;  /* 0x2040000002081fae */ /* 0x000fe8000e101d7c */
[----:B------:R-:W-:Y:S04]  /*2e7d0*/  @P1 LDGSTS.E.BYPASS.LTC128B.128 [R8+0x23400], desc[UR60][R2.64+0x80], !P3 ;  /* 0x2340008002081fae */ /* 0x000fe8000d901d7c */
[----:B------:R0:W-:Y:S02]  /*2e7e0*/  @P1 LDGSTS.E.BYPASS.LTC128B.128 [R8+0x26400], desc[UR60][R2.64+0x100], !P2 ;  /* 0x2640010002081fae */ /* 0x0001e4000d101d7c */
[----:B0-----:R-:W-:Y:S01]  /*2e7f0*/  MOV R2, R14 ;  /* 0x0000000e00027202 */ /* 0x001fe20000000f00 */
[----:B------:R-:W-:Y:S06]  /*2e800*/  BRA `(.L_x_2081) ;  /* 0xffffffa400907947 */ /* 0x000fec000383ffff */
.L_x_1946:
[----:B------:R-:W-:Y:S02]  /*2e810*/  IMAD.MOV.U32 R13, RZ, RZ, R4 ;  /* 0x000000ffff0d7224 */ /* 0x000fe400078e0004 */
[----:B------:R-:W-:Y:S02]  /*2e820*/  IMAD.MOV.U32 R12, RZ, RZ, RZ ;  /* 0x000000ffff0c7224 */ /* 0x000fe400078e00ff */
[----:B------:R-:W-:Y:S02]  /*2e830*/  IMAD.MOV.U32 R11, RZ, RZ, 0x181f ;  /* 0x0000181fff0b7424 */ /* 0x000fe400078e00ff */
[----:B------:R-:W-:Y:S02]  /*2e840*/  IMAD.MOV.U32 R15, RZ, RZ, -0x1 ;  /* 0xffffffffff0f7424 */ /* 0x000fe400078e00ff */
[----:B------:R-:W-:Y:S02]  /*2e850*/  IMAD R31, R31, R6, RZ ;  /* 0x000000061f1f7224 */ /* 0x000fe400078e02ff */
[----:B------:R-:W-:-:S07]  /*2e860*/  IMAD.IADD R25, R9, 0x1, R25 ;  /* 0x0000000109197824 */ /* 0x000fce00078e0219 */
[----:B-----5:R-:W-:Y:S05]  /*2e870*/  WARPSYNC.COLLECTIVE R15, `(.L_x_2082) ;  /* 0x000000000f087348 */ /* 0x020fea0003c00000 */
[----:B------:R0:W1:Y:S02]  /*2e880*/  SHFL.IDX P6, R14, R13, R12, R11 ;  /* 0x0000000c0d0e7389 */ /* 0x00006400000c000b */
[----:B01---5:R-:W-:Y:S01]  /*2e890*/  ENDCOLLECTIVE ;  /* 0x000000000000791b */ /* 0x023fe20003800000 */
.L_x_2082:
[C---:B------:R-:W-:Y:S01]  /*2e8a0*/  VIADD R6, R25.reuse, 0x10 ;  /* 0x0000001019067836 */ /* 0x040fe20000000000 */
[----:B------:R-:W-:Y:S01]  /*2e8b0*/  ISETP.GE.AND P1, PT, R25, R31, PT ;  /* 0x0000001f1900720c */ /* 0x000fe20003f26270 */
[----:B------:R-:W-:Y:S02]  /*2e8c0*/  IMAD.MOV.U32 R13, RZ, RZ, R0 ;  /* 0x000000ffff0d7224 */ /* 0x000fe400078e0000 */
[----:B------:R-:W-:-:S10]  /*2e8d0*/  IMAD.MOV.U32 R2, RZ, RZ, R14 ;  /* 0x000000ffff027224 */ /* 0x000fd400078e000e */
[----:B------:R-:W-:Y:S05]  /*2e8e0*/  WARPSYNC.COLLECTIVE R15, `(.L_x_2083) ;  /* 0x000000000f087348 */ /* 0x000fea0003c00000 */
[----:B------:R0:W1:Y:S02]  /*2e8f0*/  SHFL.IDX P6, R14, R13, R12, R11 ;  /* 0x0000000c0d0e7389 */ /* 0x00006400000c000b */
[----:B01----:R-:W-:Y:S01]  /*2e900*/  ENDCOLLECTIVE ;  /* 0x000000000000791b */ /* 0x003fe20003800000 */
.L_x_2083:
        /* <DEDUP_REMOVED lines=8> */
.L_x_2084:
[----:B------:R-:W-:Y:S01]  /*2e990*/  @!PT LDS RZ, [RZ] ;  /* 0x00000000fffff984 */ /* 0x000fe20000000800 */
[----:B------:R-:W-:Y:S01]  /*2e9a0*/  @!PT LDS RZ, [RZ] ;  /* 0x00000000fffff984 */ /* 0x000fe20000000800 */
[----:B------:R-:W-:Y:S01]  /*2e9b0*/  @!PT LDS RZ, [RZ] ;  /* 0x00000000fffff984 */ /* 0x000fe20000000800 */
[----:B------:R-:W-:Y:S04]  /*2e9c0*/  @!P1 LDGSTS.E.BYPASS.LTC128B.128 [R8+0x12400], desc[UR60][R2.64], !P3 ;  /* 0x1240000002089fae */ /* 0x000fe8000d901d7c */
[----:B------:R-:W-:Y:S04]  /*2e9d0*/  @!P1 LDGSTS.E.BYPASS.LTC128B.128 [R8+0x16400], desc[UR60][R2.64+0x80], !P2 ;  /* 0x1640008002089fae */ /* 0x000fe8000d101d7c */
[----:B------:R0:W-:Y:S01]  /*2e9e0*/  @!P1 LDGSTS.E.BYPASS.LTC128B.128 [R8+0x1a400], desc[UR60][R2.64+0x100], !P0 ;  /* 0x1a40010002089fae */ /* 0x0001e2000c101d7c */
[----:B------:R-:W-:Y:S01]  /*2e9f0*/  ISETP.GE.AND P1, PT, R6, R31, PT ;  /* 0x0000001f0600720c */ /* 0x000fe20003f26270 */
[----:B------:R-:W-:Y:S01]  /*2ea00*/  IMAD.MOV.U32 R13, RZ, RZ, R0 ;  /* 0x000000ffff0d7224 */ /* 0x000fe200078e0000 */
[----:B------:R-:W-:Y:S01]  /*2ea10*/  IADD3 R6, R25, 0x20, RZ ;  /* 0x0000002019067810 */ /* 0x000fe20007ffe0ff */
[----:B0-----:R-:W-:-:S10]  /*2ea20*/  IMAD.MOV.U32 R2, RZ, RZ, R14 ;  /* 0x000000ffff027224 */ /* 0x001fd400078e000e */
[----:B------:R-:W-:Y:S05]  /*2ea30*/  WARPSYNC.COLLECTIVE R15, `(.L_x_2085) ;  /* 0x000000000f087348 */ /* 0x000fea0003c00000 */
[----:B------:R0:W1:Y:S02]  /*2ea40*/  SHFL.IDX P6, R14, R13, R12, R11 ;  /* 0x0000000c0d0e7389 */ /* 0x00006400000c000b */
[----:B01----:R-:W-:Y:S01]  /*2ea50*/  ENDCOLLECTIVE ;  /* 0x000000000000791b */ /* 0x003fe20003800000 */
.L_x_2085:
        /* <DEDUP_REMOVED lines=8> */
.L_x_2086:
        /* <DEDUP_REMOVED lines=14> */
.L_x_2087:
[----:B------:R-:W-:Y:S01]  /*2ebc0*/  MOV R13, R4 ;  /* 0x00000004000d7202 */ /* 0x000fe20000000f00 */
[----:B------:R-:W-:Y:S01]  /*2ebd0*/  IMAD.MOV.U32 R12, RZ, RZ, 0x3 ;  /* 0x00000003ff0c7424 */ /* 0x000fe200078e00ff */
[----:B------:R-:W-:-:S05]  /*2ebe0*/  @!P1 LEA R14, P4, R33, R14, 0x1 ;  /* 0x0000000e210e9211 */ /* 0x000fca00078808ff */
[----:B------:R-:W-:Y:S02]  /*2ebf0*/  @!P1 IMAD.X R5, RZ, RZ, R2, P4 ;  /* 0x000000ffff059224 */ /* 0x000fe400020e0602 */
[----:B------:R-:W-:-:S07]  /*2ec00*/  @!P1 IMAD.MOV.U32 R2, RZ, RZ, R14 ;  /* 0x000000ffff029224 */ /* 0x000fce00078e000e */
[----:B------:R-:W-:Y:S05]  /*2ec10*/  WARPSYNC.COLLECTIVE R15, `(.L_x_2088) ;  /* 0x000000000f087348 */ /* 0x000fea0003c00000 */
[----:B------:R0:W1:Y:S02]  /*2ec20*/  SHFL.IDX P6, R14, R13, R12, R11 ;  /* 0x0000000c0d0e7389 */ /* 0x00006400000c000b */
[----:B01----:R-:W-:Y:S01]  /*2ec30*/  ENDCOLLECTIVE ;  /* 0x000000000000791b */ /* 0x003fe20003800000 */
.L_x_2088:
        /* <DEDUP_REMOVED lines=14> */
.L_x_2089:
        /* <DEDUP_REMOVED lines=8> */
.L_x_2090:
        /* <DEDUP_REMOVED lines=14> */
.L_x_2091:
        /* <DEDUP_REMOVED lines=8> */
.L_x_2092:
        /* <DEDUP_REMOVED lines=9> */
[----:B------:R-:W-:Y:S01]  /*2ef90*/  VIADD R6, R25, 0x60 ;  /* 0x0000006019067836 */ /* 0x000fe20000000000 */
[----:B0-----:R-:W-:-:S11]  /*2efa0*/  MOV R2, R14 ;  /* 0x0000000e00027202 */ /* 0x001fd60000000f00 */
[----:B------:R-:W-:Y:S05]  /*2efb0*/  WARPSYNC.COLLECTIVE R15, `(.L_x_2093) ;  /* 0x000000000f087348 */ /* 0x000fea0003c00000 */
[----:B------:R0:W1:Y:S02]  /*2efc0*/  SHFL.IDX P6, R14, R13, R12, R11 ;  /* 0x0000000c0d0e7389 */ /* 0x00006400000c000b */
[----:B01----:R-:W-:Y:S01]  /*2efd0*/  ENDCOLLECTIVE ;  /* 0x000000000000791b */ /* 0x003fe20003800000 */
.L_x_2093:
        /* <DEDUP_REMOVED lines=8> */
.L_x_2094:
[----:B------:R-:W-:-:S05]  /*2f060*/  @!P1 IMAD.MOV.U32 R3, RZ, RZ, R5 ;  /* 0x000000ffff039224 */ /* 0x000fca00078e0005 */
        /* <DEDUP_REMOVED lines=12> */
.L_x_2095:
        /* <DEDUP_REMOVED lines=8> */
.L_x_2096:
        /* <DEDUP_REMOVED lines=12> */
.L_x_2097:
[----:B------:R-:W-:Y:S05]  /*2f270*/  BRA `(.L_x_2098) ;  /* 0xffffffa400f87947 */ /* 0x000fea000383ffff */
.L_x_1951:
[----:B0-----:R0:W1:Y:S02]  /*2f280*/  SYNCS.PHASECHK.TRANS64.TRYWAIT P0, [R17+URZ+0x30820], R0 ;  /* 0x03082000110075a7 */ /* 0x001064000800017f */
[----:B-1----:R-:W-:Y:S05]  /*2f290*/  @!P0 NANOSLEEP.SYNCS 0x989680 ;  /* 0x009896800000895d */ /* 0x002fea0003900000 */
[----:B------:R-:W1:Y:S02]  /*2f2a0*/  @!P0 SYNCS.PHASECHK.TRANS64 P0, [R17+URZ+0x30820], R0 ;  /* 0x03082000110085a7 */ /* 0x000e64000800007f */
[----:B-1----:R-:W-:Y:S05]  /*2f2b0*/  @!P0 BRA `(.L_x_1951) ;  /* 0xfffffffc00f08947 */ /* 0x002fea000383ffff */
[----:B------:R-:W-:Y:S05]  /*2f2c0*/  BRA `(.L_x_2099) ;  /* 0xffffffa800707947 */ /* 0x000fea000383ffff */
.L_x_1956:
[----:B0-----:R0:W1:Y:S02]  /*2f2d0*/  SYNCS.PHASECHK.TRANS64.TRYWAIT P0, [R7+URZ+0x30840], R2 ;  /* 0x03084002070075a7 */ /* 0x001064000800017f */
[----:B-1----:R-:W-:Y:S05]  /*2f2e0*/  @!P0 NANOSLEEP.SYNCS 0x989680 ;  /* 0x009896800000895d */ /* 0x002fea0003900000 */
[----:B------:R-:W1:Y:S02]  /*2f2f0*/  @!P0 SYNCS.PHASECHK.TRANS64 P0, [R7+URZ+0x30840], R2 ;  /* 0x03084002070085a7 */ /* 0x000e64000800007f */
[----:B-1----:R-:W-:Y:S05]  /*2f300*/  @!P0 BRA `(.L_x_1956) ;  /* 0xfffffffc00f08947 */ /* 0x002fea000383ffff */
[----:B------:R-:W-:Y:S05]  /*2f310*/  BRA `(.L_x_2100) ;  /* 0xffffffac00487947 */ /* 0x000fea000383ffff */
.L_x_1957:
[----:B------:R-:W-:Y:S01]  /*2f320*/  BSSY B1, `(.L_x_2101) ;  /* 0x0000008000017945 */ /* 0x000fe20003800000 */
[----:B------:R-:W-:Y:S01]  /*2f330*/  IMAD.MOV.U32 R13, RZ, RZ, R6 ;  /* 0x000000ffff0d7224 */ /* 0x000fe200078e0006 */
[----:B------:R-:W-:Y:S01]  /*2f340*/  MOV R12, RZ ;  /* 0x000000ff000c7202 */ /* 0x000fe20000000f00 */
[----:B------:R-:W-:Y:S02]  /*2f350*/  IMAD.MOV.U32 R11, RZ, RZ, 0x181f ;  /* 0x0000181fff0b7424 */ /* 0x000fe400078e00ff */
[----:B------:R-:W-:-:S07]  /*2f360*/  IMAD.MOV.U32 R15, RZ, RZ, -0x1 ;  /* 0xffffffffff0f7424 */ /* 0x000fce00078e00ff */
[----:B--2---:R-:W-:Y:S05]  /*2f370*/  WARPSYNC.COLLECTIVE R15, `(.L_x_2102) ;  /* 0x000000000f087348 */ /* 0x004fea0003c00000 */
[----:B--2---:R0:W1:Y:S02]  /*2f380*/  SHFL.IDX P6, R14, R13, R12, R11 ;  /* 0x0000000c0d0e7389 */ /* 0x00406400000c000b */
[----:B01----:R-:W-:Y:S01]  /*2f390*/  ENDCOLLECTIVE ;  /* 0x000000000000791b */ /* 0x003fe20003800000 */
.L_x_2102:
[----:B------:R-:W-:Y:S05]  /*2f3a0*/  BSYNC B1 ;  /* 0x0000000000017941 */ /* 0x000fea0003800000 */
.L_x_2101:
[----:B------:R-:W-:Y:S01]  /*2f3b0*/  IMAD.MOV.U32 R13, RZ, RZ, R8 ;  /* 0x000000ffff0d7224 */ /* 0x000fe200078e0008 */
[----:B------:R-:W-:Y:S01]  /*2f3c0*/  LOP3.LUT R16, R16, 0xffdfffff, RZ, 0xc0, !PT ;  /* 0xffdfffff10107812 */ /* 0x000fe200078ec0ff */
[----:B------:R-:W-:Y:S01]  /*2f3d0*/  IMAD.MOV.U32 R12, RZ, RZ, RZ ;  /* 0x000000ffff0c7224 */ /* 0x000fe200078e00ff */
[----:B------:R-:W-:Y:S01]  /*2f3e0*/  SHF.L.U32 R4, R33, 0x1, RZ ;  /* 0x0000000121047819 */ /* 0x000fe200000006ff */
[----:B------:R-:W-:Y:S01]  /*2f3f0*/  IMAD.MOV.U32 R11, RZ, RZ, 0x181f ;  /* 0x0000181fff0b7424 */ /* 0x000fe200078e00ff */
[----:B------:R-:W-:Y:S01]  /*2f400*/  @P1 LOP3.LUT R16, R16, 0x200000, RZ, 0xfc, !PT ;  /* 0x0020000010101812 */ /* 0x000fe200078efcff */
[----:B------:R-:W-:Y:S02]  /*2f410*/  IMAD.MOV.U32 R15, RZ, RZ, -0x1 ;  /* 0xffffffffff0f7424 */ /* 0x000fe400078e00ff */
[----:B------:R-:W-:Y:S01]  /*2f420*/  IMAD.MOV.U32 R3, RZ, RZ, R14 ;  /* 0x000000ffff037224 */ /* 0x000fe200078e000e */
[----:B------:R-:W-:Y:S01]  /*2f430*/  LOP3.LUT P1, RZ, R16, 0x4, RZ, 0xc0, !PT ;  /* 0x0000000410ff7812 */ /* 0x000fe2000782c0ff */
[----:B------:R-:W-:-:S12]  /*2f440*/  IMAD R5, R5, 0x2, R17 ;  /* 0x0000000205057824 */ /* 0x000fd800078e0211 */
[----:B------:R-:W-:Y:S05]  /*2f450*/  WARPSYNC.COLLECTIVE R15, `(.L_x_2103) ;  /* 0x000000000f087348 */ /* 0x000fea0003c00000 */
[----:B------:R0:W1:Y:S02]  /*2f460*/  SHFL.IDX P6, R14, R13, R12, R11 ;  /* 0x0000000c0d0e7389 */ /* 0x00006400000c000b */
[----:B01----:R-:W-:Y:S01]  /*2f470*/  ENDCOLLECTIVE ;  /* 0x000000000000791b */ /* 0x003fe20003800000 */
.L_x_2103:
[----:B------:R-:W-:Y:S02]  /*2f480*/  IMAD.MOV.U32 R13, RZ, RZ, R6 ;  /* 0x000000ffff0d7224 */ /* 0x000fe400078e0006 */
[----:B------:R-:W-:Y:S02]  /*2f490*/  IMAD.MOV.U32 R12, RZ, RZ, 0x1 ;  /* 0x00000001ff0c7424 */ /* 0x000fe400078e00ff */
[----:B------:R-:W-:-:S07]  /*2f4a0*/  IMAD.MOV.U32 R2, RZ, RZ, R14 ;  /* 0x000000ffff027224 */ /* 0x000fce00078e000e */
[----:B------:R-:W-:Y:S05]  /*2f4b0*/  WARPSYNC.COLLECTIVE R15, `(.L_x_2104) ;  /* 0x000000000f087348 */ /* 0x000fea0003c00000 */
[----:B------:R0:W1:Y:S02]  /*2f4c0*/  SHFL.IDX P6, R14, R13, R12, R11 ;  /* 0x0000000c0d0e7389 */ /* 0x00006400000c000b */
[----:B01----:R-:W-:Y:S01]  /*2f4d0*/  ENDCOLLECTIVE ;  /* 0x000000000000791b */ /* 0x003fe20003800000 */
.L_x_2104:
        /* <DEDUP_REMOVED lines=13> */
.L_x_2105:
[----:B------:R-:W-:Y:S01]  /*2f5b0*/  MOV R13, R6 ;  /* 0x00000006000d7202 */ /* 0x000fe20000000f00 */
[----:B------:R-:W-:Y:S02]  /*2f5c0*/  IMAD.MOV.U32 R12, RZ, RZ, 0x2 ;  /* 0x00000002ff0c7424 */ /* 0x000fe400078e00ff */
[----:B------:R-:W-:-:S07]  /*2f5d0*/  IMAD.MOV.U32 R2, RZ, RZ, R14 ;  /* 0x000000ffff027224 */ /* 0x000fce00078e000e */
[----:B------:R-:W-:Y:S05]  /*2f5e0*/  WARPSYNC.COLLECTIVE R15, `(.L_x_2106) ;  /* 0x000000000f087348 */ /* 0x000fea0003c00000 */
[----:B------:R0:W1:Y:S02]  /*2f5f0*/  SHFL.IDX P6, R14, R13, R12, R11 ;  /* 0x0000000c0d0e7389 */ /* 0x00006400000c000b */
[----:B01----:R-:W-:Y:S01]  /*2f600*/  ENDCOLLECTIVE ;  /* 0x000000000000791b */ /* 0x003fe20003800000 */
.L_x_2106:
        /* <DEDUP_REMOVED lines=13> */
.L_x_2107:
[----:B------:R-:W-:Y:S02]  /*2f6e0*/  IMAD.MOV.U32 R13, RZ, RZ, R6 ;  /* 0x000000ffff0d7224 */ /* 0x000fe400078e0006 */
[----:B------:R-:W-:Y:S02]  /*2f6f0*/  IMAD.MOV.U32 R12, RZ, RZ, 0x3 ;  /* 0x00000003ff0c7424 */ /* 0x000fe400078e00ff */
[----:B------:R-:W-:-:S07]  /*2f700*/  IMAD.MOV.U32 R2, RZ, RZ, R14 ;  /* 0x000000ffff027224 */ /* 0x000fce00078e000e */
[----:B------:R-:W-:Y:S05]  /*2f710*/  WARPSYNC.COLLECTIVE R15, `(.L_x_2108) ;  /* 0x000000000f087348 */ /* 0x000fea0003c00000 */
[----:B------:R0:W1:Y:S02]  /*2f720*/  SHFL.IDX P6, R14, R13, R12, R11 ;  /* 0x0000000c0d0e7389 */ /* 0x00006400000c000b */
[----:B01----:R-:W-:Y:S01]  /*2f730*/  ENDCOLLECTIVE ;  /* 0x000000000000791b */ /* 0x003fe20003800000 */
.L_x_2108:
        /* <DEDUP_REMOVED lines=13> */
.L_x_2109:
[----:B------:R-:W-:Y:S02]  /*2f810*/  IMAD.MOV.U32 R13, RZ, RZ, R6 ;  /* 0x000000ffff0d7224 */ /* 0x000fe400078e0006 */
[----:B------:R-:W-:Y:S02]  /*2f820*/  IMAD.MOV.U32 R12, RZ, RZ, 0x4 ;  /* 0x00000004ff0c7424 */ /* 0x000fe400078e00ff */
[----:B------:R-:W-:-:S07]  /*2f830*/  IMAD.MOV.U32 R2, RZ, RZ, R14 ;  /* 0x000000ffff027224 */ /* 0x000fce00078e000e */
[----:B------:R-:W-:Y:S05]  /*2f840*/  WARPSYNC.COLLECTIVE R15, `(.L_x_2110) ;  /* 0x000000000f087348 */ /* 0x000fea0003c00000 */
[----:B------:R0:W1:Y:S02]  /*2f850*/  SHFL.IDX P6, R14, R13, R12, R11 ;  /* 0x0000000c0d0e7389 */ /* 0x00006400000c000b */
[----:B01----:R-:W-:Y:S01]  /*2f860*/  ENDCOLLECTIVE ;  /* 0x000000000000791b */ /* 0x003fe20003800000 */
.L_x_2110:
        /* <DEDUP_REMOVED lines=13> */
.L_x_2111:
[----:B------:R-:W-:Y:S01]  /*2f940*/  MOV R13, R6 ;  /* 0x00000006000d7202 */ /* 0x000fe20000000f00 */
[----:B------:R-:W-:Y:S02]  /*2f950*/  IMAD.MOV.U32 R12, RZ, RZ, 0x5 ;  /* 0x00000005ff0c7424 */ /* 0x000fe400078e00ff */
[----:B------:R-:W-:-:S07]  /*2f960*/  IMAD.MOV.U32 R2, RZ, RZ, R14 ;  /* 0x000000ffff027224 */ /* 0x000fce00078e000e */
[----:B------:R-:W-:Y:S05]  /*2f970*/  WARPSYNC.COLLECTIVE R15, `(.L_x_2112) ;  /* 0x000000000f087348 */ /* 0x000fea0003c00000 */
[----:B------:R0:W1:Y:S02]  /*2f980*/  SHFL.IDX P6, R14, R13, R12, R11 ;  /* 0x0000000c0d0e7389 */ /* 0x00006400000c000b */
[----:B01----:R-:W-:Y:S01]  /*2f990*/  ENDCOLLECTIVE ;  /* 0x000000000000791b */ /* 0x003fe20003800000 */
.L_x_2112:
        /* <DEDUP_REMOVED lines=14> */
.L_x_2113:
[----:B------:R-:W-:Y:S01]  /*2fa80*/  IMAD.MOV.U32 R2, RZ, RZ, R14 ;  /* 0x000000ffff027224 */ /* 0x000fe200078e000e */
[----:B------:R-:W-:Y:S06]  /*2fa90*/  BRA `(.L_x_2114) ;  /* 0xffffffa800687947 */ /* 0x000fec000383ffff */
.L_x_1962:
[----:B0-----:R0:W1:Y:S02]  /*2faa0*/  SYNCS.PHASECHK.TRANS64.TRYWAIT P0, [R6+URZ+0x30860], R2 ;  /* 0x03086002060075a7 */ /* 0x001064000800017f */
[----:B-1----:R-:W-:Y:S05]  /*2fab0*/  @!P0 NANOSLEEP.SYNCS 0x989680 ;  /* 0x009896800000895d */ /* 0x002fea0003900000 */
[----:B------:R-:W1:Y:S02]  /*2fac0*/  @!P0 SYNCS.PHASECHK.TRANS64 P0, [R6+URZ+0x30860], R2 ;  /* 0x03086002060085a7 */ /* 0x000e64000800007f */
[----:B-1----:R-:W-:Y:S05]  /*2fad0*/  @!P0 BRA `(.L_x_1962) ;  /* 0xfffffffc00f08947 */ /* 0x002fea000383ffff */
[----:B------:R-:W-:Y:S05]  /*2fae0*/  BRA `(.L_x_2115) ;  /* 0xffffffa800c87947 */ /* 0x000fea000383ffff */
.L_x_1963:
        /* <DEDUP_REMOVED lines=8> */
.L_x_2117:
[----:B------:R-:W-:Y:S05]  /*2fb70*/  BSYNC B1 ;  /* 0x0000000000017941 */ /* 0x000fea0003800000 */
.L_x_2116:
[----:B------:R-:W-:Y:S01]  /*2fb80*/  IMAD.MOV.U32 R13, RZ, RZ, R18 ;  /* 0x000000ffff0d7224 */ /* 0x000fe200078e0012 */
[----:B------:R-:W-:Y:S01]  /*2fb90*/  MOV R3, R14 ;  /* 0x0000000e00037202 */ /* 0x000fe20000000f00 */
[----:B------:R-:W-:Y:S02]  /*2fba0*/  IMAD.MOV.U32 R12, RZ, RZ, RZ ;  /* 0x000000ffff0c7224 */ /* 0x000fe400078e00ff */
[----:B------:R-:W-:Y:S02]  /*2fbb0*/  IMAD.MOV.U32 R11, RZ, RZ, 0x181f ;  /* 0x0000181fff0b7424 */ /* 0x000fe400078e00ff */
[----:B------:R-:W-:Y:S02]  /*2fbc0*/  IMAD.MOV.U32 R15, RZ, RZ, -0x1 ;  /* 0xffffffffff0f7424 */ /* 0x000fe400078e00ff */
[----:B------:R-:W-:-:S07]  /*2fbd0*/  IMAD R5, R5, 0x2, R17 ;  /* 0x0000000205057824 */ /* 0x000fce00078e0211 */
[----:B------:R-:W-:Y:S05]  /*2fbe0*/  WARPSYNC.COLLECTIVE R15, `(.L_x_2118) ;  /* 0x000000000f087348 */ /* 0x000fea0003c00000 */
[----:B------:R0:W1:Y:S02]  /*2fbf0*/  SHFL.IDX P6, R14, R13, R12, R11 ;  /* 0x0000000c0d0e7389 */ /* 0x00006400000c000b */
[----:B01----:R-:W-:Y:S01]  /*2fc00*/  ENDCOLLECTIVE ;  /* 0x000000000000791b */ /* 0x003fe20003800000 */
.L_x_2118:
[----:B------:R-:W-:Y:S01]  /*2fc10*/  IMAD.MOV.U32 R13, RZ, RZ, R19 ;  /* 0x000000ffff0d7224 */ /* 0x000fe200078e0013 */
[----:B------:R-:W-:Y:S01]  /*2fc20*/  MOV R12, 0x1 ;  /* 0x00000001000c7802 */ /* 0x000fe20000000f00 */
[----:B------:R-:W-:-:S07]  /*2fc30*/  IMAD.MOV.U32 R2, RZ, RZ, R14 ;  /* 0x000000ffff027224 */ /* 0x000fce00078e000e */
[----:B------:R-:W-:Y:S05]  /*2fc40*/  WARPSYNC.COLLECTIVE R15, `(.L_x_2119) ;  /* 0x000000000f087348 */ /* 0x000fea0003c00000 */
[----:B------:R0:W1:Y:S02]  /*2fc50*/  SHFL.IDX P6, R14, R13, R12, R11 ;  /* 0x0000000c0d0e7389 */ /* 0x00006400000c000b */
[----:B01----:R-:W-:Y:S01]  /*2fc60*/  ENDCOLLECTIVE ;  /* 0x000000000000791b */ /* 0x003fe20003800000 */
.L_x_2119:
        /* <DEDUP_REMOVED lines=16> */
.L_x_2120:
[----:B------:R-:W-:Y:S02]  /*2fd70*/  IMAD.MOV.U32 R13, RZ, RZ, R19 ;  /* 0x000000ffff0d7224 */ /* 0x000fe400078e0013 */
[----:B------:R-:W-:Y:S02]  /*2fd80*/  IMAD.MOV.U32 R12, RZ, RZ, 0x2 ;  /* 0x00000002ff0c7424 */ /* 0x000fe400078e00ff */
[----:B------:R-:W-:-:S07]  /*2fd90*/  IMAD.MOV.U32 R2, RZ, RZ, R14 ;  /* 0x000000ffff027224 */ /* 0x000fce00078e000e */
[----:B------:R-:W-:Y:S05]  /*2fda0*/  WARPSYNC.COLLECTIVE R15, `(.L_x_2121) ;  /* 0x000000000f087348 */ /* 0x000fea0003c00000 */
[----:B------:R0:W1:Y:S02]  /*2fdb0*/  SHFL.IDX P6, R14, R13, R12, R11 ;  /* 0x0000000c0d0e7389 */ /* 0x00006400000c000b */
[----:B01----:R-:W-:Y:S01]  /*2fdc0*/  ENDCOLLECTIVE ;  /* 0x000000000000791b */ /* 0x003fe20003800000 */
.L_x_2121:
        /* <DEDUP_REMOVED lines=16> */
.L_x_2122:
[----:B------:R-:W-:Y:S02]  /*2fed0*/  IMAD.MOV.U32 R13, RZ, RZ, R19 ;  /* 0x000000ffff0d7224 */ /* 0x000fe400078e0013 */
[----:B------:R-:W-:Y:S01]  /*2fee0*/  IMAD.MOV.U32 R12, RZ, RZ, 0x3 ;  /* 0x00000003ff0c7424 */ /* 0x000fe200078e00ff */
[----:B------:R-:W-:-:S07]  /*2fef0*/  MOV R2, R14 ;  /* 0x0000000e00027202 */ /* 0x000fce0000000f00 */
[----:B------:R-:W-:Y:S05]  /*2ff00*/  WARPSYNC.COLLECTIVE R15, `(.L_x_2123) ;  /* 0x000000000f087348 */ /* 0x000fea0003c00000 */
[----:B------:R0:W1:Y:S02]  /*2ff10*/  SHFL.IDX P6, R14, R13, R12, R11 ;  /* 0x0000000c0d0e7389 */ /* 0x00006400000c000b */
[----:B01----:R-:W-:Y:S01]  /*2ff20*/  ENDCOLLECTIVE ;  /* 0x000000000000791b */ /* 0x003fe20003800000 */
.L_x_2123:
        /* <DEDUP_REMOVED lines=16> */
.L_x_2124:
[----:B------:R-:W-:Y:S01]  /*30030*/  IMAD.MOV.U32 R13, RZ, RZ, R19 ;  /* 0x000000ffff0d7224 */ /* 0x000fe200078e0013 */
[----:B------:R-:W-:Y:S01]  /*30040*/  MOV R12, 0x4 ;  /* 0x00000004000c7802 */ /* 0x000fe20000000f00 */
[----:B------:R-:W-:-:S07]  /*30050*/  IMAD.MOV.U32 R2, RZ, RZ, R14 ;  /* 0x000000ffff027224 */ /* 0x000fce00078e000e */
[----:B------:R-:W-:Y:S05]  /*30060*/  WARPSYNC.COLLECTIVE R15, `(.L_x_2125) ;  /* 0x000000000f087348 */ /* 0x000fea0003c00000 */
[----:B------:R0:W1:Y:S02]  /*30070*/  SHFL.IDX P6, R14, R13, R12, R11 ;  /* 0x0000000c0d0e7389 */ /* 0x00006400000c000b */
[----:B01----:R-:W-:Y:S01]  /*30080*/  ENDCOLLECTIVE ;  /* 0x000000000000791b */ /* 0x003fe20003800000 */
.L_x_2125:
        /* <DEDUP_REMOVED lines=16> */
.L_x_2126:
[----:B------:R-:W-:Y:S02]  /*30190*/  IMAD.MOV.U32 R13, RZ, RZ, R19 ;  /* 0x000000ffff0d7224 */ /* 0x000fe400078e0013 */
[----:B------:R-:W-:Y:S02]  /*301a0*/  IMAD.MOV.U32 R12, RZ, RZ, 0x5 ;  /* 0x00000005ff0c7424 */ /* 0x000fe400078e00ff */
[----:B------:R-:W-:-:S07]  /*301b0*/  IMAD.MOV.U32 R2, RZ, RZ, R14 ;  /* 0x000000ffff027224 */ /* 0x000fce00078e000e */
[----:B------:R-:W-:Y:S05]  /*301c0*/  WARPSYNC.COLLECTIVE R15, `(.L_x_2127) ;  /* 0x000000000f087348 */ /* 0x000fea0003c00000 */
[----:B------:R0:W1:Y:S02]  /*301d0*/  SHFL.IDX P6, R14, R13, R12, R11 ;  /* 0x0000000c0d0e7389 */ /* 0x00006400000c000b */
[----:B01----:R-:W-:Y:S01]  /*301e0*/  ENDCOLLECTIVE ;  /* 0x000000000000791b */ /* 0x003fe20003800000 */
.L_x_2127:
        /* <DEDUP_REMOVED lines=13> */
.L_x_2128:
[----:B------:R-:W-:Y:S01]  /*302c0*/  @!PT LDS RZ, [RZ] ;  /* 0x00000000fffff984 */ /* 0x000fe20000000800 */
[----:B------:R-:W-:Y:S01]  /*302d0*/  @!PT LDS RZ, [RZ] ;  /* 0x00000000fffff984 */ /* 0x000fe20000000800 */
[----:B------:R-:W-:Y:S01]  /*302e0*/  @!PT LDS RZ, [RZ] ;  /* 0x00000000fffff984 */ /* 0x000fe20000000800 */
[----:B------:R0:W-:Y:S01]  /*302f0*/  LDGSTS.E.BYPASS.LTC128B.128 [R5+0x5400], desc[UR60][R2.64+0x80], !P0 ;  /* 0x0540008002057fae */ /* 0x0001e2000c101d7c */
[----:B------:R-:W-:-:S13]  /*30300*/  ISETP.LT.OR P0, PT, R7, 0x41, P1 ;  /* 0x000000410700780c */ /* 0x000fda0000f01670 */
[----:B------:R0:W-:Y:S01]  /*30310*/  LDGSTS.E.BYPASS.LTC128B.128 [R5+0x8400], desc[UR60][R2.64+0x100], !P0 ;  /* 0x0840010002057fae */ /* 0x0001e2000c101d7c */
[----:B------:R-:W-:Y:S05]  /*30320*/  BRA `(.L_x_2129) ;  /* 0xffffffa400b47947 */ /* 0x000fea000383ffff */
.L_x_1971:
[----:B0-----:R0:W1:Y:S02]  /*30330*/  SYNCS.PHASECHK.TRANS64.TRYWAIT P0, [R0+URZ+0x30860], R3 ;  /* 0x03086003000075a7 */ /* 0x001064000800017f */
[----:B-1----:R-:W-:Y:S05]  /*30340*/  @!P0 NANOSLEEP.SYNCS 0x989680 ;  /* 0x009896800000895d */ /* 0x002fea0003900000 */
[----:B------:R-:W1:Y:S02]  /*30350*/  @!P0 SYNCS.PHASECHK.TRANS64 P0, [R0+URZ+0x30860], R3 ;  /* 0x03086003000085a7 */ /* 0x000e64000800007f */
[----:B-1----:R-:W-:Y:S05]  /*30360*/  @!P0 BRA `(.L_x_1971) ;  /* 0xfffffffc00f08947 */ /* 0x002fea000383ffff */
[----:B------:R-:W-:Y:S05]  /*30370*/  BRA `(.L_x_2130) ;  /* 0xffffffa800d07947 */ /* 0x000fea000383ffff */
.L_x_1972:
[----:B------:R-:W-:Y:S01]  /*30380*/  BSSY B0, `(.L_x_2131) ;  /* 0x0000008000007945 */ /* 0x000fe20003800000 */
[----:B------:R-:W-:Y:S01]  /*30390*/  MOV R13, R19 ;  /* 0x00000013000d7202 */ /* 0x000fe20000000f00 */
[----:B------:R-:W-:Y:S02]  /*303a0*/  IMAD.MOV.U32 R12, RZ, RZ, RZ ;  /* 0x000000ffff0c7224 */ /* 0x000fe400078e00ff */
[----:B------:R-:W-:Y:S02]  /*303b0*/  IMAD.MOV.U32 R11, RZ, RZ, 0x181f ;  /* 0x0000181fff0b7424 */ /* 0x000fe400078e00ff */
[----:B------:R-:W-:-:S07]  /*303c0*/  IMAD.MOV.U32 R15, RZ, RZ, -0x1 ;  /* 0xffffffffff0f7424 */ /* 0x000fce00078e00ff */
[----:B0-2---:R-:W-:Y:S05]  /*303d0*/  WARPSYNC.COLLECTIVE R15, `(.L_x_2132) ;  /* 0x000000000f087348 */ /* 0x005fea0003c00000 */
[----:B--2---:R1:W2:Y:S02]  /*303e0*/  SHFL.IDX P6, R14, R13, R12, R11 ;  /* 0x0000000c0d0e7389 */ /* 0x0042a400000c000b */
[----:B012---:R-:W-:Y:S01]  /*303f0*/  ENDCOLLECTIVE ;  /* 0x000000000000791b */ /* 0x007fe20003800000 */
.L_x_2132:
[----:B------:R-:W-:Y:S05]  /*30400*/  BSYNC B0 ;  /* 0x0000000000007941 */ /* 0x000fea0003800000 */
.L_x_2131:
[----:B------:R-:W-:Y:S01]  /*30410*/  IMAD.MOV.U32 R13, RZ, RZ, R18 ;  /* 0x000000ffff0d7224 */ /* 0x000fe200078e0012 */
[----:B------:R-:W-:Y:S01]  /*30420*/  SHF.L.U32 R5, R33, 0x1, RZ ;  /* 0x0000000121057819 */ /* 0x000fe200000006ff */
        /* <DEDUP_REMOVED lines=8> */
.L_x_2133:
[----:B------:R-:W-:Y:S02]  /*304b0*/  ULDC UR4, c[0x0][0x2f4] ;  /* 0x0000bd0000047ab9 */ /* 0x000fe40000000800 */
        /* <DEDUP_REMOVED lines=12> */
.L_x_2134:
        /* <DEDUP_REMOVED lines=13> */
.L_x_2135:
[----:B------:R-:W-:Y:S01]  /*30650*/  IMAD.MOV.U32 R13, RZ, RZ, R19 ;  /* 0x000000ffff0d7224 */ /* 0x000fe200078e0013 */
[----:B------:R-:W-:Y:S02]  /*30660*/  MOV R12, 0x2 ;  /* 0x00000002000c7802 */ /* 0x000fe40000000f00 */
[----:B------:R-:W-:-:S13]  /*30670*/  IADD3 R2, P4, R14, R5, RZ ;  /* 0x000000050e027210 */ /* 0x000fda0007f9e0ff */
[----:B------:R-:W-:Y:S05]  /*30680*/  WARPSYNC.COLLECTIVE R15, `(.L_x_2136) ;  /* 0x000000000f087348 */ /* 0x000fea0003c00000 */
[----:B------:R0:W1:Y:S02]  /*30690*/  SHFL.IDX P6, R14, R13, R12, R11 ;  /* 0x0000000c0d0e7389 */ /* 0x00006400000c000b */
[----:B01----:R-:W-:Y:S01]  /*306a0*/  ENDCOLLECTIVE ;  /* 0x000000000000791b */ /* 0x003fe20003800000 */
.L_x_2136:
        /* <DEDUP_REMOVED lines=15> */
.L_x_2137:
[----:B------:R-:W-:Y:S02]  /*307a0*/  IMAD.MOV.U32 R13, RZ, RZ, R19 ;  /* 0x000000ffff0d7224 */ /* 0x000fe400078e0013 */
[----:B------:R-:W-:Y:S01]  /*307b0*/  IMAD.MOV.U32 R12, RZ, RZ, 0x3 ;  /* 0x00000003ff0c7424 */ /* 0x000fe200078e00ff */
[----:B------:R-:W-:-:S13]  /*307c0*/  IADD3 R2, P4, R14, R5, RZ ;  /* 0x000000050e027210 */ /* 0x000fda0007f9e0ff */
[----:B------:R-:W-:Y:S05]  /*307d0*/  WARPSYNC.COLLECTIVE R15, `(.L_x_2138) ;  /* 0x000000000f087348 */ /* 0x000fea0003c00000 */
[----:B------:R0:W1:Y:S02]  /*307e0*/  SHFL.IDX P6, R14, R13, R12, R11 ;  /* 0x0000000c0d0e7389 */ /* 0x00006400000c000b */
[----:B01----:R-:W-:Y:S01]  /*307f0*/  ENDCOLLECTIVE ;  /* 0x000000000000791b */ /* 0x003fe20003800000 */
.L_x_2138:
        /* <DEDUP_REMOVED lines=15> */
.L_x_2139:
[----:B------:R-:W-:Y:S01]  /*308f0*/  MOV R13, R19 ;  /* 0x00000013000d7202 */ /* 0x000fe20000000f00 */
[----:B------:R-:W-:Y:S01]  /*30900*/  IMAD.MOV.U32 R12, RZ, RZ, 0x4 ;  /* 0x00000004ff0c7424 */ /* 0x000fe200078e00ff */
[----:B------:R-:W-:-:S13]  /*30910*/  IADD3 R2, P4, R14, R5, RZ ;  /* 0x000000050e027210 */ /* 0x000fda0007f9e0ff */
[----:B------:R-:W-:Y:S05]  /*30920*/  WARPSYNC.COLLECTIVE R15, `(.L_x_2140) ;  /* 0x000000000f087348 */ /* 0x000fea0003c00000 */
[----:B------:R0:W1:Y:S02]  /*30930*/  SHFL.IDX P6, R14, R13, R12, R11 ;  /* 0x0000000c0d0e7389 */ /* 0x00006400000c000b */
[----:B01----:R-:W-:Y:S01]  /*30940*/  ENDCOLLECTIVE ;  /* 0x000000000000791b */ /* 0x003fe20003800000 */
.L_x_2140:
        /* <DEDUP_REMOVED lines=15> */
.L_x_2141:
[----:B------:R-:W-:Y:S02]  /*30a40*/  IMAD.MOV.U32 R13, RZ, RZ, R19 ;  /* 0x000000ffff0d7224 */ /* 0x000fe400078e0013 */
[----:B------:R-:W-:Y:S01]  /*30a50*/  IMAD.MOV.U32 R12, RZ, RZ, 0x5 ;  /* 0x00000005ff0c7424 */ /* 0x000fe200078e00ff */
[----:B------:R-:W-:-:S13]  /*30a60*/  IADD3 R2, P4, R14, R5, RZ ;  /* 0x000000050e027210 */ /* 0x000fda0007f9e0ff */
[----:B------:R-:W-:Y:S05]  /*30a70*/  WARPSYNC.COLLECTIVE R15, `(.L_x_2142) ;  /* 0x000000000f087348 */ /* 0x000fea0003c00000 */
[----:B------:R0:W1:Y:S02]  /*30a80*/  SHFL.IDX P6, R14, R13, R12, R11 ;  /* 0x0000000c0d0e7389 */ /* 0x00006400000c000b */
[----:B01----:R-:W-:Y:S01]  /*30a90*/  ENDCOLLECTIVE ;  /* 0x000000000000791b */ /* 0x003fe20003800000 */
.L_x_2142:
        /* <DEDUP_REMOVED lines=14> */
.L_x_2143:
[----:B------:R-:W-:Y:S05]  /*30b80*/  BRA `(.L_x_2144) ;  /* 0xffffffa400d47947 */ /* 0x000fea000383ffff */
.L_x_1977:
[----:B------:R-:W-:Y:S01]  /*30b90*/  BSSY B0, `(.L_x_2145) ;  /* 0x0000008000007945 */ /* 0x000fe20003800000 */
[----:B------:R-:W-:Y:S01]  /*30ba0*/  MOV R13, R24 ;  /* 0x00000018000d7202 */ /* 0x000fe20000000f00 */
[----:B0-----:R-:W-:Y:S02]  /*30bb0*/  IMAD.MOV.U32 R12, RZ, RZ, RZ ;  /* 0x000000ffff0c7224 */ /* 0x001fe400078e00ff */
[----:B------:R-:W-:Y:S02]  /*30bc0*/  IMAD.MOV.U32 R11, RZ, RZ, 0x1f ;  /* 0x0000001fff0b7424 */ /* 0x000fe400078e00ff */
[----:B------:R-:W-:-:S07]  /*30bd0*/  IMAD.MOV.U32 R15, RZ, RZ, -0x1 ;  /* 0xffffffffff0f7424 */ /* 0x000fce00078e00ff */
[----:B-1----:R-:W-:Y:S05]  /*30be0*/  WARPSYNC.COLLECTIVE R15, `(.L_x_2146) ;  /* 0x000000000f087348 */ /* 0x002fea0003c00000 */
[----:B------:R0:W2:Y:S02]  /*30bf0*/  SHFL.IDX P6, R14, R13, R12, R11 ;  /* 0x0000000c0d0e7389 */ /* 0x0000a400000c000b */
[----:B012---:R-:W-:Y:S01]  /*30c00*/  ENDCOLLECTIVE ;  /* 0x000000000000791b */ /* 0x007fe20003800000 */
.L_x_2146:
[----:B------:R-:W-:Y:S05]  /*30c10*/  BSYNC B0 ;  /* 0x0000000000007941 */ /* 0x000fea0003800000 */
.L_x_2145:
        /* <DEDUP_REMOVED lines=9> */
.L_x_2147:
[----:B------:R-:W-:Y:S02]  /*30cb0*/  ULDC UR4, c[0x0][0xc3c] ;  /* 0x00030f0000047ab9 */ /* 0x000fe40000000800 */
[----:B------:R-:W-:-:S13]  /*30cc0*/  ISETP.GE.OR P1, PT, R9, UR4, !P0 ;  /* 0x0000000409007c0c */ /* 0x000fda000c726670 */
[----:B------:R-:W0:Y:S08]  /*30cd0*/  @!P1 LDC.64 R2, c[0x0][0xc80] ;  /* 0x00032000ff029b82 */ /* 0x000e300000000a00 */
[----:B------:R-:W1:Y:S01]  /*30ce0*/  @!P1 LDC.64 R4, c[0x0][0xc78] ;  /* 0x00031e00ff049b82 */ /* 0x000e620000000a00 */
[----:B------:R-:W-:Y:S01]  /*30cf0*/  IMAD.MOV.U32 R25, RZ, RZ, RZ ;  /* 0x000000ffff197224 */ /* 0x000fe200078e00ff */
        /* <DEDUP_REMOVED lines=10> */
[----:B------:R-:W-:Y:S01]  /*30da0*/  ISETP.GE.U32.AND P5, PT, R8, 0x10, PT ;  /* 0x000000100800780c */ /* 0x000fe20003fa6070 */
[----:B--2---:R-:W-:Y:S02]  /*30db0*/  @!P1 IMAD.MOV.U32 R25, RZ, RZ, R6 ;  /* 0x000000ffff199224 */ /* 0x004fe400078e0006 */
[----:B------:R-:W-:-:S02]  /*30dc0*/  IMAD.MOV.U32 R6, RZ, RZ, RZ ;  /* 0x000000ffff067224 */ /* 0x000fc400078e00ff */
[----:B---3--:R-:W-:Y:S01]  /*30dd0*/  @!P1 IMAD.MOV.U32 R4, RZ, RZ, R5 ;  /* 0x000000ffff049224 */ /* 0x008fe200078e0005 */
[----:B------:R-:W-:-:S03]  /*30de0*/  ISETP.NE.AND P1, PT, R8, RZ, PT ;  /* 0x000000ff0800720c */ /* 0x000fc60003f25270 */
[----:B------:R-:W-:-:S10]  /*30df0*/  IMAD R13, R4, R25, RZ ;  /* 0x00000019040d7224 */ /* 0x000fd400078e02ff */
[----:B------:R-:W-:Y:S05]  /*30e00*/  WARPSYNC.COLLECTIVE R15, `(.L_x_2148) ;  /* 0x000000000f087348 */ /* 0x000fea0003c00000 */
[----:B------:R0:W1:Y:S02]  /*30e10*/  SHFL.UP P6, R14, R13, R12, R11 ;  /* 0x0400000c0d0e7389 */ /* 0x00006400000c000b */
[----:B01----:R-:W-:Y:S01]  /*30e20*/  ENDCOLLECTIVE ;  /* 0x000000000000791b */ /* 0x003fe20003800000 */
.L_x_2148:
[----:B------:R-:W-:Y:S02]  /*30e30*/  MOV R12, 0x2 ;  /* 0x00000002000c7802 */ /* 0x000fe40000000f00 */
[----:B------:R-:W-:-:S05]  /*30e40*/  SEL R14, R14, RZ, P1 ;  /* 0x000000ff0e0e7207 */ /* 0x000fca0000800000 */
[----:B------:R-:W-:-:S04]  /*30e50*/  IMAD.IADD R5, R13, 0x1, R14 ;  /* 0x000000010d057824 */ /* 0x000fc800078e020e */
[----:B------:R-:W-:-:S07]  /*30e60*/  IMAD.MOV.U32 R13, RZ, RZ, R5 ;  /* 0x000000ffff0d7224 */ /* 0x000fce00078e0005 */
[----:B------:R-:W-:Y:S05]  /*30e70*/  WARPSYNC.COLLECTIVE R15, `(.L_x_2149) ;  /* 0x000000000f087348 */ /* 0x000fea0003c00000 */
[----:B------:R0:W1:Y:S02]  /*30e80*/  SHFL.UP P6, R14, R13, R12, R11 ;  /* 0x0400000c0d0e7389 */ /* 0x00006400000c000b */
[----:B01----:R-:W-:Y:S01]  /*30e90*/  ENDCOLLECTIVE ;  /* 0x000000000000791b */ /* 0x003fe20003800000 */
.L_x_2149:
[----:B------:R-:W-:Y:S01]  /*30ea0*/  IMAD.MOV.U32 R12, RZ, RZ, 0x4 ;  /* 0x00000004ff0c7424 */ /* 0x000fe200078e00ff */
[----:B------:R-:W-:-:S05]  /*30eb0*/  SEL R2, R14, RZ, P2 ;  /* 0x000000ff0e027207 */ /* 0x000fca0001000000 */
[----:B------:R-:W-:-:S04]  /*30ec0*/  IMAD.IADD R2, R5, 0x1, R2 ;  /* 0x0000000105027824 */ /* 0x000fc800078e0202 */
[----:B------:R-:W-:-:S07]  /*30ed0*/  IMAD.MOV.U32 R13, RZ, RZ, R2 ;  /* 0x000000ffff0d7224 */ /* 0x000fce00078e0002 */
[----:B------:R-:W-:Y:S05]  /*30ee0*/  WARPSYNC.COLLECTIVE R15, `(.L_x_2150) ;  /* 0x000000000f087348 */ /* 0x000fea0003c00000 */
[----:B------:R0:W1:Y:S02]  /*30ef0*/  SHFL.UP P6, R14, R13, R12, R11 ;  /* 0x0400000c0d0e7389 */ /* 0x00006400000c000b */
[----:B01----:R-:W-:Y:S01]  /*30f00*/  ENDCOLLECTIVE ;  /* 0x000000000000791b */ /* 0x003fe20003800000 */
.L_x_2150:
[----:B------:R-:W-:Y:S01]  /*30f10*/  IMAD.MOV.U32 R12, RZ, RZ, 0x8 ;  /* 0x00000008ff0c7424 */ /* 0x000fe200078e00ff */
[----:B------:R-:W-:-:S05]  /*30f20*/  SEL R3, R14, RZ, P3 ;  /* 0x000000ff0e037207 */ /* 0x000fca0001800000 */
[----:B------:R-:W-:-:S04]  /*30f30*/  IMAD.IADD R3, R2, 0x1, R3 ;  /* 0x0000000102037824 */ /* 0x000fc800078e0203 */
[----:B------:R-:W-:-:S07]  /*30f40*/  IMAD.MOV.U32 R13, RZ, RZ, R3 ;  /* 0x000000ffff0d7224 */ /* 0x000fce00078e0003 */
[----:B------:R-:W-:Y:S05]  /*30f50*/  WARPSYNC.COLLECTIVE R15, `(.L_x_2151) ;  /* 0x000000000f087348 */ /* 0x000fea0003c00000 */
[----:B------:R0:W1:Y:S02]  /*30f60*/  SHFL.UP P6, R14, R13, R12, R11 ;  /* 0x0400000c0d0e7389 */ /* 0x00006400000c000b */
[----:B01----:R-:W-:Y:S01]  /*30f70*/  ENDCOLLECTIVE ;  /* 0x000000000000791b */ /* 0x003fe20003800000 */
.L_x_2151:
[----:B------:R-:W-:Y:S02]  /*30f80*/  MOV R12, 0x10 ;  /* 0x00000010000c7802 */ /* 0x000fe40000000f00 */
[----:B------:R-:W-:-:S05]  /*30f90*/  SEL R14, R14, RZ, P4 ;  /* 0x000000ff0e0e7207 */ /* 0x000fca0002000000 */
[----:B------:R-:W-:-:S04]  /*30fa0*/  IMAD.IADD R5, R3, 0x1, R14 ;  /* 0x0000000103057824 */ /* 0x000fc800078e020e */
[----:B------:R-:W-:-:S07]  /*30fb0*/  IMAD.MOV.U32 R13, RZ, RZ, R5 ;  /* 0x000000ffff0d7224 */ /* 0x000fce00078e0005 */
[----:B------:R-:W-:Y:S05]  /*30fc0*/  WARPSYNC.COLLECTIVE R15, `(.L_x_2152) ;  /* 0x000000000f087348 */ /* 0x000fea0003c00000 */
[----:B------:R0:W1:Y:S02]  /*30fd0*/  SHFL.UP P6, R14, R13, R12, R11 ;  /* 0x0400000c0d0e7389 */ /* 0x00006400000c000b */
[----:B01----:R-:W-:Y:S01]  /*30fe0*/  ENDCOLLECTIVE ;  /* 0x000000000000791b */ /* 0x003fe20003800000 */
.L_x_2152:
        /* <DEDUP_REMOVED lines=8> */
.L_x_2153:
[----:B------:R-:W-:Y:S05]  /*31070*/  BRA `(.L_x_2154) ;  /* 0xffffffa400e87947 */ /* 0x000fea000383ffff */
.L_x_1980:
[----:B------:R-:W-:Y:S01]  /*31080*/  BSSY B0, `(.L_x_2155) ;  /* 0x0000007000007945 */ /* 0x000fe20003800000 */
[----:B------:R-:W-:Y:S02]  /*31090*/  IMAD.MOV.U32 R12, RZ, RZ, 0x1 ;  /* 0x00000001ff0c7424 */ /* 0x000fe400078e00ff */
[----:B------:R-:W-:Y:S02]  /*310a0*/  IMAD.MOV.U32 R11, RZ, RZ, RZ ;  /* 0x000000ffff0b7224 */ /* 0x000fe400078e00ff */
[----:B------:R-:W-:-:S07]  /*310b0*/  IMAD.MOV.U32 R15, RZ, RZ, -0x1 ;  /* 0xffffffffff0f7424 */ /* 0x000fce00078e00ff */
[----:B------:R-:W-:Y:S05]  /*310c0*/  WARPSYNC.COLLECTIVE R15, `(.L_x_2156) ;  /* 0x000000000f087348 */ /* 0x000fea0003c00000 */
[----:B------:R0:W1:Y:S02]  /*310d0*/  SHFL.UP P6, R14, R13, R12, R11 ;  /* 0x0400000c0d0e7389 */ /* 0x00006400000c000b */
[----:B01----:R-:W-:Y:S01]  /*310e0*/  ENDCOLLECTIVE ;  /* 0x000000000000791b */ /* 0x003fe20003800000 */
.L_x_2156:
[----:B------:R-:W-:Y:S05]  /*310f0*/  BSYNC B0 ;  /* 0x0000000000007941 */ /* 0x000fea0003800000 */
.L_x_2155:
[----:B------:R-:W-:Y:S01]  /*31100*/  SEL R14, R14, RZ, P1 ;  /* 0x000000ff0e0e7207 */ /* 0x000fe20000800000 */
[----:B------:R-:W-:Y:S02]  /*31110*/  IMAD.MOV.U32 R12, RZ, RZ, 0x2 ;  /* 0x00000002ff0c7424 */ /* 0x000fe400078e00ff */
[----:B------:R-:W-:Y:S01]  /*31120*/  IMAD.MOV.U32 R11, RZ, RZ, RZ ;  /* 0x000000ffff0b7224 */ /* 0x000fe200078e00ff */
[----:B------:R-:W-:Y:S01]  /*31130*/  IADD3 R13, R13, R14, RZ ;  /* 0x0000000e0d0d7210 */ /* 0x000fe20007ffe0ff */
[----:B------:R-:W-:-:S07]  /*31140*/  IMAD.MOV.U32 R15, RZ, RZ, -0x1 ;  /* 0xffffffffff0f7424 */ /* 0x000fce00078e00ff */
[----:B------:R-:W-:Y:S05]  /*31150*/  WARPSYNC.COLLECTIVE R15, `(.L_x_2157) ;  /* 0x000000000f087348 */ /* 0x000fea0003c00000 */
[----:B------:R0:W1:Y:S02]  /*31160*/  SHFL.UP P6, R14, R13, R12, R11 ;  /* 0x0400000c0d0e7389 */ /* 0x00006400000c000b */
[----:B01----:R-:W-:Y:S01]  /*31170*/  ENDCOLLECTIVE ;  /* 0x000000000000791b */ /* 0x003fe20003800000 */
.L_x_2157:
[----:B------:R-:W-:Y:S01]  /*31180*/  IMAD.MOV.U32 R12, RZ, RZ, 0x4 ;  /* 0x00000004ff0c7424 */ /* 0x000fe200078e00ff */
[----:B------:R-:W-:-:S05]  /*31190*/  SEL R2, R14, RZ, P2 ;  /* 0x000000ff0e027207 */ /* 0x000fca0001000000 */
[----:B------:R-:W-:-:S04]  /*311a0*/  IMAD.IADD R2, R13, 0x1, R2 ;  /* 0x000000010d027824 */ /* 0x000fc800078e0202 */
[----:B------:R-:W-:-:S07]  /*311b0*/  IMAD.MOV.U32 R13, RZ, RZ, R2 ;  /* 0x000000ffff0d7224 */ /* 0x000fce00078e0002 */
[----:B------:R-:W-:Y:S05]  /*311c0*/  WARPSYNC.COLLECTIVE R15, `(.L_x_2158) ;  /* 0x000000000f087348 */ /* 0x000fea0003c00000 */
[----:B------:R0:W1:Y:S02]  /*311d0*/  SHFL.UP P6, R14, R13, R12, R11 ;  /* 0x0400000c0d0e7389 */ /* 0x00006400000c000b */
[----:B01----:R-:W-:Y:S01]  /*311e0*/  ENDCOLLECTIVE ;  /* 0x000000000000791b */ /* 0x003fe20003800000 */
.L_x_2158:
[----:B------:R-:W-:Y:S02]  /*311f0*/  MOV R12, 0x8 ;  /* 0x00000008000c7802 */ /* 0x000fe40000000f00 */
[----:B------:R-:W-:-:S05]  /*31200*/  SEL R3, R14, RZ, P3 ;  /* 0x000000ff0e037207 */ /* 0x000fca0001800000 */
[----:B------:R-:W-:-:S04]  /*31210*/  IMAD.IADD R3, R2, 0x1, R3 ;  /* 0x0000000102037824 */ /* 0x000fc800078e0203 */
[----:B------:R-:W-:-:S07]  /*31220*/  IMAD.MOV.U32 R13, RZ, RZ, R3 ;  /* 0x000000ffff0d7224 */ /* 0x000fce00078e0003 */
[----:B------:R-:W-:Y:S05]  /*31230*/  WARPSYNC.COLLECTIVE R15, `(.L_x_2159) ;  /* 0x000000000f087348 */ /* 0x000fea0003c00000 */
[----:B------:R0:W1:Y:S02]  /*31240*/  SHFL.UP P6, R14, R13, R12, R11 ;  /* 0x0400000c0d0e7389 */ /* 0x00006400000c000b */
[----:B01----:R-:W-:Y:S01]  /*31250*/  ENDCOLLECTIVE ;  /* 0x000000000000791b */ /* 0x003fe20003800000 */
.L_x_2159:
[----:B------:R-:W-:Y:S01]  /*31260*/  IMAD.MOV.U32 R12, RZ, RZ, 0x10 ;  /* 0x00000010ff0c7424 */ /* 0x000fe200078e00ff */
[----:B------:R-:W-:-:S05]  /*31270*/  SEL R14, R14, RZ, P4 ;  /* 0x000000ff0e0e7207 */ /* 0x000fca0002000000 */
[----:B------:R-:W-:-:S04]  /*31280*/  IMAD.IADD R5, R3, 0x1, R14 ;  /* 0x0000000103057824 */ /* 0x000fc800078e020e */
[----:B------:R-:W-:-:S07]  /*31290*/  IMAD.MOV.U32 R13, RZ, RZ, R5 ;  /* 0x000000ffff0d7224 */ /* 0x000fce00078e0005 */
[----:B------:R-:W-:Y:S05]  /*312a0*/  WARPSYNC.COLLECTIVE R15, `(.L_x_2160) ;  /* 0x000000000f087348 */ /* 0x000fea0003c00000 */
[----:B------:R0:W1:Y:S02]  /*312b0*/  SHFL.UP P6, R14, R13, R12, R11 ;  /* 0x0400000c0d0e7389 */ /* 0x00006400000c000b */
[----:B01----:R-:W-:Y:S01]  /*312c0*/  ENDCOLLECTIVE ;  /* 0x000000000000791b */ /* 0x003fe20003800000 */
.L_x_2160:
        /* <DEDUP_REMOVED lines=8> */
.L_x_2161:
[----:B------:R-:W-:Y:S05]  /*31350*/  BRA `(.L_x_2162) ;  /* 0xffffffa400d47947 */ /* 0x000fea000383ffff */
.L_x_1982:
[----:B------:R-:W-:Y:S01]  /*31360*/  BSSY B0, `(.L_x_2163) ;  /* 0x0000006000007945 */ /* 0x000fe20003800000 */
[----:B------:R-:W-:Y:S01]  /*31370*/  PLOP3.LUT P6, PT, P6, PT, PT, 0x8, 0x0 ;  /* 0x000000000000781c */ /* 0x000fe200037ce170 */
[----:B------:R-:W-:-:S12]  /*31380*/  IMAD.MOV.U32 R15, RZ, RZ, -0x1 ;  /* 0xffffffffff0f7424 */ /* 0x000fd800078e00ff */
[----:B0-----:R-:W-:Y:S05]  /*31390*/  WARPSYNC.COLLECTIVE R15, `(.L_x_2164) ;  /* 0x000000000f087348 */ /* 0x001fea0003c00000 */
[----:B------:R-:W-:Y:S01]  /*313a0*/  VOTE.ANY R14, PT, P6 ;  /* 0x00000000000e7806 */ /* 0x000fe200030e0100 */
[----:B0-----:R-:W-:Y:S06]  /*313b0*/  ENDCOLLECTIVE ;  /* 0x000000000000791b */ /* 0x001fec0003800000 */
.L_x_2164:
[----:B------:R-:W-:Y:S05]  /*313c0*/  BSYNC B0 ;  /* 0x0000000000007941 */ /* 0x000fea0003800000 */
.L_x_2163:
[----:B------:R-:W-:Y:S01]  /*313d0*/  MOV R3, R14 ;  /* 0x0000000e00037202 */ /* 0x000fe20000000f00 */
[----:B------:R-:W-:Y:S02]  /*313e0*/  IMAD.MOV.U32 R13, RZ, RZ, R25 ;  /* 0x000000ffff0d7224 */ /* 0x000fe400078e0019 */
[----:B------:R-:W-:Y:S01]  /*313f0*/  IMAD.MOV.U32 R11, RZ, RZ, 0x1f ;  /* 0x0000001fff0b7424 */ /* 0x000fe200078e00ff */
[----:B------:R0:W1:Y:S01]  /*31400*/  POPC R12, R3 ;  /* 0x00000003000c7309 */ /* 0x0000620000000000 */
[----:B------:R-:W-:-:S07]  /*31410*/  IMAD.MOV.U32 R15, RZ, RZ, -0x1 ;  /* 0xffffffffff0f7424 */ /* 0x000fce00078e00ff */
[----:B01----:R-:W-:Y:S05]  /*31420*/  WARPSYNC.COLLECTIVE R15, `(.L_x_2165) ;  /* 0x000000000f087348 */ /* 0x003fea0003c00000 */
[----:B-1----:R1:W2:Y:S02]  /*31430*/  SHFL.IDX P6, R14, R13, R12, R11 ;  /* 0x0000000c0d0e7389 */ /* 0x0022a400000c000b */
[----:B012---:R-:W-:Y:S01]  /*31440*/  ENDCOLLECTIVE ;  /* 0x000000000000791b */ /* 0x007fe20003800000 */
.L_x_2165:
[----:B------:R-:W-:Y:S02]  /*31450*/  IMAD.IADD R27, R12, 0x1, R27 ;  /* 0x000000010c1b7824 */ /* 0x000fe400078e021b */
[----:B------:R-:W-:Y:S02]  /*31460*/  IMAD.MOV.U32 R13, RZ, RZ, R4 ;  /* 0x000000ffff0d7224 */ /* 0x000fe400078e0004 */
[----:B------:R-:W-:-:S07]  /*31470*/  IMAD.MOV.U32 R25, RZ, RZ, R14 ;  /* 0x000000ffff197224 */ /* 0x000fce00078e000e */
[----:B------:R-:W-:Y:S05]  /*31480*/  WARPSYNC.COLLECTIVE R15, `(.L_x_2166) ;  /* 0x000000000f087348 */ /* 0x000fea0003c00000 */
[----:B------:R0:W1:Y:S02]  /*31490*/  SHFL.IDX P6, R14, R13, R12, R11 ;  /* 0x0000000c0d0e7389 */ /* 0x00006400000c000b */
[----:B01----:R-:W-:Y:S01]  /*314a0*/  ENDCOLLECTIVE ;  /* 0x000000000000791b */ /* 0x003fe20003800000 */
.L_x_2166:
[----:B------:R-:W-:Y:S01]  /*314b0*/  IMAD.MOV.U32 R4, RZ, RZ, R14 ;  /* 0x000000ffff047224 */ /* 0x000fe200078e000e */
[----:B------:R-:W-:Y:S06]  /*314c0*/  BRA `(.L_x_2167) ;  /* 0xffffffa400b87947 */ /* 0x000fec000383ffff */
.L_x_1984:
[----:B------:R-:W-:Y:S01]  /*314d0*/  BSSY B0, `(.L_x_2168) ;  /* 0x0000007000007945 */ /* 0x000fe20003800000 */
[----:B------:R-:W-:Y:S01]  /*314e0*/  IMAD.MOV.U32 R13, RZ, RZ, R2 ;  /* 0x000000ffff0d7224 */ /* 0x000fe200078e0002 */
[----:B------:R-:W-:Y:S01]  /*314f0*/  MOV R11, 0x1f ;  /* 0x0000001f000b7802 */ /* 0x000fe20000000f00 */
[----:B------:R-:W-:-:S07]  /*31500*/  IMAD.MOV.U32 R15, RZ, RZ, -0x1 ;  /* 0xffffffffff0f7424 */ /* 0x000fce00078e00ff */
[----:B0-23--:R-:W-:Y:S05]  /*31510*/  WARPSYNC.COLLECTIVE R15, `(.L_x_2169) ;  /* 0x000000000f087348 */ /* 0x00dfea0003c00000 */
[----:B------:R1:W4:Y:S02]  /*31520*/  SHFL.IDX P6, R14, R13, R12, R11 ;  /* 0x0000000c0d0e7389 */ /* 0x00032400000c000b */
[----:B01234-:R-:W-:Y:S01]  /*31530*/  ENDCOLLECTIVE ;  /* 0x000000000000791b */ /* 0x01ffe20003800000 */
.L_x_2169:
[----:B------:R-:W-:Y:S05]  /*31540*/  BSYNC B0 ;  /* 0x0000000000007941 */ /* 0x000fea0003800000 */
.L_x_2168:
[----:B------:R-:W-:Y:S01]  /*31550*/  IMAD.MOV.U32 R6, RZ, RZ, R14 ;  /* 0x000000ffff067224 */ /* 0x000fe200078e000e */
[----:B------:R-:W-:Y:S06]  /*31560*/  BRA `(.L_x_1983) ;  /* 0xffffffa400a87947 */ /* 0x000fec000383ffff */
.L_x_1990:
[----:B0-----:R0:W3:Y:S02]  /*31570*/  SYNCS.PHASECHK.TRANS64.TRYWAIT P0, [R5+URZ+0x30820], R0 ;  /* 0x03082000050075a7 */ /* 0x0010e4000800017f */
[----:B---3--:R-:W-:Y:S05]  /*31580*/  @!P0 NANOSLEEP.SYNCS 0x989680 ;  /* 0x009896800000895d */ /* 0x008fea0003900000 */
[----:B------:R-:W3:Y:S02]  /*31590*/  @!P0 SYNCS.PHASECHK.TRANS64 P0, [R5+URZ+0x30820], R0 ;  /* 0x03082000050085a7 */ /* 0x000ee4000800007f */
[----:B---3--:R-:W-:Y:S05]  /*315a0*/  @!P0 BRA `(.L_x_1990) ;  /* 0xfffffffc00f08947 */ /* 0x008fea000383ffff */
[----:B------:R-:W-:Y:S05]  /*315b0*/  BRA `(.L_x_2170) ;  /* 0xffffffb000007947 */ /* 0x000fea000383ffff */
.L_x_1991:
        /* <DEDUP_REMOVED lines=11> */
.L_x_2172:
[----:B------:R-:W-:Y:S05]  /*31670*/  BSYNC B0 ;  /* 0x0000000000007941 */ /* 0x000fea0003800000 */
.L_x_2171:
[----:B------:R-:W-:Y:S05]  /*31680*/  BRA `(.L_x_2173) ;  /* 0xffffffac00e87947 */ /* 0x000fea000383ffff */
.L_x_1992:
[----:B------:R-:W-:Y:S01]  /*31690*/  BSSY B0, `(.L_x_2174) ;  /* 0x0000006000007945 */ /* 0x000fe20003800000 */
[----:B------:R-:W-:-:S07]  /*316a0*/  IMAD.MOV.U32 R15, RZ, RZ, -0x1 ;  /* 0xffffffffff0f7424 */ /* 0x000fce00078e00ff */
[----:B012---:R-:W-:Y:S05]  /*316b0*/  WARPSYNC.COLLECTIVE R15, `(.L_x_2175) ;  /* 0x000000000f0c7348 */ /* 0x007fea0003c00000 */
[----:B------:R-:W-:Y:S02]  /*316c0*/  ELECT P6, UR62, PT ;  /* 0x00000000003e782f */ /* 0x000fe400038c0000 */
[----:B------:R-:W-:Y:S01]  /*316d0*/  MOV R14, UR62 ;  /* 0x0000003e000e7c02 */ /* 0x000fe20008000f00 */
[----:B012---:R-:W-:Y:S10]  /*316e0*/  ENDCOLLECTIVE ;  /* 0x000000000000791b */ /* 0x007ff40003800000 */
.L_x_2175:
[----:B------:R-:W-:Y:S05]  /*316f0*/  BSYNC B0 ;  /* 0x0000000000007941 */ /* 0x000fea0003800000 */
.L_x_2174:
[----:B------:R-:W-:Y:S05]  /*31700*/  BRA `(.L_x_2176) ;  /* 0xffffffac00dc7947 */ /* 0x000fea000383ffff */
.L_x_1994:
[----:B0-----:R0:W3:Y:S02]  /*31710*/  SYNCS.PHASECHK.TRANS64.TRYWAIT P1, [R3+URZ+0x30840], R2 ;  /* 0x03084002030075a7 */ /* 0x0010e4000802017f */
[----:B---3--:R-:W-:Y:S05]  /*31720*/  @!P1 NANOSLEEP.SYNCS 0x989680 ;  /* 0x009896800000995d */ /* 0x008fea0003900000 */
[----:B------:R-:W3:Y:S02]  /*31730*/  @!P1 SYNCS.PHASECHK.TRANS64 P1, [R3+URZ+0x30840], R2 ;  /* 0x03084002030095a7 */ /* 0x000ee4000802007f */
[----:B---3--:R-:W-:Y:S05]  /*31740*/  @!P1 BRA `(.L_x_1994) ;  /* 0xfffffffc00f09947 */ /* 0x008fea000383ffff */
[----:B------:R-:W-:Y:S05]  /*31750*/  BRA `(.L_x_2177) ;  /* 0xffffffb000047947 */ /* 0x000fea000383ffff */
.L_x_1996:
[----:B---3--:R3:W4:Y:S02]  /*31760*/  SYNCS.PHASECHK.TRANS64.TRYWAIT P1, [R23+URZ+0x30840], R0 ;  /* 0x03084000170075a7 */ /* 0x008724000802017f */
[----:B----4-:R-:W-:Y:S05]  /*31770*/  @!P1 NANOSLEEP.SYNCS 0x989680 ;  /* 0x009896800000995d */ /* 0x010fea0003900000 */
[----:B------:R-:W4:Y:S02]  /*31780*/  @!P1 SYNCS.PHASECHK.TRANS64 P1, [R23+URZ+0x30840], R0 ;  /* 0x03084000170095a7 */ /* 0x000f24000802007f */
[----:B----4-:R-:W-:Y:S05]  /*31790*/  @!P1 BRA `(.L_x_1996) ;  /* 0xfffffffc00f09947 */ /* 0x010fea000383ffff */
[----:B------:R-:W-:Y:S05]  /*317a0*/  BRA `(.L_x_2178) ;  /* 0xffffffb000107947 */ /* 0x000fea000383ffff */
.L_x_1998:
[----:B----4-:R4:W0:Y:S02]  /*317b0*/  SYNCS.PHASECHK.TRANS64.TRYWAIT P1, [R3+URZ+0x30860], R2 ;  /* 0x03086002030075a7 */ /* 0x010824000802017f */
[----:B0-----:R-:W-:Y:S05]  /*317c0*/  @!P1 NANOSLEEP.SYNCS 0x989680 ;  /* 0x009896800000995d */ /* 0x001fea0003900000 */
[----:B------:R-:W0:Y:S02]  /*317d0*/  @!P1 SYNCS.PHASECHK.TRANS64 P1, [R3+URZ+0x30860], R2 ;  /* 0x03086002030095a7 */ /* 0x000e24000802007f */
[----:B0-----:R-:W-:Y:S05]  /*317e0*/  @!P1 BRA `(.L_x_1998) ;  /* 0xfffffffc00f09947 */ /* 0x001fea000383ffff */
[----:B------:R-:W-:Y:S05]  /*317f0*/  BRA `(.L_x_2179) ;  /* 0xffffffb0000c7947 */ /* 0x000fea000383ffff */
.L_x_2180:
        /* <DEDUP_REMOVED lines=16> */
.L_x_3215:


//--------------------- .text._ZN7cutlass13device_kernelIN5flash11enable_sm90INS1_16FlashAttnFwdSm90INS1_25CollectiveMainloopFwdSm90ILi2EN4cute5tupleIJNS5_1CILi1EEES8_S8_EEENS6_IJNS7_ILi128EEENS7_ILi96EEENS7_ILi192EEEEEELi192ENS_6half_tEfNS_4arch4Sm90ELb1ELb0ELb0ELb0ELb1ELb0ELb0ELb1ELb1ELb1ELb1ELb0EEENS1_21CollectiveEpilogueFwdINS6_IJSA_SC_SB_EEES9_SE_SG_Li256ELb0ELb1ELb1ELb0EEENS1_19SingleTileSchedulerILb0ELb1ELb1ELi128EEEEEEEEEvNT_6ParamsE --------------------------
	.section	.text._ZN7cutlass13device_kernelIN5flash11enable_sm90INS1_16FlashAttnFwdSm90INS1_25CollectiveMainloopFwdSm90ILi2EN4cute5tupleIJNS5_1CILi1EEES8_S8_EEENS6_IJNS7_ILi128EEENS7_ILi96EEENS7_ILi192EEEEEELi192ENS_6half_tEfNS_4arch4Sm90ELb1ELb0ELb0ELb0ELb1ELb0ELb0ELb1ELb1ELb1ELb1ELb0EEENS1_21CollectiveEpilogueFwdINS6_IJSA_SC_SB_EEES9_SE_SG_Li256ELb0ELb1ELb1ELb0EEENS1_19SingleTileSchedulerILb0ELb1ELb1ELi128EEEEEEEEEvNT_6ParamsE,"ax",@progbits
	.align	128
.text._ZN7cutlass13device_kernelIN5flash11enable_sm90INS1_16FlashAttnFwdSm90INS1_25CollectiveMainloopFwdSm90ILi2EN4cute5tupleIJNS5_1CILi1EEES8_S8_EEENS6_IJNS7_ILi128EEENS7_ILi96EEENS7_ILi192EEEEEELi192ENS_6half_tEfNS_4arch4Sm90ELb1ELb0ELb0ELb0ELb1ELb0ELb0ELb1ELb1ELb1ELb1ELb0EEENS1_21CollectiveEpilogueFwdINS6_IJSA_SC_SB_EEES9_SE_SG_Li256ELb0ELb1ELb1ELb0EEENS1_19SingleTileSchedulerILb0ELb1ELb1ELi128EEEEEEEEEvNT_6ParamsE:
        .type           _ZN7cutlass13device_kernelIN5flash11enable_sm90INS1_16FlashAttnFwdSm90INS1_25CollectiveMainloopFwdSm90ILi2EN4cute5tupleIJNS5_1CILi1EEES8_S8_EEENS6_IJNS7_ILi128EEENS7_ILi96EEENS7_ILi192EEEEEELi192ENS_6half_tEfNS_4arch4Sm90ELb1ELb0ELb0ELb0ELb1ELb0ELb0ELb1ELb1ELb1ELb1ELb0EEENS1_21CollectiveEpilogueFwdINS6_IJSA_SC_SB_EEES9_SE_SG_Li256ELb0ELb1ELb1ELb0EEENS1_19SingleTileSchedulerILb0ELb1ELb1ELi128EEEEEEEEEvNT_6ParamsE,@function
        .size           _ZN7cutlass13device_kernelIN5flash11enable_sm90INS1_16FlashAttnFwdSm90INS1_25CollectiveMainloopFwdSm90ILi2EN4cute5tupleIJNS5_1CILi1EEES8_S8_EEENS6_IJNS7_ILi128EEENS7_ILi96EEENS7_ILi192EEEEEELi192ENS_6half_tEfNS_4arch4Sm90ELb1ELb0ELb0ELb0ELb1ELb0ELb0ELb1ELb1ELb1ELb1ELb0EEENS1_21CollectiveEpilogueFwdINS6_IJSA_SC_SB_EEES9_SE_SG_Li256ELb0ELb1ELb1ELb0EEENS1_19SingleTileSchedulerILb0ELb1ELb1ELi128EEEEEEEEEvNT_6ParamsE,(.L_x_3216 - _ZN7cutlass13device_kernelIN5flash11enable_sm90INS1_16FlashAttnFwdSm90INS1_25CollectiveMainloopFwdSm90ILi2EN4cute5tupleIJNS5_1CILi1EEES8_S8_EEENS6_IJNS7_ILi128EEENS7_ILi96EEENS7_ILi192EEEEEELi192ENS_6half_tEfNS_4arch4Sm90ELb1ELb0ELb0ELb0ELb1ELb0ELb0ELb1ELb1ELb1ELb1ELb0EEENS1_21CollectiveEpilogueFwdINS6_IJSA_SC_SB_EEES9_SE_SG_Li256ELb0ELb1ELb1ELb0EEENS1_19SingleTileSchedulerILb0ELb1ELb1ELi128EEEEEEEEEvNT_6ParamsE)
        .other          _ZN7cutlass13device_kernelIN5flash11enable_sm90INS1_16FlashAttnFwdSm90INS1_25CollectiveMainloopFwdSm90ILi2EN4cute5tupleIJNS5_1CILi1EEES8_S8_EEENS6_IJNS7_ILi128EEENS7_ILi96EEENS7_ILi192EEEEEELi192ENS_6half_tEfNS_4arch4Sm90ELb1ELb0ELb0ELb0ELb1ELb0ELb0ELb1ELb1ELb1ELb1ELb0EEENS1_21CollectiveEpilogueFwdINS6_IJSA_SC_SB_EEES9_SE_SG_Li256ELb0ELb1ELb1ELb0EEENS1_19SingleTileSchedulerILb0ELb1ELb1ELi128EEEEEEEEEvNT_6ParamsE,@"STO_CUDA_ENTRY STV_DEFAULT"
_ZN7cutlass13device_kernelIN5flash11enable_sm90INS1_16FlashAttnFwdSm90INS1_25CollectiveMainloopFwdSm90ILi2EN4cute5tupleIJNS5_1CILi1EEES8_S8_EEENS6_IJNS7_ILi128EEENS7_ILi96EEENS7_ILi192EEEEEELi192ENS_6half_tEfNS_4arch4Sm90ELb1ELb0ELb0ELb0ELb1ELb0ELb0ELb1ELb1ELb1ELb1ELb0EEENS1_21CollectiveEpilogueFwdINS6_IJSA_SC_SB_EEES9_SE_SG_Li256ELb0ELb1ELb1ELb0EEENS1_19SingleTileSchedulerILb0ELb1ELb1ELi128EEEEEEEEEvNT_6ParamsE:
        /* <DEDUP_REMOVED lines=45> */
.L_x_2181:
        /* <DEDUP_REMOVED lines=22> */
.L_x_2182:
        /* <DEDUP_REMOVED lines=18> */
.L_x_2183:
        /* <DEDUP_REMOVED lines=22> */
.L_x_2184:
        /* <DEDUP_REMOVED lines=23> */
.L_x_2185:
        /* <DEDUP_REMOVED lines=11> */
.L_x_2188:
        /* <DEDUP_REMOVED lines=19> */
[----:B------:R-:W1:Y:S01]  /*0a00*/  S2UR UR38, SR_CTAID.X ;  /* 0x00000000002679c3 */ /* 0x000e620000002500 */
[----:B------:R-:W-:Y:S01]  /*0a10*/  ULDC UR4, c[0x0][0x448] ;  /* 0x0001120000047ab9 */ /* 0x000fe20000000800 */
[----:B------:R-:W-:Y:S01]  /*0a20*/  ULDC UR6, c[0x0][0x424] ;  /* 0x0001090000067ab9 */ /* 0x000fe20000000800 */
[----:B------:R-:W-:Y:S01]  /*0a30*/  UISETP.NE.AND UP1, UPT, UR4, 0x1, UPT ;  /* 0x000000010400788c */ /* 0x000fe2000bf25270 */
[----:B------:R-:W-:Y:S02]  /*0a40*/  ULDC UR7, c[0x0][0x288] ;  /* 0x0000a20000077ab9 */ /* 0x000fe40000000800 */
[----:B------:R-:W-:Y:S01]  /*0a50*/  ULDC.64 UR4, c[0x0][0x418] ;  /* 0x0001060000047ab9 */ /* 0x000fe20000000a00 */
[----:B------:R-:W-:Y:S02]  /*0a60*/  UIADD3 UR7, -UR7, 0x60, URZ ;  /* 0x0000006007077890 */ /* 0x000fe4000fffe13f */
[----:B------:R-:W-:Y:S02]  /*0a70*/  UISETP.NE.U32.AND UP0, UPT, UR4, URZ, UPT ;  /* 0x0000003f0400728c */ /* 0x000fe4000bf05070 */
[----:B------:R-:W-:-:S02]  /*0a80*/  UP2UR UR4, UPR, URZ, 0x2 ;  /* 0x000000023f047883 */ /* 0x000fc40008000000 */
[----:B------:R-:W-:Y:S01]  /*0a90*/  UISETP.NE.AND.EX UP0, UPT, UR5, URZ, UPT, UP0 ;  /* 0x0000003f0500728c */ /* 0x000fe2000bf05300 */
[----:B------:R-:W-:Y:S02]  /*0aa0*/  ULDC UR42, c[0x0][0x2f0] ;  /* 0x0000bc00002a7ab9 */ /* 0x000fe40000000800 */
[----:B------:R-:W-:Y:S01]  /*0ab0*/  @UP1 ULDC UR5, c[0x0][0x44c] ;  /* 0x0001130000051ab9 */ /* 0x000fe20000000800 */
[----:B------:R-:W-:Y:S01]  /*0ac0*/  MOV R17, UR4 ;  /* 0x0000000400117c02 */ /* 0x000fe20008000f00 */
[----:B------:R-:W-:Y:S01]  /*0ad0*/  USEL UR10, UR6, 0x1, UP0 ;  /* 0x00000001060a7887 */ /* 0x000fe20008000000 */
[----:B------:R-:W-:Y:S01]  /*0ae0*/  @UP1 ULDC UR9, c[0x0][0x450] ;  /* 0x0001140000091ab9 */ /* 0x000fe20000000800 */
[----:B------:R-:W-:Y:S02]  /*0af0*/  USHF.R.U32.HI UR11, URZ, 0x10, UR8 ;  /* 0x000000103f0b7899 */ /* 0x000fe40008011608 */
[----:B------:R-:W-:Y:S02]  /*0b00*/  UIMAD UR7, UR10, UR42, UR7 ;  /* 0x0000002a0a0772a4 */ /* 0x000fe4000f8e0207 */
[----:B------:R-:W-:Y:S01]  /*0b10*/  IMAD.U32 R16, RZ, RZ, UR10 ;  /* 0x0000000aff107e24 */ /* 0x000fe2000f8e00ff */
[----:B-1----:R-:W-:-:S04]  /*0b20*/  USHF.L.U32 UR38, UR38, 0x7, URZ ;  /* 0x0000000726267899 */ /* 0x002fc8000800063f */
[----:B------:R-:W-:Y:S02]  /*0b30*/  @UP1 UIADD3 UR4, UR38, 0x7f, URZ ;  /* 0x0000007f26041890 */ /* 0x000fe4000fffe03f */
[----:B------:R-:W-:Y:S02]  /*0b40*/  UIADD3 UR6, UR38, 0x7f, URZ ;  /* 0x0000007f26067890 */ /* 0x000fe4000fffe03f */
[----:B------:R-:W-:Y:S02]  /*0b50*/  UIMAD.WIDE.U32 UR4, UR4, UR5, URZ ;  /* 0x00000005040472a5 */ /* 0x000fe4000f8e003f */
[----:B------:R-:W-:Y:S02]  /*0b60*/  UIMAD UR4, UR10, UR42, 0x5f ;  /* 0x0000005f0a0474a4 */ /* 0x000fe4000f8e022a */
[----:B------:R-:W-:Y:S02]  /*0b70*/  @UP1 USHF.R.U32.HI UR6, URZ, UR9, UR5 ;  /* 0x000000093f061299 */ /* 0x000fe40008011605 */
[----:B------:R-:W-:-:S02]  /*0b80*/  UIMAD.WIDE UR4, UR4, 0x2aaaaaab, URZ ;  /* 0x2aaaaaab040478a5 */ /* 0x000fc4000f8e023f */
[----:B------:R-:W-:Y:S02]  /*0b90*/  UIADD3 UR6, UR7, UR6, URZ ;  /* 0x0000000607067290 */ /* 0x000fe4000fffe03f */
[----:B------:R-:W-:Y:S02]  /*0ba0*/  USHF.R.U32.HI UR4, URZ, 0x1f, UR5 ;  /* 0x0000001f3f047899 */ /* 0x000fe40008011605 */
[----:B------:R-:W-:Y:S02]  /*0bb0*/  UIMAD.WIDE UR6, UR6, 0x2aaaaaab, URZ ;  /* 0x2aaaaaab060678a5 */ /* 0x000fe4000f8e023f */
[----:B------:R-:W-:Y:S02]  /*0bc0*/  ULEA.HI.SX32 UR4, UR5, UR4, 0x1c ;  /* 0x0000000405047291 */ /* 0x000fe4000f8fe23f */
[----:B------:R-:W-:-:S04]  /*0bd0*/  USHF.R.U32.HI UR6, URZ, 0x1f, UR7 ;  /* 0x0000001f3f067899 */ /* 0x000fc80008011607 */
[----:B------:R-:W-:Y:S02]  /*0be0*/  ULEA.HI.SX32 UR6, UR7, UR6, 0x1c ;  /* 0x0000000607067291 */ /* 0x000fe4000f8fe23f */
[----:B------:R-:W-:Y:S02]  /*0bf0*/  ULOP3.LUT UR7, UR8, 0xffff, URZ, 0xc0, !UPT ;  /* 0x0000ffff08077892 */ /* 0x000fe4000f8ec03f */
[----:B------:R-:W-:-:S04]  /*0c00*/  UISETP.LT.AND UP0, UPT, UR4, UR6, UPT ;  /* 0x000000060400728c */ /* 0x000fc8000bf01270 */
[----:B------:R-:W-:Y:S02]  /*0c10*/  USEL UR10, UR4, UR6, UP0 ;  /* 0x00000006040a7287 */ /* 0x000fe40008000000 */
[----:B------:R-:W-:Y:S02]  /*0c20*/  UISETP.NE.AND UP0, UPT, UR11, URZ, UPT ;  /* 0x0000003f0b00728c */ /* 0x000fe4000bf05270 */
[----:B------:R-:W-:Y:S01]  /*0c30*/  UISETP.GE.AND UP1, UPT, UR10, 0x1, UPT ;  /* 0x000000010a00788c */ /* 0x000fe2000bf26270 */
[----:B------:R-:W-:-:S05]  /*0c40*/  UMOV UR4, URZ ;  /* 0x0000003f00047c82 */ /* 0x000fca0008000000 */
[----:B------:R-:W-:-:S03]  /*0c50*/  PLOP3.LUT P0, PT, PT, PT, UP1, 0x80, 0x0 ;  /* 0x000000000000781c */ /* 0x000fc60003f0f018 */
[----:B------:R-:W-:-:S10]  /*0c60*/  @!UP0 ULDC UR11, c[0x0][0x9f0] ;  /* 0x00027c00000b8ab9 */ /* 0x000fd40000000800 */
[----:B------:R-:W-:Y:S05]  /*0c70*/  @!P0 BRA `(.L_x_2190) ;  /* 0x0000000000848947 */ /* 0x000fea0003800000 */
[----:B------:R-:W-:Y:S01]  /*0c80*/  IMAD.U32 R3, RZ, RZ, UR11 ;  /* 0x0000000bff037e24 */ /* 0x000fe2000f8e00ff */
[----:B------:R-:W-:Y:S01]  /*0c90*/  UIADD3 UR6, UR11, -0x1, UR10 ;  /* 0xffffffff0b067890 */ /* 0x000fe2000fffe00a */
[----:B------:R-:W-:-:S03]  /*0ca0*/  UMOV UR4, URZ ;  /* 0x0000003f00047c82 */ /* 0x000fc60008000000 */
[-C--:B------:R-:W-:Y:S02]  /*0cb0*/  IABS R0, R3.reuse ;  /* 0x0000000300007213 */ /* 0x080fe40000000000 */
[----:B------:R-:W-:Y:S01]  /*0cc0*/  MOV R4, UR6 ;  /* 0x0000000600047c02 */ /* 0x000fe20008000f00 */
[----:B------:R-:W-:Y:S01]  /*0cd0*/  ULOP3.LUT UR6, UR6, UR11, URZ, 0x3c, !UPT ;  /* 0x0000000b06067292 */ /* 0x000fe2000f8e3c3f */
[----:B------:R-:W-:Y:S02]  /*0ce0*/  R2UR UR12, R0 ;  /* 0x00000000000c72ca */ /* 0x000fe400000e0000 */
[----:B------:R-:W-:Y:S02]  /*0cf0*/  IABS R4, R4 ;  /* 0x0000000400047213 */ /* 0x000fe40000000000 */
[----:B------:R-:W-:-:S03]  /*0d00*/  IABS R5, R3 ;  /* 0x0000000300057213 */ /* 0x000fc60000000000 */
[----:B------:R-:W-:-:S05]  /*0d10*/  IMAD.MOV.U32 R3, RZ, RZ, R4 ;  /* 0x000000ffff037224 */ /* 0x000fca00078e0004 */
[----:B------:R-:W-:Y:S01]  /*0d20*/  R2UR UR9, R3 ;  /* 0x00000000030972ca */ /* 0x000fe200000e0000 */
[----:B------:R-:W1:Y:S08]  /*0d30*/  I2F.RP R0, UR12 ;  /* 0x0000000c00007d06 */ /* 0x000e700008209400 */
[----:B-1----:R-:W0:Y:S02]  /*0d40*/  MUFU.RCP R0, R0 ;  /* 0x0000000000007308 */ /* 0x002e240000001000 */
        /* <DEDUP_REMOVED lines=20> */
.L_x_2190:
[----:B------:R-:W-:Y:S01]  /*0e90*/  UIMAD UR6, UR7, UR4, URZ ;  /* 0x00000004070672a4 */ /* 0x000fe2000f8e023f */
[----:B------:R-:W-:Y:S01]  /*0ea0*/  IMAD.U32 R0, RZ, RZ, UR10 ;  /* 0x0000000aff007e24 */ /* 0x000fe2000f8e00ff */
[----:B------:R-:W-:Y:S01]  /*0eb0*/  MOV R3, UR4 ;  /* 0x0000000400037c02 */ /* 0x000fe20008000f00 */
[----:B------:R-:W-:Y:S01]  /*0ec0*/  VIADD R22, R25, 0xffffff80 ;  /* 0xffffff8019167836 */ /* 0x000fe20000000000 */
[----:B------:R-:W-:Y:S02]  /*0ed0*/  R2UR UR5, R16 ;  /* 0x00000000100572ca */ /* 0x000fe400000e0000 */
[----:B------:R-:W-:Y:S02]  /*0ee0*/  CS2R R118, SRZ ;  /* 0x0000000000767805 */ /* 0x000fe4000001ff00 */
[----:B------:R-:W-:Y:S01]  /*0ef0*/  VIADDMNMX R0, R3, UR6, R0, PT ;  /* 0x0000000603007c46 */ /* 0x000fe2000b800100 */
[----:B------:R-:W-:Y:S01]  /*0f00*/  IMAD.U32 R18, RZ, RZ, UR6 ;  /* 0x00000006ff127e24 */ /* 0x000fe2000f8e00ff */
[----:B------:R-:W-:-:S02]  /*0f10*/  PLOP3.LUT P0, PT, PT, PT, PT, 0x80, 0x0 ;  /* 0x000000000000781c */ /* 0x000fc40003f0f070 */
[----:B------:R-:W-:Y:S02]  /*0f20*/  CS2R R116, SRZ ;  /* 0x0000000000747805 */ /* 0x000fe4000001ff00 */
[----:B------:R-:W-:Y:S01]  /*0f30*/  R2UR UR60, R0 ;  /* 0x00000000003c72ca */ /* 0x000fe200000e0000 */
[----:B------:R-:W-:Y:S01]  /*0f40*/  IMAD.MOV.U32 R0, RZ, RZ, RZ ;  /* 0x000000ffff007224 */ /* 0x000fe200078e00ff */
[----:B------:R-:W-:Y:S02]  /*0f50*/  MOV R3, RZ ;  /* 0x000000ff00037202 */ /* 0x000fe40000000f00 */
[----:B------:R-:W-:Y:S02]  /*0f60*/  CS2R R114, SRZ ;  /* 0x0000000000727805 */ /* 0x000fe4000001ff00 */
[----:B------:R-:W-:Y:S02]  /*0f70*/  CS2R R112, SRZ ;  /* 0x0000000000707805 */ /* 0x000fe4000001ff00 */
[----:B------:R-:W-:-:S02]  /*0f80*/  CS2R R110, SRZ ;  /* 0x00000000006e7805 */ /* 0x000fc4000001ff00 */
[----:B------:R-:W-:Y:S01]  /*0f90*/  CS2R R108, SRZ ;  /* 0x00000000006c7805 */ /* 0x000fe2000001ff00 */
[----:B------:R-:W-:Y:S01]  /*0fa0*/  UIMAD UR42, UR5, UR42, URZ ;  /* 0x0000002a052a72a4 */ /* 0x000fe2000f8e023f */
[----:B------:R-:W-:Y:S02]  /*0fb0*/  CS2R R106, SRZ ;  /* 0x00000000006a7805 */ /* 0x000fe4000001ff00 */
[----:B------:R-:W-:Y:S02]  /*0fc0*/  CS2R R104, SRZ ;  /* 0x0000000000687805 */ /* 0x000fe4000001ff00 */
[----:B------:R-:W-:Y:S02]  /*0fd0*/  CS2R R102, SRZ ;  /* 0x0000000000667805 */ /* 0x000fe4000001ff00 */
[----:B------:R-:W-:Y:S02]  /*0fe0*/  CS2R R100, SRZ ;  /* 0x0000000000647805 */ /* 0x000fe4000001ff00 */
[----:B------:R-:W-:Y:S01]  /*0ff0*/  CS2R R98, SRZ ;  /* 0x0000000000627805 */ /* 0x000fe2000001ff00 */
[----:B------:R-:W-:Y:S01]  /*1000*/  UISETP.GT.AND UP0, UPT, UR60, UR6, UPT ;  /* 0x000000063c00728c */ /* 0x000fe2000bf04270 */
[----:B------:R-:W-:-:S02]  /*1010*/  CS2R R96, SRZ ;  /* 0x0000000000607805 */ /* 0x000fc4000001ff00 */
[----:B------:R-:W-:Y:S02]  /*1020*/  CS2R R94, SRZ ;  /* 0x00000000005e7805 */ /* 0x000fe4000001ff00 */
[----:B------:R-:W-:Y:S02]  /*1030*/  CS2R R92, SRZ ;  /* 0x00000000005c7805 */ /* 0x000fe4000001ff00 */
[----:B------:R-:W-:Y:S02]  /*1040*/  CS2R R90, SRZ ;  /* 0x00000000005a7805 */ /* 0x000fe4000001ff00 */
[----:B------:R-:W-:Y:S02]  /*1050*/  CS2R R88, SRZ ;  /* 0x0000000000587805 */ /* 0x000fe4000001ff00 */
[----:B------:R-:W-:Y:S02]  /*1060*/  PLOP3.LUT P1, PT, PT, PT, UP0, 0x80, 0x0 ;  /* 0x000000000000781c */ /* 0x000fe40003f2f008 */
        /* <DEDUP_REMOVED lines=32> */
[----:B------:R-:W-:Y:S06]  /*1270*/  @!P1 BRA `(.L_x_2191) ;  /* 0x0000007800c89947 */ /* 0x000fec0003800000 */
[----:B------:R-:W-:Y:S01]  /*1280*/  SHF.R.S32.HI R23, RZ, 0x1f, R22 ;  /* 0x0000001fff177819 */ /* 0x000fe20000011416 */
[----:B------:R-:W1:Y:S01]  /*1290*/  S2UR UR6, SR_CgaCtaId ;  /* 0x00000000000679c3 */ /* 0x000e620000008800 */
[----:B------:R-:W-:Y:S02]  /*12a0*/  UMOV UR39, 0x400 ;  /* 0x0000040000277882 */ /* 0x000fe40000000000 */
[----:B------:R-:W-:-:S04]  /*12b0*/  LEA.HI R72, R23, R22, RZ, 0x7 ;  /* 0x0000001617487211 */ /* 0x000fc800078f38ff */
[----:B------:R-:W-:-:S05]  /*12c0*/  SHF.R.S32.HI R73, RZ, 0x7, R72 ;  /* 0x00000007ff497819 */ /* 0x000fca0000011448 */
[----:B------:R-:W2:Y:S01]  /*12d0*/  SHFL.IDX PT, R0, R73, RZ, 0x1f ;  /* 0x00001fff49007589 */ /* 0x000ea200000e0000 */
[----:B-1----:R-:W-:-:S04]  /*12e0*/  ULEA UR39, UR6, UR39, 0x18 ;  /* 0x0000002706277291 */ /* 0x002fc8000f8ec03f */
[----:B------:R-:W-:-:S04]  /*12f0*/  UIADD3 UR6, UR39, 0x12400, URZ ;  /* 0x0001240027067890 */ /* 0x000fc8000fffe03f */
[----:B------:R-:W-:Y:S01]  /*1300*/  ULOP3.LUT UP0, URZ, UR6, 0x1bf, URZ, 0xc0, !UPT ;  /* 0x000001bf063f7892 */ /* 0x000fe2000f80c03f */
[----:B--2---:R-:W-:-:S05]  /*1310*/  R2UR UR4, R0 ;  /* 0x00000000000472ca */ /* 0x004fca00000e0000 */
        /* <DEDUP_REMOVED lines=12> */
[----:B0-----:R0:W1:Y:S01]  /*13e0*/  LDC.64 R2, c[0x4][R0] ;  /* 0x0100000000027b82 */ /* 0x0010620000000a00 */
        /* <DEDUP_REMOVED lines=11> */
.L_x_2192:
[----:B------:R-:W-:-:S04]  /*14a0*/  SHF.L.U32 R0, RZ, 0x1f, RZ ;  /* 0x0000001fff007819 */ /* 0x000fc800000006ff */
[----:B------:R-:W1:Y:S02]  /*14b0*/  SYNCS.PHASECHK.TRANS64.TRYWAIT P0, [UR39+0x30800], R0 ;  /* 0x03080000ff0075a7 */ /* 0x000e640008000167 */
[----:B-1----:R-:W-:Y:S05]  /*14c0*/  @!P0 BRA `(.L_x_2193) ;  /* 0x000000d400248947 */ /* 0x002fea0003800000 */
.L_x_2278:
[----:B0-----:R-:W2:Y:S02]  /*14d0*/  LDL R2, [R1+0x4] ;  /* 0x0000040001027983 */ /* 0x001ea40000100800 */
[----:B--2---:R-:W-:-:S13]  /*14e0*/  R2UR UR4, R2 ;  /* 0x00000000020472ca */ /* 0x004fda00000e0000 */
[----:B------:R-:W-:-:S06]  /*14f0*/  ULOP3.LUT UR4, UR4, 0x1, URZ, 0xfc, !UPT ;  /* 0x0000000104047892 */ /* 0x000fcc000f8efc3f */
[----:B------:R-:W-:-:S05]  /*1500*/  IMAD.U32 R2, RZ, RZ, UR4 ;  /* 0x00000004ff027e24 */ /* 0x000fca000f8e00ff */
[----:B------:R-:W-:-:S13]  /*1510*/  ISETP.NE.AND P0, PT, R2, 0x3, PT ;  /* 0x000000030200780c */ /* 0x000fda0003f05270 */
[----:B------:R-:W-:Y:S05]  /*1520*/  @!P0 BRA `(.L_x_2194) ;  /* 0x0000000000048947 */ /* 0x000fea0003800000 */
[----:B------:R-:W-:Y:S01]  /*1530*/  BPT.TRAP 0x1 ;  /* 0x000000040000795c */ /* 0x000fe20000300000 */
.L_x_2194:
[----:B------:R0:W2:Y:S01]  /*1540*/  SYNCS.PHASECHK.TRANS64.TRYWAIT P1, [UR39+0x30830], R0 ;  /* 0x03083000ff0075a7 */ /* 0x0000a20008020167 */
[----:B------:R-:W-:Y:S05]  /*1550*/  @!P0 BRA `(.L_x_2195) ;  /* 0x0000000000048947 */ /* 0x000fea0003800000 */
[----:B------:R-:W-:Y:S01]  /*1560*/  BPT.TRAP 0x1 ;  /* 0x000000040000795c */ /* 0x000fe20000300000 */
.L_x_2195:
[----:B------:R-:W-:-:S05]  /*1570*/  IMAD.U32 R6, RZ, RZ, UR40 ;  /* 0x00000028ff067e24 */ /* 0x000fca000f8e00ff */
[----:B------:R-:W-:Y:S01]  /*1580*/  LOP3.LUT R6, R6, 0x10000, RZ, 0xfc, !PT ;  /* 0x0001000006067812 */ /* 0x000fe200078efcff */
[----:B--2---:R-:W-:Y:S06]  /*1590*/  @P1 BRA `(.L_x_2196) ;  /* 0x0000000000081947 */ /* 0x004fec0003800000 */
[----:B------:R-:W2:Y:S02]  /*15a0*/  SYNCS.PHASECHK.TRANS64.TRYWAIT P1, [UR39+0x30830], R0 ;  /* 0x03083000ff0075a7 */ /* 0x000ea40008020167 */
[----:B--2---:R-:W-:Y:S05]  /*15b0*/  @!P1 BRA `(.L_x_2197) ;  /* 0x000000d400009947 */ /* 0x004fea0003800000 */
.L_x_2196:
[----:B------:R-:W-:Y:S05]  /*15c0*/  WARPSYNC.ALL ;  /* 0x0000000000007948 */ /* 0x000fea0003800000 */
[----:B------:R-:W-:Y:S01]  /*15d0*/  MOV R7, 0x40000040 ;  /* 0x4000004000077802 */ /* 0x000fe20000000f00 */
[----:B------:R-:W-:Y:S01]  /*15e0*/  UIADD3 UR4, UR39, 0x1e400, URZ ;  /* 0x0001e40027047890 */ /* 0x000fe2000fffe03f */
        /* <DEDUP_REMOVED lines=14> */
[----:B------:R-:W-:Y:S01]  /*16d0*/  IMAD.U32 R10, RZ, RZ, UR18 ;  /* 0x00000012ff0a7e24 */ /* 0x000fe2000f8e00ff */
[----:B------:R-:W-:Y:S01]  /*16e0*/  UMOV UR10, UR18 ;  /* 0x00000012000a7c82 */ /* 0x000fe20008000000 */
[----:B------:R-:W-:Y:S01]  /*16f0*/  UMOV UR25, 0x40000040 ;  /* 0x4000004000197882 */ /* 0x000fe20000000000 */
[----:B------:R-:W-:Y:S01]  /*1700*/  HGMMA.64x96x16.F32 R24, gdesc[UR8], RZ, !UPT, gsb0 ;  /* 0x01600000081879f0 */ /* 0x000fe2000c0008ff */
[----:B------:R-:W-:Y:S01]  /*1710*/  R2UR UR10, R6 ;  /* 0x00000000060a72ca */ /* 0x000fe200000e0000 */
[----:B------:R-:W-:Y:S01]  /*1720*/  UMOV UR9, 0x40000040 ;  /* 0x4000004000097882 */ /* 0x000fe20000000000 */
[----:B------:R-:W-:Y:S01]  /*1730*/  UMOV UR29, 0x40000040 ;  /* 0x40000040001d7882 */ /* 0x000fe20000000000 */
[----:B------:R-:W-:Y:S01]  /*1740*/  UMOV UR5, UR9 ;  /* 0x0000000900057c82 */ /* 0x000fe20008000000 */
[----:B------:R-:W-:Y:S01]  /*1750*/  UMOV UR33, 0x40000040 ;  /* 0x4000004000217882 */ /* 0x000fe20000000000 */
[----:B------:R-:W-:Y:S01]  /*1760*/  UMOV UR41, 0x40000040 ;  /* 0x4000004000297882 */ /* 0x000fe20000000000 */
[----:B------:R-:W-:Y:S01]  /*1770*/  UMOV UR45, 0x40000040 ;  /* 0x40000040002d7882 */ /* 0x000fe20000000000 */
[----:B------:R-:W-:Y:S01]  /*1780*/  UMOV UR49, 0x40000040 ;  /* 0x4000004000317882 */ /* 0x000fe20000000000 */
[----:B------:R-:W-:-:S05]  /*1790*/  UMOV UR53, 0x40000040 ;  /* 0x4000004000357882 */ /* 0x000fca0000000000 */
        /* <DEDUP_REMOVED lines=8> */
[----:B------:R-:W-:Y:S02]  /*1820*/  UIADD3 UR40, UR10, 0x800, URZ ;  /* 0x000008000a287890 */ /* 0x000fe4000fffe03f */
[----:B------:R-:W-:Y:S02]  /*1830*/  UIADD3 UR44, UR10, 0x802, URZ ;  /* 0x000008020a2c7890 */ /* 0x000fe4000fffe03f */
[----:B------:R-:W-:Y:S02]  /*1840*/  UIADD3 UR48, UR10, 0x804, URZ ;  /* 0x000008040a307890 */ /* 0x000fe4000fffe03f */
[----:B------:R-:W-:Y:S01]  /*1850*/  UIADD3 UR52, UR10, 0x806, URZ ;  /* 0x000008060a347890 */ /* 0x000fe2000fffe03f */
        /* <DEDUP_REMOVED lines=72> */
.L_x_2198:
[----:B-1----:R-:W-:Y:S01]  /*1ce0*/  LOP3.LUT R3, R72, 0xffffff80, RZ, 0xc0, !PT ;  /* 0xffffff8048037812 */ /* 0x002fe200078ec0ff */
[----:B------:R-:W-:Y:S01]  /*1cf0*/  UMOV UR5, 0xffffffa0 ;  /* 0xffffffa000057882 */ /* 0x000fe20000000000 */
[----:B------:R-:W-:Y:S01]  /*1d00*/  R2UR UR4, R17 ;  /* 0x00000000110472ca */ /* 0x000fe200000e0000 */
[----:B------:R-:W-:Y:S01]  /*1d10*/  UIMAD UR5, UR60, UR5, 0x61 ;  /* 0x000000613c0574a4 */ /* 0x000fe2000f8e0205 */
[----:B------:R-:W-:Y:S01]  /*1d20*/  LEA.HI R23, R23, R22, RZ, 0x2 ;  /* 0x0000001617177211 */ /* 0x000fe200078f10ff */
[----:B------:R-:W-:Y:S01]  /*1d30*/  IMAD.IADD R3, R22, 0x1, -R3 ;  /* 0x0000000116037824 */ /* 0x000fe200078e0a03 */
[----:B------:R-:W-:Y:S01]  /*1d40*/  LEA.HI R8, R73, R73, RZ, 0x1 ;  /* 0x0000004949087211 */ /* 0x000fe200078f08ff */
[----:B------:R-:W-:Y:S01]  /*1d50*/  ULDC UR7, c[0x0][0x288] ;  /* 0x0000a20000077ab9 */ /* 0x000fe20000000800 */
[----:B------:R-:W-:Y:S01]  /*1d60*/  LOP3.LUT R23, R23, 0xfffffffc, RZ, 0xc0, !PT ;  /* 0xfffffffc17177812 */ /* 0x000fe200078ec0ff */
[----:B------:R-:W1:Y:S01]  /*1d70*/  S2UR UR14, SR_CgaCtaId ;  /* 0x00000000000e79c3 */ /* 0x000e620000008800 */
[----:B0-----:R-:W-:Y:S01]  /*1d80*/  SHF.R.S32.HI R0, RZ, 0x1f, R3 ;  /* 0x0000001fff007819 */ /* 0x001fe20000011403 */
[----:B------:R-:W-:Y:S01]  /*1d90*/  UIADD3 UR6, UR39, 0x30840, URZ ;  /* 0x0003084027067890 */ /* 0x000fe2000fffe03f */
[----:B------:R-:W-:Y:S01]  /*1da0*/  LOP3.LUT R8, R8, 0x3fffffe, RZ, 0xc0, !PT ;  /* 0x03fffffe08087812 */ /* 0x000fe200078ec0ff */
[----:B------:R-:W-:Y:S01]  /*1db0*/  IMAD.IADD R23, R22, 0x1, -R23 ;  /* 0x0000000116177824 */ /* 0x000fe200078e0a17 */
[CC--:B------:R-:W-:Y:S01]  /*1dc0*/  LEA.HI R2, R0.reuse, R3.reuse, RZ, 0x2 ;  /* 0x0000000300027211 */ /* 0x0c0fe200078f10ff */
[----:B------:R-:W-:Y:S01]  /*1dd0*/  UISETP.NE.AND UP0, UPT, UR4, URZ, UPT ;  /* 0x0000003f0400728c */ /* 0x000fe2000bf05270 */
[----:B------:R-:W-:-:S02]  /*1de0*/  LEA.HI R4, R0, R3, RZ, 0x5 ;  /* 0x0000000300047211 */ /* 0x000fc400078f28ff */
[----:B------:R-:W-:Y:S02]  /*1df0*/  CS2R R118, SRZ ;  /* 0x0000000000767805 */ /* 0x000fe4000001ff00 */
[--C-:B------:R-:W-:Y:S02]  /*1e00*/  SHF.R.S32.HI R0, RZ, 0x2, R2.reuse ;  /* 0x00000002ff007819 */ /* 0x100fe40000011402 */
[----:B------:R-:W-:Y:S02]  /*1e10*/  CS2R R116, SRZ ;  /* 0x0000000000747805 */ /* 0x000fe4000001ff00 */
[----:B------:R-:W-:Y:S02]  /*1e20*/  SHF.R.S32.HI R5, RZ, 0x1f, R2 ;  /* 0x0000001fff057819 */ /* 0x000fe40000011402 */
[----:B------:R-:W-:Y:S02]  /*1e30*/  CS2R R114, SRZ ;  /* 0x0000000000727805 */ /* 0x000fe4000001ff00 */
[----:B------:R-:W-:-:S02]  /*1e40*/  SHF.R.S32.HI R4, RZ, 0x5, R4 ;  /* 0x00000005ff047819 */ /* 0x000fc40000011404 */
[----:B------:R-:W-:Y:S02]  /*1e50*/  CS2R R112, SRZ ;  /* 0x0000000000707805 */ /* 0x000fe4000001ff00 */
[----:B------:R-:W-:Y:S02]  /*1e60*/  LEA.HI R5, R5, R0, RZ, 0x3 ;  /* 0x0000000005057211 */ /* 0x000fe400078f18ff */
[----:B------:R-:W-:Y:S02]  /*1e70*/  CS2R R110, SRZ ;  /* 0x00000000006e7805 */ /* 0x000fe4000001ff00 */
[----:B------:R-:W-:Y:S01]  /*1e80*/  LEA.HI R9, R23, R23, RZ, 0x1 ;  /* 0x0000001717097211 */ /* 0x000fe200078f08ff */
[----:B------:R-:W-:Y:S01]  /*1e90*/  @UP0 ULDC UR4, c[0x0][0x44c] ;  /* 0x0001130000040ab9 */ /* 0x000fe20000000800 */
[----:B------:R-:W-:Y:S01]  /*1ea0*/  LEA R11, R4, UR38, 0x4 ;  /* 0x00000026040b7c11 */ /* 0x000fe2000f8e20ff */
[----:B------:R-:W-:Y:S01]  /*1eb0*/  @UP0 ULDC UR10, c[0x0][0x450] ;  /* 0x00011400000a0ab9 */ /* 0x000fe20000000800 */
[----:B------:R-:W-:-:S02]  /*1ec0*/  LOP3.LUT R5, R5, 0xfffffff8, RZ, 0xc0, !PT ;  /* 0xfffffff805057812 */ /* 0x000fc400078ec0ff */
[----:B------:R-:W-:Y:S02]  /*1ed0*/  CS2R R108, SRZ ;  /* 0x00000000006c7805 */ /* 0x000fe4000001ff00 */
[----:B------:R-:W-:Y:S01]  /*1ee0*/  IADD3 R8, R73, -R8, RZ ;  /* 0x8000000849087210 */ /* 0x000fe20007ffe0ff */
[----:B-1----:R-:W-:Y:S01]  /*1ef0*/  UPRMT UR6, UR14, 0x654, UR6 ;  /* 0x000006540e067896 */ /* 0x002fe20008000006 */
[----:B------:R-:W-:Y:S02]  /*1f00*/  LOP3.LUT R4, R9, 0x1ffffffe, RZ, 0xc0, !PT ;  /* 0x1ffffffe09047812 */ /* 0x000fe400078ec0ff */
[----:B------:R-:W-:Y:S02]  /*1f10*/  CS2R R106, SRZ ;  /* 0x00000000006a7805 */ /* 0x000fe4000001ff00 */
[----:B------:R-:W-:Y:S02]  /*1f20*/  IADD3 R5, R11, R0, -R5 ;  /* 0x000000000b057210 */ /* 0x000fe40007ffe805 */
[----:B------:R-:W-:-:S02]  /*1f30*/  CS2R R104, SRZ ;  /* 0x0000000000687805 */ /* 0x000fc4000001ff00 */
[----:B------:R-:W-:Y:S01]  /*1f40*/  PLOP3.LUT P1, PT, PT, PT, UP0, 0x80, 0x0 ;  /* 0x000000000000781c */ /* 0x000fe20003f2f008 */
[----:B------:R-:W-:Y:S01]  /*1f50*/  IMAD.IADD R4, R23, 0x1, -R4 ;  /* 0x0000000117047824 */ /* 0x000fe200078e0a04 */
[----:B------:R-:W-:Y:S01]  /*1f60*/  PLOP3.LUT P2, PT, PT, PT, UP0, 0x80, 0x0 ;  /* 0x000000000000781c */ /* 0x000fe20003f4f008 */
[----:B------:R-:W-:Y:S01]  /*1f70*/  IMAD R5, R8, 0x40, R5 ;  /* 0x0000004008057824 */ /* 0x000fe200078e0205 */
[----:B------:R-:W-:Y:S01]  /*1f80*/  LOP3.LUT R12, R2, 0x7ffffffc, RZ, 0xc0, !PT ;  /* 0x7ffffffc020c7812 */ /* 0x000fe200078ec0ff */
[----:B------:R-:W-:Y:S01]  /*1f90*/  SYNCS.ARRIVE.TRANS64.RED.A1T0 RZ, [UR6], RZ ;  /* 0x000000ffffff79a7 */ /* 0x000fe20008100406 */
[----:B------:R-:W-:Y:S01]  /*1fa0*/  MOV R8, UR42 ;  /* 0x0000002a00087c02 */ /* 0x000fe20008000f00 */
[----:B------:R-:W-:Y:S01]  /*1fb0*/  IMAD R11, R4, 0x8, R5 ;  /* 0x00000008040b7824 */ /* 0x000fe200078e0205 */
[----:B------:R-:W-:Y:S01]  /*1fc0*/  R2UR UR11, R18 ;  /* 0x00000000120b72ca */ /* 0x000fe200000e0000 */
[----:B------:R-:W-:Y:S01]  /*1fd0*/  IMAD.IADD R12, R3, 0x1, -R12 ;  /* 0x00000001030c7824 */ /* 0x000fe200078e0a0c */
[----:B------:R-:W-:Y:S01]  /*1fe0*/  UMOV UR6, URZ ;  /* 0x0000003f00067c82 */ /* 0x000fe20008000000 */
[----:B------:R-:W-:Y:S01]  /*1ff0*/  IMAD.U32 R3, RZ, RZ, UR5 ;  /* 0x00000005ff037e24 */ /* 0x000fe2000f8e00ff */
[----:B------:R-:W-:Y:S01]  /*2000*/  MOV R0, R11 ;  /* 0x0000000b00007202 */ /* 0x000fe20000000f00 */
[----:B------:R-:W-:Y:S01]  /*2010*/  @P1 IMAD.HI.U32 R4, R11, UR4, RZ ;  /* 0x000000040b041c27 */ /* 0x000fe2000f8e00ff */
[----:B------:R-:W-:-:S03]  /*2020*/  @UP0 ULDC UR4, c[0x0][0x450] ;  /* 0x0001140000040ab9 */ /* 0x000fc60000000800 */
[----:B------:R-:W-:Y:S01]  /*2030*/  IMAD R3, R12, -0x2, R3 ;  /* 0xfffffffe0c037824 */ /* 0x000fe200078e0203 */
[----:B------:R-:W-:Y:S01]  /*2040*/  @P2 SHF.R.U32.HI R0, RZ, UR4, R4 ;  /* 0x00000004ff002c19 */ /* 0x000fe20008011604 */
[----:B------:R-:W-:Y:S02]  /*2050*/  UIMAD UR4, UR60, -0x60, UR42 ;  /* 0xffffffa03c0478a4 */ /* 0x000fe4000f8e022a */
[----:B------:R-:W-:Y:S01]  /*2060*/  UIADD3 UR60, UR60, -0x2, URZ ;  /* 0xfffffffe3c3c7890 */ /* 0x000fe2000fffe03f */
[----:B------:R-:W-:Y:S01]  /*2070*/  IADD3 R3, R3, -UR7, R8 ;  /* 0x8000000703037c10 */ /* 0x000fe2000fffe008 */
[----:B------:R-:W0:Y:S01]  /*2080*/  SHFL.IDX PT, R4, R0, 0x1, 0x1c1f ;  /* 0x003c1f0000047f89 */ /* 0x000e2200000e0000 */
[----:B------:R-:W-:-:S03]  /*2090*/  UIADD3 UR4, UR4, 0x60, URZ ;  /* 0x0000006004047890 */ /* 0x000fc6000fffe03f */
[----:B------:R-:W1:Y:S03]  /*20a0*/  SHFL.IDX PT, R0, R0, RZ, 0x1c1f ;  /* 0x001c1fff00007589 */ /* 0x000e6600000e0000 */
[----:B------:R-:W-:Y:S01]  /*20b0*/  IMAD.U32 R5, RZ, RZ, UR4 ;  /* 0x00000004ff057e24 */ /* 0x000fe2000f8e00ff */
[----:B------:R-:W-:-:S03]  /*20c0*/  ULDC UR4, c[0x0][0x988] ;  /* 0x0002620000047ab9 */ /* 0x000fc60000000800 */
[----:B------:R-:W-:-:S05]  /*20d0*/  IMAD R2, R12, -0x2, R5 ;  /* 0xfffffffe0c027824 */ /* 0x000fca00078e0205 */
[----:B0-----:R-:W-:-:S04]  /*20e0*/  VIADDMNMX R4, R4, R3, R2, PT ;  /* 0x0000000304047246 */ /* 0x001fc80003800102 */
        /* <DEDUP_REMOVED lines=8> */
[C---:B------:R-:W-:Y:S02]  /*2170*/  ISETP.GT.AND P2, PT, R4.reuse, 0x10, PT ;  /* 0x000000100400780c */ /* 0x040fe40003f44270 */
[----:B------:R-:W-:Y:S02]  /*2180*/  FSEL R75, R31, -INF , P1 ;  /* 0xff8000001f4b7808 */ /* 0x000fe40000800000 */
[----:B------:R-:W-:Y:S02]  /*2190*/  FMNMX.FTZ R8, R73, R8, !PT ;  /* 0x0000000849087209 */ /* 0x000fe40007810000 */
        /* <DEDUP_REMOVED lines=57> */
[----:B------:R-:W-:Y:S02]  /*2530*/  FSEL R71, R71, -INF , P1 ;  /* 0xff80000047477808 */ /* 0x000fe40000800000 */
[----:B------:R-:W-:Y:S02]  /*2540*/  FMNMX.FTZ R8, R103, R8, !PT ;  /* 0x0000000867087209 */ /* 0x000fe40007810000 */
[----:B-1----:R-:W-:Y:S01]  /*2550*/  VIADDMNMX R3, R0, R3, R2, PT ;  /* 0x0000000300037246 */ /* 0x002fe20003800102 */
[----:B------:R-:W-:Y:S01]  /*2560*/  IMAD.U32 R2, RZ, RZ, UR4 ;  /* 0x00000004ff027e24 */ /* 0x000fe2000f8e00ff */
[----:B------:R-:W-:Y:S01]  /*2570*/  FMNMX.FTZ R8, R71, R8, !PT ;  /* 0x0000000847087209 */ /* 0x000fe20007810000 */
[----:B------:R-:W-:Y:S01]  /*2580*/  @UP0 ULDC UR4, c[0x0][0x44c] ;  /* 0x0001130000040ab9 */ /* 0x000fe20000000800 */
[C---:B------:R-:W-:Y:S01]  /*2590*/  ISETP.GT.AND P1, PT, R3.reuse, RZ, PT ;  /* 0x000000ff0300720c */ /* 0x040fe20003f24270 */
[----:B------:R-:W-:Y:S01]  /*25a0*/  UIMAD.WIDE.U32 UR4, UR38, UR4, URZ ;  /* 0x00000004260472a5 */ /* 0x000fe2000f8e003f */
[C---:B------:R-:W-:Y:S01]  /*25b0*/  ISETP.GT.AND P2, PT, R3.reuse, 0x1, PT ;  /* 0x000000010300780c */ /* 0x040fe20003f44270 */
[----:B------:R-:W0:Y:S01]  /*25c0*/  SHFL.BFLY PT, R9, R8, 0x2, 0x1f ;  /* 0x0c401f0008097f89 */ /* 0x000e2200000e0000 */
[----:B------:R-:W-:Y:S01]  /*25d0*/  ISETP.GT.AND P3, PT, R3, 0x8, PT ;  /* 0x000000080300780c */ /* 0x000fe20003f64270 */
[----:B------:R-:W-:Y:S01]  /*25e0*/  @UP0 USHF.R.U32.HI UR38, URZ, UR10, UR5 ;  /* 0x0000000a3f260299 */ /* 0x000fe20008011605 */
[----:B------:R-:W-:-:S02]  /*25f0*/  FSEL R25, R25, -INF , P2 ;  /* 0xff80000019197808 */ /* 0x000fc40001000000 */
[----:B------:R-:W-:Y:S01]  /*2600*/  FSEL R13, R28, -INF , P3 ;  /* 0xff8000001c0d7808 */ /* 0x000fe20001800000 */
[----:B------:R-:W-:Y:S01]  /*2610*/  UIADD3 UR4, UR38, -UR7, UR42 ;  /* 0x8000000726047290 */ /* 0x000fe2000fffe02a */
[C---:B------:R-:W-:Y:S02]  /*2620*/  ISETP.GT.AND P2, PT, R3.reuse, 0x10, PT ;  /* 0x000000100300780c */ /* 0x040fe40003f44270 */
[----:B------:R-:W-:Y:S01]  /*2630*/  ISETP.GT.AND P3, PT, R3, 0x18, PT ;  /* 0x000000180300780c */ /* 0x000fe20003f64270 */
[----:B------:R-:W-:Y:S01]  /*2640*/  UIMAD.WIDE UR4, UR4, 0x2aaaaaab, URZ ;  /* 0x2aaaaaab040478a5 */ /* 0x000fe2000f8e023f */
[----:B------:R-:W-:Y:S02]  /*2650*/  FSEL R15, R32, -INF , P2 ;  /* 0xff800000200f7808 */ /* 0x000fe40001000000 */
[----:B------:R-:W-:Y:S01]  /*2660*/  FSEL R21, R36, -INF , P3 ;  /* 0xff80000024157808 */ /* 0x000fe20001800000 */
[----:B------:R-:W-:-:S04]  /*2670*/  USHF.R.U32.HI UR4, URZ, 0x1f, UR5 ;  /* 0x0000001f3f047899 */ /* 0x000fc80008011605 */
[----:B------:R-:W-:-:S04]  /*2680*/  ULEA.HI.SX32 UR4, UR5, UR4, 0x1c ;  /* 0x0000000405047291 */ /* 0x000fc8000f8fe23f */
[----:B------:R-:W-:Y:S01]  /*2690*/  UISETP.LT.AND UP0, UPT, UR11, UR4, UPT ;  /* 0x000000040b00728c */ /* 0x000fe2000bf01270 */
[----:B0-----:R-:W-:-:S03]  /*26a0*/  FMNMX.FTZ R14, R8, R9, !PT ;  /* 0x00000009080e7209 */ /* 0x001fc60007810000 */
[----:B------:R-:W-:Y:S02]  /*26b0*/  USEL UR61, UR11, UR4, !UP0 ;  /* 0x000000040b3d7287 */ /* 0x000fe4000c000000 */
[----:B------:R-:W0:Y:S02]  /*26c0*/  SHFL.BFLY PT, R9, R14, 0x1, 0x1f ;  /* 0x0c201f000e097f89 */ /* 0x000e2400000e0000 */
[----:B------:R-:W-:Y:S01]  /*26d0*/  UISETP.GE.AND UP0, UPT, UR60, UR61, UPT ;  /* 0x0000003d3c00728c */ /* 0x000fe2000bf06270 */
[----:B------:R-:W-:Y:S01]  /*26e0*/  UMOV UR4, URZ ;  /* 0x0000003f00047c82 */ /* 0x000fe20008000000 */
[----:B0-----:R-:W-:Y:S02]  /*26f0*/  FMNMX.FTZ R4, R14, R9, !PT ;  /* 0x000000090e047209 */ /* 0x001fe40007810000 */
[----:B------:R-:W-:Y:S02]  /*2700*/  FSEL R9, R24, -INF , P1 ;  /* 0xff80000018097808 */ /* 0x000fe40000800000 */
[----:B------:R-:W-:Y:S01]  /*2710*/  ISETP.GT.AND P1, PT, R3, 0x9, PT ;  /* 0x000000090300780c */ /* 0x000fe20003f24270 */
[----:B------:R-:W-:Y:S01]  /*2720*/  FMUL.FTZ R8, R4, R2 ;  /* 0x0000000204087220 */ /* 0x000fe20000410000 */
[----:B------:R-:W-:-:S02]  /*2730*/  FMNMX.FTZ R0, R9, R25, !PT ;  /* 0x0000001909007209 */ /* 0x000fc40007810000 */
[----:B------:R-:W-:Y:S02]  /*2740*/  FSEL R29, R29, -INF , P1 ;  /* 0xff8000001d1d7808 */ /* 0x000fe40000800000 */
[----:B------:R-:W-:Y:S02]  /*2750*/  FMNMX.FTZ R0, R13, R0, !PT ;  /* 0x000000000d007209 */ /* 0x000fe40007810000 */
[----:B------:R-:W-:Y:S02]  /*2760*/  ISETP.GT.AND P1, PT, R3, 0x11, PT ;  /* 0x000000110300780c */ /* 0x000fe40003f24270 */
[----:B------:R-:W-:Y:S02]  /*2770*/  FMNMX.FTZ R0, R29, R0, !PT ;  /* 0x000000001d007209 */ /* 0x000fe40007810000 */
[----:B------:R-:W-:Y:S02]  /*2780*/  FSEL R33, R33, -INF , P1 ;  /* 0xff80000021217808 */ /* 0x000fe40000800000 */
[----:B------:R-:W-:-:S02]  /*2790*/  FMNMX.FTZ R0, R15, R0, !PT ;  /* 0x000000000f007209 */ /* 0x000fc40007810000 */
[----:B------:R-:W-:Y:S02]  /*27a0*/  FSETP.NEU.FTZ.AND P2, PT, R4, -INF , PT ;  /* 0xff8000000400780b */ /* 0x000fe40003f5d000 */
[----:B------:R-:W-:Y:S02]  /*27b0*/  ISETP.GT.AND P1, PT, R3, 0x19, PT ;  /* 0x000000190300780c */ /* 0x000fe40003f24270 */
[----:B------:R-:W-:Y:S02]  /*27c0*/  FMNMX.FTZ R0, R33, R0, !PT ;  /* 0x0000000021007209 */ /* 0x000fe40007810000 */
[----:B------:R-:W-:Y:S02]  /*27d0*/  FSEL R14, R8, RZ, P2 ;  /* 0x000000ff080e7208 */ /* 0x000fe40001000000 */
[----:B------:R-:W-:Y:S02]  /*27e0*/  ISETP.GT.AND P2, PT, R3, 0x20, PT ;  /* 0x000000200300780c */ /* 0x000fe40003f44270 */
[----:B------:R-:W-:Y:S01]  /*27f0*/  FSEL R37, R37, -INF , P1 ;  /* 0xff80000025257808 */ /* 0x000fe20000800000 */
[--C-:B------:R-:W-:Y:S01]  /*2800*/  FFMA.FTZ R8, R27, R2, -R14.reuse ;  /* 0x000000021b087223 */ /* 0x100fe2000001080e */
[----:B------:R-:W-:Y:S01]  /*2810*/  FMNMX.FTZ R0, R21, R0, !PT ;  /* 0x0000000015007209 */ /* 0x000fe20007810000 */
[-CC-:B------:R-:W-:Y:S01]  /*2820*/  FFMA.FTZ R5, R5, R2.reuse, -R14.reuse ;  /* 0x0000000205057223 */ /* 0x180fe2000001080e */
[----:B------:R-:W-:Y:S01]  /*2830*/  ISETP.GT.AND P1, PT, R3, 0x21, PT ;  /* 0x000000210300780c */ /* 0x000fe20003f24270 */
[----:B------:R-:W-:Y:S01]  /*2840*/  MUFU.EX2 R20, R8 ;  /* 0x0000000800147308 */ /* 0x000fe20000000800 */
[----:B------:R-:W-:Y:S01]  /*2850*/  FSEL R23, R40, -INF , P2 ;  /* 0xff80000028177808 */ /* 0x000fe20001000000 */
[--C-:B------:R-:W-:Y:S01]  /*2860*/  FFMA.FTZ R73, R73, R2, -R14.reuse ;  /* 0x0000000249497223 */ /* 0x100fe2000001080e */
[----:B------:R-:W-:Y:S01]  /*2870*/  FMNMX.FTZ R0, R37, R0, !PT ;  /* 0x0000000025007209 */ /* 0x000fe20007810000 */
[-CC-:B------:R-:W-:Y:S01]  /*2880*/  FFMA.FTZ R75, R75, R2.reuse, -R14.reuse ;  /* 0x000000024b4b7223 */ /* 0x180fe2000001080e */
[----:B------:R-:W-:Y:S01]  /*2890*/  ISETP.GT.AND P2, PT, R3, 0x28, PT ;  /* 0x000000280300780c */ /* 0x000fe20003f44270 */
[--C-:B------:R-:W-:Y:S01]  /*28a0*/  FFMA.FTZ R77, R77, R2, -R14.reuse ;  /* 0x000000024d4d7223 */ /* 0x100fe2000001080e */
[----:B------:R-:W-:Y:S01]  /*28b0*/  FSEL R41, R41, -INF , P1 ;  /* 0xff80000029297808 */ /* 0x000fe20000800000 */
[----:B------:R-:W-:Y:S01]  /*28c0*/  MUFU.EX2 R189, R5 ;  /* 0x0000000500bd7308 */ /* 0x000fe20000000800 */
[----:B------:R-:W-:Y:S01]  /*28d0*/  FMNMX.FTZ R0, R23, R0, !PT ;  /* 0x0000000017007209 */ /* 0x000fe20007810000 */
[-CC-:B------:R-:W-:Y:S01]  /*28e0*/  FFMA.FTZ R79, R79, R2.reuse, -R14.reuse ;  /* 0x000000024f4f7223 */ /* 0x180fe2000001080e */
[----:B------:R-:W-:Y:S01]  /*28f0*/  ISETP.GT.AND P1, PT, R3, 0x29, PT ;  /* 0x000000290300780c */ /* 0x000fe20003f24270 */
[-CC-:B------:R-:W-:Y:S01]  /*2900*/  FFMA.FTZ R81, R81, R2.reuse, -R14.reuse ;  /* 0x0000000251517223 */ /* 0x180fe2000001080e */
[----:B------:R-:W-:Y:S01]  /*2910*/  FSEL R27, R44, -INF , P2 ;  /* 0xff8000002c1b7808 */ /* 0x000fe20001000000 */
[--C-:B------:R-:W-:Y:S01]  /*2920*/  FFMA.FTZ R83, R83, R2, -R14.reuse ;  /* 0x0000000253537223 */ /* 0x100fe2000001080e */
[----:B------:R-:W-:Y:S01]  /*2930*/  FMNMX.FTZ R0, R41, R0, !PT ;  /* 0x0000000029007209 */ /* 0x000fe20007810000 */
[----:B------:R-:W-:Y:S01]  /*2940*/  MUFU.EX2 R73, R73 ;  /* 0x0000004900497308 */ /* 0x000fe20000000800 */
[----:B------:R-:W-:Y:S01]  /*2950*/  ISETP.GT.AND P2, PT, R3, 0x30, PT ;  /* 0x000000300300780c */ /* 0x000fe20003f44270 */
[-CC-:B------:R-:W-:Y:S01]  /*2960*/  FFMA.FTZ R85, R85, R2.reuse, -R14.reuse ;  /* 0x0000000255557223 */ /* 0x180fe2000001080e */
[----:B------:R-:W-:Y:S01]  /*2970*/  FSEL R45, R45, -INF , P1 ;  /* 0xff8000002d2d7808 */ /* 0x000fe20000800000 */
[--C-:B------:R-:W-:Y:S01]  /*2980*/  FFMA.FTZ R87, R87, R2, -R14.reuse ;  /* 0x0000000257577223 */ /* 0x100fe2000001080e */
[----:B------:R-:W-:Y:S01]  /*2990*/  FMNMX.FTZ R0, R27, R0, !PT ;  /* 0x000000001b007209 */ /* 0x000fe20007810000 */
[-CC-:B------:R-:W-:Y:S01]  /*29a0*/  FFMA.FTZ R89, R89, R2.reuse, -R14.reuse ;  /* 0x0000000259597223 */ /* 0x180fe2000001080e */
[----:B------:R-:W-:Y:S01]  /*29b0*/  ISETP.GT.AND P1, PT, R3, 0x31, PT ;  /* 0x000000310300780c */ /* 0x000fe20003f24270 */
[----:B------:R-:W0:Y:S01]  /*29c0*/  MUFU.EX2 R22, R75 ;  /* 0x0000004b00167308 */ /* 0x000e220000000800 */
        /* <DEDUP_REMOVED lines=15> */
[----:B------:R1:W2:Y:S01]  /*2ac0*/  MUFU.EX2 R24, R79 ;  /* 0x0000004f00187308 */ /* 0x0002a20000000800 */
[----:B------:R-:W-:Y:S01]  /*2ad0*/  ISETP.GT.AND P2, PT, R3, 0x40, PT ;  /* 0x000000400300780c */ /* 0x000fe20003f44270 */
[-CC-:B------:R-:W-:Y:S01]  /*2ae0*/  FFMA.FTZ R59, R59, R2.reuse, -R14.reuse ;  /* 0x000000023b3b7223 */ /* 0x180fe2000001080e */
        /* <DEDUP_REMOVED lines=13> */
[----:B------:R3:W4:Y:S01]  /*2bc0*/  MUFU.EX2 R26, R83 ;  /* 0x00000053001a7308 */ /* 0x0007220000000800 */
[----:B------:R-:W-:Y:S01]  /*2bd0*/  FMNMX.FTZ R0, R39, R0, !PT ;  /* 0x0000000027007209 */ /* 0x000fe20007810000 */
[----:B------:R-:W-:Y:S01]  /*2be0*/  FFMA.FTZ R14, R71, R2, -R14 ;  /* 0x00000002470e7223 */ /* 0x000fe2000001080e */
[----:B------:R-:W-:-:S02]  /*2bf0*/  ISETP.GT.AND P1, PT, R3, 0x49, PT ;  /* 0x000000490300780c */ /* 0x000fc40003f24270 */
[----:B-1----:R-:W-:Y:S02]  /*2c00*/  CS2R R78, SRZ ;  /* 0x00000000004e7805 */ /* 0x002fe4000001ff00 */
[----:B------:R-:W-:Y:S02]  /*2c10*/  FSEL R43, R60, -INF , P2 ;  /* 0xff8000003c2b7808 */ /* 0x000fe40001000000 */
[----:B------:R-:W-:Y:S02]  /*2c20*/  CS2R R74, SRZ ;  /* 0x00000000004a7805 */ /* 0x000fe4000001ff00 */
[----:B------:R-:W-:Y:S01]  /*2c30*/  FMNMX.FTZ R0, R57, R0, !PT ;  /* 0x0000000039007209 */ /* 0x000fe20007810000 */
[----:B------:R-:W-:Y:S01]  /*2c40*/  MUFU.EX2 R85, R85 ;  /* 0x0000005500557308 */ /* 0x000fe20000000800 */
[----:B------:R-:W-:Y:S02]  /*2c50*/  ISETP.GT.AND P2, PT, R3, 0x50, PT ;  /* 0x000000500300780c */ /* 0x000fe40003f44270 */
[----:B---3--:R-:W-:-:S02]  /*2c60*/  CS2R R82, SRZ ;  /* 0x0000000000527805 */ /* 0x008fc4000001ff00 */
[----:B------:R-:W-:Y:S02]  /*2c70*/  FSEL R61, R61, -INF , P1 ;  /* 0xff8000003d3d7808 */ /* 0x000fe40000800000 */
[----:B------:R-:W-:Y:S02]  /*2c80*/  CS2R R70, SRZ ;  /* 0x0000000000467805 */ /* 0x000fe4000001ff00 */
[----:B------:R-:W-:Y:S02]  /*2c90*/  FMNMX.FTZ R0, R43, R0, !PT ;  /* 0x000000002b007209 */ /* 0x000fe40007810000 */
[----:B------:R-:W-:Y:S01]  /*2ca0*/  ISETP.GT.AND P1, PT, R3, 0x51, PT ;  /* 0x000000510300780c */ /* 0x000fe20003f24270 */
[----:B------:R1:W3:Y:S01]  /*2cb0*/  MUFU.EX2 R28, R87 ;  /* 0x00000057001c7308 */ /* 0x0002e20000000800 */
[----:B------:R-:W-:Y:S02]  /*2cc0*/  FSEL R47, R64, -INF , P2 ;  /* 0xff800000402f7808 */ /* 0x000fe40001000000 */
[----:B------:R-:W-:-:S02]  /*2cd0*/  FMNMX.FTZ R0, R61, R0, !PT ;  /* 0x000000003d007209 */ /* 0x000fc40007810000 */
[----:B------:R-:W-:Y:S02]  /*2ce0*/  ISETP.GT.AND P2, PT, R3, 0x58, PT ;  /* 0x000000580300780c */ /* 0x000fe40003f44270 */
[----:B------:R-:W-:Y:S01]  /*2cf0*/  FSEL R65, R65, -INF , P1 ;  /* 0xff80000041417808 */ /* 0x000fe20000800000 */
[----:B------:R-:W-:Y:S01]  /*2d00*/  MUFU.EX2 R89, R89 ;  /* 0x0000005900597308 */ /* 0x000fe20000000800 */
[----:B------:R-:W-:Y:S02]  /*2d10*/  FMNMX.FTZ R0, R47, R0, !PT ;  /* 0x000000002f007209 */ /* 0x000fe40007810000 */
[----:B-1----:R-:W-:Y:S02]  /*2d20*/  CS2R R86, SRZ ;  /* 0x0000000000567805 */ /* 0x002fe4000001ff00 */
[----:B------:R-:W-:Y:S02]  /*2d30*/  ISETP.GT.AND P1, PT, R3, 0x59, PT ;  /* 0x000000590300780c */ /* 0x000fe40003f24270 */
[----:B------:R-:W-:-:S02]  /*2d40*/  FSEL R3, R68, -INF , P2 ;  /* 0xff80000044037808 */ /* 0x000fc40001000000 */
[----:B------:R-:W-:Y:S01]  /*2d50*/  FMNMX.FTZ R0, R65, R0, !PT ;  /* 0x0000000041007209 */ /* 0x000fe20007810000 */
[----:B------:R1:W5:Y:S01]  /*2d60*/  MUFU.EX2 R30, R91 ;  /* 0x0000005b001e7308 */ /* 0x0003620000000800 */
[----:B------:R-:W-:Y:S02]  /*2d70*/  FSEL R69, R69, -INF , P1 ;  /* 0xff80000045457808 */ /* 0x000fe40000800000 */
[----:B------:R-:W-:Y:S02]  /*2d80*/  FMNMX.FTZ R0, R3, R0, !PT ;  /* 0x0000000003007209 */ /* 0x000fe40007810000 */
[----:B0-----:R-:W-:Y:S02]  /*2d90*/  F2FP.F16.F32.PACK_AB R191, R22, R73 ;  /* 0x0000004916bf723e */ /* 0x001fe400000000ff */
[----:B------:R-:W-:Y:S01]  /*2da0*/  FMNMX.FTZ R0, R69, R0, !PT ;  /* 0x0000000045007209 */ /* 0x000fe20007810000 */
[----:B------:R-:W-:Y:S01]  /*2db0*/  MUFU.EX2 R93, R93 ;  /* 0x0000005d005d7308 */ /* 0x000fe20000000800 */
[----:B--2---:R-:W-:-:S02]  /*2dc0*/  F2FP.F16.F32.PACK_AB R185, R24, R77 ;  /* 0x0000004d18b9723e */ /* 0x004fc400000000ff */
[----:B-1----:R-:W-:Y:S02]  /*2dd0*/  CS2R R90, SRZ ;  /* 0x00000000005a7805 */ /* 0x002fe4000001ff00 */
[----:B----4-:R-:W-:Y:S01]  /*2de0*/  F2FP.F16.F32.PACK_AB R187, R26, R81 ;  /* 0x000000511abb723e */ /* 0x010fe200000000ff */
[----:B------:R-:W0:Y:S01]  /*2df0*/  SHFL.BFLY PT, R5, R0, 0x2, 0x1f ;  /* 0x0c401f0000057f89 */ /* 0x000e2200000e0000 */
[----:B---3--:R-:W-:Y:S01]  /*2e00*/  F2FP.F16.F32.PACK_AB R181, R28, R85 ;  /* 0x000000551cb5723e */ /* 0x008fe200000000ff */
[----:B------:R1:W2:Y:S01]  /*2e10*/  MUFU.EX2 R32, R51 ;  /* 0x0000003300207308 */ /* 0x0002a20000000800 */
[----:B-----5:R-:W-:-:S07]  /*2e20*/  F2FP.F16.F32.PACK_AB R183, R30, R89 ;  /* 0x000000591eb7723e */ /* 0x020fce00000000ff */
[----:B------:R-:W-:Y:S01]  /*2e30*/  MUFU.EX2 R95, R95 ;  /* 0x0000005f005f7308 */ /* 0x000fe20000000800 */
[----:B-1----:R-:W-:-:S07]  /*2e40*/  CS2R R50, SRZ ;  /* 0x0000000000327805 */ /* 0x002fce000001ff00 */
[----:B------:R1:W3:Y:S01]  /*2e50*/  MUFU.EX2 R34, R55 ;  /* 0x0000003700227308 */ /* 0x0002e20000000800 */
[----:B--2---:R-:W-:Y:S02]  /*2e60*/  F2FP.F16.F32.PACK_AB R177, R32, R93 ;  /* 0x0000005d20b1723e */ /* 0x004fe400000000ff */
[----:B0-----:R-:W-:-:S05]  /*2e70*/  FMNMX.FTZ R8, R0, R5, !PT ;  /* 0x0000000500087209 */ /* 0x001fca0007810000 */
[----:B------:R-:W-:Y:S01]  /*2e80*/  MUFU.EX2 R97, R97 ;  /* 0x0000006100617308 */ /* 0x000fe20000000800 */
[----:B------:R-:W0:Y:S01]  /*2e90*/  SHFL.BFLY PT, R5, R8, 0x1, 0x1f ;  /* 0x0c201f0008057f89 */ /* 0x000e2200000e0000 */
[----:B-1----:R-:W-:-:S06]  /*2ea0*/  CS2R R54, SRZ ;  /* 0x0000000000367805 */ /* 0x002fcc000001ff00 */
[----:B------:R1:W2:Y:S01]  /*2eb0*/  MUFU.EX2 R36, R59 ;  /* 0x0000003b00247308 */ /* 0x0002a20000000800 */
[----:B---3--:R-:W-:-:S07]  /*2ec0*/  F2FP.F16.F32.PACK_AB R179, R34, R95 ;  /* 0x0000005f22b3723e */ /* 0x008fce00000000ff */
[----:B------:R-:W-:Y:S01]  /*2ed0*/  MUFU.EX2 R99, R99 ;  /* 0x0000006300637308 */ /* 0x000fe20000000800 */
[----:B-1----:R-:W-:-:S07]  /*2ee0*/  CS2R R58, SRZ ;  /* 0x00000000003a7805 */ /* 0x002fce000001ff00 */
[----:B------:R1:W3:Y:S01]  /*2ef0*/  MUFU.EX2 R38, R63 ;  /* 0x0000003f00267308 */ /* 0x0002e20000000800 */
[----:B0-----:R-:W-:Y:S02]  /*2f00*/  FMNMX.FTZ R5, R8, R5, !PT ;  /* 0x0000000508057209 */ /* 0x001fe40007810000 */
[----:B--2---:R-:W-:Y:S02]  /*2f10*/  F2FP.F16.F32.PACK_AB R173, R36, R97 ;  /* 0x0000006124ad723e */ /* 0x004fe400000000ff */
[C---:B------:R-:W-:Y:S01]  /*2f20*/  FSETP.NEU.FTZ.AND P1, PT, R5.reuse, -INF , PT ;  /* 0xff8000000500780b */ /* 0x040fe20003f3d000 */
[----:B------:R-:W-:Y:S02]  /*2f30*/  FMUL.FTZ R0, R5, R2 ;  /* 0x0000000205007220 */ /* 0x000fe40000410000 */
[----:B------:R-:W-:Y:S01]  /*2f40*/  MUFU.EX2 R101, R101 ;  /* 0x0000006500657308 */ /* 0x000fe20000000800 */
[----:B-1----:R-:W-:Y:S02]  /*2f50*/  CS2R R62, SRZ ;  /* 0x00000000003e7805 */ /* 0x002fe4000001ff00 */
[----:B------:R-:W-:-:S02]  /*2f60*/  FSEL R0, R0, RZ, P1 ;  /* 0x000000ff00007208 */ /* 0x000fc40000800000 */
[----:B------:R-:W-:-:S03]  /*2f70*/  PLOP3.LUT P1, PT, PT, PT, UP0, 0x80, 0x0 ;  /* 0x000000000000781c */ /* 0x000fc60003f2f008 */
        /* <DEDUP_REMOVED lines=26> */
[----:B------:R-:W-:Y:S01]  /*3120*/  FFMA.FTZ R0, R69, R2, -R0 ;  /* 0x0000000245007223 */ /* 0x000fe20000010800 */
[----:B---3--:R-:W-:-:S02]  /*3130*/  F2FP.F16.F32.PACK_AB R175, R38, R99 ;  /* 0x0000006326af723e */ /* 0x008fc400000000ff */
[----:B------:R-:W-:Y:S01]  /*3140*/  CS2R R68, SRZ ;  /* 0x0000000000447805 */ /* 0x000fe2000001ff00 */
[----:B------:R-:W2:Y:S01]  /*3150*/  MUFU.EX2 R190, R29 ;  /* 0x0000001d00be7308 */ /* 0x000ea20000000800 */
[----:B0-----:R-:W-:Y:S01]  /*3160*/  FADD.FTZ R40, R9, R188 ;  /* 0x000000bc09287221 */ /* 0x001fe20000010000 */
[----:B------:R-:W-:-:S06]  /*3170*/  F2FP.F16.F32.PACK_AB R188, R188, R9 ;  /* 0x00000009bcbc723e */ /* 0x000fcc00000000ff */
[----:B------:R-:W0:Y:S01]  /*3180*/  MUFU.EX2 R15, R15 ;  /* 0x0000000f000f7308 */ /* 0x000e220000000800 */
[----:B-1----:R-:W-:Y:S01]  /*3190*/  FADD.FTZ R25, R13, R40 ;  /* 0x000000280d197221 */ /* 0x002fe20000010000 */
[----:B------:R-:W-:Y:S01]  /*31a0*/  FADD.FTZ R40, R189, R20 ;  /* 0x00000014bd287221 */ /* 0x000fe20000010000 */
[----:B------:R-:W-:-:S05]  /*31b0*/  F2FP.F16.F32.PACK_AB R189, R20, R189 ;  /* 0x000000bd14bd723e */ /* 0x000fca00000000ff */
[----:B------:R-:W1:Y:S01]  /*31c0*/  MUFU.EX2 R184, R33 ;  /* 0x0000002100b87308 */ /* 0x000e620000000800 */
[C---:B--2---:R-:W-:Y:S01]  /*31d0*/  FADD.FTZ R42, R190.reuse, R25 ;  /* 0x00000019be2a7221 */ /* 0x044fe20000010000 */
[----:B------:R-:W-:Y:S01]  /*31e0*/  FADD.FTZ R25, R73, R40 ;  /* 0x0000002849197221 */ /* 0x000fe20000010000 */
[----:B------:R-:W-:Y:S02]  /*31f0*/  F2FP.F16.F32.PACK_AB R190, R190, R13 ;  /* 0x0000000dbebe723e */ /* 0x000fe400000000ff */
[----:B------:R-:W-:Y:S01]  /*3200*/  CS2R R72, SRZ ;  /* 0x0000000000487805 */ /* 0x000fe2000001ff00 */
[----:B------:R-:W-:Y:S02]  /*3210*/  FADD.FTZ R40, R22, R25 ;  /* 0x0000001916287221 */ /* 0x000fe40000010000 */
[----:B------:R-:W2:Y:S01]  /*3220*/  MUFU.EX2 R21, R21 ;  /* 0x0000001500157308 */ /* 0x000ea20000000800 */
[----:B0-----:R-:W-:Y:S01]  /*3230*/  FADD.FTZ R29, R15, R42 ;  /* 0x0000002a0f1d7221 */ /* 0x001fe20000010000 */
[----:B------:R-:W-:Y:S01]  /*3240*/  FADD.FTZ R25, R77, R40 ;  /* 0x000000284d197221 */ /* 0x000fe20000010000 */
[----:B------:R-:W-:-:S03]  /*3250*/  CS2R R76, SRZ ;  /* 0x00000000004c7805 */ /* 0x000fc6000001ff00 */
[----:B------:R-:W-:Y:S02]  /*3260*/  FADD.FTZ R40, R24, R25 ;  /* 0x0000001918287221 */ /* 0x000fe40000010000 */
[----:B------:R-:W0:Y:S01]  /*3270*/  MUFU.EX2 R186, R37 ;  /* 0x0000002500ba7308 */ /* 0x000e220000000800 */
[C---:B-1----:R-:W-:Y:S01]  /*3280*/  FADD.FTZ R42, R184.reuse, R29 ;  /* 0x0000001db82a7221 */ /* 0x042fe20000010000 */
[----:B------:R-:W-:Y:S01]  /*3290*/  FADD.FTZ R25, R81, R40 ;  /* 0x0000002851197221 */ /* 0x000fe20000010000 */
[----:B------:R-:W-:Y:S02]  /*32a0*/  F2FP.F16.F32.PACK_AB R184, R184, R15 ;  /* 0x0000000fb8b8723e */ /* 0x000fe400000000ff */
[----:B------:R-:W-:Y:S01]  /*32b0*/  CS2R R80, SRZ ;  /* 0x0000000000507805 */ /* 0x000fe2000001ff00 */
[----:B------:R-:W-:Y:S02]  /*32c0*/  FADD.FTZ R40, R26, R25 ;  /* 0x000000191a287221 */ /* 0x000fe40000010000 */
[----:B------:R-:W1:Y:S01]  /*32d0*/  MUFU.EX2 R23, R23 ;  /* 0x0000001700177308 */ /* 0x000e620000000800 */
[----:B--2---:R-:W-:Y:S01]  /*32e0*/  FADD.FTZ R29, R21, R42 ;  /* 0x0000002a151d7221 */ /* 0x004fe20000010000 */
[----:B------:R-:W-:Y:S01]  /*32f0*/  FADD.FTZ R25, R85, R40 ;  /* 0x0000002855197221 */ /* 0x000fe20000010000 */
[----:B------:R-:W-:-:S03]  /*3300*/  CS2R R84, SRZ ;  /* 0x0000000000547805 */ /* 0x000fc6000001ff00 */
[----:B------:R-:W-:Y:S02]  /*3310*/  FADD.FTZ R20, R28, R25 ;  /* 0x000000191c147221 */ /* 0x000fe40000010000 */
[----:B------:R2:W3:Y:S01]  /*3320*/  MUFU.EX2 R180, R41 ;  /* 0x0000002900b47308 */ /* 0x0004e20000000800 */
[C---:B0-----:R-:W-:Y:S01]  /*3330*/  FADD.FTZ R42, R186.reuse, R29 ;  /* 0x0000001dba2a7221 */ /* 0x041fe20000010000 */
[----:B------:R-:W-:Y:S01]  /*3340*/  FADD.FTZ R25, R89, R20 ;  /* 0x0000001459197221 */ /* 0x000fe20000010000 */
[----:B------:R-:W-:Y:S02]  /*3350*/  F2FP.F16.F32.PACK_AB R186, R186, R21 ;  /* 0x00000015baba723e */ /* 0x000fe400000000ff */
[----:B------:R-:W-:Y:S01]  /*3360*/  CS2R R88, SRZ ;  /* 0x0000000000587805 */ /* 0x000fe2000001ff00 */
[----:B------:R-:W-:Y:S01]  /*3370*/  FADD.FTZ R20, R30, R25 ;  /* 0x000000191e147221 */ /* 0x000fe20000010000 */
[----:B------:R-:W-:Y:S01]  /*3380*/  CS2R R24, SRZ ;  /* 0x0000000000187805 */ /* 0x000fe2000001ff00 */
[----:B------:R-:W0:Y:S01]  /*3390*/  MUFU.EX2 R27, R27 ;  /* 0x0000001b001b7308 */ /* 0x000e220000000800 */
[----:B-1----:R-:W-:Y:S01]  /*33a0*/  FADD.FTZ R29, R23, R42 ;  /* 0x0000002a171d7221 */ /* 0x002fe20000010000 */
[----:B------:R-:W-:Y:S01]  /*33b0*/  FADD.FTZ R9, R93, R20 ;  /* 0x000000145d097221 */ /* 0x000fe20000010000 */
[----:B------:R-:W-:-:S02]  /*33c0*/  CS2R R92, SRZ ;  /* 0x00000000005c7805 */ /* 0x000fc4000001ff00 */
[----:B--2---:R-:W-:Y:S01]  /*33d0*/  CS2R R40, SRZ ;  /* 0x0000000000287805 */ /* 0x004fe2000001ff00 */
[----:B------:R-:W-:Y:S01]  /*33e0*/  FADD.FTZ R20, R32, R9 ;  /* 0x0000000920147221 */ /* 0x000fe20000010000 */
[----:B------:R-:W-:Y:S01]  /*33f0*/  CS2R R32, SRZ ;  /* 0x0000000000207805 */ /* 0x000fe2000001ff00 */
[----:B------:R1:W2:Y:S01]  /*3400*/  MUFU.EX2 R182, R45 ;  /* 0x0000002d00b67308 */ /* 0x0002a20000000800 */
[C---:B---3--:R-:W-:Y:S01]  /*3410*/  FADD.FTZ R42, R180.reuse, R29 ;  /* 0x0000001db42a7221 */ /* 0x048fe20000010000 */
[----:B------:R-:W-:Y:S01]  /*3420*/  FADD.FTZ R9, R95, R20 ;  /* 0x000000145f097221 */ /* 0x000fe20000010000 */
[----:B------:R-:W-:Y:S02]  /*3430*/  F2FP.F16.F32.PACK_AB R180, R180, R23 ;  /* 0x00000017b4b4723e */ /* 0x000fe400000000ff */
[----:B------:R-:W-:Y:S01]  /*3440*/  CS2R R94, SRZ ;  /* 0x00000000005e7805 */ /* 0x000fe2000001ff00 */
[----:B------:R-:W-:Y:S02]  /*3450*/  FADD.FTZ R20, R34, R9 ;  /* 0x0000000922147221 */ /* 0x000fe40000010000 */
[----:B------:R-:W3:Y:S01]  /*3460*/  MUFU.EX2 R31, R31 ;  /* 0x0000001f001f7308 */ /* 0x000ee20000000800 */
[----:B0-----:R-:W-:Y:S01]  /*3470*/  FADD.FTZ R29, R27, R42 ;  /* 0x0000002a1b1d7221 */ /* 0x001fe20000010000 */
[----:B------:R-:W-:Y:S01]  /*3480*/  FADD.FTZ R9, R97, R20 ;  /* 0x0000001461097221 */ /* 0x000fe20000010000 */
[----:B------:R-:W-:-:S02]  /*3490*/  CS2R R96, SRZ ;  /* 0x0000000000607805 */ /* 0x000fc4000001ff00 */
[----:B-1----:R-:W-:Y:S01]  /*34a0*/  CS2R R44, SRZ ;  /* 0x00000000002c7805 */ /* 0x002fe2000001ff00 */
[----:B------:R-:W-:Y:S01]  /*34b0*/  FADD.FTZ R20, R36, R9 ;  /* 0x0000000924147221 */ /* 0x000fe20000010000 */
[----:B------:R-:W-:Y:S01]  /*34c0*/  CS2R R36, SRZ ;  /* 0x0000000000247805 */ /* 0x000fe2000001ff00 */
[----:B------:R0:W1:Y:S01]  /*34d0*/  MUFU.EX2 R176, R49 ;  /* 0x0000003100b07308 */ /* 0x0000620000000800 */
[C---:B--2---:R-:W-:Y:S01]  /*34e0*/  FADD.FTZ R22, R182.reuse, R29 ;  /* 0x0000001db6167221 */ /* 0x044fe20000010000 */
[----:B------:R-:W-:Y:S01]  /*34f0*/  FADD.FTZ R9, R99, R20 ;  /* 0x0000001463097221 */ /* 0x000fe20000010000 */
[----:B------:R-:W-:Y:S02]  /*3500*/  F2FP.F16.F32.PACK_AB R182, R182, R27 ;  /* 0x0000001bb6b6723e */ /* 0x000fe400000000ff */
[----:B------:R-:W-:Y:S02]  /*3510*/  CS2R R98, SRZ ;  /* 0x0000000000627805 */ /* 0x000fe4000001ff00 */
[----:B------:R-:W-:Y:S01]  /*3520*/  CS2R R26, SRZ ;  /* 0x00000000001a7805 */ /* 0x000fe2000001ff00 */
[----:B------:R-:W-:Y:S01]  /*3530*/  FADD.FTZ R20, R38, R9 ;  /* 0x0000000926147221 */ /* 0x000fe20000010000 */
[----:B------:R-:W2:Y:S01]  /*3540*/  MUFU.EX2 R35, R35 ;  /* 0x0000002300237308 */ /* 0x000ea20000000800 */
[----:B---3--:R-:W-:-:S02]  /*3550*/  FADD.FTZ R29, R31, R22 ;  /* 0x000000161f1d7221 */ /* 0x008fc40000010000 */
[----:B------:R-:W-:Y:S01]  /*3560*/  FADD.FTZ R9, R101, R20 ;  /* 0x0000001465097221 */ /* 0x000fe20000010000 */
[----:B0-----:R-:W-:-:S04]  /*3570*/  CS2R R48, SRZ ;  /* 0x0000000000307805 */ /* 0x001fc8000001ff00 */
[----:B------:R0:W3:Y:S01]  /*3580*/  MUFU.EX2 R178, R53 ;  /* 0x0000003500b27308 */ /* 0x0000e20000000800 */
[C---:B-1----:R-:W-:Y:S01]  /*3590*/  FADD.FTZ R22, R176.reuse, R29 ;  /* 0x0000001db0167221 */ /* 0x042fe20000010000 */
[----:B------:R-:W-:Y:S02]  /*35a0*/  F2FP.F16.F32.PACK_AB R176, R176, R31 ;  /* 0x0000001fb0b0723e */ /* 0x000fe400000000ff */
[----:B------:R-:W-:Y:S02]  /*35b0*/  CS2R R30, SRZ ;  /* 0x00000000001e7805 */ /* 0x000fe4000001ff00 */
[----:B------:R-:W-:Y:S02]  /*35c0*/  CS2R R28, SRZ ;  /* 0x00000000001c7805 */ /* 0x000fe4000001ff00 */
[----:B------:R-:W1:Y:S01]  /*35d0*/  MUFU.EX2 R39, R39 ;  /* 0x0000002700277308 */ /* 0x000e620000000800 */
[----:B--2---:R-:W-:Y:S01]  /*35e0*/  FADD.FTZ R13, R35, R22 ;  /* 0x00000016230d7221 */ /* 0x004fe20000010000 */
[----:B0-----:R-:W-:-:S06]  /*35f0*/  CS2R R52, SRZ ;  /* 0x0000000000347805 */ /* 0x001fcc000001ff00 */
[----:B------:R0:W2:Y:S01]  /*3600*/  MUFU.EX2 R172, R57 ;  /* 0x0000003900ac7308 */ /* 0x0000a20000000800 */
[C---:B---3--:R-:W-:Y:S01]  /*3610*/  FADD.FTZ R22, R178.reuse, R13 ;  /* 0x0000000db2167221 */ /* 0x048fe20000010000 */
[----:B------:R-:W-:Y:S02]  /*3620*/  F2FP.F16.F32.PACK_AB R178, R178, R35 ;  /* 0x00000023b2b2723e */ /* 0x000fe400000000ff */
[----:B------:R-:W-:-:S04]  /*3630*/  CS2R R34, SRZ ;  /* 0x0000000000227805 */ /* 0x000fc8000001ff00 */
[----:B------:R-:W3:Y:S01]  /*3640*/  MUFU.EX2 R43, R43 ;  /* 0x0000002b002b7308 */ /* 0x000ee20000000800 */
[----:B-1----:R-:W-:Y:S01]  /*3650*/  FADD.FTZ R13, R39, R22 ;  /* 0x00000016270d7221 */ /* 0x002fe20000010000 */
[----:B0-----:R-:W-:-:S06]  /*3660*/  CS2R R56, SRZ ;  /* 0x0000000000387805 */ /* 0x001fcc000001ff00 */
[----:B------:R0:W1:Y:S01]  /*3670*/  MUFU.EX2 R174, R61 ;  /* 0x0000003d00ae7308 */ /* 0x0000620000000800 */
[C---:B--2---:R-:W-:Y:S01]  /*3680*/  FADD.FTZ R22, R172.reuse, R13 ;  /* 0x0000000dac167221 */ /* 0x044fe20000010000 */
[----:B------:R-:W-:Y:S02]  /*3690*/  F2FP.F16.F32.PACK_AB R172, R172, R39 ;  /* 0x00000027acac723e */ /* 0x000fe400000000ff */
[----:B------:R-:W-:-:S04]  /*36a0*/  CS2R R38, SRZ ;  /* 0x0000000000267805 */ /* 0x000fc8000001ff00 */
[----:B------:R-:W2:Y:S01]  /*36b0*/  MUFU.EX2 R47, R47 ;  /* 0x0000002f002f7308 */ /* 0x000ea20000000800 */
[----:B---3--:R-:W-:Y:S01]  /*36c0*/  FADD.FTZ R13, R43, R22 ;  /* 0x000000162b0d7221 */ /* 0x008fe20000010000 */
[----:B0-----:R-:W-:-:S06]  /*36d0*/  CS2R R60, SRZ ;  /* 0x00000000003c7805 */ /* 0x001fcc000001ff00 */
[----:B------:R0:W3:Y:S01]  /*36e0*/  MUFU.EX2 R168, R65 ;  /* 0x0000004100a87308 */ /* 0x0000e20000000800 */
[C---:B-1----:R-:W-:Y:S01]  /*36f0*/  FADD.FTZ R22, R174.reuse, R13 ;  /* 0x0000000dae167221 */ /* 0x042fe20000010000 */
[----:B------:R-:W-:Y:S02]  /*3700*/  F2FP.F16.F32.PACK_AB R174, R174, R43 ;  /* 0x0000002baeae723e */ /* 0x000fe400000000ff */
[----:B------:R-:W-:-:S04]  /*3710*/  CS2R R42, SRZ ;  /* 0x00000000002a7805 */ /* 0x000fc8000001ff00 */
[----:B------:R1:W4:Y:S01]  /*3720*/  MUFU.EX2 R8, R67 ;  /* 0x0000004300087308 */ /* 0x0003220000000800 */
[----:B--2---:R-:W-:Y:S01]  /*3730*/  FADD.FTZ R13, R47, R22 ;  /* 0x000000162f0d7221 */ /* 0x004fe20000010000 */
[----:B0-----:R-:W-:-:S06]  /*3740*/  CS2R R64, SRZ ;  /* 0x0000000000407805 */ /* 0x001fcc000001ff00 */
[----:B------:R-:W0:Y:S01]  /*3750*/  MUFU.EX2 R3, R3 ;  /* 0x0000000300037308 */ /* 0x000e220000000800 */
[C---:B---3--:R-:W-:Y:S01]  /*3760*/  FADD.FTZ R22, R168.reuse, R13 ;  /* 0x0000000da8167221 */ /* 0x048fe20000010000 */
[----:B------:R-:W-:Y:S02]  /*3770*/  F2FP.F16.F32.PACK_AB R168, R168, R47 ;  /* 0x0000002fa8a8723e */ /* 0x000fe400000000ff */
[----:B-1----:R-:W-:Y:S02]  /*3780*/  CS2R R66, SRZ ;  /* 0x0000000000427805 */ /* 0x002fe4000001ff00 */
[----:B------:R-:W-:Y:S02]  /*3790*/  CS2R R46, SRZ ;  /* 0x00000000002e7805 */ /* 0x000fe4000001ff00 */
[----:B------:R-:W1:Y:S01]  /*37a0*/  MUFU.EX2 R0, R0 ;  /* 0x0000000000007308 */ /* 0x000e620000000800 */
[C---:B----4-:R-:W-:Y:S01]  /*37b0*/  FADD.FTZ R20, R8.reuse, R9 ;  /* 0x0000000908147221 */ /* 0x050fe20000010000 */
[----:B------:R-:W-:-:S02]  /*37c0*/  F2FP.F16.F32.PACK_AB R169, R8, R101 ;  /* 0x0000006508a9723e */ /* 0x000fc400000000ff */
[----:B------:R-:W-:-:S04]  /*37d0*/  CS2R R100, SRZ ;  /* 0x0000000000647805 */ /* 0x000fc8000001ff00 */
[----:B------:R-:W2:Y:S01]  /*37e0*/  MUFU.EX2 R103, R103 ;  /* 0x0000006700677308 */ /* 0x000ea20000000800 */
[----:B0-----:R-:W-:-:S07]  /*37f0*/  FADD.FTZ R13, R3, R22 ;  /* 0x00000016030d7221 */ /* 0x001fce0000010000 */
[----:B------:R-:W0:Y:S01]  /*3800*/  MUFU.EX2 R14, R14 ;  /* 0x0000000e000e7308 */ /* 0x000e220000000800 */
[C---:B-1----:R-:W-:Y:S01]  /*3810*/  F2FP.F16.F32.PACK_AB R170, R0.reuse, R3 ;  /* 0x0000000300aa723e */ /* 0x042fe200000000ff */
[----:B------:R-:W-:Y:S01]  /*3820*/  FADD.FTZ R9, R0, R13 ;  /* 0x0000000d00097221 */ /* 0x000fe20000010000 */
[----:B------:R-:W-:Y:S02]  /*3830*/  IMAD.MOV.U32 R0, RZ, RZ, 0x3f800000 ;  /* 0x3f800000ff007424 */ /* 0x000fe400078e00ff */
[----:B--2---:R-:W-:-:S04]  /*3840*/  FADD.FTZ R3, R103, R20 ;  /* 0x0000001467037221 */ /* 0x004fc80000010000 */
[C---:B0-----:R-:W-:Y:S01]  /*3850*/  FADD.FTZ R8, R14.reuse, R3 ;  /* 0x000000030e087221 */ /* 0x041fe20000010000 */
[----:B------:R-:W-:Y:S01]  /*3860*/  F2FP.F16.F32.PACK_AB R171, R14, R103 ;  /* 0x000000670eab723e */ /* 0x000fe200000000ff */
[----:B------:R-:W-:Y:S01]  /*3870*/  IMAD.MOV.U32 R3, RZ, RZ, 0x3f800000 ;  /* 0x3f800000ff037424 */ /* 0x000fe200078e00ff */
[----:B------:R-:W-:Y:S01]  /*3880*/  CS2R R102, SRZ ;  /* 0x0000000000667805 */ /* 0x000fe2000001ff00 */
[----:B------:R-:W-:Y:S06]  /*3890*/  @!P1 BRA `(.L_x_2199) ;  /* 0x0000002400789947 */ /* 0x000fec0003800000 */
[----:B------:R-:W-:Y:S01]  /*38a0*/  MOV R13, R4 ;  /* 0x00000004000d7202 */ /* 0x000fe20000000f00 */
[----:B------:R-:W-:Y:S01]  /*38b0*/  IMAD.MOV.U32 R14, RZ, RZ, R5 ;  /* 0x000000ffff0e7224 */ /* 0x000fe200078e0005 */
[----:B------:R-:W-:Y:S01]  /*38c0*/  UMOV UR5, URZ ;  /* 0x0000003f00057c82 */ /* 0x000fe20008000000 */
[----:B------:R-:W-:Y:S01]  /*38d0*/  IMAD.MOV.U32 R3, RZ, RZ, 0x3f800000 ;  /* 0x3f800000ff037424 */ /* 0x000fe200078e00ff */
[----:B------:R-:W-:Y:S01]  /*38e0*/  UMOV UR7, URZ ;  /* 0x0000003f00077c82 */ /* 0x000fe20008000000 */
[----:B------:R-:W-:-:S07]  /*38f0*/  IMAD.MOV.U32 R119, RZ, RZ, RZ ;  /* 0x000000ffff777224 */ /* 0x000fce00078e00ff */
.L_x_2210:
[----:B------:R-:W-:-:S04]  /*3900*/  UISETP.NE.AND UP0, UPT, UR7, 0x1, UPT ;  /* 0x000000010700788c */ /* 0x000fc8000bf05270 */
[----:B------:R-:W-:-:S04]  /*3910*/  USEL UR6, URZ, 0x1, UP0 ;  /* 0x000000013f067887 */ /* 0x000fc80008000000 */
[----:B------:R-:W-:Y:S01]  /*3920*/  ULOP3.LUT UR6, UR5, UR6, URZ, 0x3c, !UPT ;  /* 0x0000000605067292 */ /* 0x000fe2000f8e3c3f */
[----:B------:R-:W-:Y:S11]  /*3930*/  @!P0 BRA `(.L_x_2200) ;  /* 0x0000000000048947 */ /* 0x000ff60003800000 */
[----:B------:R-:W-:Y:S01]  /*3940*/  BPT.TRAP 0x1 ;  /* 0x000000040000795c */ /* 0x000fe20000300000 */
.L_x_2200:
[----:B------:R-:W-:Y:S01]  /*3950*/  UIADD3 UR4, UR7, 0x1, URZ ;  /* 0x0000000107047890 */ /* 0x000fe2000fffe03f */
[----:B------:R-:W-:-:S03]  /*3960*/  MOV R2, UR6 ;  /* 0x0000000600027c02 */ /* 0x000fc60008000f00 */
[----:B------:R-:W-:Y:S01]  /*3970*/  UISETP.NE.AND UP0, UPT, UR4, 0x2, UPT ;  /* 0x000000020400788c */ /* 0x000fe2000bf05270 */
[----:B------:R-:W-:-:S03]  /*3980*/  SHF.L.U32 R2, R2, 0x1f, RZ ;  /* 0x0000001f02027819 */ /* 0x000fc600000006ff */
[----:B------:R-:W-:-:S04]  /*3990*/  USEL UR4, UR4, URZ, UP0 ;  /* 0x0000003f04047287 */ /* 0x000fc80008000000 */
[----:B------:R-:W-:-:S09]  /*39a0*/  ULEA UR38, UR4, UR39, 0x3 ;  /* 0x0000002704267291 */ /* 0x000fd2000f8e183f */
[----:B------:R0:W1:Y:S01]  /*39b0*/  SYNCS.PHASECHK.TRANS64.TRYWAIT P1, [UR38+0x30830], R2 ;  /* 0x03083002ff0075a7 */ /* 0x0000620008020166 */
[----:B------:R-:W-:Y:S05]  /*39c0*/  @!P0 BRA `(.L_x_2201) ;  /* 0x0000000000048947 */ /* 0x000fea0003800000 */
[----:B------:R-:W-:Y:S01]  /*39d0*/  BPT.TRAP 0x1 ;  /* 0x000000040000795c */ /* 0x000fe20000300000 */
.L_x_2201:
[----:B-1----:R-:W-:Y:S05]  /*39e0*/  @P1 BRA `(.L_x_2202) ;  /* 0x0000000000081947 */ /* 0x002fea0003800000 */
[----:B------:R-:W1:Y:S02]  /*39f0*/  SYNCS.PHASECHK.TRANS64.TRYWAIT P1, [UR38+0x30830], R2 ;  /* 0x03083002ff0075a7 */ /* 0x000e640008020166 */
[----:B-1----:R-:W-:Y:S05]  /*3a00*/  @!P1 BRA `(.L_x_2203) ;  /* 0x000000b000049947 */ /* 0x002fea0003800000 */
.L_x_2202:
        /* <DEDUP_REMOVED lines=162> */
.L_x_2204:
[----:B------:R-:W-:Y:S01]  /*4430*/  ULEA UR14, UR7, UR39, 0x3 ;  /* 0x00000027070e7291 */ /* 0x000fe2000f8e183f */
[----:B------:R-:W-:-:S05]  /*4440*/  IMAD.U32 R0, RZ, RZ, UR5 ;  /* 0x00000005ff007e24 */ /* 0x000fca000f8e00ff */
[----:B------:R-:W-:-:S04]  /*4450*/  SHF.L.U32 R0, R0, 0x1f, RZ ;  /* 0x0000001f00007819 */ /* 0x000fc800000006ff */
[----:B------:R2:W3:Y:S01]  /*4460*/  SYNCS.PHASECHK.TRANS64.TRYWAIT P1, [UR14+0x30850], R0 ;  /* 0x03085000ff0075a7 */ /* 0x0004e2000802014e */
[----:B------:R-:W-:Y:S05]  /*4470*/  @!P0 BRA `(.L_x_2205) ;  /* 0x0000000000048947 */ /* 0x000fea0003800000 */
[----:B------:R-:W-:Y:S01]  /*4480*/  BPT.TRAP 0x1 ;  /* 0x000000040000795c */ /* 0x000fe20000300000 */
.L_x_2205:
[----:B---3--:R-:W-:Y:S05]  /*4490*/  @P1 BRA `(.L_x_2206) ;  /* 0x0000000000081947 */ /* 0x008fea0003800000 */
[----:B------:R-:W3:Y:S02]  /*44a0*/  SYNCS.PHASECHK.TRANS64.TRYWAIT P1, [UR14+0x30850], R0 ;  /* 0x03085000ff0075a7 */ /* 0x000ee4000802014e */
[----:B---3--:R-:W-:Y:S05]  /*44b0*/  @!P1 BRA `(.L_x_2207) ;  /* 0x000000a400709947 */ /* 0x008fea0003800000 */
.L_x_2206:
        /* <DEDUP_REMOVED lines=37> */
.L_x_2208:
[----:B------:R-:W-:Y:S01]  /*4710*/  R2UR UR5, R17 ;  /* 0x00000000110572ca */ /* 0x000fe200000e0000 */
[----:B--23--:R-:W-:Y:S01]  /*4720*/  IMAD.MOV.U32 R0, RZ, RZ, R11 ;  /* 0x000000ffff007224 */ /* 0x00cfe200078e000b */
[----:B------:R-:W-:Y:S01]  /*4730*/  R2UR UR10, R16 ;  /* 0x00000000100a72ca */ /* 0x000fe200000e0000 */
[----:B------:R-:W-:Y:S01]  /*4740*/  ULDC UR11, c[0x0][0x2f0] ;  /* 0x0000bc00000b7ab9 */ /* 0x000fe20000000800 */
[----:B------:R-:W-:Y:S01]  /*4750*/  ULDC UR7, c[0x0][0x288] ;  /* 0x0000a20000077ab9 */ /* 0x000fe20000000800 */
[----:B------:R-:W-:Y:S01]  /*4760*/  MOV R15, UR11 ;  /* 0x0000000b000f7c02 */ /* 0x000fe20008000f00 */
[----:B------:R-:W-:-:S07]  /*4770*/  UIADD3 UR38, UR38, 0x30840, URZ ;  /* 0x0003084026267890 */ /* 0x000fce000fffe03f */
[----:B------:R-:W-:-:S06]  /*4780*/  UISETP.NE.AND UP0, UPT, UR5, URZ, UPT ;  /* 0x0000003f0500728c */ /* 0x000fcc000bf05270 */
[----:B------:R-:W-:Y:S02]  /*4790*/  PLOP3.LUT P1, PT, PT, PT, UP0, 0x80, 0x0 ;  /* 0x000000000000781c */ /* 0x000fe40003f2f008 */
[----:B------:R-:W-:-:S03]  /*47a0*/  PLOP3.LUT P2, PT, PT, PT, UP0, 0x80, 0x0 ;  /* 0x000000000000781c */ /* 0x000fc60003f4f008 */
[----:B------:R-:W-:-:S08]  /*47b0*/  @UP0 ULDC UR5, c[0x0][0x44c] ;  /* 0x0001130000050ab9 */ /* 0x000fd00000000800 */
[----:B01----:R-:W-:Y:S01]  /*47c0*/  @P1 IMAD.HI.U32 R2, R11, UR5, RZ ;  /* 0x000000050b021c27 */ /* 0x003fe2000f8e00ff */
[----:B------:R-:W-:-:S04]  /*47d0*/  @UP0 ULDC UR5, c[0x0][0x450] ;  /* 0x0001140000050ab9 */ /* 0x000fc80000000800 */
[----:B------:R-:W-:Y:S01]  /*47e0*/  @P2 SHF.R.U32.HI R0, RZ, UR5, R2 ;  /* 0x00000005ff002c19 */ /* 0x000fe20008011602 */
[----:B------:R-:W-:Y:S02]  /*47f0*/  UMOV UR5, 0x1 ;  /* 0x0000000100057882 */ /* 0x000fe40000000000 */
[----:B------:R-:W-:Y:S02]  /*4800*/  UIMAD UR5, UR60, -0x60, UR5 ;  /* 0xffffffa03c0578a4 */ /* 0x000fe4000f8e0205 */
[----:B------:R-:W0:Y:S04]  /*4810*/  SHFL.IDX PT, R3, R0, RZ, 0x1c1f ;  /* 0x001c1fff00037589 */ /* 0x000e2800000e0000 */
[----:B------:R-:W-:-:S04]  /*4820*/  IMAD.U32 R5, RZ, RZ, UR5 ;  /* 0x00000005ff057e24 */ /* 0x000fc8000f8e00ff */
[----:B------:R-:W-:Y:S01]  /*4830*/  IMAD R2, R12, -0x2, R5 ;  /* 0xfffffffe0c027824 */ /* 0x000fe200078e0205 */
[----:B------:R-:W1:Y:S01]  /*4840*/  S2UR UR5, SR_CgaCtaId ;  /* 0x00000000000579c3 */ /* 0x000e620000008800 */
[----:B------:R-:W2:Y:S02]  /*4850*/  SHFL.IDX PT, R5, R0, 0x1, 0x1c1f ;  /* 0x003c1f0000057f89 */ /* 0x000ea400000e0000 */
[----:B------:R-:W-:-:S05]  /*4860*/  IMAD R4, R15, UR10, R2 ;  /* 0x0000000a0f047c24 */ /* 0x000fca000f8e0202 */
[----:B0-----:R-:W-:-:S04]  /*4870*/  IADD3 R2, R3, -UR7, R4 ;  /* 0x8000000703027c10 */ /* 0x001fc8000fffe004 */
[C---:B------:R-:W-:Y:S02]  /*4880*/  ISETP.GT.AND P1, PT, R2.reuse, RZ, PT ;  /* 0x000000ff0200720c */ /* 0x040fe40003f24270 */
[----:B------:R-:W-:Y:S02]  /*4890*/  ISETP.GT.AND P2, PT, R2, 0x1, PT ;  /* 0x000000010200780c */ /* 0x000fe40003f44270 */
[----:B------:R-:W-:Y:S01]  /*48a0*/  FSEL R15, R120, -INF , P1 ;  /* 0xff800000780f7808 */ /* 0x000fe20000800000 */
[----:B-1----:R-:W-:Y:S01]  /*48b0*/  UPRMT UR38, UR5, 0x654, UR38 ;  /* 0x0000065405267896 */ /* 0x002fe20008000026 */
[----:B------:R-:W-:Y:S02]  /*48c0*/  ISETP.GT.AND P1, PT, R2, 0x8, PT ;  /* 0x000000080200780c */ /* 0x000fe40003f24270 */
[----:B------:R-:W-:Y:S02]  /*48d0*/  FSEL R191, R121, -INF , P2 ;  /* 0xff80000079bf7808 */ /* 0x000fe40001000000 */
[----:B------:R-:W-:-:S02]  /*48e0*/  FMNMX.FTZ R20, R15, R14, !PT ;  /* 0x0000000e0f147209 */ /* 0x000fc40007810000 */
[----:B------:R-:W-:Y:S02]  /*48f0*/  ISETP.GT.AND P2, PT, R2, 0x9, PT ;  /* 0x000000090200780c */ /* 0x000fe40003f44270 */
[----:B------:R-:W-:Y:S01]  /*4900*/  FSEL R189, R124, -INF , P1 ;  /* 0xff8000007cbd7808 */ /* 0x000fe20000800000 */
[----:B------:R-:W-:Y:S01]  /*4910*/  SYNCS.ARRIVE.TRANS64.RED.A1T0 RZ, [UR38], RZ ;  /* 0x000000ffffff79a7 */ /* 0x000fe20008100426 */
[----:B------:R-:W-:Y:S02]  /*4920*/  FMNMX.FTZ R20, R191, R20, !PT ;  /* 0x00000014bf147209 */ /* 0x000fe40007810000 */
[----:B------:R-:W-:Y:S02]  /*4930*/  ISETP.GT.AND P1, PT, R2, 0x10, PT ;  /* 0x000000100200780c */ /* 0x000fe40003f24270 */
[----:B------:R-:W-:Y:S02]  /*4940*/  FSEL R183, R125, -INF , P2 ;  /* 0xff8000007db77808 */ /* 0x000fe40001000000 */
[----:B------:R-:W-:-:S02]  /*4950*/  FMNMX.FTZ R20, R189, R20, !PT ;  /* 0x00000014bd147209 */ /* 0x000fc40007810000 */
[----:B------:R-:W-:Y:S02]  /*4960*/  ISETP.GT.AND P2, PT, R2, 0x11, PT ;  /* 0x000000110200780c */ /* 0x000fe40003f44270 */
[----:B------:R-:W-:Y:S02]  /*4970*/  FSEL R177, R128, -INF , P1 ;  /* 0xff80000080b17808 */ /* 0x000fe40000800000 */
        /* <DEDUP_REMOVED lines=53> */
[----:B------:R-:W-:Y:S01]  /*4cd0*/  FSEL R175, R164, -INF , P1 ;  /* 0xff800000a4af7808 */ /* 0x000fe20000800000 */
[----:B------:R-:W0:Y:S01]  /*4ce0*/  LDC R2, c[0x0][0x988] ;  /* 0x00026200ff027b82 */ /* 0x000e220000000800 */
[----:B------:R-:W-:Y:S02]  /*4cf0*/  FMNMX.FTZ R20, R161, R20, !PT ;  /* 0x00000014a1147209 */ /* 0x000fe40007810000 */
[----:B------:R-:W-:Y:S02]  /*4d00*/  FSEL R165, R165, -INF , P2 ;  /* 0xff800000a5a57808 */ /* 0x000fe40001000000 */
[----:B------:R-:W-:Y:S02]  /*4d10*/  FMNMX.FTZ R20, R175, R20, !PT ;  /* 0x00000014af147209 */ /* 0x000fe40007810000 */
[----:B--2---:R-:W-:-:S02]  /*4d20*/  IADD3 R4, R5, -UR7, R4 ;  /* 0x8000000705047c10 */ /* 0x004fc4000fffe004 */
[----:B------:R-:W-:Y:S02]  /*4d30*/  FMNMX.FTZ R20, R165, R20, !PT ;  /* 0x00000014a5147209 */ /* 0x000fe40007810000 */
[C---:B------:R-:W-:Y:S02]  /*4d40*/  ISETP.GT.AND P1, PT, R4.reuse, RZ, PT ;  /* 0x000000ff0400720c */ /* 0x040fe40003f24270 */
[----:B------:R-:W-:Y:S01]  /*4d50*/  ISETP.GT.AND P2, PT, R4, 0x1, PT ;  /* 0x000000010400780c */ /* 0x000fe20003f44270 */
[----:B------:R-:W1:Y:S01]  /*4d60*/  SHFL.BFLY PT, R179, R20, 0x2, 0x1f ;  /* 0x0c401f0014b37f89 */ /* 0x000e6200000e0000 */
[----:B------:R-:W-:Y:S02]  /*4d70*/  FSEL R122, R122, -INF , P1 ;  /* 0xff8000007a7a7808 */ /* 0x000fe40000800000 */
[----:B------:R-:W-:Y:S02]  /*4d80*/  ISETP.GT.AND P3, PT, R4, 0x8, PT ;  /* 0x000000080400780c */ /* 0x000fe40003f64270 */
[----:B------:R-:W-:-:S02]  /*4d90*/  FSEL R123, R123, -INF , P2 ;  /* 0xff8000007b7b7808 */ /* 0x000fc40001000000 */
[----:B------:R-:W-:Y:S02]  /*4da0*/  FMNMX.FTZ R0, R122, R13, !PT ;  /* 0x0000000d7a007209 */ /* 0x000fe40007810000 */
[C---:B------:R-:W-:Y:S02]  /*4db0*/  ISETP.GT.AND P4, PT, R4.reuse, 0x9, PT ;  /* 0x000000090400780c */ /* 0x040fe40003f84270 */
[----:B------:R-:W-:Y:S02]  /*4dc0*/  ISETP.GT.AND P2, PT, R4, 0x10, PT ;  /* 0x000000100400780c */ /* 0x000fe40003f44270 */
[----:B------:R-:W-:Y:S02]  /*4dd0*/  FSEL R127, R127, -INF , P4 ;  /* 0xff8000007f7f7808 */ /* 0x000fe40002000000 */
[----:B------:R-:W-:Y:S02]  /*4de0*/  FSEL R181, R130, -INF , P2 ;  /* 0xff80000082b57808 */ /* 0x000fe40001000000 */
[----:B------:R-:W-:-:S04]  /*4df0*/  ISETP.GT.AND P2, PT, R4, 0x18, PT ;  /* 0x000000180400780c */ /* 0x000fc80003f44270 */
[----:B------:R-:W-:Y:S02]  /*4e00*/  FSEL R187, R134, -INF , P2 ;  /* 0xff80000086bb7808 */ /* 0x000fe40001000000 */
[----:B------:R-:W-:Y:S02]  /*4e10*/  ISETP.GT.AND P2, PT, R4, 0x20, PT ;  /* 0x000000200400780c */ /* 0x000fe40003f44270 */
[----:B-1----:R-:W-:Y:S02]  /*4e20*/  FMNMX.FTZ R179, R20, R179, !PT ;  /* 0x000000b314b37209 */ /* 0x002fe40007810000 */
[----:B------:R-:W-:-:S03]  /*4e30*/  FMNMX.FTZ R20, R123, R0, !PT ;  /* 0x000000007b147209 */ /* 0x000fc60007810000 */
[----:B------:R-:W1:Y:S02]  /*4e40*/  SHFL.BFLY PT, R22, R179, 0x1, 0x1f ;  /* 0x0c201f00b3167f89 */ /* 0x000e6400000e0000 */
[----:B-1----:R-:W-:Y:S02]  /*4e50*/  FMNMX.FTZ R5, R179, R22, !PT ;  /* 0x00000016b3057209 */ /* 0x002fe40007810000 */
[----:B------:R-:W-:Y:S02]  /*4e60*/  FSEL R179, R126, -INF , P3 ;  /* 0xff8000007eb37808 */ /* 0x000fe40001800000 */
[----:B------:R-:W-:Y:S01]  /*4e70*/  ISETP.GT.AND P3, PT, R4, 0x11, PT ;  /* 0x000000110400780c */ /* 0x000fe20003f64270 */
[----:B0-----:R-:W-:Y:S01]  /*4e80*/  FMUL.FTZ R22, R5, R2 ;  /* 0x0000000205167220 */ /* 0x001fe20000410000 */
[----:B------:R-:W-:Y:S02]  /*4e90*/  FMNMX.FTZ R20, R179, R20, !PT ;  /* 0x00000014b3147209 */ /* 0x000fe40007810000 */
[----:B------:R-:W-:-:S02]  /*4ea0*/  FSEL R185, R131, -INF , P3 ;  /* 0xff80000083b97808 */ /* 0x000fc40001800000 */
[----:B------:R-:W-:Y:S02]  /*4eb0*/  FMNMX.FTZ R20, R127, R20, !PT ;  /* 0x000000147f147209 */ /* 0x000fe40007810000 */
[----:B------:R-:W-:Y:S02]  /*4ec0*/  FSETP.NEU.FTZ.AND P1, PT, R5, -INF , PT ;  /* 0xff8000000500780b */ /* 0x000fe40003f3d000 */
[----:B------:R-:W-:Y:S02]  /*4ed0*/  FMNMX.FTZ R20, R181, R20, !PT ;  /* 0x00000014b5147209 */ /* 0x000fe40007810000 */
[----:B------:R-:W-:Y:S02]  /*4ee0*/  ISETP.GT.AND P3, PT, R4, 0x19, PT ;  /* 0x000000190400780c */ /* 0x000fe40003f64270 */
[----:B------:R-:W-:Y:S02]  /*4ef0*/  FMNMX.FTZ R20, R185, R20, !PT ;  /* 0x00000014b9147209 */ /* 0x000fe40007810000 */
[----:B------:R-:W-:-:S02]  /*4f00*/  FSEL R0, R22, RZ, P1 ;  /* 0x000000ff16007208 */ /* 0x000fc40000800000 */
[----:B------:R-:W-:Y:S02]  /*4f10*/  FSEL R135, R135, -INF , P3 ;  /* 0xff80000087877808 */ /* 0x000fe40001800000 */
[----:B------:R-:W-:Y:S01]  /*4f20*/  FMNMX.FTZ R20, R187, R20, !PT ;  /* 0x00000014bb147209 */ /* 0x000fe20007810000 */
[-CC-:B------:R-:W-:Y:S01]  /*4f30*/  FFMA.FTZ R188, R191, R2.reuse, -R0.reuse ;  /* 0x00000002bfbc7223 */ /* 0x180fe20000010800 */
[----:B------:R-:W-:Y:S01]  /*4f40*/  ISETP.GT.AND P3, PT, R4, 0x21, PT ;  /* 0x000000210400780c */ /* 0x000fe20003f64270 */
[-CC-:B------:R-:W-:Y:S01]  /*4f50*/  FFMA.FTZ R190, R189, R2.reuse, -R0.reuse ;  /* 0x00000002bdbe7223 */ /* 0x180fe20000010800 */
[----:B------:R-:W-:Y:S01]  /*4f60*/  FSEL R191, R138, -INF , P2 ;  /* 0xff8000008abf7808 */ /* 0x000fe20001000000 */
[--C-:B------:R-:W-:Y:S01]  /*4f70*/  FFMA.FTZ R131, R183, R2, -R0.reuse ;  /* 0x00000002b7837223 */ /* 0x100fe20000010800 */
[----:B------:R-:W-:Y:S01]  /*4f80*/  FMNMX.FTZ R20, R135, R20, !PT ;  /* 0x0000001487147209 */ /* 0x000fe20007810000 */
[-CC-:B------:R-:W-:Y:S01]  /*4f90*/  FFMA.FTZ R184, R177, R2.reuse, -R0.reuse ;  /* 0x00000002b1b87223 */ /* 0x180fe20000010800 */
[C---:B------:R-:W-:Y:S01]  /*4fa0*/  ISETP.GT.AND P2, PT, R4.reuse, 0x28, PT ;  /* 0x000000280400780c */ /* 0x040fe20003f44270 */
[-CC-:B------:R-:W-:Y:S01]  /*4fb0*/  FFMA.FTZ R186, R121, R2.reuse, -R0.reuse ;  /* 0x0000000279ba7223 */ /* 0x180fe20000010800 */
[----:B------:R-:W-:Y:S01]  /*4fc0*/  FSEL R189, R139, -INF , P3 ;  /* 0xff8000008bbd7808 */ /* 0x000fe20001800000 */
[--C-:B------:R-:W-:Y:S01]  /*4fd0*/  FFMA.FTZ R139, R169, R2, -R0.reuse ;  /* 0x00000002a98b7223 */ /* 0x100fe20000010800 */
        /* <DEDUP_REMOVED lines=35> */
[----:B------:R-:W-:Y:S01]  /*5210*/  FFMA.FTZ R149, R165, R2, -R0 ;  /* 0x00000002a5957223 */ /* 0x000fe20000010800 */
[----:B------:R-:W-:Y:S01]  /*5220*/  FMNMX.FTZ R20, R177, R20, !PT ;  /* 0x00000014b1147209 */ /* 0x000fe20007810000 */
[----:B------:R-:W-:Y:S01]  /*5230*/  MUFU.EX2 R15, R15 ;  /* 0x0000000f000f7308 */ /* 0x000fe20000000800 */
[----:B------:R-:W-:-:S02]  /*5240*/  ISETP.GT.AND P3, PT, R4, 0x41, PT ;  /* 0x000000410400780c */ /* 0x000fc40003f64270 */
[----:B------:R-:W-:Y:S02]  /*5250*/  FSEL R169, R154, -INF , P2 ;  /* 0xff8000009aa97808 */ /* 0x000fe40001000000 */
[----:B------:R-:W-:Y:S02]  /*5260*/  FMNMX.FTZ R20, R151, R20, !PT ;  /* 0x0000001497147209 */ /* 0x000fe40007810000 */
[C---:B------:R-:W-:Y:S01]  /*5270*/  ISETP.GT.AND P2, PT, R4.reuse, 0x48, PT ;  /* 0x000000480400780c */ /* 0x040fe20003f44270 */
[----:B------:R-:W-:Y:S01]  /*5280*/  MUFU.EX2 R188, R188 ;  /* 0x000000bc00bc7308 */ /* 0x000fe20000000800 */
[----:B------:R-:W-:Y:S02]  /*5290*/  FSEL R155, R155, -INF , P3 ;  /* 0xff8000009b9b7808 */ /* 0x000fe40001800000 */
[----:B------:R-:W-:Y:S02]  /*52a0*/  FMNMX.FTZ R20, R169, R20, !PT ;  /* 0x00000014a9147209 */ /* 0x000fe40007810000 */
[----:B------:R-:W-:-:S02]  /*52b0*/  ISETP.GT.AND P3, PT, R4, 0x49, PT ;  /* 0x000000490400780c */ /* 0x000fc40003f64270 */
[----:B------:R-:W-:Y:S01]  /*52c0*/  FSEL R195, R158, -INF , P2 ;  /* 0xff8000009ec37808 */ /* 0x000fe20001000000 */
[----:B------:R-:W-:Y:S01]  /*52d0*/  MUFU.EX2 R190, R190 ;  /* 0x000000be00be7308 */ /* 0x000fe20000000800 */
[----:B------:R-:W-:Y:S02]  /*52e0*/  FMNMX.FTZ R20, R155, R20, !PT ;  /* 0x000000149b147209 */ /* 0x000fe40007810000 */
[C---:B------:R-:W-:Y:S02]  /*52f0*/  ISETP.GT.AND P2, PT, R4.reuse, 0x50, PT ;  /* 0x000000500400780c */ /* 0x040fe40003f44270 */
[----:B------:R-:W-:Y:S02]  /*5300*/  FSEL R159, R159, -INF , P3 ;  /* 0xff8000009f9f7808 */ /* 0x000fe40001800000 */
        /* <DEDUP_REMOVED lines=13> */
[----:B------:R-:W-:Y:S02]  /*53e0*/  FSEL R167, R167, -INF , P3 ;  /* 0xff800000a7a77808 */ /* 0x000fe40001800000 */
        /* <DEDUP_REMOVED lines=13> */
[----:B0-----:R-:W-:-:S02]  /*54c0*/  FMNMX.FTZ R4, R3, R4, !PT ;  /* 0x0000000403047209 */ /* 0x001fc40007810000 */
[----:B------:R-:W-:Y:S02]  /*54d0*/  FSEL R3, R5, RZ, P1 ;  /* 0x000000ff05037208 */ /* 0x000fe40000800000 */
[C---:B------:R-:W-:Y:S01]  /*54e0*/  FSETP.NEU.FTZ.AND P2, PT, R4.reuse, -INF , PT ;  /* 0xff8000000400780b */ /* 0x040fe20003f5d000 */
[CC--:B------:R-:W-:Y:S02]  /*54f0*/  FMUL.FTZ R20, R4.reuse, R2.reuse ;  /* 0x0000000204147220 */ /* 0x0c0fe40000410000 */
[----:B------:R-:W-:Y:S01]  /*5500*/  MUFU.EX2 R178, R178 ;  /* 0x000000b200b27308 */ /* 0x000fe20000000800 */
[----:B------:R-:W-:Y:S01]  /*5510*/  FADD.FTZ R3, -R3, R14 ;  /* 0x0000000e03037221 */ /* 0x000fe20000010100 */
[----:B------:R-:W-:Y:S02]  /*5520*/  FSEL R128, R4, RZ, P2 ;  /* 0x000000ff04807208 */ /* 0x000fe40001000000 */
[----:B------:R-:W-:Y:S01]  /*5530*/  FSEL R20, R20, RZ, P2 ;  /* 0x000000ff14147208 */ /* 0x000fe20001000000 */
[----:B------:R-:W-:-:S02]  /*5540*/  FMUL.FTZ R0, R3, R2 ;  /* 0x0000000203007220 */ /* 0x000fc40000410000 */
[----:B------:R-:W-:Y:S01]  /*5550*/  FADD.FTZ R3, -R128, R13 ;  /* 0x0000000d80037221 */ /* 0x000fe20000010100 */
        /* <DEDUP_REMOVED lines=46> */
[----:B0-----:R-:W-:Y:S01]  /*5840*/  FADD.FTZ R132, R122, R143 ;  /* 0x0000008f7a847221 */ /* 0x001fe20000010000 */
[----:B------:R-:W-:-:S06]  /*5850*/  FADD.FTZ R143, R121, R8 ;  /* 0x00000008798f7221 */ /* 0x000fcc0000010000 */
[----:B------:R-:W0:Y:S01]  /*5860*/  MUFU.EX2 R124, R124 ;  /* 0x0000007c007c7308 */ /* 0x000e220000000800 */
[----:B--2---:R-:W-:-:S07]  /*5870*/  FADD.FTZ R132, R185, R132 ;  /* 0x00000084b9847221 */ /* 0x004fce0000010000 */
[----:B------:R-:W2:Y:S01]  /*5880*/  MUFU.EX2 R181, R181 ;  /* 0x000000b500b57308 */ /* 0x000ea20000000800 */
[----:B-1----:R-:W-:Y:S01]  /*5890*/  FADD.FTZ R9, R187, R132 ;  /* 0x00000084bb097221 */ /* 0x002fe20000010000 */
[----:B------:R-:W-:-:S04]  /*58a0*/  FADD.FTZ R132, R180, R143 ;  /* 0x0000008fb4847221 */ /* 0x000fc80000010000 */
[----:B------:R-:W-:Y:S02]  /*58b0*/  FADD.FTZ R143, R21, R132 ;  /* 0x00000084158f7221 */ /* 0x000fe40000010000 */
[----:B------:R-:W1:Y:S01]  /*58c0*/  MUFU.EX2 R126, R126 ;  /* 0x0000007e007e7308 */ /* 0x000e620000000800 */
[----:B0-----:R-:W-:-:S07]  /*58d0*/  FADD.FTZ R8, R124, R9 ;  /* 0x000000097c087221 */ /* 0x001fce0000010000 */
[----:B------:R-:W0:Y:S01]  /*58e0*/  MUFU.EX2 R14, R14 ;  /* 0x0000000e000e7308 */ /* 0x000e220000000800 */
[----:B--2---:R-:W-:Y:S01]  /*58f0*/  FADD.FTZ R9, R181, R8 ;  /* 0x00000008b5097221 */ /* 0x004fe20000010000 */
[----:B------:R-:W-:-:S06]  /*5900*/  FADD.FTZ R8, R182, R143 ;  /* 0x0000008fb6087221 */ /* 0x000fcc0000010000 */
[----:B------:R-:W2:Y:S01]  /*5910*/  MUFU.EX2 R13, R13 ;  /* 0x0000000d000d7308 */ /* 0x000ea20000000800 */
[----:B-1----:R-:W-:-:S07]  /*5920*/  FADD.FTZ R9, R126, R9 ;  /* 0x000000097e097221 */ /* 0x002fce0000010000 */
        /* <DEDUP_REMOVED lines=49> */
.L_x_2209:
[----:B------:R-:W0:Y:S01]  /*5c40*/  S2UR UR5, SR_CgaCtaId ;  /* 0x00000000000579c3 */ /* 0x000e220000008800 */
        /* <DEDUP_REMOVED lines=35> */
.L_x_2199:
[----:B------:R-:W-:-:S13]  /*5e80*/  R2UR UR5, R18 ;  /* 0x00000000120572ca */ /* 0x000fda00000e0000 */
[----:B------:R-:W-:-:S06]  /*5e90*/  UISETP.GE.AND UP0, UPT, UR60, UR5, UPT ;  /* 0x000000053c00728c */ /* 0x000fcc000bf06270 */
[----:B------:R-:W-:-:S13]  /*5ea0*/  PLOP3.LUT P1, PT, PT, PT, UP0, 0x80, 0x0 ;  /* 0x000000000000781c */ /* 0x000fda0003f2f008 */
[----:B------:R-:W-:Y:S05]  /*5eb0*/  @!P1 BRA `(.L_x_2211) ;  /* 0x0000001c007c9947 */ /* 0x000fea0003800000 */
[----:B------:R-:W-:Y:S01]  /*5ec0*/  IMAD.MOV.U32 R13, RZ, RZ, R4 ;  /* 0x000000ffff0d7224 */ /* 0x000fe200078e0004 */
[----:B------:R-:W-:Y:S01]  /*5ed0*/  MOV R11, R5 ;  /* 0x00000005000b7202 */ /* 0x000fe20000000f00 */
[----:B------:R-:W-:Y:S01]  /*5ee0*/  UMOV UR61, UR6 ;  /* 0x00000006003d7c82 */ /* 0x000fe20008000000 */
[----:B------:R-:W-:-:S05]  /*5ef0*/  UMOV UR7, UR4 ;  /* 0x0000000400077c82 */ /* 0x000fca0008000000 */
.L_x_2222:
[----:B------:R-:W-:-:S04]  /*5f00*/  UIADD3 UR4, UR7, 0x1, URZ ;  /* 0x0000000107047890 */ /* 0x000fc8000fffe03f */
[----:B------:R-:W-:-:S04]  /*5f10*/  UISETP.NE.AND UP0, UPT, UR4, 0x2, UPT ;  /* 0x000000020400788c */ /* 0x000fc8000bf05270 */
[----:B------:R-:W-:Y:S02]  /*5f20*/  USEL UR6, URZ, 0x1, UP0 ;  /* 0x000000013f067887 */ /* 0x000fe40008000000 */
[----:B------:R-:W-:Y:S02]  /*5f30*/  USEL UR4, UR4, URZ, UP0 ;  /* 0x0000003f04047287 */ /* 0x000fe40008000000 */
[----:B------:R-:W-:Y:S01]  /*5f40*/  ULOP3.LUT UR6, UR61, UR6, URZ, 0x3c, !UPT ;  /* 0x000000063d067292 */ /* 0x000fe2000f8e3c3f */
[----:B------:R-:W-:Y:S11]  /*5f50*/  @!P0 BRA `(.L_x_2212) ;  /* 0x0000000000048947 */ /* 0x000ff60003800000 */
[----:B------:R-:W-:Y:S01]  /*5f60*/  BPT.TRAP 0x1 ;  /* 0x000000040000795c */ /* 0x000fe20000300000 */
.L_x_2212:
[----:B------:R-:W-:Y:S01]  /*5f70*/  ULEA UR38, UR4, UR39, 0x3 ;  /* 0x0000002704267291 */ /* 0x000fe2000f8e183f */
[----:B------:R-:W-:-:S05]  /*5f80*/  IMAD.U32 R2, RZ, RZ, UR6 ;  /* 0x00000006ff027e24 */ /* 0x000fca000f8e00ff */
[----:B------:R-:W-:-:S04]  /*5f90*/  SHF.L.U32 R2, R2, 0x1f, RZ ;  /* 0x0000001f02027819 */ /* 0x000fc800000006ff */
[----:B------:R0:W1:Y:S01]  /*5fa0*/  SYNCS.PHASECHK.TRANS64.TRYWAIT P1, [UR38+0x30830], R2 ;  /* 0x03083002ff0075a7 */ /* 0x0000620008020166 */
[----:B------:R-:W-:Y:S05]  /*5fb0*/  @!P0 BRA `(.L_x_2213) ;  /* 0x0000000000048947 */ /* 0x000fea0003800000 */
[----:B------:R-:W-:Y:S01]  /*5fc0*/  BPT.TRAP 0x1 ;  /* 0x000000040000795c */ /* 0x000fe20000300000 */
.L_x_2213:
[----:B-1----:R-:W-:Y:S05]  /*5fd0*/  @P1 BRA `(.L_x_2214) ;  /* 0x0000000000081947 */ /* 0x002fea0003800000 */
[----:B------:R-:W1:Y:S02]  /*5fe0*/  SYNCS.PHASECHK.TRANS64.TRYWAIT P1, [UR38+0x30830], R2 ;  /* 0x03083002ff0075a7 */ /* 0x000e640008020166 */
[----:B-1----:R-:W-:Y:S05]  /*5ff0*/  @!P1 BRA `(.L_x_2215) ;  /* 0x0000008800b89947 */ /* 0x002fea0003800000 */
.L_x_2214:
        /* <DEDUP_REMOVED lines=162> */
.L_x_2216:
[----:B------:R-:W-:Y:S01]  /*6a20*/  ULEA UR5, UR7, UR39, 0x3 ;  /* 0x0000002707057291 */ /* 0x000fe2000f8e183f */
[----:B------:R-:W-:-:S05]  /*6a30*/  IMAD.U32 R0, RZ, RZ, UR61 ;  /* 0x0000003dff007e24 */ /* 0x000fca000f8e00ff */
[----:B------:R-:W-:-:S04]  /*6a40*/  SHF.L.U32 R0, R0, 0x1f, RZ ;  /* 0x0000001f00007819 */ /* 0x000fc800000006ff */
[----:B------:R2:W3:Y:S01]  /*6a50*/  SYNCS.PHASECHK.TRANS64.TRYWAIT P1, [UR5+0x30850], R0 ;  /* 0x03085000ff0075a7 */ /* 0x0004e20008020145 */
[----:B------:R-:W-:Y:S05]  /*6a60*/  @!P0 BRA `(.L_x_2217) ;  /* 0x0000000000048947 */ /* 0x000fea0003800000 */
[----:B------:R-:W-:Y:S01]  /*6a70*/  BPT.TRAP 0x1 ;  /* 0x000000040000795c */ /* 0x000fe20000300000 */
.L_x_2217:
[----:B---3--:R-:W-:Y:S05]  /*6a80*/  @P1 BRA `(.L_x_2218) ;  /* 0x0000000000081947 */ /* 0x008fea0003800000 */
[----:B------:R-:W3:Y:S02]  /*6a90*/  SYNCS.PHASECHK.TRANS64.TRYWAIT P1, [UR5+0x30850], R0 ;  /* 0x03085000ff0075a7 */ /* 0x000ee40008020145 */
[----:B---3--:R-:W-:Y:S05]  /*6aa0*/  @!P1 BRA `(.L_x_2219) ;  /* 0x0000008000249947 */ /* 0x008fea0003800000 */
.L_x_2218:
        /* <DEDUP_REMOVED lines=36> */
.L_x_2220:
[----:B--23--:R-:W-:Y:S01]  /*6cf0*/  FMNMX.FTZ R0, R120, R11, !PT ;  /* 0x0000000b78007209 */ /* 0x00cfe20007810000 */
[----:B------:R-:W2:Y:S01]  /*6d00*/  S2UR UR7, SR_CgaCtaId ;  /* 0x00000000000779c3 */ /* 0x000ea20000008800 */
[----:B01----:R-:W-:Y:S01]  /*6d10*/  FMNMX.FTZ R2, R122, R13, !PT ;  /* 0x0000000d7a027209 */ /* 0x003fe20007810000 */
        /* <DEDUP_REMOVED lines=12> */
[----:B--2---:R-:W-:Y:S01]  /*6de0*/  UPRMT UR38, UR7, 0x654, UR38 ;  /* 0x0000065407267896 */ /* 0x004fe20008000026 */
        /* <DEDUP_REMOVED lines=40> */
[----:B------:R-:W0:Y:S01]  /*7070*/  SHFL.BFLY PT, R5, R12, 0x1, 0x1f ;  /* 0x0c201f000c057f89 */ /* 0x000e2200000e0000 */
[----:B------:R-:W1:Y:S03]  /*7080*/  LDC R2, c[0x0][0x988] ;  /* 0x00026200ff027b82 */ /* 0x000e660000000800 */
[----:B------:R-:W2:Y:S01]  /*7090*/  SHFL.BFLY PT, R15, R14, 0x1, 0x1f ;  /* 0x0c201f000e0f7f89 */ /* 0x000ea200000e0000 */
[----:B0-----:R-:W-:Y:S02]  /*70a0*/  FMNMX.FTZ R5, R12, R5, !PT ;  /* 0x000000050c057209 */ /* 0x001fe40007810000 */
[----:B--2---:R-:W-:-:S03]  /*70b0*/  FMNMX.FTZ R4, R14, R15, !PT ;  /* 0x0000000f0e047209 */ /* 0x004fc60007810000 */
[C---:B------:R-:W-:Y:S01]  /*70c0*/  FADD.FTZ R11, -R5.reuse, R11 ;  /* 0x0000000b050b7221 */ /* 0x040fe20000010100 */
[----:B-1----:R-:W-:-:S03]  /*70d0*/  FMUL.FTZ R169, R5, R2 ;  /* 0x0000000205a97220 */ /* 0x002fc60000410000 */
[-C--:B------:R-:W-:Y:S01]  /*70e0*/  FMUL.FTZ R15, R11, R2.reuse ;  /* 0x000000020b0f7220 */ /* 0x080fe20000410000 */
[C---:B------:R-:W-:Y:S01]  /*70f0*/  FADD.FTZ R11, -R4.reuse, R13 ;  /* 0x0000000d040b7221 */ /* 0x040fe20000010100 */
[-CC-:B------:R-:W-:Y:S01]  /*7100*/  FFMA.FTZ R188, R121, R2.reuse, -R169.reuse ;  /* 0x0000000279bc7223 */ /* 0x180fe200000108a9 */
[-CC-:B------:R-:W-:Y:S01]  /*7110*/  FFMA.FTZ R121, R145, R2.reuse, -R169.reuse ;  /* 0x0000000291797223 */ /* 0x180fe200000108a9 */
[-C--:B------:R-:W-:Y:S01]  /*7120*/  FMUL.FTZ R145, R4, R2.reuse ;  /* 0x0000000204917220 */ /* 0x080fe20000410000 */
[-C--:B------:R-:W-:Y:S01]  /*7130*/  FMUL.FTZ R3, R11, R2.reuse ;  /* 0x000000020b037220 */ /* 0x080fe20000410000 */
[-C--:B------:R-:W-:Y:S01]  /*7140*/  FFMA.FTZ R11, R120, R2.reuse, -R169 ;  /* 0x00000002780b7223 */ /* 0x080fe200000108a9 */
[----:B------:R0:W-:Y:S01]  /*7150*/  MUFU.EX2 R0, R15 ;  /* 0x0000000f00007308 */ /* 0x0001e20000000800 */
[-CC-:B------:R-:W-:Y:S01]  /*7160*/  FFMA.FTZ R12, R122, R2.reuse, -R145.reuse ;  /* 0x000000027a0c7223 */ /* 0x180fe20000010891 */
        /* <DEDUP_REMOVED lines=8> */
[-C--:B0-----:R-:W-:Y:S01]  /*71f0*/  FFMA.FTZ R15, R129, R2.reuse, -R169 ;  /* 0x00000002810f7223 */ /* 0x081fe200000108a9 */
        /* <DEDUP_REMOVED lines=9> */
[-C--:B------:R-:W-:Y:S01]  /*7290*/  FFMA.FTZ R22, R139, R2.reuse, -R145 ;  /* 0x000000028b167223 */ /* 0x080fe20000010891 */
[-C--:B------:R-:W-:Y:S01]  /*72a0*/  FFMA.FTZ R182, R140, R2.reuse, -R169 ;  /* 0x000000028cb67223 */ /* 0x080fe200000108a9 */
[-C--:B------:R-:W-:Y:S01]  /*72b0*/  FFMA.FTZ R183, R142, R2.reuse, -R145 ;  /* 0x000000028eb77223 */ /* 0x080fe20000010891 */
[-C--:B------:R-:W-:Y:S01]  /*72c0*/  FFMA.FTZ R23, R141, R2.reuse, -R169 ;  /* 0x000000028d177223 */ /* 0x080fe200000108a9 */
[----:B------:R-:W0:Y:S01]  /*72d0*/  MUFU.EX2 R12, R12 ;  /* 0x0000000c000c7308 */ /* 0x000e220000000800 */
[----:B-1----:R-:W-:Y:S01]  /*72e0*/  FFMA.FTZ R9, R0, R9, R11 ;  /* 0x0000000900097223 */ /* 0x002fe2000001000b */
[-C--:B------:R-:W-:Y:S01]  /*72f0*/  FFMA.FTZ R120, R143, R2.reuse, -R145 ;  /* 0x000000028f787223 */ /* 0x080fe20000010891 */
[-C--:B------:R-:W-:Y:S01]  /*7300*/  FFMA.FTZ R176, R144, R2.reuse, -R169 ;  /* 0x0000000290b07223 */ /* 0x080fe200000108a9 */
[-CC-:B------:R-:W-:Y:S01]  /*7310*/  FFMA.FTZ R177, R146, R2.reuse, -R145.reuse ;  /* 0x0000000292b17223 */ /* 0x180fe20000010891 */
        /* <DEDUP_REMOVED lines=23> */
[-C--:B------:R-:W-:Y:S01]  /*7490*/  FFMA.FTZ R166, R166, R2.reuse, -R145 ;  /* 0x00000002a6a67223 */ /* 0x080fe20000010891 */
[-C--:B------:R-:W-:Y:S01]  /*74a0*/  FFMA.FTZ R141, R165, R2.reuse, -R169 ;  /* 0x00000002a58d7223 */ /* 0x080fe200000108a9 */
[----:B------:R-:W-:-:S02]  /*74b0*/  FFMA.FTZ R145, R167, R2, -R145 ;  /* 0x00000002a7917223 */ /* 0x000fc40000010891 */
        /* <DEDUP_REMOVED lines=90> */
.L_x_2221:
[----:B------:R-:W0:Y:S01]  /*7a60*/  S2UR UR10, SR_CgaCtaId ;  /* 0x00000000000a79c3 */ /* 0x000e220000008800 */
[----:B------:R-:W-:Y:S01]  /*7a70*/  R2UR UR7, R18 ;  /* 0x00000000120772ca */ /* 0x000fe200000e0000 */
[----:B------:R-:W-:Y:S01]  /*7a80*/  UIADD3 UR5, UR5, 0x30860, URZ ;  /* 0x0003086005057890 */ /* 0x000fe2000fffe03f */
[----:B------:R-:W-:Y:S01]  /*7a90*/  F2FP.F16.F32.PACK_AB R188, R188, R11 ;  /* 0x0000000bbcbc723e */ /* 0x000fe200000000ff */
[----:B------:R-:W-:Y:S01]  /*7aa0*/  UMOV UR61, UR6 ;  /* 0x00000006003d7c82 */ /* 0x000fe20008000000 */
[----:B------:R-:W-:Y:S01]  /*7ab0*/  F2FP.F16.F32.PACK_AB R190, R13, R190 ;  /* 0x000000be0dbe723e */ /* 0x000fe200000000ff */
[----:B------:R-:W-:Y:S01]  /*7ac0*/  IMAD.MOV.U32 R13, RZ, RZ, R4 ;  /* 0x000000ffff0d7224 */ /* 0x000fe200078e0004 */
[----:B------:R-:W-:Y:S02]  /*7ad0*/  F2FP.F16.F32.PACK_AB R189, R189, R12 ;  /* 0x0000000cbdbd723e */ /* 0x000fe400000000ff */
[----:B------:R-:W-:Y:S02]  /*7ae0*/  F2FP.F16.F32.PACK_AB R191, R14, R191 ;  /* 0x000000bf0ebf723e */ /* 0x000fe400000000ff */
[----:B------:R-:W-:-:S02]  /*7af0*/  F2FP.F16.F32.PACK_AB R184, R15, R184 ;  /* 0x000000b80fb8723e */ /* 0x000fc400000000ff */
[----:B------:R-:W-:Y:S01]  /*7b00*/  F2FP.F16.F32.PACK_AB R185, R16, R185 ;  /* 0x000000b910b9723e */ /* 0x000fe200000000ff */
[----:B------:R-:W-:Y:S01]  /*7b10*/  UISETP.GT.AND UP0, UPT, UR60, UR7, UPT ;  /* 0x000000073c00728c */ /* 0x000fe2000bf04270 */
[----:B------:R-:W-:Y:S01]  /*7b20*/  F2FP.F16.F32.PACK_AB R186, R17, R186 ;  /* 0x000000ba11ba723e */ /* 0x000fe200000000ff */
[----:B------:R-:W-:Y:S01]  /*7b30*/  UIADD3 UR60, UR60, -0x1, URZ ;  /* 0xffffffff3c3c7890 */ /* 0x000fe2000fffe03f */
[----:B------:R-:W-:Y:S01]  /*7b40*/  F2FP.F16.F32.PACK_AB R187, R20, R187 ;  /* 0x000000bb14bb723e */ /* 0x000fe200000000ff */
[----:B------:R-:W-:Y:S01]  /*7b50*/  UMOV UR7, UR4 ;  /* 0x0000000400077c82 */ /* 0x000fe20008000000 */
[----:B------:R-:W-:Y:S02]  /*7b60*/  F2FP.F16.F32.PACK_AB R180, R21, R180 ;  /* 0x000000b415b4723e */ /* 0x000fe400000000ff */
[----:B------:R-:W-:Y:S02]  /*7b70*/  PLOP3.LUT P1, PT, PT, PT, UP0, 0x80, 0x0 ;  /* 0x000000000000781c */ /* 0x000fe40003f2f008 */
        /* <DEDUP_REMOVED lines=17> */
[----:B------:R-:W-:Y:S01]  /*7c90*/  MOV R11, R5 ;  /* 0x00000005000b7202 */ /* 0x000fe20000000f00 */
[----:B------:R-:W-:Y:S06]  /*7ca0*/  @P1 BRA `(.L_x_2222) ;  /* 0xffffffe000941947 */ /* 0x000fec000383ffff */
.L_x_2211:
        /* <DEDUP_REMOVED lines=99> */
.L_x_2223:
[----:B------:R-:W-:Y:S01]  /*82e0*/  ULEA UR5, UR4, UR39, 0x3 ;  /* 0x0000002704057291 */ /* 0x000fe2000f8e183f */
[----:B------:R-:W-:-:S05]  /*82f0*/  IMAD.U32 R0, RZ, RZ, UR6 ;  /* 0x00000006ff007e24 */ /* 0x000fca000f8e00ff */
[----:B------:R-:W-:-:S04]  /*8300*/  SHF.L.U32 R0, R0, 0x1f, RZ ;  /* 0x0000001f00007819 */ /* 0x000fc800000006ff */
[----:B------:R0:W1:Y:S01]  /*8310*/  SYNCS.PHASECHK.TRANS64.TRYWAIT P1, [UR5+0x30850], R0 ;  /* 0x03085000ff0075a7 */ /* 0x0000620008020145 */
[----:B------:R-:W-:Y:S05]  /*8320*/  @!P0 BRA `(.L_x_2224) ;  /* 0x0000000000048947 */ /* 0x000fea0003800000 */
[----:B------:R-:W-:Y:S01]  /*8330*/  BPT.TRAP 0x1 ;  /* 0x000000040000795c */ /* 0x000fe20000300000 */
.L_x_2224:
[----:B-1----:R-:W-:Y:S05]  /*8340*/  @P1 BRA `(.L_x_2225) ;  /* 0x0000000000081947 */ /* 0x002fea0003800000 */
[----:B------:R-:W1:Y:S02]  /*8350*/  SYNCS.PHASECHK.TRANS64.TRYWAIT P1, [UR5+0x30850], R0 ;  /* 0x03085000ff0075a7 */ /* 0x000e640008020145 */
[----:B-1----:R-:W-:Y:S05]  /*8360*/  @!P1 BRA `(.L_x_2226) ;  /* 0x00000068000c9947 */ /* 0x002fea0003800000 */
.L_x_2225:
        /* <DEDUP_REMOVED lines=19> */
[----:B------:R-:W-:Y:S01]  /*84a0*/  MOV R3, 0xff800000 ;  /* 0xff80000000037802 */ /* 0x000fe20000000f00 */
[----:B------:R-:W-:-:S02]  /*84b0*/  IMAD.MOV.U32 R0, RZ, RZ, -0x800000 ;  /* 0xff800000ff007424 */ /* 0x000fc400078e00ff */
        /* <DEDUP_REMOVED lines=41> */
.L_x_2227:
        /* <DEDUP_REMOVED lines=101> */
.L_x_2191:
[----:B------:R-:W-:Y:S05]  /*8da0*/  @P0 BRA `(.L_x_2228) ;  /* 0x0000001800d00947 */ /* 0x000fea0003800000 */
[----:B0-----:R-:W0:Y:S01]  /*8db0*/  S2R R2, SR_TID.X ;  /* 0x0000000000027919 */ /* 0x001e220000002100 */
[----:B------:R-:W1:Y:S01]  /*8dc0*/  LDC R17, c[0x0][0xbe8] ;  /* 0x0002fa00ff117b82 */ /* 0x000e620000000800 */
[----:B------:R-:W-:Y:S01]  /*8dd0*/  R2UR UR13, R19 ;  /* 0x00000000130d72ca */ /* 0x000fe200000e0000 */
[----:B------:R-:W-:Y:S01]  /*8de0*/  ULDC.64 UR8, c[0x0][0xbd0] ;  /* 0x0002f40000087ab9 */ /* 0x000fe20000000a00 */
[----:B------:R-:W2:Y:S01]  /*8df0*/  S2R R21, SR_CTAID.X ;  /* 0x0000000000157919 */ /* 0x000ea20000002500 */
[----:B------:R-:W-:Y:S04]  /*8e00*/  BSSY B0, `(.L_x_2229) ;  /* 0x000011a000007945 */ /* 0x000fe80003800000 */
[----:B------:R-:W3:Y:S06]  /*8e10*/  S2UR UR12, SR_CTAID.Z ;  /* 0x00000000000c79c3 */ /* 0x000eec0000002700 */
[----:B------:R-:W-:-:S02]  /*8e20*/  USHF.R.S32.HI UR7, URZ, 0x1f, UR13 ;  /* 0x0000001f3f077899 */ /* 0x000fc4000801140d */
[----:B------:R-:W-:Y:S01]  /*8e30*/  IMAD R16, RZ, RZ, -UR13 ;  /* 0x8000000dff107e24 */ /* 0x000fe2000f8e02ff */
[----:B------:R-:W4:Y:S01]  /*8e40*/  S2UR UR11, SR_CTAID.Y ;  /* 0x00000000000b79c3 */ /* 0x000f220000002600 */
[----:B------:R-:W-:Y:S02]  /*8e50*/  UIMAD.WIDE.U32 UR4, UR13, UR8, URZ ;  /* 0x000000080d0472a5 */ /* 0x000fe4000f8e003f */
[----:B------:R-:W-:-:S04]  /*8e60*/  UIMAD UR6, UR7, UR8, URZ ;  /* 0x00000008070672a4 */ /* 0x000fc8000f8e023f */
[----:B------:R-:W-:Y:S01]  /*8e70*/  UIMAD UR6, UR13, UR9, UR6 ;  /* 0x000000090d0672a4 */ /* 0x000fe2000f8e0206 */
[----:B------:R-:W-:Y:S01]  /*8e80*/  BAR.SYNC.DEFER_BLOCKING 0x1, 0x100 ;  /* 0x0044000000007b1d */ /* 0x000fe20000010000 */
[----:B-1----:R-:W-:Y:S02]  /*8e90*/  ISETP.NE.AND P0, PT, R17, 0x1, PT ;  /* 0x000000011100780c */ /* 0x002fe40003f05270 */
[----:B------:R-:W-:-:S05]  /*8ea0*/  UIADD3 UR6, UR5, UR6, URZ ;  /* 0x0000000605067290 */ /* 0x000fca000fffe03f */
[----:B------:R-:W4:Y:S01]  /*8eb0*/  LDC R23, c[0x0][0xc50] ;  /* 0x00031400ff177b82 */ /* 0x000f220000000800 */
[----:B0-----:R-:W-:Y:S01]  /*8ec0*/  VIADD R4, R2, 0xffffff80 ;  /* 0xffffff8002047836 */ /* 0x001fe20000000000 */
[----:B---3--:R-:W-:Y:S01]  /*8ed0*/  USHF.R.S32.HI UR10, URZ, 0x1f, UR12 ;  /* 0x0000001f3f0a7899 */ /* 0x008fe2000801140c */
[----:B------:R-:W-:-:S03]  /*8ee0*/  ULDC.64 UR8, c[0x0][0xb38] ;  /* 0x0002ce0000087ab9 */ /* 0x000fc60000000a00 */
[----:B------:R-:W-:Y:S01]  /*8ef0*/  SHF.R.S32.HI R5, RZ, 0x1f, R4 ;  /* 0x0000001fff057819 */ /* 0x000fe20000011404 */
[----:B------:R-:W-:Y:S01]  /*8f00*/  UIMAD UR7, UR7, UR8, URZ ;  /* 0x00000008070772a4 */ /* 0x000fe2000f8e023f */
[----:B------:R-:W0:Y:S02]  /*8f10*/  LDC.64 R14, c[0x0][0xb40] ;  /* 0x0002d000ff0e7b82 */ /* 0x000e240000000a00 */
[CC--:B------:R-:W-:Y:S02]  /*8f20*/  LEA.HI R2, R5.reuse, R4.reuse, RZ, 0x7 ;  /* 0x0000000405027211 */ /* 0x0c0fe400078f38ff */
[----:B------:R-:W-:Y:S02]  /*8f30*/  LEA.HI R5, R5, R4, RZ, 0x2 ;  /* 0x0000000405057211 */ /* 0x000fe400078f10ff */
[----:B------:R-:W-:Y:S02]  /*8f40*/  LOP3.LUT R7, R2, 0xffffff80, RZ, 0xc0, !PT ;  /* 0xffffff8002077812 */ /* 0x000fe400078ec0ff */
[----:B------:R-:W-:Y:S01]  /*8f50*/  LOP3.LUT R5, R5, 0xfffffffc, RZ, 0xc0, !PT ;  /* 0xfffffffc05057812 */ /* 0x000fe200078ec0ff */
[----:B------:R-:W1:Y:S02]  /*8f60*/  @P0 LDC R13, c[0x0][0xbf0] ;  /* 0x0002fc00ff0d0b82 */ /* 0x000e640000000800 */
[----:B------:R-:W-:Y:S01]  /*8f70*/  IMAD.IADD R18, R4, 0x1, -R7 ;  /* 0x0000000104127824 */ /* 0x000fe200078e0a07 */
[----:B------:R-:W-:-:S02]  /*8f80*/  SHF.R.S32.HI R7, RZ, 0x7, R2 ;  /* 0x00000007ff077819 */ /* 0x000fc40000011402 */
[----:B------:R-:W-:Y:S02]  /*8f90*/  IADD3 R5, R4, -R5, RZ ;  /* 0x8000000504057210 */ /* 0x000fe40007ffe0ff */
[----:B------:R-:W-:Y:S01]  /*8fa0*/  SHF.R.S32.HI R9, RZ, 0x1f, R18 ;  /* 0x0000001fff097819 */ /* 0x000fe20000011412 */
[----:B------:R-:W3:Y:S01]  /*8fb0*/  @P0 LDC R123, c[0x0][0xbec] ;  /* 0x0002fb00ff7b0b82 */ /* 0x000ee20000000800 */
[----:B------:R-:W-:Y:S01]  /*8fc0*/  LEA.HI R2, R2, R7, RZ, 0x1 ;  /* 0x0000000702027211 */ /* 0x000fe200078f08ff */
[----:B----4-:R-:W-:Y:S01]  /*8fd0*/  IMAD R23, R23, R16, UR11 ;  /* 0x0000000b17177e24 */ /* 0x010fe2000f8e0210 */
[-C--:B------:R-:W-:Y:S02]  /*8fe0*/  LEA.HI R20, R9, R18.reuse, RZ, 0x2 ;  /* 0x0000001209147211 */ /* 0x080fe400078f10ff */
[----:B------:R-:W-:Y:S02]  /*8ff0*/  LOP3.LUT R2, R2, 0x3fffffe, RZ, 0xc0, !PT ;  /* 0x03fffffe02027812 */ /* 0x000fe400078ec0ff */
[--C-:B------:R-:W-:Y:S01]  /*9000*/  SHF.R.S32.HI R6, RZ, 0x2, R20.reuse ;  /* 0x00000002ff067819 */ /* 0x100fe20000011414 */
[----:B------:R-:W4:Y:S01]  /*9010*/  @P0 LDC R22, c[0x0][0xbf0] ;  /* 0x0002fc00ff160b82 */ /* 0x000f220000000800 */
[----:B------:R-:W-:Y:S01]  /*9020*/  SHF.R.S32.HI R11, RZ, 0x1f, R20 ;  /* 0x0000001fff0b7819 */ /* 0x000fe20000011414 */
[----:B------:R-:W-:Y:S01]  /*9030*/  IMAD.IADD R2, R7, 0x1, -R2 ;  /* 0x0000000107027824 */ /* 0x000fe200078e0a02 */
[----:B------:R-:W-:Y:S01]  /*9040*/  LEA.HI R9, R9, R18, RZ, 0x5 ;  /* 0x0000001209097211 */ /* 0x000fe200078f28ff */
[----:B0-----:R-:W-:Y:S01]  /*9050*/  IMAD R12, R14, UR10, RZ ;  /* 0x0000000a0e0c7c24 */ /* 0x001fe2000f8e02ff */
[----:B------:R-:W-:-:S02]  /*9060*/  LEA.HI R11, R11, R6, RZ, 0x3 ;  /* 0x000000060b0b7211 */ /* 0x000fc400078f18ff */
[----:B------:R-:W-:Y:S02]  /*9070*/  SHF.R.S32.HI R7, RZ, 0x5, R9 ;  /* 0x00000005ff077819 */ /* 0x000fe40000011409 */
[----:B------:R-:W-:Y:S01]  /*9080*/  LOP3.LUT R11, R11, 0xfffffff8, RZ, 0xc0, !PT ;  /* 0xfffffff80b0b7812 */ /* 0x000fe200078ec0ff */
[----:B------:R-:W0:Y:S04]  /*9090*/  @P0 LDC R9, c[0x0][0xbec] ;  /* 0x0002fb00ff090b82 */ /* 0x000e280000000800 */
[----:B------:R-:W-:Y:S01]  /*90a0*/  IMAD.IADD R4, R6, 0x1, -R11 ;  /* 0x0000000106047824 */ /* 0x000fe200078e0a0b */
[----:B------:R-:W-:-:S03]  /*90b0*/  LEA.HI R6, R5, R5, RZ, 0x1 ;  /* 0x0000000505067211 */ /* 0x000fc600078f08ff */
[----:B------:R-:W5:Y:S01]  /*90c0*/  LDC.64 R10, c[0x0][0xbd8] ;  /* 0x0002f600ff0a7b82 */ /* 0x000f620000000a00 */
[----:B------:R-:W-:Y:S02]  /*90d0*/  LOP3.LUT R6, R6, 0x1ffffffe, RZ, 0xc0, !PT ;  /* 0x1ffffffe06067812 */ /* 0x000fe400078ec0ff */
[----:B------:R-:W-:Y:S01]  /*90e0*/  LEA R7, R7, R4, 0x4 ;  /* 0x0000000407077211 */ /* 0x000fe200078e20ff */
[----:B------:R-:W-:Y:S02]  /*90f0*/  IMAD.U32 R4, RZ, RZ, UR4 ;  /* 0x00000004ff047e24 */ /* 0x000fe4000f8e00ff */
[----:B------:R-:W-:Y:S01]  /*9100*/  IMAD.IADD R121, R5, 0x1, -R6 ;  /* 0x0000000105797824 */ /* 0x000fe200078e0a06 */
[----:B------:R-:W-:Y:S01]  /*9110*/  LEA R2, R2, R7, 0x6 ;  /* 0x0000000702027211 */ /* 0x000fe200078e30ff */
[----:B------:R-:W-:Y:S01]  /*9120*/  IMAD.U32 R5, RZ, RZ, UR5 ;  /* 0x00000005ff057e24 */ /* 0x000fe2000f8e00ff */
[----:B------:R-:W-:Y:S01]  /*9130*/  UIMAD.WIDE.U32 UR4, UR13, UR8, URZ ;  /* 0x000000080d0472a5 */ /* 0x000fe2000f8e003f */
[----:B------:R-:W-:Y:S01]  /*9140*/  IMAD.U32 R5, RZ, RZ, UR6 ;  /* 0x00000006ff057e24 */ /* 0x000fe2000f8e00ff */
[----:B------:R-:W-:Y:S01]  /*9150*/  UIMAD UR6, UR13, UR9, UR7 ;  /* 0x000000090d0672a4 */ /* 0x000fe2000f8e0207 */
[----:B------:R-:W-:-:S02]  /*9160*/  IMAD R6, R121, 0x8, R2 ;  /* 0x0000000879067824 */ /* 0x000fc400078e0202 */
[----:B------:R-:W-:Y:S01]  /*9170*/  ULDC.64 UR8, c[0x0][0xb28] ;  /* 0x0002ca0000087ab9 */ /* 0x000fe20000000a00 */
[----:B------:R-:W-:Y:S02]  /*9180*/  UIADD3 UR6, UR5, UR6, URZ ;  /* 0x0000000605067290 */ /* 0x000fe4000fffe03f */
[----:B------:R-:W-:Y:S01]  /*9190*/  MOV R7, UR5 ;  /* 0x0000000500077c02 */ /* 0x000fe20008000f00 */
[----:B--2---:R-:W-:-:S03]  /*91a0*/  IMAD R2, R21, 0x80, R2 ;  /* 0x0000008015027824 */ /* 0x004fc600078e0202 */
[----:B------:R-:W-:Y:S01]  /*91b0*/  IMAD.U32 R7, RZ, RZ, UR6 ;  /* 0x00000006ff077e24 */ /* 0x000fe2000f8e00ff */
[----:B------:R-:W-:Y:S01]  /*91c0*/  ULDC.64 UR6, c[0x0][0xb48] ;  /* 0x0002d20000067ab9 */ /* 0x000fe20000000a00 */
[C---:B-----5:R-:W-:Y:S02]  /*91d0*/  IMAD R8, R10.reuse, UR10, RZ ;  /* 0x0000000a0a087c24 */ /* 0x060fe4000f8e02ff */
[----:B------:R-:W-:-:S04]  /*91e0*/  IMAD.WIDE.U32 R4, R10, UR12, R4 ;  /* 0x0000000c0a047c25 */ /* 0x000fc8000f8e0004 */
[----:B------:R-:W-:Y:S02]  /*91f0*/  IMAD R11, R11, UR12, R8 ;  /* 0x0000000c0b0b7c24 */ /* 0x000fe4000f8e0208 */
[----:B------:R-:W-:Y:S02]  /*9200*/  IMAD R8, R21, 0x80, R6 ;  /* 0x0000008015087824 */ /* 0x000fe400078e0206 */
[----:B------:R-:W-:Y:S01]  /*9210*/  IMAD.U32 R6, RZ, RZ, UR4 ;  /* 0x00000004ff067e24 */ /* 0x000fe2000f8e00ff */
[----:B------:R-:W-:Y:S01]  /*9220*/  IADD3 R5, R5, R11, RZ ;  /* 0x0000000b05057210 */ /* 0x000fe20007ffe0ff */
[----:B0-----:R-:W-:Y:S01]  /*9230*/  @P0 IMAD.HI.U32 R10, R8, R9, RZ ;  /* 0x00000009080a0227 */ /* 0x001fe200078e00ff */
[----:B------:R-:W-:-:S03]  /*9240*/  ULDC.64 UR4, c[0x0][0xbe0] ;  /* 0x0002f80000047ab9 */ /* 0x000fc60000000a00 */
[----:B------:R-:W-:Y:S01]  /*9250*/  IMAD.MOV.U32 R9, RZ, RZ, R8 ;  /* 0x000000ffff097224 */ /* 0x000fe200078e0008 */
[----:B-1----:R-:W-:Y:S01]  /*9260*/  @P0 SHF.R.U32.HI R9, RZ, R13, R10 ;  /* 0x0000000dff090219 */ /* 0x002fe2000001160a */
[----:B------:R-:W-:Y:S01]  /*9270*/  IMAD R13, R15, UR12, R12 ;  /* 0x0000000c0f0d7c24 */ /* 0x000fe2000f8e020c */
[----:B------:R-:W-:Y:S01]  /*9280*/  SHF.R.S32.HI R12, RZ, 0x1f, R23 ;  /* 0x0000001fff0c7819 */ /* 0x000fe20000011417 */
[----:B------:R-:W-:-:S04]  /*9290*/  IMAD.WIDE.U32 R6, R14, UR12, R6 ;  /* 0x0000000c0e067c25 */ /* 0x000fc8000f8e0006 */
[----:B---3--:R-:W-:-:S04]  /*92a0*/  @P0 IMAD.HI.U32 R123, R8, R123, RZ ;  /* 0x0000007b087b0227 */ /* 0x008fc800078e00ff */
[----:B------:R-:W-:Y:S02]  /*92b0*/  IMAD.IADD R7, R7, 0x1, R13 ;  /* 0x0000000107077824 */ /* 0x000fe400078e020d */
[----:B------:R-:W-:Y:S02]  /*92c0*/  IMAD R13, R12, UR6, RZ ;  /* 0x000000060c0d7c24 */ /* 0x000fe4000f8e02ff */
[----:B------:R-:W-:-:S04]  /*92d0*/  IMAD.WIDE.U32 R4, R23, UR4, R4 ;  /* 0x0000000417047c25 */ /* 0x000fc8000f8e0004 */
[----:B------:R-:W-:Y:S01]  /*92e0*/  IMAD.MOV.U32 R11, RZ, RZ, R8 ;  /* 0x000000ffff0b7224 */ /* 0x000fe200078e0008 */
[----:B----4-:R-:W-:Y:S01]  /*92f0*/  @P0 SHF.R.U32.HI R11, RZ, R22, R123 ;  /* 0x00000016ff0b0219 */ /* 0x010fe2000001167b */
[----:B------:R-:W-:Y:S01]  /*9300*/  IMAD R10, R12, UR4, RZ ;  /* 0x000000040c0a7c24 */ /* 0x000fe2000f8e02ff */
[----:B------:R-:W-:Y:S01]  /*9310*/  IADD3 R4, P0, R9, R4, RZ ;  /* 0x0000000409047210 */ /* 0x000fe20007f1e0ff */
[----:B------:R-:W-:Y:S01]  /*9320*/  IMAD R15, R23, UR7, R13 ;  /* 0x00000007170f7c24 */ /* 0x000fe2000f8e020d */
[--C-:B------:R-:W-:Y:S01]  /*9330*/  SHF.R.S32.HI R13, RZ, 0x1f, R9.reuse ;  /* 0x0000001fff0d7819 */ /* 0x100fe20000011409 */
[----:B------:R-:W-:Y:S01]  /*9340*/  IMAD.MOV R9, RZ, RZ, -R9 ;  /* 0x000000ffff097224 */ /* 0x000fe200078e0a09 */
[----:B------:R-:W-:Y:S01]  /*9350*/  IADD3 R14, -R11, RZ, RZ ;  /* 0x000000ff0b0e7210 */ /* 0x000fe20007ffe1ff */
[----:B------:R-:W-:Y:S01]  /*9360*/  IMAD R12, R23, UR5, R10 ;  /* 0x00000005170c7c24 */ /* 0x000fe2000f8e020a */
[----:B------:R-:W-:Y:S01]  /*9370*/  SHF.R.S32.HI R10, RZ, 0x1f, R11 ;  /* 0x0000001fff0a7819 */ /* 0x000fe2000001140b */
[----:B------:R-:W-:Y:S01]  /*9380*/  IMAD R9, R17, R9, R8 ;  /* 0x0000000911097224 */ /* 0x000fe200078e0208 */
[----:B------:R-:W-:Y:S01]  /*9390*/  ULDC.64 UR4, c[0x0][0xb30] ;  /* 0x0002cc0000047ab9 */ /* 0x000fe20000000a00 */
[----:B------:R-:W-:Y:S01]  /*93a0*/  IMAD.WIDE.U32 R6, R23, UR6, R6 ;  /* 0x0000000617067c25 */ /* 0x000fe2000f8e0006 */
[----:B------:R-:W-:Y:S01]  /*93b0*/  IADD3.X R5, R13, R5, R12, P0, !PT ;  /* 0x000000050d057210 */ /* 0x000fe200007fe40c */
[----:B------:R-:W-:-:S02]  /*93c0*/  ULDC.64 UR6, c[0x0][0xbc8] ;  /* 0x0002f20000067ab9 */ /* 0x000fc40000000a00 */
        /* <DEDUP_REMOVED lines=42> */
[----:B------:R-:W-:-:S05]  /*9670*/  IMAD.IADD R15, R18, 0x1, -R15 ;  /* 0x00000001120f7824 */ /* 0x000fca00078e0a0f */
[----:B------:R-:W-:Y:S01]  /*9680*/  SHF.L.U32 R2, R15, 0x1, RZ ;  /* 0x000000010f027819 */ /* 0x000fe200000006ff */
[----:B0-----:R3:W-:Y:S04]  /*9690*/  @!P1 ST.E desc[UR36][R10.64], R3 ;  /* 0x000000030a009985 */ /* 0x0017e8000c101924 */
[----:B--2---:R3:W-:Y:S01]  /*96a0*/  @!P0 ST.E desc[UR36][R12.64], R0 ;  /* 0x000000000c008985 */ /* 0x0047e2000c101924 */
[----:B------:R-:W-:Y:S05]  /*96b0*/  @P2 BRA `(.L_x_2230) ;  /* 0x0000000800382947 */ /* 0x000fea0003800000 */
[C---:B---3--:R-:W-:Y:S01]  /*96c0*/  VIADD R3, R2.reuse, 0x10 ;  /* 0x0000001002037836 */ /* 0x048fe20000000000 */
        /* <DEDUP_REMOVED lines=8> */
[C---:B------:R-:W-:Y:S01]  /*9750*/  IADD3 R17, R2.reuse, 0x20, RZ ;  /* 0x0000002002117810 */ /* 0x040fe20007ffe0ff */
[----:B------:R-:W-:Y:S01]  /*9760*/  VIADD R22, R2, 0x50 ;  /* 0x0000005002167836 */ /* 0x000fe20000000000 */
[----:B------:R-:W-:-:S02]  /*9770*/  ISETP.GE.AND P5, PT, R16, UR4, PT ;  /* 0x0000000410007c0c */ /* 0x000fc4000bfa6270 */
[----:B------:R-:W-:Y:S02]  /*9780*/  ISETP.GE.AND P6, PT, R17, UR4, PT ;  /* 0x0000000411007c0c */ /* 0x000fe4000bfc6270 */
[C---:B------:R-:W-:Y:S01]  /*9790*/  IADD3 R20, R2.reuse, 0x40, RZ ;  /* 0x0000004002147810 */ /* 0x040fe20007ffe0ff */
[----:B-1--4-:R-:W-:Y:S01]  /*97a0*/  @!P0 IMAD.WIDE R10, R2, 0x4, R4 ;  /* 0x00000004020a8825 */ /* 0x012fe200078e0204 */
[----:B------:R-:W-:Y:S02]  /*97b0*/  ISETP.GE.AND P3, PT, R18, UR4, PT ;  /* 0x0000000412007c0c */ /* 0x000fe4000bf66270 */
[----:B------:R-:W-:Y:S02]  /*97c0*/  @!P2 LEA.HI R3, R3, R3, RZ, 0x1 ;  /* 0x000000030303a211 */ /* 0x000fe400078f08ff */
[----:B------:R-:W-:Y:S01]  /*97d0*/  @!P1 LEA.HI R0, R0, R0, RZ, 0x1 ;  /* 0x0000000000009211 */ /* 0x000fe200078f08ff */
[----:B------:R0:W-:Y:S01]  /*97e0*/  @!P0 ST.E.64 desc[UR36][R10.64], R24 ;  /* 0x000000180a008985 */ /* 0x0001e2000c101b24 */
[----:B------:R-:W-:-:S02]  /*97f0*/  @!P2 LOP3.LUT R3, R3, 0xfffffffe, RZ, 0xc0, !PT ;  /* 0xfffffffe0303a812 */ /* 0x000fc400078ec0ff */
[----:B------:R-:W-:Y:S01]  /*9800*/  @!P1 LOP3.LUT R13, R0, 0xfffffffe, RZ, 0xc0, !PT ;  /* 0xfffffffe000d9812 */ /* 0x000fe200078ec0ff */
[----:B------:R-:W-:Y:S01]  /*9810*/  VIADD R0, R2, 0x28 ;  /* 0x0000002802007836 */ /* 0x000fe20000000000 */
[----:B------:R-:W-:Y:S01]  /*9820*/  @!P5 LEA.HI R16, R16, R16, RZ, 0x1 ;  /* 0x000000101010d211 */ /* 0x000fe200078f08ff */
[--C-:B------:R-:W-:Y:S01]  /*9830*/  @!P2 IMAD.WIDE R14, R3, 0x4, R4.reuse ;  /* 0x00000004030ea825 */ /* 0x100fe200078e0204 */
[----:B------:R-:W-:Y:S02]  /*9840*/  @!P6 LEA.HI R17, R17, R17, RZ, 0x1 ;  /* 0x000000111111e211 */ /* 0x000fe400078f08ff */
[----:B------:R-:W-:Y:S01]  /*9850*/  ISETP.GE.AND P0, PT, R0, UR4, PT ;  /* 0x0000000400007c0c */ /* 0x000fe2000bf06270 */
[----:B------:R-:W-:Y:S01]  /*9860*/  @!P1 IMAD.WIDE R12, R13, 0x4, R4 ;  /* 0x000000040d0c9825 */ /* 0x000fe200078e0204 */
[----:B------:R-:W-:-:S03]  /*9870*/  @!P3 LEA.HI R18, R18, R18, RZ, 0x1 ;  /* 0x000000121212b211 */ /* 0x000fc600078f08ff */
[C---:B------:R-:W-:Y:S01]  /*9880*/  VIADD R3, R2.reuse, 0x30 ;  /* 0x0000003002037836 */ /* 0x040fe20000000000 */
[----:B------:R1:W-:Y:S01]  /*9890*/  @!P1 ST.E.64 desc[UR36][R12.64], R28 ;  /* 0x0000001c0c009985 */ /* 0x0003e2000c101b24 */
[----:B------:R-:W-:Y:S01]  /*98a0*/  ISETP.GE.AND P1, PT, R21, UR4, PT ;  /* 0x0000000415007c0c */ /* 0x000fe2000bf26270 */
[----:B0-----:R-:W-:Y:S01]  /*98b0*/  VIADD R24, R2, 0x58 ;  /* 0x0000005802187836 */ /* 0x001fe20000000000 */
[----:B------:R-:W-:Y:S01]  /*98c0*/  @!P5 LOP3.LUT R11, R16, 0xfffffffe, RZ, 0xc0, !PT ;  /* 0xfffffffe100bd812 */ /* 0x000fe200078ec0ff */
[----:B------:R0:W-:Y:S01]  /*98d0*/  @!P2 ST.E.64 desc[UR36][R14.64], R32 ;  /* 0x000000200e00a985 */ /* 0x0001e2000c101b24 */
[----:B------:R-:W-:Y:S02]  /*98e0*/  ISETP.GE.AND P4, PT, R3, UR4, PT ;  /* 0x0000000403007c0c */ /* 0x000fe4000bf86270 */
[----:B------:R-:W-:Y:S01]  /*98f0*/  ISETP.GE.AND P2, PT, R20, UR4, PT ;  /* 0x0000000414007c0c */ /* 0x000fe2000bf46270 */
[----:B------:R-:W-:Y:S01]  /*9900*/  @!P5 IMAD.WIDE R10, R11, 0x4, R4 ;  /* 0x000000040b0ad825 */ /* 0x000fe200078e0204 */
[----:B------:R-:W-:-:S02]  /*9910*/  @!P0 LEA.HI R0, R0, R0, RZ, 0x1 ;  /* 0x0000000000008211 */ /* 0x000fc400078f08ff */
[----:B------:R-:W-:Y:S02]  /*9920*/  IADD3 R25, R2, 0x80, RZ ;  /* 0x0000008002197810 */ /* 0x000fe40007ffe0ff */
[----:B------:R2:W-:Y:S01]  /*9930*/  @!P5 ST.E.64 desc[UR36][R10.64], R36 ;  /* 0x000000240a00d985 */ /* 0x0005e2000c101b24 */
[----:B-1----:R-:W-:Y:S02]  /*9940*/  @!P6 LOP3.LUT R13, R17, 0xfffffffe, RZ, 0xc0, !PT ;  /* 0xfffffffe110de812 */ /* 0x002fe400078ec0ff */
[----:B------:R-:W-:Y:S02]  /*9950*/  @!P1 LEA.HI R16, R21, R21, RZ, 0x1 ;  /* 0x0000001515109211 */ /* 0x000fe400078f08ff */
[----:B0-----:R-:W-:Y:S01]  /*9960*/  @!P4 LEA.HI R14, R3, R3, RZ, 0x1 ;  /* 0x00000003030ec211 */ /* 0x001fe200078f08ff */
[----:B------:R-:W-:Y:S01]  /*9970*/  @!P6 IMAD.WIDE R12, R13, 0x4, R4 ;  /* 0x000000040d0ce825 */ /* 0x000fe200078e0204 */
[----:B------:R-:W-:Y:S02]  /*9980*/  @!P2 LEA.HI R20, R20, R20, RZ, 0x1 ;  /* 0x000000141414a211 */ /* 0x000fe400078f08ff */
[----:B------:R-:W-:-:S02]  /*9990*/  @!P0 LOP3.LUT R3, R0, 0xfffffffe, RZ, 0xc0, !PT ;  /* 0xfffffffe00038812 */ /* 0x000fc400078ec0ff */
[----:B------:R-:W-:Y:S01]  /*99a0*/  @!P4 LOP3.LUT R15, R14, 0xfffffffe, RZ, 0xc0, !PT ;  /* 0xfffffffe0e0fc812 */ /* 0x000fe200078ec0ff */
[----:B------:R0:W-:Y:S01]  /*99b0*/  @!P6 ST.E.64 desc[UR36][R12.64], R40 ;  /* 0x000000280c00e985 */ /* 0x0001e2000c101b24 */
[----:B------:R-:W-:Y:S01]  /*99c0*/  @!P3 LOP3.LUT R17, R18, 0xfffffffe, RZ, 0xc0, !PT ;  /* 0xfffffffe1211b812 */ /* 0x000fe200078ec0ff */
[----:B--2---:R-:W-:Y:S01]  /*99d0*/  @!P0 IMAD.WIDE R10, R3, 0x4, R4 ;  /* 0x00000004030a8825 */ /* 0x004fe200078e0204 */
[----:B------:R-:W-:Y:S02]  /*99e0*/  @!P2 LOP3.LUT R21, R20, 0xfffffffe, RZ, 0xc0, !PT ;  /* 0xfffffffe1415a812 */ /* 0x000fe400078ec0ff */
[----:B------:R-:W-:Y:S01]  /*99f0*/  @!P1 LOP3.LUT R23, R16, 0xfffffffe, RZ, 0xc0, !PT ;  /* 0xfffffffe10179812 */ /* 0x000fe200078ec0ff */
[----:B------:R-:W-:Y:S01]  /*9a00*/  VIADD R3, R2, 0x68 ;  /* 0x0000006802037836 */ /* 0x000fe20000000000 */
[----:B------:R-:W-:Y:S01]  /*9a10*/  ISETP.GE.AND P5, PT, R22, UR4, PT ;  /* 0x0000000416007c0c */ /* 0x000fe2000bfa6270 */
[----:B------:R1:W-:Y:S01]  /*9a20*/  @!P0 ST.E.64 desc[UR36][R10.64], R44 ;  /* 0x0000002c0a008985 */ /* 0x0003e2000c101b24 */
[C---:B------:R-:W-:Y:S01]  /*9a30*/  IADD3 R0, R2.reuse, 0x60, RZ ;  /* 0x0000006002007810 */ /* 0x040fe20007ffe0ff */
[----:B------:R-:W-:Y:S01]  /*9a40*/  VIADD R18, R2, 0x70 ;  /* 0x0000007002127836 */ /* 0x000fe20000000000 */
[----:B------:R-:W-:-:S02]  /*9a50*/  ISETP.GE.AND P6, PT, R24, UR4, PT ;  /* 0x0000000418007c0c */ /* 0x000fc4000bfc6270 */
[----:B------:R-:W-:Y:S01]  /*9a60*/  ISETP.GE.AND P0, PT, R0, UR4, PT ;  /* 0x0000000400007c0c */ /* 0x000fe2000bf06270 */
[----:B0-----:R-:W-:-:S04]  /*9a70*/  @!P4 IMAD.WIDE R12, R15, 0x4, R4 ;  /* 0x000000040f0cc825 */ /* 0x001fc800078e0204 */
[--C-:B------:R-:W-:Y:S01]  /*9a80*/  @!P3 IMAD.WIDE R14, R17, 0x4, R4.reuse ;  /* 0x00000004110eb825 */ /* 0x100fe200078e0204 */
[----:B------:R0:W-:Y:S01]  /*9a90*/  @!P4 ST.E.64 desc[UR36][R12.64], R48 ;  /* 0x000000300c00c985 */ /* 0x0001e2000c101b24 */
[----:B------:R-:W-:Y:S02]  /*9aa0*/  ISETP.GE.AND P4, PT, R25, UR4, PT ;  /* 0x0000000419007c0c */ /* 0x000fe4000bf86270 */
[--C-:B------:R-:W-:Y:S01]  /*9ab0*/  @!P2 IMAD.WIDE R16, R21, 0x4, R4.reuse ;  /* 0x000000041510a825 */ /* 0x100fe200078e0204 */
[----:B------:R2:W-:Y:S01]  /*9ac0*/  @!P3 ST.E.64 desc[UR36][R14.64], R52 ;  /* 0x000000340e00b985 */ /* 0x0005e2000c101b24 */
[----:B------:R-:W-:Y:S02]  /*9ad0*/  @!P5 LEA.HI R22, R22, R22, RZ, 0x1 ;  /* 0x000000161616d211 */ /* 0x000fe400078f08ff */
[----:B------:R-:W-:Y:S01]  /*9ae0*/  @!P1 IMAD.WIDE R20, R23, 0x4, R4 ;  /* 0x0000000417149825 */ /* 0x000fe200078e0204 */
[----:B------:R3:W-:Y:S01]  /*9af0*/  @!P2 ST.E.64 desc[UR36][R16.64], R56 ;  /* 0x000000381000a985 */ /* 0x0007e2000c101b24 */
[----:B------:R-:W-:-:S02]  /*9b00*/  ISETP.GE.AND P2, PT, R18, UR4, PT ;  /* 0x0000000412007c0c */ /* 0x000fc4000bf46270 */
[----:B------:R-:W-:Y:S01]  /*9b10*/  VIADD R23, R2, 0x78 ;  /* 0x0000007802177836 */ /* 0x000fe20000000000 */
[----:B------:R4:W-:Y:S01]  /*9b20*/  @!P1 ST.E.64 desc[UR36][R20.64], R60 ;  /* 0x0000003c14009985 */ /* 0x0009e2000c101b24 */
[----:B------:R-:W-:Y:S02]  /*9b30*/  ISETP.GE.AND P1, PT, R3, UR4, PT ;  /* 0x0000000403007c0c */ /* 0x000fe4000bf26270 */
[----:B------:R-:W-:Y:S02]  /*9b40*/  @!P6 LEA.HI R24, R24, R24, RZ, 0x1 ;  /* 0x000000181818e211 */ /* 0x000fe400078f08ff */
[----:B------:R-:W-:Y:S02]  /*9b50*/  ISETP.GE.AND P3, PT, R23, UR4, PT ;  /* 0x0000000417007c0c */ /* 0x000fe4000bf66270 */
[----:B-1----:R-:W-:Y:S02]  /*9b60*/  @!P5 LOP3.LUT R11, R22, 0xfffffffe, RZ, 0xc0, !PT ;  /* 0xfffffffe160bd812 */ /* 0x002fe400078ec0ff */
[----:B------:R-:W-:-:S02]  /*9b70*/  @!P0 LEA.HI R0, R0, R0, RZ, 0x1 ;  /* 0x0000000000008211 */ /* 0x000fc400078f08ff */
[----:B0-----:R-:W-:Y:S01]  /*9b80*/  @!P6 LOP3.LUT R13, R24, 0xfffffffe, RZ, 0xc0, !PT ;  /* 0xfffffffe180de812 */ /* 0x001fe200078ec0ff */
[--C-:B------:R-:W-:Y:S01]  /*9b90*/  @!P5 IMAD.WIDE R10, R11, 0x4, R4.reuse ;  /* 0x000000040b0ad825 */ /* 0x100fe200078e0204 */
[----:B--2---:R-:W-:Y:S02]  /*9ba0*/  @!P0 LOP3.LUT R15, R0, 0xfffffffe, RZ, 0xc0, !PT ;  /* 0xfffffffe000f8812 */ /* 0x004fe400078ec0ff */
[----:B------:R-:W-:Y:S01]  /*9bb0*/  @!P1 LEA.HI R3, R3, R3, RZ, 0x1 ;  /* 0x0000000303039211 */ /* 0x000fe200078f08ff */
[--C-:B------:R-:W-:Y:S01]  /*9bc0*/  @!P6 IMAD.WIDE R12, R13, 0x4, R4.reuse ;  /* 0x000000040d0ce825 */ /* 0x100fe200078e0204 */
[----:B------:R-:W-:Y:S01]  /*9bd0*/  @!P2 LEA.HI R18, R18, R18, RZ, 0x1 ;  /* 0x000000121212a211 */ /* 0x000fe200078f08ff */
[----:B------:R0:W-:Y:S01]  /*9be0*/  @!P5 ST.E.64 desc[UR36][R10.64], R64 ;  /* 0x000000400a00d985 */ /* 0x0001e2000c101b24 */
[----:B------:R-:W-:Y:S01]  /*9bf0*/  @!P1 LOP3.LUT R3, R3, 0xfffffffe, RZ, 0xc0, !PT ;  /* 0xfffffffe03039812 */ /* 0x000fe200078ec0ff */
[----:B------:R-:W-:Y:S01]  /*9c00*/  @!P0 IMAD.WIDE R14, R15, 0x4, R4 ;  /* 0x000000040f0e8825 */ /* 0x000fe200078e0204 */
[----:B------:R-:W-:Y:S01]  /*9c10*/  @!P3 LEA.HI R23, R23, R23, RZ, 0x1 ;  /* 0x000000171717b211 */ /* 0x000fe200078f08ff */
[----:B------:R1:W-:Y:S01]  /*9c20*/  @!P6 ST.E.64 desc[UR36][R12.64], R68 ;  /* 0x000000440c00e985 */ /* 0x0003e2000c101b24 */
[----:B------:R-:W-:Y:S01]  /*9c30*/  @!P4 LEA.HI R25, R25, R25, RZ, 0x1 ;  /* 0x000000191919c211 */ /* 0x000fe200078f08ff */
[----:B------:R-:W-:Y:S01]  /*9c40*/  VIADD R0, R2, 0x88 ;  /* 0x0000008802007836 */ /* 0x000fe20000000000 */
[----:B---3--:R-:W-:Y:S01]  /*9c50*/  @!P2 LOP3.LUT R17, R18, 0xfffffffe, RZ, 0xc0, !PT ;  /* 0xfffffffe1211a812 */ /* 0x008fe200078ec0ff */
[----:B------:R2:W-:Y:S01]  /*9c60*/  @!P0 ST.E.64 desc[UR36][R14.64], R72 ;  /* 0x000000480e008985 */ /* 0x0005e2000c101b24 */
[----:B------:R-:W-:Y:S01]  /*9c70*/  @!P3 LOP3.LUT R23, R23, 0xfffffffe, RZ, 0xc0, !PT ;  /* 0xfffffffe1717b812 */ /* 0x000fe200078ec0ff */
[----:B------:R-:W-:Y:S01]  /*9c80*/  VIADD R18, R2, 0x98 ;  /* 0x0000009802127836 */ /* 0x000fe20000000000 */
[----:B----4-:R-:W-:-:S02]  /*9c90*/  @!P4 LOP3.LUT R21, R25, 0xfffffffe, RZ, 0xc0, !PT ;  /* 0xfffffffe1915c812 */ /* 0x010fc400078ec0ff */
[----:B------:R-:W-:Y:S01]  /*9ca0*/  IADD3 R22, R2, 0xa0, RZ ;  /* 0x000000a002167810 */ /* 0x000fe20007ffe0ff */
[----:B0-----:R-:W-:Y:S01]  /*9cb0*/  @!P1 IMAD.WIDE R10, R3, 0x4, R4 ;  /* 0x00000004030a9825 */ /* 0x001fe200078e0204 */
[----:B------:R-:W-:-:S03]  /*9cc0*/  ISETP.GE.AND P0, PT, R0, UR4, PT ;  /* 0x0000000400007c0c */ /* 0x000fc6000bf06270 */
        /* <DEDUP_REMOVED lines=9> */
[----:B------:R-:W-:-:S02]  /*9d60*/  ISETP.GE.AND P3, PT, R22, UR4, PT ;  /* 0x0000000416007c0c */ /* 0x000fc4000bf66270 */
[C---:B--2---:R-:W-:Y:S01]  /*9d70*/  VIADD R14, R2.reuse, 0xa8 ;  /* 0x000000a8020e7836 */ /* 0x044fe20000000000 */
[----:B------:R2:W-:Y:S01]  /*9d80*/  @!P4 ST.E.64 desc[UR36][R20.64], R88 ;  /* 0x000000581400c985 */ /* 0x0005e2000c101b24 */
[----:B0-----:R-:W-:Y:S01]  /*9d90*/  VIADD R11, R2, 0xb8 ;  /* 0x000000b8020b7836 */ /* 0x001fe20000000000 */
[----:B------:R-:W-:Y:S01]  /*9da0*/  @!P0 LEA.HI R0, R0, R0, RZ, 0x1 ;  /* 0x0000000000008211 */ /* 0x000fe200078f08ff */
[----:B------:R-:W-:Y:S01]  /*9db0*/  VIADD R15, R2, 0xb0 ;  /* 0x000000b0020f7836 */ /* 0x000fe20000000000 */
[----:B------:R-:W-:Y:S02]  /*9dc0*/  ISETP.GE.AND P4, PT, R14, UR4, PT ;  /* 0x000000040e007c0c */ /* 0x000fe4000bf86270 */
[----:B------:R-:W-:Y:S02]  /*9dd0*/  ISETP.GE.AND P6, PT, R11, UR4, PT ;  /* 0x000000040b007c0c */ /* 0x000fe4000bfc6270 */
[----:B------:R-:W-:Y:S02]  /*9de0*/  ISETP.GE.AND P5, PT, R15, UR4, PT ;  /* 0x000000040f007c0c */ /* 0x000fe4000bfa6270 */
[----:B------:R-:W-:-:S02]  /*9df0*/  @!P1 LEA.HI R3, R3, R3, RZ, 0x1 ;  /* 0x0000000303039211 */ /* 0x000fc400078f08ff */
[----:B------:R-:W-:Y:S02]  /*9e00*/  @!P2 LEA.HI R18, R18, R18, RZ, 0x1 ;  /* 0x000000121212a211 */ /* 0x000fe400078f08ff */
[----:B------:R-:W-:Y:S02]  /*9e10*/  @!P3 LEA.HI R22, R22, R22, RZ, 0x1 ;  /* 0x000000161616b211 */ /* 0x000fe400078f08ff */
[----:B------:R-:W-:Y:S02]  /*9e20*/  @!P1 LOP3.LUT R3, R3, 0xfffffffe, RZ, 0xc0, !PT ;  /* 0xfffffffe03039812 */ /* 0x000fe400078ec0ff */
[----:B------:R-:W-:Y:S02]  /*9e30*/  @!P4 LEA.HI R14, R14, R14, RZ, 0x1 ;  /* 0x0000000e0e0ec211 */ /* 0x000fe400078f08ff */
[----:B-1----:R-:W-:Y:S02]  /*9e40*/  @!P6 LEA.HI R12, R11, R11, RZ, 0x1 ;  /* 0x0000000b0b0ce211 */ /* 0x002fe400078f08ff */
[----:B------:R-:W-:-:S02]  /*9e50*/  @!P5 LEA.HI R10, R15, R15, RZ, 0x1 ;  /* 0x0000000f0f0ad211 */ /* 0x000fc400078f08ff */
[----:B------:R-:W-:Y:S02]  /*9e60*/  @!P0 LOP3.LUT R11, R0, 0xfffffffe, RZ, 0xc0, !PT ;  /* 0xfffffffe000b8812 */ /* 0x000fe400078ec0ff */
[----:B------:R-:W-:Y:S02]  /*9e70*/  @!P2 LOP3.LUT R15, R18, 0xfffffffe, RZ, 0xc0, !PT ;  /* 0xfffffffe120fa812 */ /* 0x000fe400078ec0ff */
[----:B---3--:R-:W-:Y:S02]  /*9e80*/  @!P3 LOP3.LUT R17, R22, 0xfffffffe, RZ, 0xc0, !PT ;  /* 0xfffffffe1611b812 */ /* 0x008fe400078ec0ff */
[----:B--2---:R-:W-:Y:S01]  /*9e90*/  @!P4 LOP3.LUT R21, R14, 0xfffffffe, RZ, 0xc0, !PT ;  /* 0xfffffffe0e15c812 */ /* 0x004fe200078ec0ff */
        /* <DEDUP_REMOVED lines=16> */
.L_x_2230:
[----:B------:R-:W-:Y:S05]  /*9fa0*/  BSYNC B0 ;  /* 0x0000000000007941 */ /* 0x000fea0003800000 */
.L_x_2229:
[----:B------:R-:W-:Y:S01]  /*9fb0*/  ISETP.GE.AND P0, PT, R8, R7, PT ;  /* 0x000000070800720c */ /* 0x000fe20003f06270 */
[----:B01----:R2:W0:Y:S04]  /*9fc0*/  SHFL.IDX PT, R5, R9, 0x1, 0x1c1f ;  /* 0x003c1f0009057f89 */ /* 0x00342800000e0000 */
[----:B----4-:R2:W4:Y:S08]  /*9fd0*/  SHFL.IDX PT, R4, R6, 0x1, 0x1c1f ;  /* 0x003c1f0006047f89 */ /* 0x01053000000e0000 */
[----:B--2---:R-:W-:Y:S05]  /*9fe0*/  @P0 BRA `(.L_x_2189) ;  /* 0x0000004800540947 */ /* 0x004fea0003800000 */
[C---:B---3--:R-:W-:Y:S01]  /*9ff0*/  IADD3 R0, R2.reuse, 0x8, RZ ;  /* 0x0000000802007810 */ /* 0x048fe20007ffe0ff */
        /* <DEDUP_REMOVED lines=15> */
[----:B0---4-:R-:W-:Y:S01]  /*a0f0*/  @!P2 IMAD.WIDE R6, R2, 0x4, R4 ;  /* 0x000000040206a825 */ /* 0x011fe200078e0204 */
[----:B------:R-:W-:-:S02]  /*a100*/  ISETP.GE.AND P6, PT, R14, UR4, PT ;  /* 0x000000040e007c0c */ /* 0x000fc4000bfc6270 */
[----:B------:R-:W-:Y:S01]  /*a110*/  @!P3 LEA.HI R0, R0, R0, RZ, 0x1 ;  /* 0x000000000000b211 */ /* 0x000fe200078f08ff */
[----:B------:R-:W-:Y:S01]  /*a120*/  VIADD R21, R2, 0x78 ;  /* 0x0000007802157836 */ /* 0x000fe20000000000 */
[----:B------:R0:W-:Y:S01]  /*a130*/  @!P2 ST.E.64 desc[UR36][R6.64], R26 ;  /* 0x0000001a0600a985 */ /* 0x0001e2000c101b24 */
[----:B------:R-:W-:Y:S02]  /*a140*/  @!P0 LEA.HI R3, R3, R3, RZ, 0x1 ;  /* 0x0000000303038211 */ /* 0x000fe400078f08ff */
[----:B------:R-:W-:Y:S01]  /*a150*/  @!P3 LOP3.LUT R9, R0, 0xfffffffe, RZ, 0xc0, !PT ;  /* 0xfffffffe0009b812 */ /* 0x000fe200078ec0ff */
[----:B------:R-:W-:Y:S01]  /*a160*/  VIADD R0, R2, 0x20 ;  /* 0x0000002002007836 */ /* 0x000fe20000000000 */
[----:B------:R-:W-:Y:S02]  /*a170*/  @!P1 LEA.HI R10, R10, R10, RZ, 0x1 ;  /* 0x0000000a0a0a9211 */ /* 0x000fe400078f08ff */
[----:B------:R-:W-:Y:S01]  /*a180*/  @!P0 LOP3.LUT R3, R3, 0xfffffffe, RZ, 0xc0, !PT ;  /* 0xfffffffe03038812 */ /* 0x000fe200078ec0ff */
[----:B------:R-:W-:Y:S01]  /*a190*/  @!P3 IMAD.WIDE R8, R9, 0x4, R4 ;  /* 0x000000040908b825 */ /* 0x000fe200078e0204 */
[----:B------:R-:W-:-:S02]  /*a1a0*/  ISETP.GE.AND P2, PT, R0, UR4, PT ;  /* 0x0000000400007c0c */ /* 0x000fc4000bf46270 */
[----:B------:R-:W-:Y:S02]  /*a1b0*/  @!P4 LEA.HI R12, R12, R12, RZ, 0x1 ;  /* 0x0000000c0c0cc211 */ /* 0x000fe400078f08ff */
[----:B------:R1:W-:Y:S01]  /*a1c0*/  @!P3 ST.E.64 desc[UR36][R8.64], R30 ;  /* 0x0000001e0800b985 */ /* 0x0003e2000c101b24 */
[----:B------:R-:W-:Y:S01]  /*a1d0*/  ISETP.GE.AND P3, PT, R11, UR4, PT ;  /* 0x000000040b007c0c */ /* 0x000fe2000bf66270 */
[----:B0-----:R-:W-:Y:S01]  /*a1e0*/  @!P0 IMAD.WIDE R6, R3, 0x4, R4 ;  /* 0x0000000403068825 */ /* 0x001fe200078e0204 */
[----:B------:R-:W-:Y:S02]  /*a1f0*/  @!P6 LEA.HI R14, R14, R14, RZ, 0x1 ;  /* 0x0000000e0e0ee211 */ /* 0x000fe400078f08ff */
[----:B------:R-:W-:Y:S02]  /*a200*/  IADD3 R16, R2, 0x48, RZ ;  /* 0x0000004802107810 */ /* 0x000fe40007ffe0ff */
[----:B------:R0:W-:Y:S01]  /*a210*/  @!P0 ST.E.64 desc[UR36][R6.64], R34 ;  /* 0x0000002206008985 */ /* 0x0001e2000c101b24 */
[----:B------:R-:W-:-:S02]  /*a220*/  @!P6 LOP3.LUT R17, R14, 0xfffffffe, RZ, 0xc0, !PT ;  /* 0xfffffffe0e11e812 */ /* 0x000fc400078ec0ff */
[----:B------:R-:W-:Y:S02]  /*a230*/  @!P2 LEA.HI R0, R0, R0, RZ, 0x1 ;  /* 0x000000000000a211 */ /* 0x000fe400078f08ff */
[----:B------:R-:W-:Y:S02]  /*a240*/  ISETP.GE.AND P0, PT, R18, UR4, PT ;  /* 0x0000000412007c0c */ /* 0x000fe4000bf06270 */
[----:B-1----:R-:W-:Y:S02]  /*a250*/  @!P1 LOP3.LUT R9, R10, 0xfffffffe, RZ, 0xc0, !PT ;  /* 0xfffffffe0a099812 */ /* 0x002fe400078ec0ff */
[----:B------:R-:W-:Y:S02]  /*a260*/  @!P3 LEA.HI R11, R11, R11, RZ, 0x1 ;  /* 0x0000000b0b0bb211 */ /* 0x000fe400078f08ff */
[----:B------:R-:W-:Y:S01]  /*a270*/  @!P5 LEA.HI R10, R13, R13, RZ, 0x1 ;  /* 0x0000000d0d0ad211 */ /* 0x000fe200078f08ff */
[----:B------:R-:W-:Y:S01]  /*a280*/  @!P1 IMAD.WIDE R8, R9, 0x4, R4 ;  /* 0x0000000409089825 */ /* 0x000fe200078e0204 */
[----:B------:R-:W-:-:S02]  /*a290*/  @!P2 LOP3.LUT R3, R0, 0xfffffffe, RZ, 0xc0, !PT ;  /* 0xfffffffe0003a812 */ /* 0x000fc400078ec0ff */
[----:B------:R-:W-:Y:S01]  /*a2a0*/  @!P3 LOP3.LUT R11, R11, 0xfffffffe, RZ, 0xc0, !PT ;  /* 0xfffffffe0b0bb812 */ /* 0x000fe200078ec0ff */
[----:B------:R-:W-:Y:S01]  /*a2b0*/  VIADD R0, R2, 0x58 ;  /* 0x0000005802007836 */ /* 0x000fe20000000000 */
[----:B------:R-:W-:Y:S01]  /*a2c0*/  @!P4 LOP3.LUT R13, R12, 0xfffffffe, RZ, 0xc0, !PT ;  /* 0xfffffffe0c0dc812 */ /* 0x000fe200078ec0ff */
[----:B------:R1:W-:Y:S01]  /*a2d0*/  @!P1 ST.E.64 desc[UR36][R8.64], R38 ;  /* 0x0000002608009985 */ /* 0x0003e2000c101b24 */
[----:B------:R-:W-:Y:S01]  /*a2e0*/  @!P5 LOP3.LUT R15, R10, 0xfffffffe, RZ, 0xc0, !PT ;  /* 0xfffffffe0a0fd812 */ /* 0x000fe200078ec0ff */
[--C-:B0-----:R-:W-:Y:S01]  /*a2f0*/  @!P2 IMAD.WIDE R6, R3, 0x4, R4.reuse ;  /* 0x000000040306a825 */ /* 0x101fe200078e0204 */
[----:B------:R-:W-:Y:S02]  /*a300*/  ISETP.GE.AND P1, PT, R16, UR4, PT ;  /* 0x0000000410007c0c */ /* 0x000fe4000bf26270 */
[----:B------:R-:W-:Y:S01]  /*a310*/  @!P0 LEA.HI R18, R18, R18, RZ, 0x1 ;  /* 0x0000001212128211 */ /* 0x000fe200078f08ff */
[----:B------:R-:W-:Y:S01]  /*a320*/  VIADD R3, R2, 0x60 ;  /* 0x0000006002037836 */ /* 0x000fe20000000000 */
[----:B------:R0:W-:Y:S01]  /*a330*/  @!P2 ST.E.64 desc[UR36][R6.64], R42 ;  /* 0x0000002a0600a985 */ /* 0x0001e2000c101b24 */
[----:B------:R-:W-:Y:S01]  /*a340*/  ISETP.GE.AND P2, PT, R0, UR4, PT ;  /* 0x0000000400007c0c */ /* 0x000fe2000bf46270 */
[----:B-1----:R-:W-:-:S07]  /*a350*/  @!P3 IMAD.WIDE R8, R11, 0x4, R4 ;  /* 0x000000040b08b825 */ /* 0x002fce00078e0204 */
[----:B------:R-:W-:Y:S01]  /*a360*/  @!P1 LEA.HI R16, R16, R16, RZ, 0x1 ;  /* 0x0000001010109211 */ /* 0x000fe200078f08ff */
[--C-:B------:R-:W-:Y:S01]  /*a370*/  @!P4 IMAD.WIDE R10, R13, 0x4, R4.reuse ;  /* 0x000000040d0ac825 */ /* 0x100fe200078e0204 */
[----:B------:R1:W-:Y:S01]  /*a380*/  @!P3 ST.E.64 desc[UR36][R8.64], R46 ;  /* 0x0000002e0800b985 */ /* 0x0003e2000c101b24 */
[----:B------:R-:W-:Y:S02]  /*a390*/  ISETP.GE.AND P3, PT, R21, UR4, PT ;  /* 0x0000000415007c0c */ /* 0x000fe4000bf66270 */
[--C-:B------:R-:W-:Y:S01]  /*a3a0*/  @!P5 IMAD.WIDE R12, R15, 0x4, R4.reuse ;  /* 0x000000040f0cd825 */ /* 0x100fe200078e0204 */
[----:B------:R-:W-:Y:S01]  /*a3b0*/  @!P4 ST.E.64 desc[UR36][R10.64], R50 ;  /* 0x000000320a00c985 */ /* 0x000fe2000c101b24 */
[----:B------:R-:W-:Y:S02]  /*a3c0*/  ISETP.GE.AND P4, PT, R20, UR4, PT ;  /* 0x0000000414007c0c */ /* 0x000fe4000bf86270 */
[--C-:B------:R-:W-:Y:S01]  /*a3d0*/  @!P6 IMAD.WIDE R14, R17, 0x4, R4.reuse ;  /* 0x00000004110ee825 */ /* 0x100fe200078e0204 */
[----:B------:R-:W-:Y:S01]  /*a3e0*/  IADD3 R17, R2, 0x68, RZ ;  /* 0x0000006802117810 */ /* 0x000fe20007ffe0ff */
[----:B------:R2:W-:Y:S01]  /*a3f0*/  @!P5 ST.E.64 desc[UR36][R12.64], R54 ;  /* 0x000000360c00d985 */ /* 0x0005e2000c101b24 */
[----:B0-----:R-:W-:Y:S01]  /*a400*/  @!P1 LOP3.LUT R7, R16, 0xfffffffe, RZ, 0xc0, !PT ;  /* 0xfffffffe10079812 */ /* 0x001fe200078ec0ff */
[----:B------:R-:W-:Y:S01]  /*a410*/  VIADD R16, R2, 0x80 ;  /* 0x0000008002107836 */ /* 0x000fe20000000000 */
[----:B------:R-:W-:Y:S01]  /*a420*/  ISETP.GE.AND P5, PT, R17, UR4, PT ;  /* 0x0000000411007c0c */ /* 0x000fe2000bfa6270 */
[----:B------:R0:W-:Y:S01]  /*a430*/  @!P6 ST.E.64 desc[UR36][R14.64], R58 ;  /* 0x0000003a0e00e985 */ /* 0x0001e2000c101b24 */
[----:B------:R-:W-:Y:S01]  /*a440*/  ISETP.GE.AND P6, PT, R3, UR4, PT ;  /* 0x0000000403007c0c */ /* 0x000fe2000bfc6270 */
[----:B------:R-:W-:Y:S01]  /*a450*/  @!P1 IMAD.WIDE R6, R7, 0x4, R4 ;  /* 0x0000000407069825 */ /* 0x000fe200078e0204 */
[----:B-1----:R-:W-:-:S02]  /*a460*/  @!P0 LOP3.LUT R9, R18, 0xfffffffe, RZ, 0xc0, !PT ;  /* 0xfffffffe12098812 */ /* 0x002fc400078ec0ff */
[----:B------:R-:W-:Y:S02]  /*a470*/  @!P2 LEA.HI R0, R0, R0, RZ, 0x1 ;  /* 0x000000000000a211 */ /* 0x000fe400078f08ff */
[----:B------:R-:W-:Y:S01]  /*a480*/  @!P4 LEA.HI R20, R20, R20, RZ, 0x1 ;  /* 0x000000141414c211 */ /* 0x000fe200078f08ff */
[--C-:B------:R-:W-:Y:S01]  /*a490*/  @!P0 IMAD.WIDE R8, R9, 0x4, R4.reuse ;  /* 0x0000000409088825 */ /* 0x100fe200078e0204 */
[----:B------:R-:W-:Y:S01]  /*a4a0*/  @!P3 LEA.HI R21, R21, R21, RZ, 0x1 ;  /* 0x000000151515b211 */ /* 0x000fe200078f08ff */
[----:B------:R1:W-:Y:S01]  /*a4b0*/  @!P1 ST.E.64 desc[UR36][R6.64], R62 ;  /* 0x0000003e06009985 */ /* 0x0003e2000c101b24 */
[----:B--2---:R-:W-:Y:S02]  /*a4c0*/  @!P4 LOP3.LUT R13, R20, 0xfffffffe, RZ, 0xc0, !PT ;  /* 0xfffffffe140dc812 */ /* 0x004fe400078ec0ff */
[----:B------:R-:W-:Y:S01]  /*a4d0*/  @!P5 LEA.HI R17, R17, R17, RZ, 0x1 ;  /* 0x000000111111d211 */ /* 0x000fe200078f08ff */
[----:B------:R2:W-:Y:S01]  /*a4e0*/  @!P0 ST.E.64 desc[UR36][R8.64], R66 ;  /* 0x0000004208008985 */ /* 0x0005e2000c101b24 */
[----:B------:R-:W-:Y:S01]  /*a4f0*/  @!P6 LEA.HI R10, R3, R3, RZ, 0x1 ;  /* 0x00000003030ae211 */ /* 0x000fe200078f08ff */
[----:B------:R-:W-:Y:S01]  /*a500*/  @!P4 IMAD.WIDE R12, R13, 0x4, R4 ;  /* 0x000000040d0cc825 */ /* 0x000fe200078e0204 */
[----:B------:R-:W-:-:S02]  /*a510*/  @!P2 LOP3.LUT R3, R0, 0xfffffffe, RZ, 0xc0, !PT ;  /* 0xfffffffe0003a812 */ /* 0x000fc400078ec0ff */
[----:B------:R-:W-:Y:S01]  /*a520*/  @!P6 LOP3.LUT R11, R10, 0xfffffffe, RZ, 0xc0, !PT ;  /* 0xfffffffe0a0be812 */ /* 0x000fe200078ec0ff */
[C---:B------:R-:W-:Y:S01]  /*a530*/  VIADD R0, R2.reuse, 0x90 ;  /* 0x0000009002007836 */ /* 0x040fe20000000000 */
[----:B------:R-:W-:Y:S02]  /*a540*/  @!P5 LOP3.LUT R17, R17, 0xfffffffe, RZ, 0xc0, !PT ;  /* 0xfffffffe1111d812 */ /* 0x000fe400078ec0ff */
[----:B0-----:R-:W-:Y:S01]  /*a550*/  @!P3 LOP3.LUT R15, R21, 0xfffffffe, RZ, 0xc0, !PT ;  /* 0xfffffffe150fb812 */ /* 0x001fe200078ec0ff */
[--C-:B-1----:R-:W-:Y:S01]  /*a560*/  @!P2 IMAD.WIDE R6, R3, 0x4, R4.reuse ;  /* 0x000000040306a825 */ /* 0x102fe200078e0204 */
[----:B------:R-:W-:Y:S02]  /*a570*/  IADD3 R18, R2, 0x88, RZ ;  /* 0x0000008802127810 */ /* 0x000fe40007ffe0ff */
[----:B------:R-:W-:Y:S01]  /*a580*/  ISETP.GE.AND P0, PT, R16, UR4, PT ;  /* 0x0000000410007c0c */ /* 0x000fe2000bf06270 */
[--C-:B--2---:R-:W-:Y:S01]  /*a590*/  @!P6 IMAD.WIDE R8, R11, 0x4, R4.reuse ;  /* 0x000000040b08e825 */ /* 0x104fe200078e0204 */
[----:B------:R-:W-:Y:S01]  /*a5a0*/  ISETP.GE.AND P1, PT, R18, UR4, PT ;  /* 0x0000000412007c0c */ /* 0x000fe2000bf26270 */
[----:B------:R0:W-:Y:S01]  /*a5b0*/  @!P2 ST.E.64 desc[UR36][R6.64], R70 ;  /* 0x000000460600a985 */ /* 0x0001e2000c101b24 */
[----:B------:R-:W-:Y:S01]  /*a5c0*/  IADD3 R20, R2, 0xa8, RZ ;  /* 0x000000a802147810 */ /* 0x000fe20007ffe0ff */
[--C-:B------:R-:W-:Y:S01]  /*a5d0*/  @!P5 IMAD.WIDE R10, R17, 0x4, R4.reuse ;  /* 0x00000004110ad825 */ /* 0x100fe200078e0204 */
[----:B------:R-:W-:Y:S01]  /*a5e0*/  ISETP.GE.AND P2, PT, R0, UR4, PT ;  /* 0x0000000400007c0c */ /* 0x000fe2000bf46270 */
[----:B------:R1:W-:Y:S02]  /*a5f0*/  @!P6 ST.E.64 desc[UR36][R8.64], R74 ;  /* 0x0000004a0800e985 */ /* 0x0003e4000c101b24 */
[----:B------:R-:W-:-:S02]  /*a600*/  @!P3 IMAD.WIDE R14, R15, 0x4, R4 ;  /* 0x000000040f0eb825 */ /* 0x000fc400078e0204 */
[----:B------:R2:W-:Y:S01]  /*a610*/  @!P5 ST.E.64 desc[UR36][R10.64], R78 ;  /* 0x0000004e0a00d985 */ /* 0x0005e2000c101b24 */
[----:B------:R-:W-:Y:S01]  /*a620*/  ISETP.GE.AND P5, PT, R20, UR4, PT ;  /* 0x0000000414007c0c */ /* 0x000fe2000bfa6270 */
[----:B------:R-:W-:Y:S01]  /*a630*/  VIADD R3, R2, 0x98 ;  /* 0x0000009802037836 */ /* 0x000fe20000000000 */
[----:B------:R-:W-:Y:S01]  /*a640*/  @!P0 LEA.HI R16, R16, R16, RZ, 0x1 ;  /* 0x0000001010108211 */ /* 0x000fe200078f08ff */
[C---:B------:R-:W-:Y:S01]  /*a650*/  VIADD R17, R2.reuse, 0xa0 ;  /* 0x000000a002117836 */ /* 0x040fe20000000000 */
[----:B------:R3:W-:Y:S01]  /*a660*/  @!P4 ST.E.64 desc[UR36][R12.64], R82 ;  /* 0x000000520c00c985 */ /* 0x0007e2000c101b24 */
[----:B------:R-:W-:Y:S01]  /*a670*/  VIADD R21, R2, 0xb0 ;  /* 0x000000b002157836 */ /* 0x000fe20000000000 */
[----:B------:R-:W-:Y:S01]  /*a680*/  @!P1 LEA.HI R18, R18, R18, RZ, 0x1 ;  /* 0x0000001212129211 */ /* 0x000fe200078f08ff */
[----:B------:R-:W-:Y:S01]  /*a690*/  VIADD R2, R2, 0xb8 ;  /* 0x000000b802027836 */ /* 0x000fe20000000000 */
[----:B------:R4:W-:Y:S01]  /*a6a0*/  @!P3 ST.E.64 desc[UR36][R14.64], R86 ;  /* 0x000000560e00b985 */ /* 0x0009e2000c101b24 */
[----:B------:R-:W-:-:S02]  /*a6b0*/  ISETP.GE.AND P3, PT, R3, UR4, PT ;  /* 0x0000000403007c0c */ /* 0x000fc4000bf66270 */
[----:B------:R-:W-:Y:S02]  /*a6c0*/  ISETP.GE.AND P4, PT, R17, UR4, PT ;  /* 0x0000000411007c0c */ /* 0x000fe4000bf86270 */
[----:B------:R-:W-:Y:S02]  /*a6d0*/  ISETP.GE.AND P6, PT, R21, UR4, PT ;  /* 0x0000000415007c0c */ /* 0x000fe4000bfc6270 */
[----:B0-----:R-:W-:Y:S02]  /*a6e0*/  @!P0 LOP3.LUT R7, R16, 0xfffffffe, RZ, 0xc0, !PT ;  /* 0xfffffffe10078812 */ /* 0x001fe400078ec0ff */
[----:B-1----:R-:W-:Y:S02]  /*a6f0*/  @!P1 LOP3.LUT R9, R18, 0xfffffffe, RZ, 0xc0, !PT ;  /* 0xfffffffe12099812 */ /* 0x002fe400078ec0ff */
[----:B------:R-:W-:Y:S01]  /*a700*/  @!P2 LEA.HI R0, R0, R0, RZ, 0x1 ;  /* 0x000000000000a211 */ /* 0x000fe200078f08ff */
[----:B------:R-:W-:Y:S01]  /*a710*/  @!P0 IMAD.WIDE R6, R7, 0x4, R4 ;  /* 0x0000000407068825 */ /* 0x000fe200078e0204 */
[----:B------:R-:W-:-:S02]  /*a720*/  @!P5 LEA.HI R20, R20, R20, RZ, 0x1 ;  /* 0x000000141414d211 */ /* 0x000fc400078f08ff */
[----:B--2---:R-:W-:Y:S01]  /*a730*/  @!P3 LEA.HI R10, R3, R3, RZ, 0x1 ;  /* 0x00000003030ab211 */ /* 0x004fe200078f08ff */
[----:B------:R-:W-:Y:S01]  /*a740*/  @!P1 IMAD.WIDE R8, R9, 0x4, R4 ;  /* 0x0000000409089825 */ /* 0x000fe200078e0204 */
[----:B------:R-:W-:Y:S01]  /*a750*/  @!P4 LEA.HI R17, R17, R17, RZ, 0x1 ;  /* 0x000000111111c211 */ /* 0x000fe200078f08ff */
[----:B------:R0:W-:Y:S01]  /*a760*/  @!P0 ST.E.64 desc[UR36][R6.64], R90 ;  /* 0x0000005a06008985 */ /* 0x0001e2000c101b24 */
[----:B------:R-:W-:Y:S02]  /*a770*/  @!P6 LEA.HI R21, R21, R21, RZ, 0x1 ;  /* 0x000000151515e211 */ /* 0x000fe400078f08ff */
[----:B------:R-:W-:Y:S01]  /*a780*/  @!P2 LOP3.LUT R3, R0, 0xfffffffe, RZ, 0xc0, !PT ;  /* 0xfffffffe0003a812 */ /* 0x000fe200078ec0ff */
[----:B------:R1:W-:Y:S01]  /*a790*/  @!P1 ST.E.64 desc[UR36][R8.64], R94 ;  /* 0x0000005e08009985 */ /* 0x0003e2000c101b24 */
[----:B------:R-:W-:Y:S02]  /*a7a0*/  @!P3 LOP3.LUT R11, R10, 0xfffffffe, RZ, 0xc0, !PT ;  /* 0xfffffffe0a0bb812 */ /* 0x000fe400078ec0ff */
[----:B------:R-:W-:-:S02]  /*a7b0*/  @!P4 LOP3.LUT R17, R17, 0xfffffffe, RZ, 0xc0, !PT ;  /* 0xfffffffe1111c812 */ /* 0x000fc400078ec0ff */
        /* <DEDUP_REMOVED lines=15> */
[----:B------:R-:W-:-:S05]  /*a8b0*/  LOP3.LUT R3, R2, 0xfffffffe, RZ, 0xc0, !PT ;  /* 0xfffffffe02037812 */ /* 0x000fca00078ec0ff */
[----:B------:R-:W-:-:S05]  /*a8c0*/  IMAD.WIDE R4, R3, 0x4, R4 ;  /* 0x0000000403047825 */ /* 0x000fca00078e0204 */
[----:B------:R0:W-:Y:S01]  /*a8d0*/  ST.E.64 desc[UR36][R4.64], R118 ;  /* 0x0000007604007985 */ /* 0x0001e2000c101b24 */
[----:B------:R-:W-:Y:S05]  /*a8e0*/  BRA `(.L_x_2189) ;  /* 0x0000004000147947 */ /* 0x000fea0003800000 */
.L_x_2228:
[----:B------:R-:W0:Y:S02]  /*a8f0*/  S2R R0, SR_TID.X ;  /* 0x0000000000007919 */ /* 0x000e240000002100 */
[----:B0-----:R-:W-:-:S05]  /*a900*/  VIADD R2, R0, 0xffffff80 ;  /* 0xffffff8000027836 */ /* 0x001fca0000000000 */
[----:B------:R-:W-:-:S13]  /*a910*/  ISETP.GT.AND P0, PT, R2, 0x7f, PT ;  /* 0x0000007f0200780c */ /* 0x000fda0003f04270 */
[----:B------:R-:W-:Y:S05]  /*a920*/  @P0 BRA `(.L_x_2189) ;  /* 0x0000004000040947 */ /* 0x000fea0003800000 */
[----:B------:R-:W0:Y:S01]  /*a930*/  S2R R3, SR_CTAID.X ;  /* 0x0000000000037919 */ /* 0x000e220000002500 */
[----:B------:R-:W1:Y:S01]  /*a940*/  LDC R6, c[0x0][0xbe8] ;  /* 0x0002fa00ff067b82 */ /* 0x000e620000000800 */
[----:B------:R-:W-:Y:S01]  /*a950*/  ULDC UR4, c[0x0][0xa88] ;  /* 0x0002a20000047ab9 */ /* 0x000fe20000000800 */
[----:B0-----:R-:W-:Y:S01]  /*a960*/  LEA R0, R3, R0, 0x7 ;  /* 0x0000000003007211 */ /* 0x001fe200078e38ff */
[----:B-1----:R-:W-:-:S04]  /*a970*/  IMAD R3, R6, UR4, RZ ;  /* 0x0000000406037c24 */ /* 0x002fc8000f8e02ff */
[----:B------:R-:W-:-:S05]  /*a980*/  VIADD R0, R0, 0xffffff80 ;  /* 0xffffff8000007836 */ /* 0x000fca0000000000 */
[----:B------:R-:W-:-:S13]  /*a990*/  ISETP.GE.AND P0, PT, R0, R3, PT ;  /* 0x000000030000720c */ /* 0x000fda0003f06270 */
[----:B------:R-:W-:Y:S05]  /*a9a0*/  @P0 BRA `(.L_x_2189) ;  /* 0x0000003c00e40947 */ /* 0x000fea0003800000 */
[----:B------:R-:W-:Y:S01]  /*a9b0*/  ISETP.NE.AND P0, PT, R6, 0x1, PT ;  /* 0x000000010600780c */ /* 0x000fe20003f05270 */
[----:B------:R-:W0:Y:S01]  /*a9c0*/  S2UR UR7, SR_CTAID.Z ;  /* 0x00000000000779c3 */ /* 0x000e220000002700 */
[----:B------:R-:W-:Y:S01]  /*a9d0*/  R2UR UR11, R19 ;  /* 0x00000000130b72ca */ /* 0x000fe200000e0000 */
[----:B------:R-:W-:Y:S01]  /*a9e0*/  ULDC.64 UR8, c[0x0][0xbd0] ;  /* 0x0002f40000087ab9 */ /* 0x000fe20000000a00 */
[----:B------:R-:W-:-:S05]  /*a9f0*/  IMAD.MOV.U32 R5, RZ, RZ, R0 ;  /* 0x000000ffff057224 */ /* 0x000fca00078e0000 */
        /* <DEDUP_REMOVED lines=8> */
[----:B------:R-:W-:Y:S01]  /*aa80*/  MOV R3, UR5 ;  /* 0x0000000500037c02 */ /* 0x000fe20008000f00 */
[----:B------:R-:W-:Y:S01]  /*aa90*/  UIADD3 UR6, UR5, UR6, URZ ;  /* 0x0000000605067290 */ /* 0x000fe2000fffe03f */
[----:B------:R-:W-:Y:S02]  /*aaa0*/  IMAD.U32 R2, RZ, RZ, UR4 ;  /* 0x00000004ff027e24 */ /* 0x000fe4000f8e00ff */
[----:B------:R-:W-:Y:S02]  /*aab0*/  ULDC.64 UR4, c[0x0][0xbe0] ;  /* 0x0002f80000047ab9 */ /* 0x000fe40000000a00 */
[----:B------:R-:W0:Y:S01]  /*aac0*/  S2UR UR10, SR_CTAID.Y ;  /* 0x00000000000a79c3 */ /* 0x000e220000002600 */
[----:B------:R-:W-:-:S02]  /*aad0*/  IMAD.U32 R3, RZ, RZ, UR6 ;  /* 0x00000006ff037e24 */ /* 0x000fc4000f8e00ff */
[C---:B-1----:R-:W-:Y:S02]  /*aae0*/  IMAD R12, R10.reuse, UR8, RZ ;  /* 0x000000080a0c7c24 */ /* 0x042fe4000f8e02ff */
[----:B------:R-:W-:-:S03]  /*aaf0*/  IMAD.WIDE.U32 R2, R10, UR7, R2 ;  /* 0x000000070a027c25 */ /* 0x000fc6000f8e0002 */
[----:B------:R-:W0:Y:S01]  /*ab00*/  LDC R8, c[0x0][0xc50] ;  /* 0x00031400ff087b82 */ /* 0x000e220000000800 */
[----:B--2---:R-:W-:-:S04]  /*ab10*/  @P0 IMAD.HI.U32 R4, R0, R7, RZ ;  /* 0x0000000700040227 */ /* 0x004fc800078e00ff */
[----:B------:R-:W-:Y:S02]  /*ab20*/  IMAD R7, RZ, RZ, -UR11 ;  /* 0x8000000bff077e24 */ /* 0x000fe4000f8e02ff */
[----:B------:R-:W-:Y:S01]  /*ab30*/  IMAD R11, R11, UR7, R12 ;  /* 0x000000070b0b7c24 */ /* 0x000fe2000f8e020c */
        /* <DEDUP_REMOVED lines=24> */
.L_x_2187:
        /* <DEDUP_REMOVED lines=18> */
.L_x_2231:
[----:B------:R-:W-:Y:S01]  /*ade0*/  ULDC UR44, c[0x0][0xc50] ;  /* 0x00031400002c7ab9 */ /* 0x000fe20000000800 */
[----:B------:R-:W-:Y:S01]  /*adf0*/  UMOV UR41, UR6 ;  /* 0x0000000600297c82 */ /* 0x000fe20008000000 */
[----:B------:R-:W-:-:S11]  /*ae00*/  UISETP.NE.AND UP0, UPT, UR44, 0x1, UPT ;  /* 0x000000012c00788c */ /* 0x000fd6000bf05270 */
[----:B------:R-:W-:Y:S01]  /*ae10*/  @UP0 ULDC UR4, c[0x0][0xc54] ;  /* 0x0003150000040ab9 */ /* 0x000fe20000000800 */
[----:B------:R-:W-:Y:S01]  /*ae20*/  @UP0 ULDC UR7, c[0x0][0xc58] ;  /* 0x0003160000070ab9 */ /* 0x000fe20000000800 */
[----:B------:R-:W-:-:S04]  /*ae30*/  UIMAD.WIDE.U32 UR4, UR6, UR4, URZ ;  /* 0x00000004060472a5 */ /* 0x000fc8000f8e003f */
[----:B------:R-:W-:-:S12]  /*ae40*/  @UP0 USHF.R.U32.HI UR41, URZ, UR7, UR5 ;  /* 0x000000073f290299 */ /* 0x000fd80008011605 */
.L_x_2232:
[----:B------:R-:W-:Y:S01]  /*ae50*/  ISETP.GE.AND P0, PT, R26, RZ, PT ;  /* 0x000000ff1a00720c */ /* 0x000fe20003f06270 */
[----:B------:R-:W-:Y:S01]  /*ae60*/  UIADD3 UR4, -UR41, URZ, URZ ;  /* 0x0000003f29047290 */ /* 0x000fe2000fffe13f */
[----:B------:R-:W-:Y:S01]  /*ae70*/  IMAD.MOV.U32 R28, RZ, RZ, 0x1 ;  /* 0x00000001ff1c7424 */ /* 0x000fe200078e00ff */
[----:B------:R-:W-:Y:S01]  /*ae80*/  MOV R0, RZ ;  /* 0x000000ff00007202 */ /* 0x000fe20000000f00 */
[----:B------:R-:W-:Y:S01]  /*ae90*/  IMAD.MOV.U32 R6, RZ, RZ, 0x1 ;  /* 0x00000001ff067424 */ /* 0x000fe200078e00ff */
[----:B------:R-:W-:-:S08]  /*aea0*/  UIMAD UR44, UR44, UR4, UR6 ;  /* 0x000000042c2c72a4 */ /* 0x000fd0000f8e0206 */
[----:B------:R-:W-:Y:S05]  /*aeb0*/  @!P0 BRA `(.L_x_2233) ;  /* 0x0000003400d88947 */ /* 0x000fea0003800000 */
[----:B------:R-:W0:Y:S01]  /*aec0*/  LDC.64 R2, c[0x0][0xa28] ;  /* 0x00028a00ff027b82 */ /* 0x000e220000000a00 */
[----:B------:R-:W-:Y:S01]  /*aed0*/  ULDC UR4, c[0x0][0x448] ;  /* 0x0001120000047ab9 */ /* 0x000fe20000000800 */
[----:B------:R-:W-:Y:S01]  /*aee0*/  ULDC UR7, c[0x0][0x2f0] ;  /* 0x0000bc0000077ab9 */ /* 0x000fe20000000800 */
[----:B------:R-:W-:-:S05]  /*aef0*/  IMAD.MOV.U32 R22, RZ, RZ, RZ ;  /* 0x000000ffff167224 */ /* 0x000fca00078e00ff */
[----:B------:R-:W1:Y:S01]  /*af00*/  S2UR UR48, SR_CTAID.X ;  /* 0x00000000003079c3 */ /* 0x000e620000002500 */
[----:B------:R-:W-:Y:S01]  /*af10*/  UISETP.NE.AND UP1, UPT, UR4, 0x1, UPT ;  /* 0x000000010400788c */ /* 0x000fe2000bf25270 */
[----:B------:R-:W-:Y:S02]  /*af20*/  ULDC UR8, c[0x0][0x288] ;  /* 0x0000a20000087ab9 */ /* 0x000fe40000000800 */
[----:B------:R-:W-:Y:S02]  /*af30*/  ULDC.64 UR4, c[0x0][0x418] ;  /* 0x0001060000047ab9 */ /* 0x000fe40000000a00 */
[----:B------:R-:W-:-:S03]  /*af40*/  UISETP.NE.U32.AND UP0, UPT, UR4, URZ, UPT ;  /* 0x0000003f0400728c */ /* 0x000fc6000bf05070 */
[----:B------:R-:W-:Y:S01]  /*af50*/  ULDC UR4, c[0x0][0x424] ;  /* 0x0001090000047ab9 */ /* 0x000fe20000000800 */
[----:B------:R-:W-:-:S03]  /*af60*/  UISETP.NE.AND.EX UP0, UPT, UR5, URZ, UPT, UP0 ;  /* 0x0000003f0500728c */ /* 0x000fc6000bf05300 */
[----:B------:R-:W-:Y:S01]  /*af70*/  @UP1 ULDC UR5, c[0x0][0x44c] ;  /* 0x0001130000051ab9 */ /* 0x000fe20000000800 */
[----:B0-----:R-:W-:Y:S01]  /*af80*/  ISETP.NE.U32.AND P0, PT, R2, RZ, PT ;  /* 0x000000ff0200720c */ /* 0x001fe20003f05070 */
[----:B------:R-:W-:-:S03]  /*af90*/  USEL UR42, UR4, 0x1, UP0 ;  /* 0x00000001042a7887 */ /* 0x000fc60008000000 */
[----:B------:R-:W-:Y:S01]  /*afa0*/  ISETP.NE.AND.EX P0, PT, R3, RZ, PT, P0 ;  /* 0x000000ff0300720c */ /* 0x000fe20003f05300 */
[----:B-1----:R-:W-:Y:S02]  /*afb0*/  ULEA UR6, UR48, 0x7f, 0x7 ;  /* 0x0000007f30067891 */ /* 0x002fe4000f8e383f */
[----:B------:R-:W-:Y:S02]  /*afc0*/  UIMAD UR42, UR42, UR7, URZ ;  /* 0x000000072a2a72a4 */ /* 0x000fe4000f8e023f */
[----:B------:R-:W-:Y:S01]  /*afd0*/  UIMAD.WIDE.U32 UR4, UR6, UR5, URZ ;  /* 0x00000005060472a5 */ /* 0x000fe2000f8e003f */
[----:B------:R-:W-:-:S03]  /*afe0*/  @UP1 ULDC UR7, c[0x0][0x450] ;  /* 0x0001140000071ab9 */ /* 0x000fc60000000800 */
[----:B------:R-:W-:-:S04]  /*aff0*/  @UP1 USHF.R.U32.HI UR6, URZ, UR7, UR5 ;  /* 0x000000073f061299 */ /* 0x000fc80008011605 */
[----:B------:R-:W0:Y:S01]  /*b000*/  @P0 LDC.64 R2, c[0x0][0xa28] ;  /* 0x00028a00ff020b82 */ /* 0x000e220000000a00 */
[----:B------:R-:W-:Y:S02]  /*b010*/  UIADD3 UR5, UR42, 0x60, -UR8 ;  /* 0x000000602a057890 */ /* 0x000fe4000fffe808 */
[----:B------:R-:W-:Y:S02]  /*b020*/  UIADD3 UR4, UR42, 0x5f, URZ ;  /* 0x0000005f2a047890 */ /* 0x000fe4000fffe03f */
[----:B------:R-:W-:Y:S02]  /*b030*/  UIADD3 UR6, UR5, UR6, URZ ;  /* 0x0000000605067290 */ /* 0x000fe4000fffe03f */
[----:B------:R-:W-:Y:S02]  /*b040*/  UIMAD.WIDE UR4, UR4, 0x2aaaaaab, URZ ;  /* 0x2aaaaaab040478a5 */ /* 0x000fe4000f8e023f */
[----:B------:R-:W-:Y:S02]  /*b050*/  UIMAD.WIDE UR6, UR6, 0x2aaaaaab, URZ ;  /* 0x2aaaaaab060678a5 */ /* 0x000fe4000f8e023f */
[----:B------:R-:W-:-:S02]  /*b060*/  USHF.R.U32.HI UR43, URZ, 0x1f, UR5 ;  /* 0x0000001f3f2b7899 */ /* 0x000fc40008011605 */
[----:B------:R-:W-:Y:S02]  /*b070*/  USHF.R.U32.HI UR45, URZ, 0x1f, UR7 ;  /* 0x0000001f3f2d7899 */ /* 0x000fe40008011607 */
[----:B------:R-:W-:Y:S02]  /*b080*/  ULEA.HI.SX32 UR43, UR5, UR43, 0x1c ;  /* 0x0000002b052b7291 */ /* 0x000fe4000f8fe23f */
[----:B------:R-:W-:-:S04]  /*b090*/  ULEA.HI.SX32 UR45, UR7, UR45, 0x1c ;  /* 0x0000002d072d7291 */ /* 0x000fc8000f8fe23f */
[----:B------:R-:W-:Y:S02]  /*b0a0*/  UISETP.LT.AND UP0, UPT, UR43, UR45, UPT ;  /* 0x0000002d2b00728c */ /* 0x000fe4000bf01270 */
[----:B------:R-:W-:Y:S01]  /*b0b0*/  UP2UR UR49, UPR, URZ, 0x2 ;  /* 0x000000023f317883 */ /* 0x000fe20008000000 */
[----:B0-----:R-:W-:Y:S01]  /*b0c0*/  @P0 IMAD.WIDE R2, R26, 0x4, R2 ;  /* 0x000000041a020825 */ /* 0x001fe200078e0202 */
[----:B------:R-:W-:-:S04]  /*b0d0*/  USEL UR11, UR43, UR45, UP0 ;  /* 0x0000002d2b0b7287 */ /* 0x000fc80008000000 */
[----:B------:R-:W-:Y:S01]  /*b0e0*/  UISETP.GE.AND UP1, UPT, UR11, 0x1, UPT ;  /* 0x000000010b00788c */ /* 0x000fe2000bf26270 */
[----:B------:R0:W5:Y:S01]  /*b0f0*/  @P0 LDG.E R22, desc[UR36][R2.64] ;  /* 0x0000002402160981 */ /* 0x000162000c1e1900 */
[----:B------:R-:W-:Y:S02]  /*b100*/  USHF.R.U32.HI UR9, URZ, 0x10, UR44 ;  /* 0x000000103f097899 */ /* 0x000fe4000801162c */
[----:B------:R-:W-:Y:S02]  /*b110*/  ULOP3.LUT UR44, UR44, 0xffff, URZ, 0xc0, !UPT ;  /* 0x0000ffff2c2c7892 */ /* 0x000fe4000f8ec03f */
[----:B------:R-:W-:Y:S01]  /*b120*/  PLOP3.LUT P0, PT, PT, PT, UP1, 0x80, 0x0 ;  /* 0x000000000000781c */ /* 0x000fe20003f0f018 */
[----:B------:R-:W-:Y:S01]  /*b130*/  UISETP.NE.AND UP0, UPT, UR9, URZ, UPT ;  /* 0x0000003f0900728c */ /* 0x000fe2000bf05270 */
[----:B------:R-:W-:-:S10]  /*b140*/  UMOV UR40, URZ ;  /* 0x0000003f00287c82 */ /* 0x000fd40008000000 */
[----:B------:R-:W-:Y:S01]  /*b150*/  @!UP0 ULDC UR9, c[0x0][0x9f0] ;  /* 0x00027c0000098ab9 */ /* 0x000fe20000000800 */
[----:B0-----:R-:W-:Y:S05]  /*b160*/  @!P0 BRA `(.L_x_2234) ;  /* 0x0000000000788947 */ /* 0x001fea0003800000 */
[----:B------:R-:W-:Y:S01]  /*b170*/  IABS R0, UR9 ;  /* 0x0000000900007c13 */ /* 0x000fe20008000000 */
[----:B------:R-:W-:Y:S02]  /*b180*/  UIADD3 UR6, UR9, -0x1, UR11 ;  /* 0xffffffff09067890 */ /* 0x000fe4000fffe00b */
[----:B------:R-:W-:Y:S01]  /*b190*/  IABS R4, UR9 ;  /* 0x0000000900047c13 */ /* 0x000fe20008000000 */
[----:B------:R-:W-:Y:S01]  /*b1a0*/  UMOV UR4, URZ ;  /* 0x0000003f00047c82 */ /* 0x000fe20008000000 */
[----:B------:R-:W-:Y:S02]  /*b1b0*/  R2UR UR10, R0 ;  /* 0x00000000000a72ca */ /* 0x000fe400000e0000 */
[----:B------:R-:W-:Y:S01]  /*b1c0*/  IABS R3, UR6 ;  /* 0x0000000600037c13 */ /* 0x000fe20008000000 */
[----:B------:R-:W-:-:S03]  /*b1d0*/  ULOP3.LUT UR6, UR6, UR9, URZ, 0x3c, !UPT ;  /* 0x0000000906067292 */ /* 0x000fc6000f8e3c3f */
[----:B------:R-:W-:-:S07]  /*b1e0*/  R2UR UR8, R3 ;  /* 0x00000000030872ca */ /* 0x000fce00000e0000 */
[----:B------:R-:W0:Y:S08]  /*b1f0*/  I2F.RP R0, UR10 ;  /* 0x0000000a00007d06 */ /* 0x000e300008209400 */
[----:B0-----:R-:W0:Y:S02]  /*b200*/  MUFU.RCP R0, R0 ;  /* 0x0000000000007308 */ /* 0x001e240000001000 */
        /* <DEDUP_REMOVED lines=20> */
.L_x_2234:
[----:B------:R-:W-:Y:S02]  /*b350*/  UIMAD UR50, UR44, UR40, URZ ;  /* 0x000000282c3272a4 */ /* 0x000fe4000f8e023f */
[----:B------:R-:W-:Y:S01]  /*b360*/  IMAD.U32 R0, RZ, RZ, UR40 ;  /* 0x00000028ff007e24 */ /* 0x000fe2000f8e00ff */
[----:B------:R-:W-:-:S03]  /*b370*/  MOV R6, 0x1 ;  /* 0x0000000100067802 */ /* 0x000fc60000000f00 */
        /* <DEDUP_REMOVED lines=21> */
[----:B------:R-:W-:Y:S01]  /*b4d0*/  MOV R12, 0x1 ;  /* 0x00000001000c7802 */ /* 0x000fe20000000f00 */
[----:B------:R-:W-:-:S02]  /*b4e0*/  IMAD.U32 R10, RZ, RZ, UR4 ;  /* 0x00000004ff0a7e24 */ /* 0x000fc4000f8e00ff */
[----:B------:R-:W-:Y:S02]  /*b4f0*/  IMAD.U32 R11, RZ, RZ, UR5 ;  /* 0x00000005ff0b7e24 */ /* 0x000fe4000f8e00ff */
[----:B------:R-:W-:Y:S02]  /*b500*/  IMAD.MOV.U32 R8, RZ, RZ, 0x70 ;  /* 0x00000070ff087424 */ /* 0x000fe400078e00ff */
[----:B------:R-:W-:-:S07]  /*b510*/  IMAD.MOV.U32 R13, RZ, RZ, RZ ;  /* 0x000000ffff0d7224 */ /* 0x000fce00078e00ff */
[----:B------:R-:W-:-:S07]  /*b520*/  LEPC R20, `(.L_x_2235) ;  /* 0x000000001014794e */ /* 0x000fce0000000000 */
[----:B0----5:R-:W-:Y:S05]  /*b530*/  CALL.ABS.NOINC R2 ;  /* 0x0000000002007343 */ /* 0x021fea0003c00000 */
.L_x_2235:
        /* <DEDUP_REMOVED lines=13> */
[----:B------:R-:W-:Y:S01]  /*b610*/  MOV R8, 0x70 ;  /* 0x0000007000087802 */ /* 0x000fe20000000f00 */
[----:B------:R-:W-:-:S02]  /*b620*/  IMAD.U32 R10, RZ, RZ, UR4 ;  /* 0x00000004ff0a7e24 */ /* 0x000fc4000f8e00ff */
[----:B------:R-:W-:Y:S02]  /*b630*/  IMAD.U32 R11, RZ, RZ, UR5 ;  /* 0x00000005ff0b7e24 */ /* 0x000fe4000f8e00ff */
[----:B------:R-:W-:Y:S02]  /*b640*/  IMAD.MOV.U32 R12, RZ, RZ, 0x1 ;  /* 0x00000001ff0c7424 */ /* 0x000fe400078e00ff */
[----:B0-----:R-:W-:-:S07]  /*b650*/  IMAD.MOV.U32 R13, RZ, RZ, RZ ;  /* 0x000000ffff0d7224 */ /* 0x001fce00078e00ff */
[----:B------:R-:W-:-:S07]  /*b660*/  LEPC R20, `(.L_x_2237) ;  /* 0x000000001014794e */ /* 0x000fce0000000000 */
[----:B-1---5:R-:W-:Y:S05]  /*b670*/  CALL.ABS.NOINC R2 ;  /* 0x0000000002007343 */ /* 0x022fea0003c00000 */
.L_x_2237:
[----:B------:R0:W1:Y:S01]  /*b680*/  LDC.64 R2, c[0x4][R16] ;  /* 0x0100000010027b82 */ /* 0x0000620000000a00 */
[----:B------:R-:W-:Y:S01]  /*b690*/  ULDC.64 UR4, c[0x4][0x88] ;  /* 0x0100220000047ab9 */ /* 0x000fe20000000a00 */
[----:B------:R-:W-:Y:S01]  /*b6a0*/  ULDC.64 UR6, c[0x4][0x90] ;  /* 0x0100240000067ab9 */ /* 0x000fe20000000a00 */
[----:B------:R-:W-:Y:S01]  /*b6b0*/  IMAD.U32 R4, RZ, RZ, UR4 ;  /* 0x00000004ff047e24 */ /* 0x000fe2000f8e00ff */
[----:B------:R-:W-:Y:S01]  /*b6c0*/  MOV R5, UR5 ;  /* 0x0000000500057c02 */ /* 0x000fe20008000f00 */
        /* <DEDUP_REMOVED lines=10> */
.L_x_2236:
[----:B------:R-:W0:Y:S01]  /*b770*/  LDC.64 R2, c[0x0][0x9f8] ;  /* 0x00027e00ff027b82 */ /* 0x000e220000000a00 */
[----:B------:R-:W-:-:S07]  /*b780*/  MOV R36, R26 ;  /* 0x0000001a00247202 */ /* 0x000fce0000000f00 */
        /* <DEDUP_REMOVED lines=19> */
[----:B------:R-:W-:Y:S02]  /*b8c0*/  @P1 LOP3.LUT R16, R16, 0x20, RZ, 0xfc, !PT ;  /* 0x0000002010101812 */ /* 0x000fe400078efcff */
[----:B------:R-:W-:Y:S02]  /*b8d0*/  ISETP.GT.U32.OR P0, PT, R37, 0x5f, P0 ;  /* 0x0000005f2500780c */ /* 0x000fe40000704470 */
[----:B------:R-:W-:-:S03]  /*b8e0*/  MOV R9, R10 ;  /* 0x0000000a00097202 */ /* 0x000fc60000000f00 */
        /* <DEDUP_REMOVED lines=19> */
[----:B-1----:R-:W-:-:S04]  /*ba20*/  SHF.L.U32 R4, R25, 0x3, RZ ;  /* 0x0000000319047819 */ /* 0x002fc800000006ff */
        /* <DEDUP_REMOVED lines=12> */
.L_x_2280:
        /* <DEDUP_REMOVED lines=16> */
.L_x_2239:
[----:B------:R-:W-:Y:S01]  /*bbf0*/  SHF.R.S32.HI R6, RZ, 0x1f, R10 ;  /* 0x0000001fff067819 */ /* 0x000fe2000001140a */
[----:B------:R-:W-:Y:S01]  /*bc00*/  ULDC.64 UR4, c[0x0][0x328] ;  /* 0x0000ca0000047ab9 */ /* 0x000fe20000000a00 */
[----:B------:R-:W-:-:S03]  /*bc10*/  R2UR UR6, R35 ;  /* 0x00000000230672ca */ /* 0x000fc600000e0000 */
[----:B------:R-:W-:-:S04]  /*bc20*/  IMAD R3, R6, UR4, RZ ;  /* 0x0000000406037c24 */ /* 0x000fc8000f8e02ff */
        /* <DEDUP_REMOVED lines=22> */
.L_x_2281:
        /* <DEDUP_REMOVED lines=26> */
[----:B------:R-:W-:Y:S01]  /*bf30*/  IADD3 R7, R3, UR4, RZ ;  /* 0x0000000403077c10 */ /* 0x000fe2000fffe0ff */
[----:B------:R-:W-:Y:S01]  /*bf40*/  UMOV UR4, 0xffffffff ;  /* 0xffffffff00047882 */ /* 0x000fe20000000000 */
[----:B------:R-:W-:Y:S02]  /*bf50*/  LOP3.LUT R3, R4, 0x1c0, RZ, 0xc0, !PT ;  /* 0x000001c004037812 */ /* 0x000fe400078ec0ff */
[----:B------:R-:W-:Y:S02]  /*bf60*/  LEA.HI.X R7, R2, UR7, R7, 0x1, P0 ;  /* 0x0000000702077c11 */ /* 0x000fe400080f0c07 */
[----:B------:R-:W-:Y:S02]  /*bf70*/  LOP3.LUT R4, R3, 0x38, R4, 0xf8, !PT ;  /* 0x0000003803047812 */ /* 0x000fe400078ef804 */
[----:B------:R-:W-:-:S02]  /*bf80*/  ISETP.GE.AND P0, PT, R6, 0x1, PT ;  /* 0x000000010600780c */ /* 0x000fc40003f06270 */
[----:B------:R-:W-:-:S04]  /*bf90*/  LOP3.LUT R25, R4, 0x38, R25, 0x78, !PT ;  /* 0x0000003804197812 */ /* 0x000fc800078e7819 */
[----:B------:R-:W-:Y:S01]  /*bfa0*/  LOP3.LUT R30, R25, 0x200, R30, 0xf8, !PT ;  /* 0x00000200191e7812 */ /* 0x000fe200078ef81e */
[----:B------:R-:W-:Y:S06]  /*bfb0*/  BRA.DIV UR4, `(.L_x_2241) ;  /* 0x0000002e04487947 */ /* 0x000fec000b800000 */
        /* <DEDUP_REMOVED lines=17> */
[----:B------:R-:W1:Y:S02]  /*c0d0*/  SHFL.IDX PT, R14, R0, 0x4, 0x181f ;  /* 0x00981f00000e7f89 */ /* 0x000e6400000e0000 */
[----:B--2---:R-:W-:Y:S02]  /*c0e0*/  IMAD.MOV.U32 R3, RZ, RZ, R8 ;  /* 0x000000ffff037224 */ /* 0x004fe400078e0008 */
[----:B------:R-:W-:Y:S04]  /*c0f0*/  @P0 LDGSTS.E.BYPASS.LTC128B.128 [R21+0x1ec00], desc[UR36][R4.64], !P3 ;  /* 0x1ec0000004150fae */ /* 0x000fe8000d901d64 */
[----:B------:R-:W-:Y:S04]  /*c100*/  @P0 LDGSTS.E.BYPASS.LTC128B.128 [R21+0x21c00], desc[UR36][R4.64+0x80], !P2 ;  /* 0x21c0008004150fae */ /* 0x000fe8000d101d64 */
[----:B------:R3:W-:Y:S01]  /*c110*/  @P0 LDGSTS.E.BYPASS.LTC128B.128 [R21+0x24c00], desc[UR36][R4.64+0x100], !P1 ;  /* 0x24c0010004150fae */ /* 0x0007e2000c901d64 */
[----:B------:R-:W-:-:S03]  /*c120*/  ISETP.GE.AND P0, PT, R6, 0x21, PT ;  /* 0x000000210600780c */ /* 0x000fc60003f06270 */
[----:B------:R-:W2:Y:S04]  /*c130*/  SHFL.IDX PT, R8, R7, 0x4, 0x181f ;  /* 0x00981f0007087f89 */ /* 0x000ea800000e0000 */
[----:B------:R-:W4:Y:S01]  /*c140*/  SHFL.IDX PT, R7, R7, 0x5, 0x181f ;  /* 0x00b81f0007077f89 */ /* 0x000f2200000e0000 */
        /* <DEDUP_REMOVED lines=9> */
[----:B--2---:R-:W-:-:S10]  /*c1e0*/  IMAD.MOV.U32 R3, RZ, RZ, R8 ;  /* 0x000000ffff037224 */ /* 0x004fd400078e0008 */
        /* <DEDUP_REMOVED lines=12> */
.L_x_2295:
        /* <DEDUP_REMOVED lines=18> */
.L_x_2242:
        /* <DEDUP_REMOVED lines=18> */
[----:B------:R-:W-:Y:S01]  /*c4f0*/  MOV R4, UR6 ;  /* 0x0000000600047c02 */ /* 0x000fe20008000f00 */
[----:B------:R-:W-:Y:S01]  /*c500*/  IMAD.U32 R5, RZ, RZ, UR7 ;  /* 0x00000007ff057e24 */ /* 0x000fe2000f8e00ff */
        /* <DEDUP_REMOVED lines=10> */
.L_x_2243:
[----:B------:R-:W-:Y:S01]  /*c5b0*/  UISETP.NE.AND UP0, UPT, UR49, URZ, UPT ;  /* 0x0000003f3100728c */ /* 0x000fe2000bf05270 */
[----:B------:R-:W-:Y:S01]  /*c5c0*/  IMAD.U32 R0, RZ, RZ, UR48 ;  /* 0x00000030ff007e24 */ /* 0x000fe2000f8e00ff */
[----:B------:R-:W-:Y:S01]  /*c5d0*/  MOV R4, UR38 ;  /* 0x0000002600047c02 */ /* 0x000fe20008000f00 */
[----:B------:R-:W-:Y:S01]  /*c5e0*/  IMAD.U32 R3, RZ, RZ, UR47 ;  /* 0x0000002fff037e24 */ /* 0x000fe2000f8e00ff */
[----:B------:R-:W-:Y:S01]  /*c5f0*/  ULDC.64 UR4, c[0x0][0x2e0] ;  /* 0x0000b80000047ab9 */ /* 0x000fe20000000a00 */
[----:B------:R-:W-:Y:S01]  /*c600*/  IMAD R7, R0, 0x80, R37 ;  /* 0x0000008000077824 */ /* 0x000fe200078e0225 */
[----:B------:R-:W-:Y:S01]  /*c610*/  PLOP3.LUT P0, PT, PT, PT, UP0, 0x80, 0x0 ;  /* 0x000000000000781c */ /* 0x000fe20003f0f008 */
[----:B------:R-:W0:Y:S01]  /*c620*/  LDC R0, c[0x0][0x448] ;  /* 0x00011200ff007b82 */ /* 0x000e220000000800 */
[----:B------:R-:W-:Y:S02]  /*c630*/  IMAD.MOV.U32 R2, RZ, RZ, R4 ;  /* 0x000000ffff027224 */ /* 0x000fe400078e0004 */
[----:B------:R-:W-:Y:S01]  /*c640*/  IMAD R25, R25, UR4, RZ ;  /* 0x0000000419197c24 */ /* 0x000fe2000f8e02ff */
[----:B------:R-:W-:Y:S01]  /*c650*/  @UP0 ULDC UR6, c[0x0][0x44c] ;  /* 0x0001130000060ab9 */ /* 0x000fe20000000800 */
[----:B------:R-:W-:Y:S01]  /*c660*/  IMAD.WIDE.U32 R2, R26, UR4, R2 ;  /* 0x000000041a027c25 */ /* 0x000fe2000f8e0002 */
[----:B------:R-:W-:-:S03]  /*c670*/  @UP0 ULDC UR4, c[0x0][0x450] ;  /* 0x0001140000040ab9 */ /* 0x000fc60000000800 */
[----:B------:R-:W-:Y:S02]  /*c680*/  IMAD.U32 R5, RZ, RZ, UR39 ;  /* 0x00000027ff057e24 */ /* 0x000fe4000f8e00ff */
[----:B------:R-:W-:Y:S02]  /*c690*/  IMAD.MOV.U32 R5, RZ, RZ, R7 ;  /* 0x000000ffff057224 */ /* 0x000fe400078e0007 */
[----:B------:R-:W-:Y:S01]  /*c6a0*/  @P0 IMAD.HI.U32 R6, R7, UR6, RZ ;  /* 0x0000000607060c27 */ /* 0x000fe2000f8e00ff */
[----:B------:R-:W-:-:S03]  /*c6b0*/  PLOP3.LUT P0, PT, PT, PT, UP0, 0x80, 0x0 ;  /* 0x000000000000781c */ /* 0x000fc60003f0f008 */
[----:B------:R-:W-:-:S05]  /*c6c0*/  IMAD R25, R26, UR5, R25 ;  /* 0x000000051a197c24 */ /* 0x000fca000f8e0219 */
[----:B------:R-:W-:-:S05]  /*c6d0*/  IADD3 R3, R3, R25, RZ ;  /* 0x0000001903037210 */ /* 0x000fca0007ffe0ff */
        /* <DEDUP_REMOVED lines=25> */
[----:B------:R-:W-:Y:S01]  /*c870*/  MOV R7, UR48 ;  /* 0x0000003000077c02 */ /* 0x000fe20008000f00 */
[----:B------:R-:W-:Y:S02]  /*c880*/  ULDC UR4, c[0x0][0x288] ;  /* 0x0000a20000047ab9 */ /* 0x000fe40000000800 */
[----:B------:R-:W0:Y:S01]  /*c890*/  SHFL.IDX PT, R2, R6, RZ, 0x181f ;  /* 0x00181fff06027589 */ /* 0x000e2200000e0000 */
[----:B------:R-:W-:Y:S02]  /*c8a0*/  IMAD R0, R0, UR4, RZ ;  /* 0x0000000400007c24 */ /* 0x000fe4000f8e02ff */
[----:B------:R-:W-:Y:S01]  /*c8b0*/  IMAD R7, R7, 0x80, R27 ;  /* 0x0000008007077824 */ /* 0x000fe200078e021b */
[----:B------:R-:W-:Y:S03]  /*c8c0*/  SHFL.IDX PT, R5, R8, 0x1, 0x181f ;  /* 0x00381f0008057f89 */ /* 0x000fe600000e0000 */
[C---:B------:R-:W-:Y:S01]  /*c8d0*/  VIADD R11, R7.reuse, 0x10 ;  /* 0x00000010070b7836 */ /* 0x040fe20000000000 */
[----:B------:R-:W-:Y:S01]  /*c8e0*/  ISETP.GE.AND P1, PT, R7, R0, PT ;  /* 0x000000000700720c */ /* 0x000fe20003f26270 */
[----:B------:R-:W1:Y:S04]  /*c8f0*/  SHFL.IDX PT, R4, R6, 0x1, 0x181f ;  /* 0x00381f0006047f89 */ /* 0x000e6800000e0000 */
[----:B------:R-:W-:Y:S08]  /*c900*/  SHFL.IDX PT, R14, R6, 0x7, 0x181f ;  /* 0x00f81f00060e7f89 */ /* 0x000ff000000e0000 */
[----:B------:R-:W-:Y:S01]  /*c910*/  @!P1 LEA R9, R30, UR46, 0x1 ;  /* 0x0000002e1e099c11 */ /* 0x000fe2000f8e08ff */
[----:B0-----:R-:W-:-:S05]  /*c920*/  @!P1 IMAD.WIDE.U32 R2, R23, 0x2, R2 ;  /* 0x0000000217029825 */ /* 0x001fca00078e0002 */
[----:B------:R-:W-:Y:S04]  /*c930*/  @!P1 LDGSTS.E.BYPASS.LTC128B.128 [R9+0x12400], desc[UR36][R2.64], !P3 ;  /* 0x1240000002099fae */ /* 0x000fe8000d901d64 */
[----:B------:R-:W-:Y:S04]  /*c940*/  @!P1 LDGSTS.E.BYPASS.LTC128B.128 [R9+0x16400], desc[UR36][R2.64+0x80], !P2 ;  /* 0x1640008002099fae */ /* 0x000fe8000d101d64 */
[----:B------:R0:W-:Y:S01]  /*c950*/  @!P1 LDGSTS.E.BYPASS.LTC128B.128 [R9+0x1a400], desc[UR36][R2.64+0x100], !P0 ;  /* 0x1a40010002099fae */ /* 0x0001e2000c101d64 */
[----:B------:R-:W-:Y:S02]  /*c960*/  ISETP.GE.AND P1, PT, R11, R0, PT ;  /* 0x000000000b00720c */ /* 0x000fe40003f26270 */
[C---:B------:R-:W-:Y:S01]  /*c970*/  IADD3 R11, R7.reuse, 0x30, RZ ;  /* 0x00000030070b7810 */ /* 0x040fe20007ffe0ff */
        /* <DEDUP_REMOVED lines=50> */
.L_x_2312:
        /* <DEDUP_REMOVED lines=14> */
.L_x_2246:
[----:B------:R-:W-:Y:S05]  /*cd80*/  BSYNC B0 ;  /* 0x0000000000007941 */ /* 0x000fea0003800000 */
.L_x_2245:
[----:B------:R-:W-:Y:S01]  /*cd90*/  NOP ;  /* 0x0000000000007918 */ /* 0x000fe20000000000 */
[----:B------:R-:W-:Y:S01]  /*cda0*/  SYNCS.ARRIVE.TRANS64.RED.A0T1 RZ, [UR46+0x30800], RZ ;  /* 0x030800ffffff79a7 */ /* 0x000fe2000820042e */
[----:B------:R-:W-:Y:S01]  /*cdb0*/  IMAD.MOV.U32 R0, RZ, RZ, 0x1 ;  /* 0x00000001ff007424 */ /* 0x000fe200078e00ff */
[----:B------:R-:W-:Y:S04]  /*cdc0*/  ARRIVES.LDGSTSBAR.64.TRANSCNT [UR46+0x30800] ;  /* 0x03080000ff0079b0 */ /* 0x000fe80008000aae */
[----:B------:R-:W-:Y:S01]  /*cdd0*/  SHF.L.U32 R0, R0, 0x1f, RZ ;  /* 0x0000001f00007819 */ /* 0x000fe200000006ff */
[----:B------:R-:W-:Y:S01]  /*cde0*/  NOP ;  /* 0x0000000000007918 */ /* 0x000fe20000000000 */
[----:B------:R-:W-:Y:S01]  /*cdf0*/  SYNCS.ARRIVE.TRANS64.A1T0 RZ, [UR46+0x30800], RZ ;  /* 0x030800ffffff79a7 */ /* 0x000fe2000810002e */
[----:B------:R-:W-:Y:S01]  /*ce00*/  IADD3 R19, R19, -0x2, RZ ;  /* 0xfffffffe13137810 */ /* 0x000fe20007ffe0ff */
[----:B------:R-:W1:Y:S02]  /*ce10*/  SYNCS.PHASECHK.TRANS64.TRYWAIT P0, [UR46+0x30820], R0 ;  /* 0x03082000ff0075a7 */ /* 0x000e64000800016e */
[----:B-1----:R-:W-:Y:S05]  /*ce20*/  @!P0 BRA `(.L_x_2247) ;  /* 0x00000030001c8947 */ /* 0x002fea0003800000 */
.L_x_2313:
[----:B------:R-:W-:Y:S01]  /*ce30*/  ISETP.GE.AND P0, PT, R19, UR50, PT ;  /* 0x0000003213007c0c */ /* 0x000fe2000bf06270 */
[----:B------:R-:W-:Y:S02]  /*ce40*/  IMAD.MOV.U32 R28, RZ, RZ, 0x1 ;  /* 0x00000001ff1c7424 */ /* 0x000fe400078e00ff */
[----:B------:R-:W-:-:S10]  /*ce50*/  IMAD.MOV.U32 R26, RZ, RZ, RZ ;  /* 0x000000ffff1a7224 */ /* 0x000fd400078e00ff */
[----:B------:R-:W-:Y:S05]  /*ce60*/  @!P0 BRA `(.L_x_2248) ;  /* 0x0000001000388947 */ /* 0x000fea0003800000 */
[----:B0-----:R-:W0:Y:S01]  /*ce70*/  S2R R2, SR_TID.X ;  /* 0x0000000000027919 */ /* 0x001e220000002100 */
[----:B------:R-:W-:Y:S01]  /*ce80*/  UIADD3 UR4, UR44, 0x1, URZ ;  /* 0x000000012c047890 */ /* 0x000fe2000fffe03f */
[----:B------:R-:W-:Y:S01]  /*ce90*/  LOP3.LUT R0, RZ, UR43, RZ, 0x33, !PT ;  /* 0x0000002bff007c12 */ /* 0x000fe2000f8e33ff */
[----:B------:R-:W-:Y:S01]  /*cea0*/  ULOP3.LUT UR5, URZ, UR45, URZ, 0x33, !UPT ;  /* 0x0000002d3f057292 */ /* 0x000fe2000f8e333f */
[----:B------:R-:W-:Y:S01]  /*ceb0*/  BSSY B0, `(.L_x_2248) ;  /* 0x0000109000007945 */ /* 0x000fe20003800000 */
[----:B------:R-:W-:Y:S01]  /*cec0*/  UIMAD UR4, UR4, UR40, URZ ;  /* 0x00000028040472a4 */ /* 0x000fe2000f8e023f */
[----:B------:R-:W-:Y:S02]  /*ced0*/  IMAD.MOV.U32 R27, RZ, RZ, 0x1 ;  /* 0x00000001ff1b7424 */ /* 0x000fe400078e00ff */
[----:B------:R-:W-:-:S03]  /*cee0*/  IMAD.MOV.U32 R25, RZ, RZ, RZ ;  /* 0x000000ffff197224 */ /* 0x000fc600078e00ff */
[----:B------:R-:W-:Y:S01]  /*cef0*/  LOP3.LUT R3, RZ, UR4, RZ, 0x33, !PT ;  /* 0x00000004ff037c12 */ /* 0x000fe2000f8e33ff */
[----:B------:R-:W-:Y:S02]  /*cf00*/  ULDC UR4, c[0x0][0x2f4] ;  /* 0x0000bd0000047ab9 */ /* 0x000fe40000000800 */
[----:B------:R-:W-:Y:S02]  /*cf10*/  ISETP.GE.AND P3, PT, R23, UR4, PT ;  /* 0x0000000417007c0c */ /* 0x000fe4000bf66270 */
[----:B------:R-:W-:Y:S02]  /*cf20*/  VIMNMX3 R0, R0, UR5, R3, !PT ;  /* 0x0000000500007c0f */ /* 0x000fe4000f800103 */
[----:B------:R-:W-:Y:S02]  /*cf30*/  ISETP.GE.AND P2, PT, R34, UR4, PT ;  /* 0x0000000422007c0c */ /* 0x000fe4000bf46270 */
[----:B------:R-:W-:Y:S02]  /*cf40*/  IADD3 R31, -R0, -0x2, RZ ;  /* 0xfffffffe001f7810 */ /* 0x000fe40007ffe1ff */
[----:B------:R-:W-:-:S02]  /*cf50*/  ISETP.GE.AND P1, PT, R33, UR4, PT ;  /* 0x0000000421007c0c */ /* 0x000fc4000bf26270 */
[----:B0-----:R-:W-:-:S04]  /*cf60*/  LOP3.LUT R2, R2, 0x7f, RZ, 0xc0, !PT ;  /* 0x0000007f02027812 */ /* 0x001fc800078ec0ff */
[----:B------:R-:W-:-:S04]  /*cf70*/  SHF.R.U32.HI R2, RZ, 0x3, R2 ;  /* 0x00000003ff027819 */ /* 0x000fc80000011602 */
[----:B------:R-:W-:Y:S02]  /*cf80*/  IADD3 R22, R24, R22, R2 ;  /* 0x0000001618167210 */ /* 0x000fe40007ffe002 */
[----:B------:R-:W-:Y:S01]  /*cf90*/  IADD3 R5, -R2, UR42, RZ ;  /* 0x0000002a02057c10 */ /* 0x000fe2000fffe1ff */
[----:B------:R-:W-:Y:S01]  /*cfa0*/  IMAD.SHL.U32 R2, R23, 0x2, RZ ;  /* 0x0000000217027824 */ /* 0x000fe200078e00ff */
[----:B------:R-:W-:-:S03]  /*cfb0*/  IADD3 R3, R22, -0x120, RZ ;  /* 0xfffffee016037810 */ /* 0x000fc60007ffe0ff */
[C---:B------:R-:W-:Y:S02]  /*cfc0*/  IMAD R5, R0.reuse, 0x60, R5 ;  /* 0x0000006000057824 */ /* 0x040fe400078e0205 */
[----:B------:R-:W-:Y:S02]  /*cfd0*/  IMAD R20, R0, -0x60, R3 ;  /* 0xffffffa000147824 */ /* 0x000fe400078e0203 */
[----:B------:R-:W-:-:S07]  /*cfe0*/  VIADD R0, R5, 0xc0 ;  /* 0x000000c005007836 */ /* 0x000fce0000000000 */
.L_x_2261:
[----:B------:R-:W2:Y:S01]  /*cff0*/  LDL R8, [R1] ;  /* 0x0000000001087983 */ /* 0x000ea20000100800 */
[----:B------:R-:W0:Y:S01]  /*d000*/  LDC R2, c[0x0][0x430] ;  /* 0x00010c00ff027b82 */ /* 0x000e220000000800 */
[----:B------:R-:W-:-:S13]  /*d010*/  ISETP.GT.U32.AND P5, PT, R37, 0x5f, PT ;  /* 0x0000005f2500780c */ /* 0x000fda0003fa4070 */
[----:B------:R-:W2:Y:S01]  /*d020*/  @!P5 LDC.64 R4, c[0x0][0x428] ;  /* 0x00010a00ff04db82 */ /* 0x000ea20000000a00 */
[----:B0-----:R-:W-:-:S13]  /*d030*/  ISETP.NE.AND P0, PT, R2, 0x1, PT ;  /* 0x000000010200780c */ /* 0x001fda0003f05270 */
[----:B------:R-:W0:Y:S08]  /*d040*/  @P0 LDC R3, c[0x0][0x434] ;  /* 0x00010d00ff030b82 */ /* 0x000e300000000800 */
[----:B------:R-:W1:Y:S01]  /*d050*/  @P0 LDC R7, c[0x0][0x438] ;  /* 0x00010e00ff070b82 */ /* 0x000e620000000800 */
[----:B------:R-:W-:Y:S01]  /*d060*/  MOV R9, R20 ;  /* 0x0000001400097202 */ /* 0x000fe20000000f00 */
        /* <DEDUP_REMOVED lines=21> */
.L_x_2249:
[----:B------:R-:W-:Y:S01]  /*d1c0*/  LEA R19, R26, UR46, 0x3 ;  /* 0x0000002e1a137c11 */ /* 0x000fe2000f8e18ff */
[----:B------:R-:W-:Y:S01]  /*d1d0*/  BSSY B1, `(.L_x_2250) ;  /* 0x0000004000017945 */ /* 0x000fe20003800000 */
[----:B------:R-:W-:-:S04]  /*d1e0*/  SHF.L.U32 R2, R28, 0x1f, RZ ;  /* 0x0000001f1c027819 */ /* 0x000fc800000006ff */
[----:B------:R-:W0:Y:S02]  /*d1f0*/  SYNCS.PHASECHK.TRANS64.TRYWAIT P0, [R19+URZ+0x30840], R2 ;  /* 0x03084002130075a7 */ /* 0x000e24000800017f */
[----:B0-----:R-:W-:Y:S05]  /*d200*/  @!P0 BRA `(.L_x_2251) ;  /* 0x0000002c003c8947 */ /* 0x001fea0003800000 */
.L_x_2314:
[----:B------:R-:W-:Y:S05]  /*d210*/  BSYNC B1 ;  /* 0x0000000000017941 */ /* 0x000fea0003800000 */
.L_x_2250:
        /* <DEDUP_REMOVED lines=26> */
[----:B------:R-:W-:Y:S01]  /*d3c0*/  IADD3 R3, R3, UR4, RZ ;  /* 0x0000000403037c10 */ /* 0x000fe2000fffe0ff */
[----:B------:R-:W-:-:S03]  /*d3d0*/  UMOV UR4, 0xffffffff ;  /* 0xffffffff00047882 */ /* 0x000fc60000000000 */
        /* <DEDUP_REMOVED lines=25> */
[----:B0-----:R-:W-:-:S02]  /*d570*/  IADD3.X R11, RZ, R7, RZ, P0, !PT ;  /* 0x00000007ff0b7210 */ /* 0x001fc400007fe4ff */
[-C--:B------:R-:W-:Y:S02]  /*d580*/  IADD3 R6, P0, R2, R12.reuse, RZ ;  /* 0x0000000c02067210 */ /* 0x080fe40007f1e0ff */
        /* <DEDUP_REMOVED lines=15> */
.L_x_2328:
        /* <DEDUP_REMOVED lines=12> */
.L_x_2253:
        /* <DEDUP_REMOVED lines=10> */
.L_x_2254:
[----:B------:R1:W-:Y:S01]  /*d7e0*/  SYNCS.ARRIVE.TRANS64.A1T0 RZ, [R19+URZ+0x30830], RZ ;  /* 0x030830ff13ff79a7 */ /* 0x0003e2000810003f */
[----:B------:R-:W-:Y:S05]  /*d7f0*/  @!P5 BRA `(.L_x_2255) ;  /* 0x000000000004d947 */ /* 0x000fea0003800000 */
[----:B------:R-:W-:Y:S01]  /*d800*/  BPT.TRAP 0x1 ;  /* 0x000000040000795c */ /* 0x000fe20000300000 */
.L_x_2255:
[----:B0-----:R-:W-:Y:S01]  /*d810*/  SHF.L.U32 R3, R27, 0x1f, RZ ;  /* 0x0000001f1b037819 */ /* 0x001fe200000006ff */
[----:B------:R-:W-:Y:S01]  /*d820*/  BSSY B1, `(.L_x_2256) ;  /* 0x0000004000017945 */ /* 0x000fe20003800000 */
[----:B------:R-:W-:-:S04]  /*d830*/  LEA R6, R25, UR46, 0x3 ;  /* 0x0000002e19067c11 */ /* 0x000fc8000f8e18ff */
[----:B------:R-:W0:Y:S02]  /*d840*/  SYNCS.PHASECHK.TRANS64.TRYWAIT P0, [R6+URZ+0x30860], R3 ;  /* 0x03086003060075a7 */ /* 0x000e24000800017f */
[----:B0-----:R-:W-:Y:S05]  /*d850*/  @!P0 BRA `(.L_x_2257) ;  /* 0x0000002c008c8947 */ /* 0x001fea0003800000 */
.L_x_2329:
[----:B------:R-:W-:Y:S05]  /*d860*/  BSYNC B1 ;  /* 0x0000000000017941 */ /* 0x000fea0003800000 */
.L_x_2256:
        /* <DEDUP_REMOVED lines=28> */
[----:B------:R-:W0:Y:S02]  /*da30*/  SHFL.IDX PT, R14, R17, 0x3, 0x181f ;  /* 0x00781f00110e7f89 */ /* 0x000e2400000e0000 */
[----:B--2---:R-:W-:Y:S02]  /*da40*/  IADD3.X R3, RZ, R8, RZ, P0, !PT ;  /* 0x00000008ff037210 */ /* 0x004fe400007fe4ff */
        /* <DEDUP_REMOVED lines=18> */
[----:B------:R3:W4:Y:S03]  /*db70*/  SHFL.IDX PT, R14, R17, 0x5, 0x181f ;  /* 0x00b81f00110e7f89 */ /* 0x00072600000e0000 */
[----:B--2---:R-:W-:Y:S01]  /*db80*/  IMAD.X R3, RZ, RZ, R8, P0 ;  /* 0x000000ffff037224 */ /* 0x004fe200000e0608 */
[----:B------:R-:W-:Y:S01]  /*db90*/  ISETP.LT.OR P0, PT, R0, 0x41, P3 ;  /* 0x000000410000780c */ /* 0x000fe20001f01670 */
[----:B------:R3:W2:-:S12]  /*dba0*/  SHFL.IDX PT, R8, R18, 0x5, 0x181f ;  /* 0x00b81f0012087f89 */ /* 0x00069800000e0000 */
[----:B------:R3:W-:Y:S01]  /*dbb0*/  LDGSTS.E.BYPASS.LTC128B.128 [R7+0x2400], desc[UR36][R2.64], !P0 ;  /* 0x0240000002077fae */ /* 0x0007e2000c101d64 */
[----:B------:R-:W-:-:S13]  /*dbc0*/  ISETP.LT.OR P0, PT, R0, 0x41, P2 ;  /* 0x000000410000780c */ /* 0x000fda0001701670 */
[----:B------:R3:W-:Y:S01]  /*dbd0*/  LDGSTS.E.BYPASS.LTC128B.128 [R7+0x5400], desc[UR36][R2.64+0x80], !P0 ;  /* 0x0540008002077fae */ /* 0x0007e2000c101d64 */
[----:B------:R-:W-:-:S13]  /*dbe0*/  ISETP.LT.OR P0, PT, R0, 0x41, P1 ;  /* 0x000000410000780c */ /* 0x000fda0000f01670 */
[----:B--2-4-:R3:W-:Y:S02]  /*dbf0*/  LDGSTS.E.BYPASS.LTC128B.128 [R7+0x8400], desc[UR36][R2.64+0x100], !P0 ;  /* 0x0840010002077fae */ /* 0x0147e4000c101d64 */
.L_x_2343:
[----:B0--3--:R-:W-:Y:S01]  /*dc00*/  IADD3 R2, P0, R14, R9, RZ ;  /* 0x000000090e027210 */ /* 0x009fe20007f1e0ff */
        /* <DEDUP_REMOVED lines=17> */
[----:B------:R-:W-:Y:S01]  /*dd20*/  IMAD R5, R32, UR4, RZ ;  /* 0x0000000420057c24 */ /* 0x000fe2000f8e02ff */
[----:B------:R-:W-:-:S03]  /*dd30*/  IADD3 R3, R3, R9, RZ ;  /* 0x0000000903037210 */ /* 0x000fc60007ffe0ff */
[C---:B------:R-:W-:Y:S02]  /*dd40*/  IMAD R5, R4.reuse, UR5, R5 ;  /* 0x0000000504057c24 */ /* 0x040fe4000f8e0205 */
[----:B------:R-:W-:-:S04]  /*dd50*/  IMAD.WIDE.U32 R2, R4, UR4, R2 ;  /* 0x0000000404027c25 */ /* 0x000fc8000f8e0002 */
[----:B-1----:R-:W-:-:S07]  /*dd60*/  IMAD.IADD R19, R3, 0x1, R5 ;  /* 0x0000000103137824 */ /* 0x002fce00078e0205 */
.L_x_2259:
        /* <DEDUP_REMOVED lines=10> */
.L_x_2260:
[----:B------:R-:W-:Y:S01]  /*de10*/  R2UR UR4, R35 ;  /* 0x00000000230472ca */ /* 0x000fe200000e0000 */
[----:B------:R-:W-:Y:S01]  /*de20*/  ULDC.64 UR6, c[0x0][0x330] ;  /* 0x0000cc0000067ab9 */ /* 0x000fe20000000a00 */
[----:B------:R-:W-:Y:S01]  /*de30*/  IMAD.MOV.U32 R18, RZ, RZ, R2 ;  /* 0x000000ffff127224 */ /* 0x000fe200078e0002 */
[----:B------:R0:W-:Y:S01]  /*de40*/  SYNCS.ARRIVE.TRANS64.A1T0 RZ, [R6+URZ+0x30850], RZ ;  /* 0x030850ff06ff79a7 */ /* 0x0001e2000810003f */
[----:B------:R-:W-:Y:S01]  /*de50*/  IMAD.U32 R3, RZ, RZ, UR6 ;  /* 0x00000006ff037e24 */ /* 0x000fe2000f8e00ff */
[----:B------:R-:W-:Y:S01]  /*de60*/  MOV R25, R26 ;  /* 0x0000001a00197202 */ /* 0x000fe20000000f00 */
[----:B------:R-:W-:Y:S02]  /*de70*/  VIADD R31, R31, 0xffffffff ;  /* 0xffffffff1f1f7836 */ /* 0x000fe40000000000 */
[----:B------:R-:W-:-:S04]  /*de80*/  IMAD.WIDE.U32 R18, R3, UR41, R18 ;  /* 0x0000002903127c25 */ /* 0x000fc8000f8e0012 */
[----:B------:R-:W-:Y:S01]  /*de90*/  VIADD R0, R0, 0x60 ;  /* 0x0000006000007836 */ /* 0x000fe20000000000 */
[----:B------:R-:W-:Y:S01]  /*dea0*/  UIMAD UR4, UR4, UR6, URZ ;  /* 0x00000006040472a4 */ /* 0x000fe2000f8e023f */
[----:B------:R-:W-:Y:S02]  /*deb0*/  VIADD R20, R20, 0xffffffa0 ;  /* 0xffffffa014147836 */ /* 0x000fe40000000000 */
        /* <DEDUP_REMOVED lines=9> */
.L_x_2248:
[----:B------:R-:W-:-:S13]  /*df50*/  LOP3.LUT P0, RZ, R16, 0x10, RZ, 0xc0, !PT ;  /* 0x0000001010ff7812 */ /* 0x000fda000780c0ff */
[----:B------:R-:W-:Y:S05]  /*df60*/  @!P0 BRA `(.L_x_2262) ;  /* 0x0000000000048947 */ /* 0x000fea0003800000 */
[----:B------:R-:W-:Y:S01]  /*df70*/  BPT.TRAP 0x1 ;  /* 0x000000040000795c */ /* 0x000fe20000300000 */
.L_x_2262:
        /* <DEDUP_REMOVED lines=12> */
.L_x_2344:
[----:B------:R-:W-:Y:S05]  /*e040*/  BSYNC B0 ;  /* 0x0000000000007941 */ /* 0x000fea0003800000 */
.L_x_2263:
        /* <DEDUP_REMOVED lines=25> */
[----:B------:R-:W0:Y:S03]  /*e1e0*/  SHFL.IDX PT, R14, R17, 0x3, 0x181f ;  /* 0x00781f00110e7f89 */ /* 0x000e2600000e0000 */
[----:B------:R-:W-:Y:S01]  /*e1f0*/  IMAD.WIDE.U32 R2, R23, 0x2, R2 ;  /* 0x0000000217027825 */ /* 0x000fe200078e0002 */
[----:B------:R-:W1:Y:S04]  /*e200*/  SHFL.IDX PT, R6, R18, 0x3, 0x181f ;  /* 0x00781f0012067f89 */ /* 0x000e6800000e0000 */
        /* <DEDUP_REMOVED lines=18> */
[----:B0-----:R-:W-:Y:S01]  /*e330*/  MOV R2, R14 ;  /* 0x0000000e00027202 */ /* 0x001fe20000000f00 */
[----:B-1----:R-:W-:Y:S02]  /*e340*/  IMAD.MOV.U32 R3, RZ, RZ, R6 ;  /* 0x000000ffff037224 */ /* 0x002fe400078e0006 */
[----:B------:R0:W1:Y:S01]  /*e350*/  SHFL.IDX PT, R14, R17, 0x5, 0x181f ;  /* 0x00b81f00110e7f89 */ /* 0x00006200000e0000 */
[----:B------:R-:W-:Y:S01]  /*e360*/  MOV R6, RZ ;  /* 0x000000ff00067202 */ /* 0x000fe20000000f00 */
        /* <DEDUP_REMOVED lines=13> */
.L_x_2358:
        /* <DEDUP_REMOVED lines=14> */
.L_x_2266:
        /* <DEDUP_REMOVED lines=10> */
.L_x_2267:
[----:B------:R1:W-:Y:S02]  /*e5c0*/  SYNCS.ARRIVE.TRANS64.A1T0 RZ, [R0+URZ+0x30850], RZ ;  /* 0x030850ff00ff79a7 */ /* 0x0003e4000810003f */
[----:B-1----:R-:W-:-:S05]  /*e5d0*/  VIADD R0, R26, 0x1 ;  /* 0x000000011a007836 */ /* 0x002fca0000000000 */
[----:B------:R-:W-:-:S04]  /*e5e0*/  ISETP.NE.AND P0, PT, R0, 0x2, PT ;  /* 0x000000020000780c */ /* 0x000fc80003f05270 */
[----:B0-----:R-:W-:Y:S02]  /*e5f0*/  SEL R3, RZ, 0x1, P0 ;  /* 0x00000001ff037807 */ /* 0x001fe40000000000 */
[----:B------:R-:W-:Y:S02]  /*e600*/  SEL R0, R0, RZ, P0 ;  /* 0x000000ff00007207 */ /* 0x000fe40000000000 */
[----:B------:R-:W-:-:S07]  /*e610*/  LOP3.LUT R28, R28, R3, RZ, 0x3c, !PT ;  /* 0x000000031c1c7212 */ /* 0x000fce00078e3cff */
.L_x_2233:
[----:B------:R-:W0:Y:S01]  /*e620*/  S2R R3, SR_CgaCtaId ;  /* 0x0000000000037919 */ /* 0x000e220000008800 */
[----:B------:R-:W-:Y:S02]  /*e630*/  MOV R2, 0x400 ;  /* 0x0000040000027802 */ /* 0x000fe40000000f00 */
[----:B------:R-:W-:Y:S02]  /*e640*/  SHF.L.U32 R6, R6, 0x1f, RZ ;  /* 0x0000001f06067819 */ /* 0x000fe400000006ff */
[----:B0-----:R-:W-:-:S04]  /*e650*/  LEA R7, R3, R2, 0x18 ;  /* 0x0000000203077211 */ /* 0x001fc800078ec0ff */
[----:B------:R-:W0:Y:S02]  /*e660*/  SYNCS.PHASECHK.TRANS64.TRYWAIT P0, [R7+URZ+0x30820], R6 ;  /* 0x03082006070075a7 */ /* 0x000e24000800017f */
[----:B0-----:R-:W-:Y:S05]  /*e670*/  @!P0 BRA `(.L_x_2268) ;  /* 0x0000003000748947 */ /* 0x001fea0003800000 */
.L_x_2359:
[----:B------:R-:W-:-:S03]  /*e680*/  UMOV UR4, 0xffffffff ;  /* 0xffffffff00047882 */ /* 0x000fc60000000000 */
[----:B------:R-:W-:Y:S05]  /*e690*/  BRA.DIV UR4, `(.L_x_2269) ;  /* 0x0000003204807947 */ /* 0x000fea000b800000 */
[----:B------:R-:W1:Y:S02]  /*e6a0*/  S2R R2, SR_TID.X ;  /* 0x0000000000027919 */ /* 0x000e640000002100 */
[----:B-1----:R-:W-:-:S04]  /*e6b0*/  SHF.R.U32.HI R2, RZ, 0x5, R2 ;  /* 0x00000005ff027819 */ /* 0x002fc80000011602 */
[----:B------:R-:W-:-:S05]  /*e6c0*/  LOP3.LUT R2, R2, 0x3, RZ, 0xc0, !PT ;  /* 0x0000000302027812 */ /* 0x000fca00078ec0ff */
[----:B------:R1:W2:Y:S02]  /*e6d0*/  SHFL.IDX PT, R14, R2, RZ, 0x1f ;  /* 0x00001fff020e7589 */ /* 0x0002a400000e0000 */
.L_x_2362:
[----:B--2---:R-:W-:-:S13]  /*e6e0*/  ISETP.NE.AND P0, PT, R14, RZ, PT ;  /* 0x000000ff0e00720c */ /* 0x004fda0003f05270 */
[----:B------:R-:W-:Y:S05]  /*e6f0*/  @P0 BRA `(.L_x_2189) ;  /* 0x0000000000900947 */ /* 0x000fea0003800000 */
[----:B------:R-:W-:-:S03]  /*e700*/  UMOV UR4, 0xffffffff ;  /* 0xffffffff00047882 */ /* 0x000fc60000000000 */
[----:B------:R-:W-:Y:S05]  /*e710*/  BRA.DIV UR4, `(.L_x_2270) ;  /* 0x0000003204947947 */ /* 0x000fea000b800000 */
[----:B------:R-:W-:-:S13]  /*e720*/  ELECT P6, URZ, PT ;  /* 0x00000000003f782f */ /* 0x000fda00038c0000 */
.L_x_2365:
[----:B------:R-:W-:Y:S05]  /*e730*/  @!P6 BRA `(.L_x_2189) ;  /* 0x000000000080e947 */ /* 0x000fea0003800000 */
[----:B-1----:R-:W2:Y:S02]  /*e740*/  LDL R2, [R1+0x4] ;  /* 0x0000040001027983 */ /* 0x002ea40000100800 */
[----:B--2---:R-:W-:-:S13]  /*e750*/  R2UR UR4, R2 ;  /* 0x00000000020472ca */ /* 0x004fda00000e0000 */
[----:B------:R-:W-:-:S06]  /*e760*/  ULOP3.LUT UR4, UR4, 0x2, URZ, 0xfc, !UPT ;  /* 0x0000000204047892 */ /* 0x000fcc000f8efc3f */
[----:B------:R-:W-:-:S04]  /*e770*/  MOV R2, UR4 ;  /* 0x0000000400027c02 */ /* 0x000fc80008000f00 */
[----:B------:R-:W-:-:S13]  /*e780*/  ISETP.NE.AND P0, PT, R2, 0x3, PT ;  /* 0x000000030200780c */ /* 0x000fda0003f05270 */
[----:B------:R-:W-:Y:S05]  /*e790*/  @!P0 BRA `(.L_x_2271) ;  /* 0x0000000000048947 */ /* 0x000fea0003800000 */
[----:B------:R-:W-:Y:S01]  /*e7a0*/  BPT.TRAP 0x1 ;  /* 0x000000040000795c */ /* 0x000fe20000300000 */
.L_x_2271:
[----:B------:R-:W-:Y:S01]  /*e7b0*/  IMAD R5, R0, 0x8, R7 ;  /* 0x0000000800057824 */ /* 0x000fe200078e0207 */
[----:B------:R-:W-:Y:S01]  /*e7c0*/  SHF.L.U32 R2, R28, 0x1f, RZ ;  /* 0x0000001f1c027819 */ /* 0x000fe200000006ff */
[----:B------:R-:W-:-:S03]  /*e7d0*/  VIADD R0, R0, 0x1 ;  /* 0x0000000100007836 */ /* 0x000fc60000000000 */
[----:B------:R-:W1:Y:S02]  /*e7e0*/  SYNCS.PHASECHK.TRANS64.TRYWAIT P1, [R5+URZ+0x30840], R2 ;  /* 0x03084002050075a7 */ /* 0x000e64000802017f */
[----:B------:R-:W-:-:S04]  /*e7f0*/  ISETP.NE.AND P2, PT, R0, 0x2, PT ;  /* 0x000000020000780c */ /* 0x000fc80003f45270 */
[----:B------:R-:W-:Y:S01]  /*e800*/  SEL R3, RZ, 0x1, P2 ;  /* 0x00000001ff037807 */ /* 0x000fe20001000000 */
[----:B-1----:R-:W-:Y:S08]  /*e810*/  @!P1 BRA `(.L_x_2272) ;  /* 0x0000003000749947 */ /* 0x002ff00003800000 */
.L_x_2366:
[----:B------:R-:W-:Y:S02]  /*e820*/  SEL R0, R0, RZ, P2 ;  /* 0x000000ff00007207 */ /* 0x000fe40001000000 */
[----:B------:R-:W-:Y:S01]  /*e830*/  LOP3.LUT R3, R28, R3, RZ, 0x3c, !PT ;  /* 0x000000031c037212 */ /* 0x000fe200078e3cff */
[----:B------:R-:W-:Y:S06]  /*e840*/  @!P0 BRA `(.L_x_2273) ;  /* 0x0000000000048947 */ /* 0x000fec0003800000 */
[----:B------:R-:W-:Y:S01]  /*e850*/  BPT.TRAP 0x1 ;  /* 0x000000040000795c */ /* 0x000fe20000300000 */
.L_x_2273:
[----:B0-----:R-:W-:Y:S01]  /*e860*/  IMAD R7, R0, 0x8, R7 ;  /* 0x0000000800077824 */ /* 0x001fe200078e0207 */
[----:B------:R-:W-:-:S04]  /*e870*/  SHF.L.U32 R0, R3, 0x1f, RZ ;  /* 0x0000001f03007819 */ /* 0x000fc800000006ff */
[----:B------:R-:W0:Y:S02]  /*e880*/  SYNCS.PHASECHK.TRANS64.TRYWAIT P1, [R7+URZ+0x30840], R0 ;  /* 0x03084000070075a7 */ /* 0x000e24000802017f */
[----:B0-----:R-:W-:Y:S05]  /*e890*/  @!P1 BRA `(.L_x_2274) ;  /* 0x0000003000689947 */ /* 0x001fea0003800000 */
.L_x_2367:
[----:B------:R-:W-:Y:S05]  /*e8a0*/  @!P0 BRA `(.L_x_2275) ;  /* 0x0000000000048947 */ /* 0x000fea0003800000 */
[----:B------:R-:W-:Y:S01]  /*e8b0*/  BPT.TRAP 0x1 ;  /* 0x000000040000795c */ /* 0x000fe20000300000 */
.L_x_2275:
[----:B------:R-:W2:Y:S02]  /*e8c0*/  SYNCS.PHASECHK.TRANS64.TRYWAIT P1, [R5+URZ+0x30860], R2 ;  /* 0x03086002050075a7 */ /* 0x000ea4000802017f */
[----:B--2---:R-:W-:Y:S05]  /*e8d0*/  @!P1 BRA `(.L_x_2276) ;  /* 0x00000030006c9947 */ /* 0x004fea0003800000 */
.L_x_2368:
[----:B------:R-:W-:Y:S05]  /*e8e0*/  @!P0 BRA `(.L_x_2277) ;  /* 0x0000000000048947 */ /* 0x000fea0003800000 */
[----:B------:R-:W-:Y:S01]  /*e8f0*/  BPT.TRAP 0x1 ;  /* 0x000000040000795c */ /* 0x000fe20000300000 */
.L_x_2277:
[----:B---3--:R3:W4:Y:S02]  /*e900*/  SYNCS.PHASECHK.TRANS64.TRYWAIT P0, [R7+URZ+0x30860], R0 ;  /* 0x03086000070075a7 */ /* 0x008724000800017f */
[----:B----4-:R-:W-:Y:S05]  /*e910*/  @!P0 NANOSLEEP.SYNCS 0x989680 ;  /* 0x009896800000895d */ /* 0x010fea0003900000 */
[----:B------:R-:W4:Y:S02]  /*e920*/  @!P0 SYNCS.PHASECHK.TRANS64 P0, [R7+URZ+0x30860], R0 ;  /* 0x03086000070085a7 */ /* 0x000f24000800007f */
[----:B----4-:R-:W-:Y:S05]  /*e930*/  @!P0 BRA `(.L_x_2277) ;  /* 0xfffffffc00f08947 */ /* 0x010fea000383ffff */
.L_x_2189:
[----:B------:R-:W-:Y:S05]  /*e940*/  BSYNC B6 ;  /* 0x0000000000067941 */ /* 0x000fea0003800000 */
.L_x_2186:
[----:B------:R-:W-:Y:S05]  /*e950*/  EXIT ;  /* 0x000000000000794d */ /* 0x000fea0003800000 */
.L_x_2193:
[----:B-1----:R-:W-:-:S04]  /*e960*/  MOV R3, UR39 ;  /* 0x0000002700037c02 */ /* 0x002fc80008000f00 */
[----:B------:R1:W2:Y:S03]  /*e970*/  SYNCS.PHASECHK.TRANS64.TRYWAIT P0, [R3+URZ+0x30800], R0 ;  /* 0x03080000030075a7 */ /* 0x0002a6000800017f */
[----:B--2---:R-:W-:Y:S05]  /*e980*/  @!P0 NANOSLEEP.SYNCS 0x989680 ;  /* 0x009896800000895d */ /* 0x004fea0003900000 */
[----:B------:R-:W2:Y:S02]  /*e990*/  @!P0 SYNCS.PHASECHK.TRANS64 P0, [R3+URZ+0x30800], R0 ;  /* 0x03080000030085a7 */ /* 0x000ea4000800007f */
[----:B--2---:R-:W-:Y:S05]  /*e9a0*/  @!P0 BRA `(.L_x_2193) ;  /* 0xfffffffc00ec8947 */ /* 0x004fea000383ffff */
[----:B------:R-:W-:Y:S05]  /*e9b0*/  BRA `(.L_x_2278) ;  /* 0xffffff2800c47947 */ /* 0x000fea000383ffff */
.L_x_2197:
[----:B-1----:R-:W-:-:S04]  /*e9c0*/  IMAD.U32 R3, RZ, RZ, UR39 ;  /* 0x00000027ff037e24 */ /* 0x002fc8000f8e00ff */
[----:B------:R1:W2:Y:S03]  /*e9d0*/  SYNCS.PHASECHK.TRANS64.TRYWAIT P1, [R3+URZ+0x30830], R0 ;  /* 0x03083000030075a7 */ /* 0x0002a6000802017f */
[----:B--2---:R-:W-:Y:S05]  /*e9e0*/  @!P1 NANOSLEEP.SYNCS 0x989680 ;  /* 0x009896800000995d */ /* 0x004fea0003900000 */
[----:B------:R-:W2:Y:S02]  /*e9f0*/  @!P1 SYNCS.PHASECHK.TRANS64 P1, [R3+URZ+0x30830], R0 ;  /* 0x03083000030095a7 */ /* 0x000ea4000802007f */
[----:B--2---:R-:W-:Y:S05]  /*ea00*/  @!P1 BRA `(.L_x_2197) ;  /* 0xfffffffc00ec9947 */ /* 0x004fea000383ffff */
[----:B------:R-:W-:Y:S05]  /*ea10*/  BRA `(.L_x_2196) ;  /* 0xffffff2800e87947 */ /* 0x000fea000383ffff */
.L_x_2203:
[----:B-1----:R-:W-:-:S04]  /*ea20*/  IMAD.U32 R5, RZ, RZ, UR38 ;  /* 0x00000026ff057e24 */ /* 0x002fc8000f8e00ff */
[----:B------:R1:W2:Y:S03]  /*ea30*/  SYNCS.PHASECHK.TRANS64.TRYWAIT P1, [R5+URZ+0x30830], R2 ;  /* 0x03083002050075a7 */ /* 0x0002a6000802017f */
[----:B--2---:R-:W-:Y:S05]  /*ea40*/  @!P1 NANOSLEEP.SYNCS 0x989680 ;  /* 0x009896800000995d */ /* 0x004fea0003900000 */
[----:B------:R-:W2:Y:S02]  /*ea50*/  @!P1 SYNCS.PHASECHK.TRANS64 P1, [R5+URZ+0x30830], R2 ;  /* 0x03083002050095a7 */ /* 0x000ea4000802007f */
[----:B--2---:R-:W-:Y:S05]  /*ea60*/  @!P1 BRA `(.L_x_2203) ;  /* 0xfffffffc00ec9947 */ /* 0x004fea000383ffff */
[----:B------:R-:W-:Y:S05]  /*ea70*/  BRA `(.L_x_2202) ;  /* 0xffffff4c00e47947 */ /* 0x000fea000383ffff */
.L_x_2207:
[----:B---3--:R-:W-:-:S04]  /*ea80*/  IMAD.U32 R3, RZ, RZ, UR14 ;  /* 0x0000000eff037e24 */ /* 0x008fc8000f8e00ff */
[----:B------:R3:W4:Y:S03]  /*ea90*/  SYNCS.PHASECHK.TRANS64.TRYWAIT P1, [R3+URZ+0x30850], R0 ;  /* 0x03085000030075a7 */ /* 0x000726000802017f */
[----:B----4-:R-:W-:Y:S05]  /*eaa0*/  @!P1 NANOSLEEP.SYNCS 0x989680 ;  /* 0x009896800000995d */ /* 0x010fea0003900000 */
[----:B------:R-:W4:Y:S02]  /*eab0*/  @!P1 SYNCS.PHASECHK.TRANS64 P1, [R3+URZ+0x30850], R0 ;  /* 0x03085000030095a7 */ /* 0x000f24000802007f */
[----:B----4-:R-:W-:Y:S05]  /*eac0*/  @!P1 BRA `(.L_x_2207) ;  /* 0xfffffffc00ec9947 */ /* 0x010fea000383ffff */
[----:B------:R-:W-:Y:S05]  /*ead0*/  BRA `(.L_x_2206) ;  /* 0xffffff5800787947 */ /* 0x000fea000383ffff */
.L_x_2215:
[----:B-1----:R-:W-:-:S04]  /*eae0*/  MOV R5, UR38 ;  /* 0x0000002600057c02 */ /* 0x002fc80008000f00 */
[----:B------:R1:W2:Y:S03]  /*eaf0*/  SYNCS.PHASECHK.TRANS64.TRYWAIT P1, [R5+URZ+0x30830], R2 ;  /* 0x03083002050075a7 */ /* 0x0002a6000802017f */
[----:B--2---:R-:W-:Y:S05]  /*eb00*/  @!P1 NANOSLEEP.SYNCS 0x989680 ;  /* 0x009896800000995d */ /* 0x004fea0003900000 */
[----:B------:R-:W2:Y:S02]  /*eb10*/  @!P1 SYNCS.PHASECHK.TRANS64 P1, [R5+URZ+0x30830], R2 ;  /* 0x03083002050095a7 */ /* 0x000ea4000802007f */
[----:B--2---:R-:W-:Y:S05]  /*eb20*/  @!P1 BRA `(.L_x_2215) ;  /* 0xfffffffc00ec9947 */ /* 0x004fea000383ffff */
[----:B------:R-:W-:Y:S05]  /*eb30*/  BRA `(.L_x_2214) ;  /* 0xffffff7400307947 */ /* 0x000fea000383ffff */
.L_x_2219:
[----:B---3--:R-:W-:-:S04]  /*eb40*/  IMAD.U32 R3, RZ, RZ, UR5 ;  /* 0x00000005ff037e24 */ /* 0x008fc8000f8e00ff */
[----:B------:R3:W4:Y:S03]  /*eb50*/  SYNCS.PHASECHK.TRANS64.TRYWAIT P1, [R3+URZ+0x30850], R0 ;  /* 0x03085000030075a7 */ /* 0x000726000802017f */
[----:B----4-:R-:W-:Y:S05]  /*eb60*/  @!P1 NANOSLEEP.SYNCS 0x989680 ;  /* 0x009896800000995d */ /* 0x010fea0003900000 */
[----:B------:R-:W4:Y:S02]  /*eb70*/  @!P1 SYNCS.PHASECHK.TRANS64 P1, [R3+URZ+0x30850], R0 ;  /* 0x03085000030095a7 */ /* 0x000f24000802007f */
[----:B----4-:R-:W-:Y:S05]  /*eb80*/  @!P1 BRA `(.L_x_2219) ;  /* 0xfffffffc00ec9947 */ /* 0x010fea000383ffff */
[----:B------:R-:W-:Y:S05]  /*eb90*/  BRA `(.L_x_2218) ;  /* 0xffffff7c00c47947 */ /* 0x000fea000383ffff */
.L_x_2226:
[----:B-1----:R-:W-:-:S04]  /*eba0*/  IMAD.U32 R3, RZ, RZ, UR5 ;  /* 0x00000005ff037e24 */ /* 0x002fc8000f8e00ff */
[----:B------:R1:W2:Y:S03]  /*ebb0*/  SYNCS.PHASECHK.TRANS64.TRYWAIT P1, [R3+URZ+0x30850], R0 ;  /* 0x03085000030075a7 */ /* 0x0002a6000802017f */
[----:B--2---:R-:W-:Y:S05]  /*ebc0*/  @!P1 NANOSLEEP.SYNCS 0x989680 ;  /* 0x009896800000995d */ /* 0x004fea0003900000 */
[----:B------:R-:W2:Y:S02]  /*ebd0*/  @!P1 SYNCS.PHASECHK.TRANS64 P1, [R3+URZ+0x30850], R0 ;  /* 0x03085000030095a7 */ /* 0x000ea4000802007f */
[----:B--2---:R-:W-:Y:S05]  /*ebe0*/  @!P1 BRA `(.L_x_2226) ;  /* 0xfffffffc00ec9947 */ /* 0x004fea000383ffff */
[----:B------:R-:W-:Y:S05]  /*ebf0*/  BRA `(.L_x_2225) ;  /* 0xffffff9400dc7947 */ /* 0x000fea000383ffff */
.L_x_2238:
[----:B------:R-:W-:Y:S01]  /*ec00*/  IMAD.MOV.U32 R13, RZ, RZ, R18 ;  /* 0x000000ffff0d7224 */ /* 0x000fe200078e0012 */
[----:B------:R-:W-:Y:S01]  /*ec10*/  MOV R12, RZ ;  /* 0x000000ff000c7202 */ /* 0x000fe20000000f00 */
[----:B------:R-:W-:Y:S02]  /*ec20*/  IMAD.MOV.U32 R11, RZ, RZ, 0x1f ;  /* 0x0000001fff0b7424 */ /* 0x000fe400078e00ff */
[----:B------:R-:W-:-:S07]  /*ec30*/  IMAD.MOV.U32 R15, RZ, RZ, -0x1 ;  /* 0xffffffffff0f7424 */ /* 0x000fce00078e00ff */
[----:B-----5:R-:W-:Y:S05]  /*ec40*/  WARPSYNC.COLLECTIVE R15, `(.L_x_2279) ;  /* 0x000000000f087348 */ /* 0x020fea0003c00000 */
[----:B------:R0:W1:Y:S02]  /*ec50*/  SHFL.IDX P6, R14, R13, R12, R11 ;  /* 0x0000000c0d0e7389 */ /* 0x00006400000c000b */
[----:B01---5:R-:W-:Y:S01]  /*ec60*/  ENDCOLLECTIVE ;  /* 0x000000000000791b */ /* 0x023fe20003800000 */
.L_x_2279:
[----:B------:R-:W-:Y:S05]  /*ec70*/  BRA `(.L_x_2280) ;  /* 0xffffffcc009c7947 */ /* 0x000fea000383ffff */
.L_x_2240:
[----:B0-----:R-:W-:-:S04]  /*ec80*/  IMAD.U32 R3, RZ, RZ, UR46 ;  /* 0x0000002eff037e24 */ /* 0x001fc8000f8e00ff */
[----:B------:R0:W1:Y:S03]  /*ec90*/  SYNCS.PHASECHK.TRANS64.TRYWAIT P0, [R3+URZ+0x30840], R2 ;  /* 0x03084002030075a7 */ /* 0x000066000800017f */
[----:B-1----:R-:W-:Y:S05]  /*eca0*/  @!P0 NANOSLEEP.SYNCS 0x989680 ;  /* 0x009896800000895d */ /* 0x002fea0003900000 */
[----:B------:R-:W1:Y:S02]  /*ecb0*/  @!P0 SYNCS.PHASECHK.TRANS64 P0, [R3+URZ+0x30840], R2 ;  /* 0x03084002030085a7 */ /* 0x000e64000800007f */
[----:B-1----:R-:W-:Y:S05]  /*ecc0*/  @!P0 BRA `(.L_x_2240) ;  /* 0xfffffffc00ec8947 */ /* 0x002fea000383ffff */
[----:B------:R-:W-:Y:S05]  /*ecd0*/  BRA `(.L_x_2281) ;  /* 0xffffffd0002c7947 */ /* 0x000fea000383ffff */
.L_x_2241:
        /* <DEDUP_REMOVED lines=8> */
.L_x_2283:
[----:B------:R-:W-:Y:S05]  /*ed60*/  BSYNC B0 ;  /* 0x0000000000007941 */ /* 0x000fea0003800000 */
.L_x_2282:
[----:B------:R-:W-:Y:S01]  /*ed70*/  IMAD.MOV.U32 R13, RZ, RZ, R0 ;  /* 0x000000ffff0d7224 */ /* 0x000fe200078e0000 */
[----:B------:R-:W-:Y:S01]  /*ed80*/  MOV R15, 0xffffffff ;  /* 0xffffffff000f7802 */ /* 0x000fe20000000f00 */
[----:B------:R-:W-:Y:S01]  /*ed90*/  IMAD.MOV.U32 R12, RZ, RZ, RZ ;  /* 0x000000ffff0c7224 */ /* 0x000fe200078e00ff */
[----:B------:R-:W-:Y:S01]  /*eda0*/  MOV R3, R14 ;  /* 0x0000000e00037202 */ /* 0x000fe20000000f00 */
[----:B------:R-:W-:Y:S01]  /*edb0*/  IMAD.MOV.U32 R11, RZ, RZ, 0x181f ;  /* 0x0000181fff0b7424 */ /* 0x000fe200078e00ff */
[----:B------:R-:W-:-:S07]  /*edc0*/  @P0 LEA R9, R30, UR46, 0x1 ;  /* 0x0000002e1e090c11 */ /* 0x000fce000f8e08ff */
[----:B------:R-:W-:Y:S05]  /*edd0*/  WARPSYNC.COLLECTIVE R15, `(.L_x_2284) ;  /* 0x000000000f087348 */ /* 0x000fea0003c00000 */
[----:B------:R0:W1:Y:S02]  /*ede0*/  SHFL.IDX P6, R14, R13, R12, R11 ;  /* 0x0000000c0d0e7389 */ /* 0x00006400000c000b */
[----:B01----:R-:W-:Y:S01]  /*edf0*/  ENDCOLLECTIVE ;  /* 0x000000000000791b */ /* 0x003fe20003800000 */
.L_x_2284:
[----:B------:R-:W-:Y:S02]  /*ee00*/  IMAD.MOV.U32 R13, RZ, RZ, R7 ;  /* 0x000000ffff0d7224 */ /* 0x000fe400078e0007 */
[----:B------:R-:W-:Y:S02]  /*ee10*/  IMAD.MOV.U32 R12, RZ, RZ, 0x1 ;  /* 0x00000001ff0c7424 */ /* 0x000fe400078e00ff */
[----:B------:R-:W-:-:S07]  /*ee20*/  IMAD.MOV.U32 R2, RZ, RZ, R14 ;  /* 0x000000ffff027224 */ /* 0x000fce00078e000e */
[----:B------:R-:W-:Y:S05]  /*ee30*/  WARPSYNC.COLLECTIVE R15, `(.L_x_2285) ;  /* 0x000000000f087348 */ /* 0x000fea0003c00000 */
[----:B------:R0:W1:Y:S02]  /*ee40*/  SHFL.IDX P6, R14, R13, R12, R11 ;  /* 0x0000000c0d0e7389 */ /* 0x00006400000c000b */
[----:B01----:R-:W-:Y:S01]  /*ee50*/  ENDCOLLECTIVE ;  /* 0x000000000000791b */ /* 0x003fe20003800000 */
.L_x_2285:
        /* <DEDUP_REMOVED lines=13> */
.L_x_2286:
[----:B------:R-:W-:Y:S01]  /*ef30*/  @P0 LEA R21, R30, UR46, 0x1 ;  /* 0x0000002e1e150c11 */ /* 0x000fe2000f8e08ff */
[----:B------:R-:W-:Y:S01]  /*ef40*/  IMAD.MOV.U32 R13, RZ, RZ, R7 ;  /* 0x000000ffff0d7224 */ /* 0x000fe200078e0007 */
[----:B------:R-:W-:Y:S01]  /*ef50*/  MOV R12, 0x2 ;  /* 0x00000002000c7802 */ /* 0x000fe20000000f00 */
[----:B------:R-:W-:-:S07]  /*ef60*/  IMAD.MOV.U32 R4, RZ, RZ, R14 ;  /* 0x000000ffff047224 */ /* 0x000fce00078e000e */
[----:B------:R-:W-:Y:S05]  /*ef70*/  WARPSYNC.COLLECTIVE R15, `(.L_x_2287) ;  /* 0x000000000f087348 */ /* 0x000fea0003c00000 */
[----:B------:R0:W1:Y:S02]  /*ef80*/  SHFL.IDX P6, R14, R13, R12, R11 ;  /* 0x0000000c0d0e7389 */ /* 0x00006400000c000b */
[----:B01----:R-:W-:Y:S01]  /*ef90*/  ENDCOLLECTIVE ;  /* 0x000000000000791b */ /* 0x003fe20003800000 */
.L_x_2287:
        /* <DEDUP_REMOVED lines=13> */
.L_x_2288:
        /* <DEDUP_REMOVED lines=8> */
.L_x_2289:
[----:B------:R-:W-:-:S05]  /*f0f0*/  @P0 IMAD.WIDE.U32 R2, R23, 0x2, R2 ;  /* 0x0000000217020825 */ /* 0x000fca00078e0002 */
[----:B------:R-:W-:Y:S01]  /*f100*/  @!PT LDS RZ, [RZ] ;  /* 0x00000000fffff984 */ /* 0x000fe20000000800 */
[----:B------:R-:W-:Y:S01]  /*f110*/  @!PT LDS RZ, [RZ] ;  /* 0x00000000fffff984 */ /* 0x000fe20000000800 */
[----:B------:R-:W-:Y:S01]  /*f120*/  @!PT LDS RZ, [RZ] ;  /* 0x00000000fffff984 */ /* 0x000fe20000000800 */
[----:B------:R0:W-:Y:S04]  /*f130*/  @P0 LDGSTS.E.BYPASS.LTC128B.128 [R25+0x1f400], desc[UR36][R2.64], !P3 ;  /* 0x1f40000002190fae */ /* 0x0001e8000d901d64 */
[----:B------:R0:W-:Y:S01]  /*f140*/  @P0 LDGSTS.E.BYPASS.LTC128B.128 [R25+0x22400], desc[UR36][R2.64+0x80], !P2 ;  /* 0x2240008002190fae */ /* 0x0001e2000d101d64 */
[----:B------:R-:W-:-:S03]  /*f150*/  MOV R13, R0 ;  /* 0x00000000000d7202 */ /* 0x000fc60000000f00 */
[----:B------:R0:W-:Y:S01]  /*f160*/  @P0 LDGSTS.E.BYPASS.LTC128B.128 [R25+0x25400], desc[UR36][R2.64+0x100], !P1 ;  /* 0x2540010002190fae */ /* 0x0001e2000c901d64 */
[----:B------:R-:W-:Y:S01]  /*f170*/  ISETP.GE.AND P0, PT, R6, 0x31, PT ;  /* 0x000000310600780c */ /* 0x000fe20003f06270 */
[----:B------:R-:W-:-:S12]  /*f180*/  IMAD.MOV.U32 R9, RZ, RZ, R14 ;  /* 0x000000ffff097224 */ /* 0x000fd800078e000e */
[----:B0-----:R-:W-:Y:S05]  /*f190*/  WARPSYNC.COLLECTIVE R15, `(.L_x_2290) ;  /* 0x000000000f087348 */ /* 0x001fea0003c00000 */
[----:B------:R1:W2:Y:S02]  /*f1a0*/  SHFL.IDX P6, R14, R13, R12, R11 ;  /* 0x0000000c0d0e7389 */ /* 0x0002a400000c000b */
[----:B012---:R-:W-:Y:S01]  /*f1b0*/  ENDCOLLECTIVE ;  /* 0x000000000000791b */ /* 0x007fe20003800000 */
.L_x_2290:
[----:B------:R-:W-:Y:S01]  /*f1c0*/  IMAD.MOV.U32 R5, RZ, RZ, R9 ;  /* 0x000000ffff057224 */ /* 0x000fe200078e0009 */
[----:B------:R-:W-:Y:S02]  /*f1d0*/  @P0 LEA R9, R30, UR46, 0x1 ;  /* 0x0000002e1e090c11 */ /* 0x000fe4000f8e08ff */
[----:B------:R-:W-:Y:S01]  /*f1e0*/  MOV R13, R7 ;  /* 0x00000007000d7202 */ /* 0x000fe20000000f00 */
[----:B------:R-:W-:Y:S02]  /*f1f0*/  IMAD.MOV.U32 R12, RZ, RZ, 0x4 ;  /* 0x00000004ff0c7424 */ /* 0x000fe400078e00ff */
[----:B------:R-:W-:-:S07]  /*f200*/  IMAD.MOV.U32 R10, RZ, RZ, R14 ;  /* 0x000000ffff0a7224 */ /* 0x000fce00078e000e */
[----:B------:R-:W-:Y:S05]  /*f210*/  WARPSYNC.COLLECTIVE R15, `(.L_x_2291) ;  /* 0x000000000f087348 */ /* 0x000fea0003c00000 */
[----:B------:R0:W1:Y:S02]  /*f220*/  SHFL.IDX P6, R14, R13, R12, R11 ;  /* 0x0000000c0d0e7389 */ /* 0x00006400000c000b */
[----:B01----:R-:W-:Y:S01]  /*f230*/  ENDCOLLECTIVE ;  /* 0x000000000000791b */ /* 0x003fe20003800000 */
.L_x_2291:
        /* <DEDUP_REMOVED lines=14> */
.L_x_2292:
[----:B------:R-:W-:Y:S01]  /*f320*/  IMAD.MOV.U32 R3, RZ, RZ, R8 ;  /* 0x000000ffff037224 */ /* 0x000fe200078e0008 */
[----:B------:R-:W-:Y:S01]  /*f330*/  @P0 LEA R21, R30, UR46, 0x1 ;  /* 0x0000002e1e150c11 */ /* 0x000fe2000f8e08ff */
[----:B------:R-:W-:Y:S02]  /*f340*/  IMAD.MOV.U32 R13, RZ, RZ, R7 ;  /* 0x000000ffff0d7224 */ /* 0x000fe400078e0007 */
[----:B------:R-:W-:Y:S01]  /*f350*/  IMAD.MOV.U32 R12, RZ, RZ, 0x5 ;  /* 0x00000005ff0c7424 */ /* 0x000fe200078e00ff */
[----:B------:R-:W-:-:S07]  /*f360*/  MOV R2, R14 ;  /* 0x0000000e00027202 */ /* 0x000fce0000000f00 */
[----:B------:R-:W-:Y:S05]  /*f370*/  WARPSYNC.COLLECTIVE R15, `(.L_x_2293) ;  /* 0x000000000f087348 */ /* 0x000fea0003c00000 */
[----:B------:R0:W1:Y:S02]  /*f380*/  SHFL.IDX P6, R14, R13, R12, R11 ;  /* 0x0000000c0d0e7389 */ /* 0x00006400000c000b */
[----:B01----:R-:W-:Y:S01]  /*f390*/  ENDCOLLECTIVE ;  /* 0x000000000000791b */ /* 0x003fe20003800000 */
.L_x_2293:
        /* <DEDUP_REMOVED lines=8> */
[----:B------:R-:W-:-:S07]  /*f420*/  MOV R7, R14 ;  /* 0x0000000e00077202 */ /* 0x000fce0000000f00 */
[----:B0-----:R-:W-:Y:S05]  /*f430*/  WARPSYNC.COLLECTIVE R15, `(.L_x_2294) ;  /* 0x000000000f087348 */ /* 0x001fea0003c00000 */
[----:B------:R1:W2:Y:S02]  /*f440*/  SHFL.IDX P6, R14, R13, R12, R11 ;  /* 0x0000000c0d0e7389 */ /* 0x0002a400000c000b */
[----:B012---:R-:W-:Y:S01]  /*f450*/  ENDCOLLECTIVE ;  /* 0x000000000000791b */ /* 0x007fe20003800000 */
.L_x_2294:
[----:B------:R-:W-:Y:S05]  /*f460*/  BRA `(.L_x_2295) ;  /* 0xffffffcc00907947 */ /* 0x000fea000383ffff */
.L_x_2244:
[----:B------:R-:W-:Y:S01]  /*f470*/  IMAD.MOV.U32 R13, RZ, RZ, R8 ;  /* 0x000000ffff0d7224 */ /* 0x000fe200078e0008 */
[----:B------:R-:W-:Y:S01]  /*f480*/  MOV R11, 0x181f ;  /* 0x0000181f000b7802 */ /* 0x000fe20000000f00 */
[----:B------:R-:W-:Y:S02]  /*f490*/  IMAD.MOV.U32 R12, RZ, RZ, RZ ;  /* 0x000000ffff0c7224 */ /* 0x000fe400078e00ff */
[----:B------:R-:W-:Y:S02]  /*f4a0*/  IMAD.MOV.U32 R15, RZ, RZ, -0x1 ;  /* 0xffffffffff0f7424 */ /* 0x000fe400078e00ff */
[----:B------:R-:W-:-:S07]  /*f4b0*/  IMAD.U32 R7, RZ, RZ, UR48 ;  /* 0x00000030ff077e24 */ /* 0x000fce000f8e00ff */
[----:B------:R-:W-:Y:S05]  /*f4c0*/  WARPSYNC.COLLECTIVE R15, `(.L_x_2296) ;  /* 0x000000000f087348 */ /* 0x000fea0003c00000 */
[----:B------:R0:W1:Y:S02]  /*f4d0*/  SHFL.IDX P6, R14, R13, R12, R11 ;  /* 0x0000000c0d0e7389 */ /* 0x00006400000c000b */
[----:B01----:R-:W-:Y:S01]  /*f4e0*/  ENDCOLLECTIVE ;  /* 0x000000000000791b */ /* 0x003fe20003800000 */
.L_x_2296:
[----:B------:R-:W-:-:S04]  /*f4f0*/  IMAD R7, R7, 0x80, R27 ;  /* 0x0000008007077824 */ /* 0x000fc800078e021b */
[----:B------:R-:W-:Y:S02]  /*f500*/  VIADD R5, R7, 0x10 ;  /* 0x0000001007057836 */ /* 0x000fe40000000000 */
[----:B------:R-:W-:Y:S02]  /*f510*/  IMAD.MOV.U32 R13, RZ, RZ, R6 ;  /* 0x000000ffff0d7224 */ /* 0x000fe400078e0006 */
[----:B------:R-:W-:-:S07]  /*f520*/  IMAD.MOV.U32 R3, RZ, RZ, R14 ;  /* 0x000000ffff037224 */ /* 0x000fce00078e000e */
[----:B------:R-:W-:Y:S05]  /*f530*/  WARPSYNC.COLLECTIVE R15, `(.L_x_2297) ;  /* 0x000000000f087348 */ /* 0x000fea0003c00000 */
[----:B------:R0:W1:Y:S02]  /*f540*/  SHFL.IDX P6, R14, R13, R12, R11 ;  /* 0x0000000c0d0e7389 */ /* 0x00006400000c000b */
[----:B01----:R-:W-:Y:S01]  /*f550*/  ENDCOLLECTIVE ;  /* 0x000000000000791b */ /* 0x003fe20003800000 */
.L_x_2297:
        /* <DEDUP_REMOVED lines=10> */
.L_x_2298:
        /* <DEDUP_REMOVED lines=13> */
.L_x_2299:
[----:B------:R-:W-:Y:S01]  /*f6d0*/  VIADD R3, R7, 0x20 ;  /* 0x0000002007037836 */ /* 0x000fe20000000000 */
[----:B------:R-:W-:Y:S01]  /*f6e0*/  @!P1 LEA R21, R30, UR46, 0x1 ;  /* 0x0000002e1e159c11 */ /* 0x000fe2000f8e08ff */
[----:B------:R-:W-:Y:S02]  /*f6f0*/  IMAD.MOV.U32 R13, RZ, RZ, R8 ;  /* 0x000000ffff0d7224 */ /* 0x000fe400078e0008 */
[----:B------:R-:W-:Y:S01]  /*f700*/  IMAD.MOV.U32 R12, RZ, RZ, 0x2 ;  /* 0x00000002ff0c7424 */ /* 0x000fe200078e00ff */
[----:B------:R-:W-:-:S07]  /*f710*/  MOV R4, R14 ;  /* 0x0000000e00047202 */ /* 0x000fce0000000f00 */
[----:B------:R-:W-:Y:S05]  /*f720*/  WARPSYNC.COLLECTIVE R15, `(.L_x_2300) ;  /* 0x000000000f087348 */ /* 0x000fea0003c00000 */
[----:B------:R0:W1:Y:S02]  /*f730*/  SHFL.IDX P6, R14, R13, R12, R11 ;  /* 0x0000000c0d0e7389 */ /* 0x00006400000c000b */
[----:B01----:R-:W-:Y:S01]  /*f740*/  ENDCOLLECTIVE ;  /* 0x000000000000791b */ /* 0x003fe20003800000 */
.L_x_2300:
        /* <DEDUP_REMOVED lines=8> */
[----:B------:R-:W-:Y:S02]  /*f7d0*/  ISETP.GE.AND P1, PT, R3, R0, PT ;  /* 0x000000000300720c */ /* 0x000fe40003f26270 */
[----:B------:R-:W-:-:S11]  /*f7e0*/  MOV R3, R14 ;  /* 0x0000000e00037202 */ /* 0x000fd60000000f00 */
[----:B0-----:R-:W-:Y:S05]  /*f7f0*/  WARPSYNC.COLLECTIVE R15, `(.L_x_2301) ;  /* 0x000000000f087348 */ /* 0x001fea0003c00000 */
[----:B------:R1:W2:Y:S02]  /*f800*/  SHFL.IDX P6, R14, R13, R12, R11 ;  /* 0x0000000c0d0e7389 */ /* 0x0002a400000c000b */
[----:B012---:R-:W-:Y:S01]  /*f810*/  ENDCOLLECTIVE ;  /* 0x000000000000791b */ /* 0x007fe20003800000 */
.L_x_2301:
        /* <DEDUP_REMOVED lines=8> */
.L_x_2302:
        /* <DEDUP_REMOVED lines=13> */
.L_x_2303:
        /* <DEDUP_REMOVED lines=8> */
.L_x_2304:
        /* <DEDUP_REMOVED lines=13> */
.L_x_2305:
        /* <DEDUP_REMOVED lines=8> */
.L_x_2306:
        /* <DEDUP_REMOVED lines=13> */
.L_x_2307:
        /* <DEDUP_REMOVED lines=8> */
.L_x_2308:
        /* <DEDUP_REMOVED lines=13> */
.L_x_2309:
[----:B------:R-:W-:Y:S01]  /*fd60*/  @!P1 LEA R9, R30, UR46, 0x1 ;  /* 0x0000002e1e099c11 */ /* 0x000fe2000f8e08ff */
[----:B------:R-:W-:Y:S01]  /*fd70*/  IMAD.MOV.U32 R13, RZ, RZ, R8 ;  /* 0x000000ffff0d7224 */ /* 0x000fe200078e0008 */
[----:B------:R-:W-:Y:S01]  /*fd80*/  MOV R12, 0x7 ;  /* 0x00000007000c7802 */ /* 0x000fe20000000f00 */
[----:B------:R-:W-:-:S07]  /*fd90*/  IMAD.MOV.U32 R2, RZ, RZ, R14 ;  /* 0x000000ffff027224 */ /* 0x000fce00078e000e */
[----:B------:R-:W-:Y:S05]  /*fda0*/  WARPSYNC.COLLECTIVE R15, `(.L_x_2310) ;  /* 0x000000000f087348 */ /* 0x000fea0003c00000 */
[----:B------:R0:W1:Y:S02]  /*fdb0*/  SHFL.IDX P6, R14, R13, R12, R11 ;  /* 0x0000000c0d0e7389 */ /* 0x00006400000c000b */
[----:B01----:R-:W-:Y:S01]  /*fdc0*/  ENDCOLLECTIVE ;  /* 0x000000000000791b */ /* 0x003fe20003800000 */
.L_x_2310:
        /* <DEDUP_REMOVED lines=12> */
.L_x_2311:
[----:B------:R-:W-:Y:S05]  /*fe90*/  BRA `(.L_x_2312) ;  /* 0xffffffcc00807947 */ /* 0x000fea000383ffff */
.L_x_2247:
[----:B0-----:R-:W-:-:S04]  /*fea0*/  IMAD.U32 R3, RZ, RZ, UR46 ;  /* 0x0000002eff037e24 */ /* 0x001fc8000f8e00ff */
[----:B------:R0:W1:Y:S03]  /*feb0*/  SYNCS.PHASECHK.TRANS64.TRYWAIT P0, [R3+URZ+0x30820], R0 ;  /* 0x03082000030075a7 */ /* 0x000066000800017f */
[----:B-1----:R-:W-:Y:S05]  /*fec0*/  @!P0 NANOSLEEP.SYNCS 0x989680 ;  /* 0x009896800000895d */ /* 0x002fea0003900000 */
[----:B------:R-:W1:Y:S02]  /*fed0*/  @!P0 SYNCS.PHASECHK.TRANS64 P0, [R3+URZ+0x30820], R0 ;  /* 0x03082000030085a7 */ /* 0x000e64000800007f */
[----:B-1----:R-:W-:Y:S05]  /*fee0*/  @!P0 BRA `(.L_x_2247) ;  /* 0xfffffffc00ec8947 */ /* 0x002fea000383ffff */
[----:B------:R-:W-:Y:S05]  /*fef0*/  BRA `(.L_x_2313) ;  /* 0xffffffcc00cc7947 */ /* 0x000fea000383ffff */
.L_x_2251:
[----:B0-----:R0:W1:Y:S02]  /*ff00*/  SYNCS.PHASECHK.TRANS64.TRYWAIT P0, [R19+URZ+0x30840], R2 ;  /* 0x03084002130075a7 */ /* 0x001064000800017f */
[----:B-1----:R-:W-:Y:S05]  /*ff10*/  @!P0 NANOSLEEP.SYNCS 0x989680 ;  /* 0x009896800000895d */ /* 0x002fea0003900000 */
[----:B------:R-:W1:Y:S02]  /*ff20*/  @!P0 SYNCS.PHASECHK.TRANS64 P0, [R19+URZ+0x30840], R2 ;  /* 0x03084002130085a7 */ /* 0x000e64000800007f */
[----:B-1----:R-:W-:Y:S05]  /*ff30*/  @!P0 BRA `(.L_x_2251) ;  /* 0xfffffffc00f08947 */ /* 0x002fea000383ffff */
[----:B------:R-:W-:Y:S05]  /*ff40*/  BRA `(.L_x_2314) ;  /* 0xffffffd000b07947 */ /* 0x000fea000383ffff */
.L_x_2252:
        /* <DEDUP_REMOVED lines=8> */
.L_x_2316:
[----:B------:R-:W-:Y:S05]  /*ffd0*/  BSYNC B1 ;  /* 0x0000000000017941 */ /* 0x000fea0003800000 */
.L_x_2315:
[----:B------:R-:W-:Y:S01]  /*ffe0*/  IMAD.MOV.U32 R13, RZ, RZ, R21 ;  /* 0x000000ffff0d7224 */ /* 0x000fe200078e0015 */
[----:B------:R-:W-:Y:S01]  /*fff0*/  MOV R3, R14 ;  /* 0x0000000e00037202 */ /* 0x000fe20000000f00 */
[----:B------:R-:W-:Y:S01]  /*10000*/  IMAD.MOV.U32 R12, RZ, RZ, RZ ;  /* 0x000000ffff0c7224 */ /* 0x000fe200078e00ff */
[----:B------:R-:W-:Y:S01]  /*10010*/  SHF.L.U32 R8, R23, 0x1, RZ ;  /* 0x0000000117087819 */ /* 0x000fe200000006ff */
[----:B------:R-:W-:Y:S01]  /*10020*/  IMAD.MOV.U32 R11, RZ, RZ, 0x181f ;  /* 0x0000181fff0b7424 */ /* 0x000fe200078e00ff */
[----:B------:R-:W-:Y:S01]  /*10030*/  P2R R6, PR, RZ, 0x2 ;  /* 0x00000002ff067803 */ /* 0x000fe20000000000 */
[----:B------:R-:W-:Y:S01]  /*10040*/  IMAD.MOV.U32 R15, RZ, RZ, -0x1 ;  /* 0xffffffffff0f7424 */ /* 0x000fe200078e00ff */
[----:B------:R-:W-:Y:S02]  /*10050*/  LOP3.LUT P1, RZ, R16, 0x4, RZ, 0xc0, !PT ;  /* 0x0000000410ff7812 */ /* 0x000fe4000782c0ff */
[----:B------:R-:W-:-:S11]  /*10060*/  LEA R22, R22, UR46, 0x1 ;  /* 0x0000002e16167c11 */ /* 0x000fd6000f8e08ff */
[----:B------:R-:W-:Y:S05]  /*10070*/  WARPSYNC.COLLECTIVE R15, `(.L_x_2317) ;  /* 0x000000000f087348 */ /* 0x000fea0003c00000 */
[----:B------:R0:W1:Y:S02]  /*10080*/  SHFL.IDX P6, R14, R13, R12, R11 ;  /* 0x0000000c0d0e7389 */ /* 0x00006400000c000b */
[----:B01----:R-:W-:Y:S01]  /*10090*/  ENDCOLLECTIVE ;  /* 0x000000000000791b */ /* 0x003fe20003800000 */
.L_x_2317:
[----:B------:R-:W-:Y:S01]  /*100a0*/  IMAD.MOV.U32 R13, RZ, RZ, R24 ;  /* 0x000000ffff0d7224 */ /* 0x000fe200078e0018 */
[----:B------:R-:W-:Y:S02]  /*100b0*/  MOV R12, 0x1 ;  /* 0x00000001000c7802 */ /* 0x000fe40000000f00 */
[----:B------:R-:W-:-:S13]  /*100c0*/  IADD3 R2, P0, R14, R8, RZ ;  /* 0x000000080e027210 */ /* 0x000fda0007f1e0ff */
[----:B------:R-:W-:Y:S05]  /*100d0*/  WARPSYNC.COLLECTIVE R15, `(.L_x_2318) ;  /* 0x000000000f087348 */ /* 0x000fea0003c00000 */
[----:B------:R0:W1:Y:S02]  /*100e0*/  SHFL.IDX P6, R14, R13, R12, R11 ;  /* 0x0000000c0d0e7389 */ /* 0x00006400000c000b */
[----:B01----:R-:W-:Y:S01]  /*100f0*/  ENDCOLLECTIVE ;  /* 0x000000000000791b */ /* 0x003fe20003800000 */
.L_x_2318:
        /* <DEDUP_REMOVED lines=12> */
.L_x_2319:
[----:B------:R-:W-:Y:S01]  /*101c0*/  MOV R13, R24 ;  /* 0x00000018000d7202 */ /* 0x000fe20000000f00 */
[----:B------:R-:W-:Y:S01]  /*101d0*/  IMAD.MOV.U32 R12, RZ, RZ, 0x2 ;  /* 0x00000002ff0c7424 */ /* 0x000fe200078e00ff */
[----:B------:R-:W-:-:S13]  /*101e0*/  IADD3 R2, P0, R14, R8, RZ ;  /* 0x000000080e027210 */ /* 0x000fda0007f1e0ff */
[----:B------:R-:W-:Y:S05]  /*101f0*/  WARPSYNC.COLLECTIVE R15, `(.L_x_2320) ;  /* 0x000000000f087348 */ /* 0x000fea0003c00000 */
[----:B------:R0:W1:Y:S02]  /*10200*/  SHFL.IDX P6, R14, R13, R12, R11 ;  /* 0x0000000c0d0e7389 */ /* 0x00006400000c000b */
[----:B01----:R-:W-:Y:S01]  /*10210*/  ENDCOLLECTIVE ;  /* 0x000000000000791b */ /* 0x003fe20003800000 */
.L_x_2320:
        /* <DEDUP_REMOVED lines=12> */
.L_x_2321:
[----:B------:R-:W-:Y:S01]  /*102e0*/  IMAD.MOV.U32 R13, RZ, RZ, R24 ;  /* 0x000000ffff0d7224 */ /* 0x000fe200078e0018 */
[----:B------:R-:W-:Y:S02]  /*102f0*/  MOV R12, 0x3 ;  /* 0x00000003000c7802 */ /* 0x000fe40000000f00 */
[----:B------:R-:W-:-:S07]  /*10300*/  MOV R10, R14 ;  /* 0x0000000e000a7202 */ /* 0x000fce0000000f00 */
[----:B------:R-:W-:Y:S05]  /*10310*/  WARPSYNC.COLLECTIVE R15, `(.L_x_2322) ;  /* 0x000000000f087348 */ /* 0x000fea0003c00000 */
[----:B------:R0:W1:Y:S02]  /*10320*/  SHFL.IDX P6, R14, R13, R12, R11 ;  /* 0x0000000c0d0e7389 */ /* 0x00006400000c000b */
[----:B01----:R-:W-:Y:S01]  /*10330*/  ENDCOLLECTIVE ;  /* 0x000000000000791b */ /* 0x003fe20003800000 */
.L_x_2322:
        /* <DEDUP_REMOVED lines=13> */
.L_x_2323:
[----:B------:R-:W-:Y:S01]  /*10410*/  IMAD.MOV.U32 R13, RZ, RZ, R24 ;  /* 0x000000ffff0d7224 */ /* 0x000fe200078e0018 */
[----:B------:R-:W-:Y:S02]  /*10420*/  MOV R12, 0x4 ;  /* 0x00000004000c7802 */ /* 0x000fe40000000f00 */
[----:B------:R-:W-:-:S07]  /*10430*/  MOV R2, R14 ;  /* 0x0000000e00027202 */ /* 0x000fce0000000f00 */
[----:B------:R-:W-:Y:S05]  /*10440*/  WARPSYNC.COLLECTIVE R15, `(.L_x_2324) ;  /* 0x000000000f087348 */ /* 0x000fea0003c00000 */
[----:B------:R0:W1:Y:S02]  /*10450*/  SHFL.IDX P6, R14, R13, R12, R11 ;  /* 0x0000000c0d0e7389 */ /* 0x00006400000c000b */
[----:B01----:R-:W-:Y:S01]  /*10460*/  ENDCOLLECTIVE ;  /* 0x000000000000791b */ /* 0x003fe20003800000 */
.L_x_2324:
        /* <DEDUP_REMOVED lines=13> */
.L_x_2325:
[----:B------:R-:W-:Y:S01]  /*10540*/  IMAD.MOV.U32 R13, RZ, RZ, R24 ;  /* 0x000000ffff0d7224 */ /* 0x000fe200078e0018 */
[----:B------:R-:W-:Y:S02]  /*10550*/  MOV R12, 0x5 ;  /* 0x00000005000c7802 */ /* 0x000fe40000000f00 */
[----:B------:R-:W-:-:S07]  /*10560*/  MOV R2, R14 ;  /* 0x0000000e00027202 */ /* 0x000fce0000000f00 */
[----:B------:R-:W-:Y:S05]  /*10570*/  WARPSYNC.COLLECTIVE R15, `(.L_x_2326) ;  /* 0x000000000f087348 */ /* 0x000fea0003c00000 */
[----:B------:R0:W1:Y:S02]  /*10580*/  SHFL.IDX P6, R14, R13, R12, R11 ;  /* 0x0000000c0d0e7389 */ /* 0x00006400000c000b */
[----:B01----:R-:W-:Y:S01]  /*10590*/  ENDCOLLECTIVE ;  /* 0x000000000000791b */ /* 0x003fe20003800000 */
.L_x_2326:
        /* <DEDUP_REMOVED lines=14> */
.L_x_2327:
[----:B------:R-:W-:Y:S05]  /*10680*/  BRA `(.L_x_2328) ;  /* 0xffffffcc00fc7947 */ /* 0x000fea000383ffff */
.L_x_2257:
[----:B0-----:R0:W2:Y:S02]  /*10690*/  SYNCS.PHASECHK.TRANS64.TRYWAIT P0, [R6+URZ+0x30860], R3 ;  /* 0x03086003060075a7 */ /* 0x0010a4000800017f */
[----:B--2---:R-:W-:Y:S05]  /*106a0*/  @!P0 NANOSLEEP.SYNCS 0x989680 ;  /* 0x009896800000895d */ /* 0x004fea0003900000 */
[----:B------:R-:W2:Y:S02]  /*106b0*/  @!P0 SYNCS.PHASECHK.TRANS64 P0, [R6+URZ+0x30860], R3 ;  /* 0x03086003060085a7 */ /* 0x000ea4000800007f */
[----:B--2---:R-:W-:Y:S05]  /*106c0*/  @!P0 BRA `(.L_x_2257) ;  /* 0xfffffffc00f08947 */ /* 0x004fea000383ffff */
[----:B------:R-:W-:Y:S05]  /*106d0*/  BRA `(.L_x_2329) ;  /* 0xffffffd000607947 */ /* 0x000fea000383ffff */
.L_x_2258:
        /* <DEDUP_REMOVED lines=8> */
.L_x_2331:
[----:B------:R-:W-:Y:S05]  /*10760*/  BSYNC B1 ;  /* 0x0000000000017941 */ /* 0x000fea0003800000 */
.L_x_2330:
        /* <DEDUP_REMOVED lines=9> */
.L_x_2332:
[----:B------:R-:W-:Y:S02]  /*10800*/  IMAD.MOV.U32 R13, RZ, RZ, R18 ;  /* 0x000000ffff0d7224 */ /* 0x000fe400078e0012 */
[----:B------:R-:W-:Y:S01]  /*10810*/  IMAD.MOV.U32 R12, RZ, RZ, 0x1 ;  /* 0x00000001ff0c7424 */ /* 0x000fe200078e00ff */
[----:B------:R-:W-:-:S13]  /*10820*/  IADD3 R2, P0, R14, R9, RZ ;  /* 0x000000090e027210 */ /* 0x000fda0007f1e0ff */
[----:B------:R-:W-:Y:S05]  /*10830*/  WARPSYNC.COLLECTIVE R15, `(.L_x_2333) ;  /* 0x000000000f087348 */ /* 0x000fea0003c00000 */
[----:B------:R0:W1:Y:S02]  /*10840*/  SHFL.IDX P6, R14, R13, R12, R11 ;  /* 0x0000000c0d0e7389 */ /* 0x00006400000c000b */
[----:B01----:R-:W-:Y:S01]  /*10850*/  ENDCOLLECTIVE ;  /* 0x000000000000791b */ /* 0x003fe20003800000 */
.L_x_2333:
        /* <DEDUP_REMOVED lines=12> */
.L_x_2334:
        /* <DEDUP_REMOVED lines=12> */
.L_x_2335:
        /* <DEDUP_REMOVED lines=12> */
.L_x_2336:
        /* <DEDUP_REMOVED lines=12> */
.L_x_2337:
        /* <DEDUP_REMOVED lines=12> */
.L_x_2338:
        /* <DEDUP_REMOVED lines=12> */
.L_x_2339:
        /* <DEDUP_REMOVED lines=12> */
.L_x_2340:
        /* <DEDUP_REMOVED lines=12> */
.L_x_2341:
        /* <DEDUP_REMOVED lines=12> */
.L_x_2342:
[----:B------:R-:W-:Y:S01]  /*10f20*/  @!PT LDS RZ, [RZ] ;  /* 0x00000000fffff984 */ /* 0x000fe20000000800 */
[----:B------:R-:W-:Y:S01]  /*10f30*/  @!PT LDS RZ, [RZ] ;  /* 0x00000000fffff984 */ /* 0x000fe20000000800 */
[----:B------:R-:W-:Y:S01]  /*10f40*/  @!PT LDS RZ, [RZ] ;  /* 0x00000000fffff984 */ /* 0x000fe20000000800 */
[----:B------:R0:W-:Y:S01]  /*10f50*/  LDGSTS.E.BYPASS.LTC128B.128 [R7+0x5400], desc[UR36][R2.64+0x80], !P0 ;  /* 0x0540008002077fae */ /* 0x0001e2000c101d64 */
[----:B------:R-:W-:-:S13]  /*10f60*/  ISETP.LT.OR P0, PT, R0, 0x41, P1 ;  /* 0x000000410000780c */ /* 0x000fda0000f01670 */
[----:B------:R0:W-:Y:S01]  /*10f70*/  LDGSTS.E.BYPASS.LTC128B.128 [R7+0x8400], desc[UR36][R2.64+0x100], !P0 ;  /* 0x0840010002077fae */ /* 0x0001e2000c101d64 */
[----:B------:R-:W-:Y:S05]  /*10f80*/  BRA `(.L_x_2343) ;  /* 0xffffffcc001c7947 */ /* 0x000fea000383ffff */
.L_x_2264:
[----:B0-----:R0:W1:Y:S02]  /*10f90*/  SYNCS.PHASECHK.TRANS64.TRYWAIT P0, [R0+URZ+0x30860], R3 ;  /* 0x03086003000075a7 */ /* 0x001064000800017f */
[----:B-1----:R-:W-:Y:S05]  /*10fa0*/  @!P0 NANOSLEEP.SYNCS 0x989680 ;  /* 0x009896800000895d */ /* 0x002fea0003900000 */
[----:B------:R-:W1:Y:S02]  /*10fb0*/  @!P0 SYNCS.PHASECHK.TRANS64 P0, [R0+URZ+0x30860], R3 ;  /* 0x03086003000085a7 */ /* 0x000e64000800007f */
[----:B-1----:R-:W-:Y:S05]  /*10fc0*/  @!P0 BRA `(.L_x_2264) ;  /* 0xfffffffc00f08947 */ /* 0x002fea000383ffff */
[----:B------:R-:W-:Y:S05]  /*10fd0*/  BRA `(.L_x_2344) ;  /* 0xffffffd000187947 */ /* 0x000fea000383ffff */
.L_x_2265:
        /* <DEDUP_REMOVED lines=8> */
.L_x_2346:
[----:B------:R-:W-:Y:S05]  /*11060*/  BSYNC B0 ;  /* 0x0000000000007941 */ /* 0x000fea0003800000 */
.L_x_2345:
        /* <DEDUP_REMOVED lines=9> */
.L_x_2347:
        /* <DEDUP_REMOVED lines=13> */
.L_x_2348:
        /* <DEDUP_REMOVED lines=15> */
.L_x_2349:
[----:B------:R-:W-:Y:S02]  /*112c0*/  IMAD.MOV.U32 R3, RZ, RZ, R6 ;  /* 0x000000ffff037224 */ /* 0x000fe400078e0006 */
[----:B------:R-:W-:Y:S01]  /*112d0*/  IMAD.MOV.U32 R13, RZ, RZ, R18 ;  /* 0x000000ffff0d7224 */ /* 0x000fe200078e0012 */
[----:B------:R-:W-:Y:S02]  /*112e0*/  MOV R12, 0x2 ;  /* 0x00000002000c7802 */ /* 0x000fe40000000f00 */
[----:B------:R-:W-:-:S07]  /*112f0*/  MOV R2, R14 ;  /* 0x0000000e00027202 */ /* 0x000fce0000000f00 */
[----:B------:R-:W-:Y:S05]  /*11300*/  WARPSYNC.COLLECTIVE R15, `(.L_x_2350) ;  /* 0x000000000f087348 */ /* 0x000fea0003c00000 */
[----:B------:R0:W1:Y:S02]  /*11310*/  SHFL.IDX P6, R14, R13, R12, R11 ;  /* 0x0000000c0d0e7389 */ /* 0x00006400000c000b */
[----:B01----:R-:W-:Y:S01]  /*11320*/  ENDCOLLECTIVE ;  /* 0x000000000000791b */ /* 0x003fe20003800000 */
.L_x_2350:
        /* <DEDUP_REMOVED lines=15> */
.L_x_2351:
[----:B------:R-:W-:Y:S01]  /*11420*/  IMAD.MOV.U32 R3, RZ, RZ, R7 ;  /* 0x000000ffff037224 */ /* 0x000fe200078e0007 */
[----:B------:R-:W-:Y:S01]  /*11430*/  MOV R13, R18 ;  /* 0x00000012000d7202 */ /* 0x000fe20000000f00 */
[----:B------:R-:W-:Y:S01]  /*11440*/  IMAD.MOV.U32 R12, RZ, RZ, 0x3 ;  /* 0x00000003ff0c7424 */ /* 0x000fe200078e00ff */
[----:B------:R-:W-:-:S07]  /*11450*/  MOV R8, R14 ;  /* 0x0000000e00087202 */ /* 0x000fce0000000f00 */
[----:B------:R-:W-:Y:S05]  /*11460*/  WARPSYNC.COLLECTIVE R15, `(.L_x_2352) ;  /* 0x000000000f087348 */ /* 0x000fea0003c00000 */
[----:B------:R0:W1:Y:S02]  /*11470*/  SHFL.IDX P6, R14, R13, R12, R11 ;  /* 0x0000000c0d0e7389 */ /* 0x00006400000c000b */
[----:B01----:R-:W-:Y:S01]  /*11480*/  ENDCOLLECTIVE ;  /* 0x000000000000791b */ /* 0x003fe20003800000 */
.L_x_2352:
        /* <DEDUP_REMOVED lines=16> */
.L_x_2353:
        /* <DEDUP_REMOVED lines=8> */
.L_x_2354:
        /* <DEDUP_REMOVED lines=15> */
.L_x_2355:
[----:B------:R-:W-:Y:S01]  /*11700*/  MOV R3, R7 ;  /* 0x0000000700037202 */ /* 0x000fe20000000f00 */
[----:B------:R-:W-:Y:S02]  /*11710*/  IMAD.MOV.U32 R13, RZ, RZ, R18 ;  /* 0x000000ffff0d7224 */ /* 0x000fe400078e0012 */
[----:B------:R-:W-:Y:S02]  /*11720*/  IMAD.MOV.U32 R12, RZ, RZ, 0x5 ;  /* 0x00000005ff0c7424 */ /* 0x000fe400078e00ff */
[----:B------:R-:W-:-:S07]  /*11730*/  IMAD.MOV.U32 R8, RZ, RZ, R14 ;  /* 0x000000ffff087224 */ /* 0x000fce00078e000e */
[----:B------:R-:W-:Y:S05]  /*11740*/  WARPSYNC.COLLECTIVE R15, `(.L_x_2356) ;  /* 0x000000000f087348 */ /* 0x000fea0003c00000 */
[----:B------:R0:W1:Y:S02]  /*11750*/  SHFL.IDX P6, R14, R13, R12, R11 ;  /* 0x0000000c0d0e7389 */ /* 0x00006400000c000b */
[----:B01----:R-:W-:Y:S01]  /*11760*/  ENDCOLLECTIVE ;  /* 0x000000000000791b */ /* 0x003fe20003800000 */
.L_x_2356:
        /* <DEDUP_REMOVED lines=13> */
.L_x_2357:
[----:B------:R-:W-:Y:S05]  /*11840*/  BRA `(.L_x_2358) ;  /* 0xffffffc800fc7947 */ /* 0x000fea000383ffff */
.L_x_2268:
[----:B0-----:R0:W1:Y:S02]  /*11850*/  SYNCS.PHASECHK.TRANS64.TRYWAIT P0, [R7+URZ+0x30820], R6 ;  /* 0x03082006070075a7 */ /* 0x001064000800017f */
[----:B-1----:R-:W-:Y:S05]  /*11860*/  @!P0 NANOSLEEP.SYNCS 0x989680 ;  /* 0x009896800000895d */ /* 0x002fea0003900000 */
[----:B------:R-:W1:Y:S02]  /*11870*/  @!P0 SYNCS.PHASECHK.TRANS64 P0, [R7+URZ+0x30820], R6 ;  /* 0x03082006070085a7 */ /* 0x000e64000800007f */
[----:B-1----:R-:W-:Y:S05]  /*11880*/  @!P0 BRA `(.L_x_2268) ;  /* 0xfffffffc00f08947 */ /* 0x002fea000383ffff */
[----:B------:R-:W-:Y:S05]  /*11890*/  BRA `(.L_x_2359) ;  /* 0xffffffcc00787947 */ /* 0x000fea000383ffff */
.L_x_2269:
        /* <DEDUP_REMOVED lines=11> */
.L_x_2361:
[----:B------:R-:W-:Y:S05]  /*11950*/  BSYNC B0 ;  /* 0x0000000000007941 */ /* 0x000fea0003800000 */
.L_x_2360:
[----:B------:R-:W-:Y:S05]  /*11960*/  BRA `(.L_x_2362) ;  /* 0xffffffcc005c7947 */ /* 0x000fea000383ffff */
.L_x_2270:
[----:B------:R-:W-:Y:S01]  /*11970*/  BSSY B0, `(.L_x_2363) ;  /* 0x0000006000007945 */ /* 0x000fe20003800000 */
[----:B------:R-:W-:-:S07]  /*11980*/  IMAD.MOV.U32 R15, RZ, RZ, -0x1 ;  /* 0xffffffffff0f7424 */ /* 0x000fce00078e00ff */
[----:B01---5:R-:W-:Y:S05]  /*11990*/  WARPSYNC.COLLECTIVE R15, `(.L_x_2364) ;  /* 0x000000000f0c7348 */ /* 0x023fea0003c00000 */
[----:B------:R-:W-:Y:S02]  /*119a0*/  ELECT P6, UR62, PT ;  /* 0x00000000003e782f */ /* 0x000fe400038c0000 */
[----:B------:R-:W-:Y:S01]  /*119b0*/  MOV R14, UR62 ;  /* 0x0000003e000e7c02 */ /* 0x000fe20008000f00 */
[----:B01---5:R-:W-:Y:S10]  /*119c0*/  ENDCOLLECTIVE ;  /* 0x000000000000791b */ /* 0x023ff40003800000 */
.L_x_2364:
[----:B------:R-:W-:Y:S05]  /*119d0*/  BSYNC B0 ;  /* 0x0000000000007941 */ /* 0x000fea0003800000 */
.L_x_2363:
[----:B------:R-:W-:Y:S05]  /*119e0*/  BRA `(.L_x_2365) ;  /* 0xffffffcc00507947 */ /* 0x000fea000383ffff */
.L_x_2272:
[----:B-1----:R1:W2:Y:S02]  /*119f0*/  SYNCS.PHASECHK.TRANS64.TRYWAIT P1, [R5+URZ+0x30840], R2 ;  /* 0x03084002050075a7 */ /* 0x0022a4000802017f */
[----:B--2---:R-:W-:Y:S05]  /*11a00*/  @!P1 NANOSLEEP.SYNCS 0x989680 ;  /* 0x009896800000995d */ /* 0x004fea0003900000 */
[----:B------:R-:W2:Y:S02]  /*11a10*/  @!P1 SYNCS.PHASECHK.TRANS64 P1, [R5+URZ+0x30840], R2 ;  /* 0x03084002050095a7 */ /* 0x000ea4000802007f */
[----:B--2---:R-:W-:Y:S05]  /*11a20*/  @!P1 BRA `(.L_x_2272) ;  /* 0xfffffffc00f09947 */ /* 0x004fea000383ffff */
[----:B------:R-:W-:Y:S05]  /*11a30*/  BRA `(.L_x_2366) ;  /* 0xffffffcc00787947 */ /* 0x000fea000383ffff */
.L_x_2274:
[----:B0-----:R0:W2:Y:S02]  /*11a40*/  SYNCS.PHASECHK.TRANS64.TRYWAIT P1, [R7+URZ+0x30840], R0 ;  /* 0x03084000070075a7 */ /* 0x0010a4000802017f */
[----:B--2---:R-:W-:Y:S05]  /*11a50*/  @!P1 NANOSLEEP.SYNCS 0x989680 ;  /* 0x009896800000995d */ /* 0x004fea0003900000 */
[----:B------:R-:W2:Y:S02]  /*11a60*/  @!P1 SYNCS.PHASECHK.TRANS64 P1, [R7+URZ+0x30840], R0 ;  /* 0x03084000070095a7 */ /* 0x000ea4000802007f */
[----:B--2---:R-:W-:Y:S05]  /*11a70*/  @!P1 BRA `(.L_x_2274) ;  /* 0xfffffffc00f09947 */ /* 0x004fea000383ffff */
[----:B------:R-:W-:Y:S05]  /*11a80*/  BRA `(.L_x_2367) ;  /* 0xffffffcc00847947 */ /* 0x000fea000383ffff */
.L_x_2276:
[----:B--2---:R2:W3:Y:S02]  /*11a90*/  SYNCS.PHASECHK.TRANS64.TRYWAIT P1, [R5+URZ+0x30860], R2 ;  /* 0x03086002050075a7 */ /* 0x0044e4000802017f */
[----:B---3--:R-:W-:Y:S05]  /*11aa0*/  @!P1 NANOSLEEP.SYNCS 0x989680 ;  /* 0x009896800000995d */ /* 0x008fea0003900000 */
[----:B------:R-:W3:Y:S02]  /*11ab0*/  @!P1 SYNCS.PHASECHK.TRANS64 P1, [R5+URZ+0x30860], R2 ;  /* 0x03086002050095a7 */ /* 0x000ee4000802007f */
[----:B---3--:R-:W-:Y:S05]  /*11ac0*/  @!P1 BRA `(.L_x_2276) ;  /* 0xfffffffc00f09947 */ /* 0x008fea000383ffff */
[----:B------:R-:W-:Y:S05]  /*11ad0*/  BRA `(.L_x_2368) ;  /* 0xffffffcc00807947 */ /* 0x000fea000383ffff */
.L_x_2369:
        /* <DEDUP_REMOVED lines=10> */
.L_x_3216:


//--------------------- .text._ZN7cutlass13device_kernelIN5flash11enable_sm90INS1_16FlashAttnFwdSm90INS1_25CollectiveMainloopFwdSm90ILi2EN4cute5tupleIJNS5_1CILi1EEES8_S8_EEENS6_IJNS7_ILi128EEENS7_ILi96EEENS7_ILi192EEEEEELi192ENS_6half_tEfNS_4arch4Sm90ELb1ELb0ELb0ELb1ELb1ELb0ELb0ELb1ELb1ELb1ELb1ELb0EEENS1_21CollectiveEpilogueFwdINS6_IJSA_SC_SB_EEES9_SE_SG_Li256ELb1ELb1ELb1ELb0EEENS1_36VarlenDynamicPersistentTileSchedulerILi128ELi96ELi256ELi128ELb1ELb1ELb1ELb1ELb1ELb1EEEEEEEEEvNT_6ParamsE --------------------------
	.section	.text._ZN7cutlass13device_kernelIN5flash11enable_sm90INS1_16FlashAttnFwdSm90INS1_25CollectiveMainloopFwdSm90ILi2EN4cute5tupleIJNS5_1CILi1EEES8_S8_EEENS6_IJNS7_ILi128EEENS7_ILi96EEENS7_ILi192EEEEEELi192ENS_6half_tEfNS_4arch4Sm90ELb1ELb0ELb0ELb1ELb1ELb0ELb0ELb1ELb1ELb1ELb1ELb0EEENS1_21CollectiveEpilogueFwdINS6_IJSA_SC_SB_EEES9_SE_SG_Li256ELb1ELb1ELb1ELb0EEENS1_36VarlenDynamicPersistentTileSchedulerILi128ELi96ELi256ELi128ELb1ELb1ELb1ELb1ELb1ELb1EEEEEEEEEvNT_6ParamsE,"ax",@progbits
	.align	128
.text._ZN7cutlass13device_kernelIN5flash11enable_sm90INS1_16FlashAttnFwdSm90INS1_25CollectiveMainloopFwdSm90ILi2EN4cute5tupleIJNS5_1CILi1EEES8_S8_EEENS6_IJNS7_ILi128EEENS7_ILi96EEENS7_ILi192EEEEEELi192ENS_6half_tEfNS_4arch4Sm90ELb1ELb0ELb0ELb1ELb1ELb0ELb0ELb1ELb1ELb1ELb1ELb0EEENS1_21CollectiveEpilogueFwdINS6_IJSA_SC_SB_EEES9_SE_SG_Li256ELb1ELb1ELb1ELb0EEENS1_36VarlenDynamicPersistentTileSchedulerILi128ELi96ELi256ELi128ELb1ELb1ELb1ELb1ELb1ELb1EEEEEEEEEvNT_6ParamsE:
        .type           _ZN7cutlass13device_kernelIN5flash11enable_sm90INS1_16FlashAttnFwdSm90INS1_25CollectiveMainloopFwdSm90ILi2EN4cute5tupleIJNS5_1CILi1EEES8_S8_EEENS6_IJNS7_ILi128EEENS7_ILi96EEENS7_ILi192EEEEEELi192ENS_6half_tEfNS_4arch4Sm90ELb1ELb0ELb0ELb1ELb1ELb0ELb0ELb1ELb1ELb1ELb1ELb0EEENS1_21CollectiveEpilogueFwdINS6_IJSA_SC_SB_EEES9_SE_SG_Li256ELb1ELb1ELb1ELb0EEENS1_36VarlenDynamicPersistentTileSchedulerILi128ELi96ELi256ELi128ELb1ELb1ELb1ELb1ELb1ELb1EEEEEEEEEvNT_6ParamsE,@function
        .size           _ZN7cutlass13device_kernelIN5flash11enable_sm90INS1_16FlashAttnFwdSm90INS1_25CollectiveMainloopFwdSm90ILi2EN4cute5tupleIJNS5_1CILi1EEES8_S8_EEENS6_IJNS7_ILi128EEENS7_ILi96EEENS7_ILi192EEEEEELi192ENS_6half_tEfNS_4arch4Sm90ELb1ELb0ELb0ELb1ELb1ELb0ELb0ELb1ELb1ELb1ELb1ELb0EEENS1_21CollectiveEpilogueFwdINS6_IJSA_SC_SB_EEES9_SE_SG_Li256ELb1ELb1ELb1ELb0EEENS1_36VarlenDynamicPersistentTileSchedulerILi128ELi96ELi256ELi128ELb1ELb1ELb1ELb1ELb1ELb1EEEEEEEEEvNT_6ParamsE,(.L_x_3217 - _ZN7cutlass13device_kernelIN5flash11enable_sm90INS1_16FlashAttnFwdSm90INS1_25CollectiveMainloopFwdSm90ILi2EN4cute5tupleIJNS5_1CILi1EEES8_S8_EEENS6_IJNS7_ILi128EEENS7_ILi96EEENS7_ILi192EEEEEELi192ENS_6half_tEfNS_4arch4Sm90ELb1ELb0ELb0ELb1ELb1ELb0ELb0ELb1ELb1ELb1ELb1ELb0EEENS1_21CollectiveEpilogueFwdINS6_IJSA_SC_SB_EEES9_SE_SG_Li256ELb1ELb1ELb1ELb0EEENS1_36VarlenDynamicPersistentTileSchedulerILi128ELi96ELi256ELi128ELb1ELb1ELb1ELb1ELb1ELb1EEEEEEEEEvNT_6ParamsE)
        .other          _ZN7cutlass13device_kernelIN5flash11enable_sm90INS1_16FlashAttnFwdSm90INS1_25CollectiveMainloopFwdSm90ILi2EN4cute5tupleIJNS5_1CILi1EEES8_S8_EEENS6_IJNS7_ILi128EEENS7_ILi96EEENS7_ILi192EEEEEELi192ENS_6half_tEfNS_4arch4Sm90ELb1ELb0ELb0ELb1ELb1ELb0ELb0ELb1ELb1ELb1ELb1ELb0EEENS1_21CollectiveEpilogueFwdINS6_IJSA_SC_SB_EEES9_SE_SG_Li256ELb1ELb1ELb1ELb0EEENS1_36VarlenDynamicPersistentTileSchedulerILi128ELi96ELi256ELi128ELb1ELb1ELb1ELb1ELb1ELb1EEEEEEEEEvNT_6ParamsE,@"STO_CUDA_ENTRY STV_DEFAULT"
_ZN7cutlass13device_kernelIN5flash11enable_sm90INS1_16FlashAttnFwdSm90INS1_25CollectiveMainloopFwdSm90ILi2EN4cute5tupleIJNS5_1CILi1EEES8_S8_EEENS6_IJNS7_ILi128EEENS7_ILi96EEENS7_ILi192EEEEEELi192ENS_6half_tEfNS_4arch4Sm90ELb1ELb0ELb0ELb1ELb1ELb0ELb0ELb1ELb1ELb1ELb1ELb0EEENS1_21CollectiveEpilogueFwdINS6_IJSA_SC_SB_EEES9_SE_SG_Li256ELb1ELb1ELb1ELb0EEENS1_36VarlenDynamicPersistentTileSchedulerILi128ELi96ELi256ELi128ELb1ELb1ELb1ELb1ELb1ELb1EEEEEEEEEvNT_6ParamsE:
        /* <DEDUP_REMOVED lines=45> */
.L_x_2370:
        /* <DEDUP_REMOVED lines=22> */
.L_x_2371:
        /* <DEDUP_REMOVED lines=18> */
.L_x_2372:
        /* <DEDUP_REMOVED lines=22> */
.L_x_2373:
        /* <DEDUP_REMOVED lines=23> */
.L_x_2374:
        /* <DEDUP_REMOVED lines=10> */
.L_x_2376:
        /* <DEDUP_REMOVED lines=109> */
[----:B------:R-:W-:Y:S02]  /*0f90*/  VIADD R23, R17, 0x40 ;  /* 0x0000004011177836 */ /* 0x000fe40000000000 */
[----:B------:R-:W-:-:S07]  /*0fa0*/  IMAD R18, R4, 0x8, R5 ;  /* 0x0000000804127824 */ /* 0x000fce00078e0205 */
.L_x_2440:
[----:B------:R-:W-:Y:S01]  /*0fb0*/  ULDC.64 UR8, c[0x0][0xc88] ;  /* 0x0003220000087ab9 */ /* 0x000fe20000000a00 */
[----:B------:R-:W-:Y:S01]  /*0fc0*/  ULDC.64 UR10, c[0x0][0xa18] ;  /* 0x00028600000a7ab9 */ /* 0x000fe20000000a00 */
[----:B------:R-:W-:Y:S02]  /*0fd0*/  UIMAD.WIDE UR8, UR7, 0x4, UR8 ;  /* 0x00000004070878a5 */ /* 0x000fe4000f8e0208 */
[----:B------:R-:W-:Y:S01]  /*0fe0*/  UISETP.NE.U32.AND UP1, UPT, UR10, URZ, UPT ;  /* 0x0000003f0a00728c */ /* 0x000fe2000bf25070 */
[----:B------:R-:W-:-:S03]  /*0ff0*/  ULDC UR7, c[0x0][0x2f0] ;  /* 0x0000bc0000077ab9 */ /* 0x000fc60000000800 */
[----:B0123--:R-:W-:Y:S02]  /*1000*/  IMAD.U32 R2, RZ, RZ, UR8 ;  /* 0x00000008ff027e24 */ /* 0x00ffe4000f8e00ff */
        /* <DEDUP_REMOVED lines=10> */
[----:B------:R-:W-:Y:S01]  /*10b0*/  IMAD.U32 R197, RZ, RZ, UR4 ;  /* 0x00000004ffc57e24 */ /* 0x000fe2000f8e00ff */
        /* <DEDUP_REMOVED lines=8> */
[----:B------:R-:W-:Y:S01]  /*1140*/  IMAD.U32 R4, RZ, RZ, UR10 ;  /* 0x0000000aff047e24 */ /* 0x000fe2000f8e00ff */
[----:B------:R-:W-:Y:S02]  /*1150*/  ULDC UR4, c[0x0][0x424] ;  /* 0x0001090000047ab9 */ /* 0x000fe40000000800 */
[----:B----4-:R-:W-:Y:S01]  /*1160*/  IMAD.U32 R5, RZ, RZ, UR11 ;  /* 0x0000000bff057e24 */ /* 0x010fe2000f8e00ff */
[----:B------:R-:W2:Y:S01]  /*1170*/  @P0 LDG.E R2, desc[UR36][R2.64] ;  /* 0x0000002402020981 */ /* 0x000ea2000c1e1900 */
[----:B------:R-:W-:Y:S01]  /*1180*/  UISETP.NE.U32.AND UP0, UPT, UR8, URZ, UPT ;  /* 0x0000003f0800728c */ /* 0x000fe2000bf05070 */
[----:B------:R-:W-:Y:S02]  /*1190*/  ULDC.64 UR10, c[0x0][0xa20] ;  /* 0x00028800000a7ab9 */ /* 0x000fe40000000a00 */
[----:B------:R-:W3:Y:S01]  /*11a0*/  @P2 LDG.E R4, desc[UR36][R4.64] ;  /* 0x0000002404042981 */ /* 0x000ee2000c1e1900 */
[----:B------:R-:W-:Y:S01]  /*11b0*/  UISETP.NE.AND.EX UP0, UPT, UR9, URZ, UPT, UP0 ;  /* 0x0000003f0900728c */ /* 0x000fe2000bf05300 */
[----:B------:R-:W-:Y:S01]  /*11c0*/  ISETP.NE.U32.AND P1, PT, RZ, UR10, PT ;  /* 0x0000000aff007c0c */ /* 0x000fe2000bf25070 */
[----:B------:R-:W-:-:S02]  /*11d0*/  ULOP3.LUT UR8, UR5, 0xffff, URZ, 0xc0, !UPT ;  /* 0x0000ffff05087892 */ /* 0x000fc4000f8ec03f */
[----:B------:R-:W-:Y:S01]  /*11e0*/  USEL UR4, UR4, 0x1, UP0 ;  /* 0x0000000104047887 */ /* 0x000fe20008000000 */
[----:B------:R-:W-:Y:S01]  /*11f0*/  ISETP.NE.AND.EX P1, PT, RZ, UR11, PT, P1 ;  /* 0x0000000bff007c0c */ /* 0x000fe2000bf25310 */
[----:B------:R-:W-:Y:S02]  /*1200*/  UMOV UR60, URZ ;  /* 0x0000003f003c7c82 */ /* 0x000fe40008000000 */
[----:B------:R-:W-:Y:S01]  /*1210*/  IMAD.U32 R214, RZ, RZ, UR8 ;  /* 0x00000008ffd67e24 */ /* 0x000fe2000f8e00ff */
[----:B------:R-:W-:Y:S01]  /*1220*/  UIMAD UR4, UR4, UR7, URZ ;  /* 0x00000007040472a4 */ /* 0x000fe2000f8e023f */
[----:B--2---:R-:W-:Y:S02]  /*1230*/  @P0 R2UR UR60, R2 ;  /* 0x00000000023c02ca */ /* 0x004fe400000e0000 */
[----:B---3--:R-:W-:Y:S01]  /*1240*/  @P2 R2UR UR42, R4 ;  /* 0x00000000042a22ca */ /* 0x008fe200000e0000 */
[----:B-----5:R-:W-:-:S14]  /*1250*/  @P2 BRA `(.L_x_2377) ;  /* 0x00000000003c2947 */ /* 0x020fdc0003800000 */
[----:B------:R-:W-:Y:S01]  /*1260*/  ULDC.64 UR8, c[0x0][0xa00] ;  /* 0x0002800000087ab9 */ /* 0x000fe20000000a00 */
[----:B------:R-:W-:Y:S01]  /*1270*/  ULDC UR42, c[0x0][0x288] ;  /* 0x0000a200002a7ab9 */ /* 0x000fe20000000800 */
[----:B------:R-:W-:-:S04]  /*1280*/  ISETP.NE.U32.AND P0, PT, RZ, UR8, PT ;  /* 0x00000008ff007c0c */ /* 0x000fc8000bf05070 */
[----:B------:R-:W-:-:S13]  /*1290*/  ISETP.NE.AND.EX P0, PT, RZ, UR9, PT, P0 ;  /* 0x00000009ff007c0c */ /* 0x000fda000bf05300 */
[----:B------:R-:W-:Y:S05]  /*12a0*/  @!P0 BRA `(.L_x_2377) ;  /* 0x0000000000288947 */ /* 0x000fea0003800000 */
[----:B------:R-:W-:Y:S01]  /*12b0*/  R2UR UR7, R197 ;  /* 0x00000000c50772ca */ /* 0x000fe200000e0000 */
[----:B------:R-:W-:-:S12]  /*12c0*/  ULDC.64 UR8, c[0x0][0xa00] ;  /* 0x0002800000087ab9 */ /* 0x000fd80000000a00 */
[----:B------:R-:W-:-:S06]  /*12d0*/  UIMAD.WIDE UR8, UR7, 0x4, UR8 ;  /* 0x00000004070878a5 */ /* 0x000fcc000f8e0208 */
[----:B------:R-:W-:Y:S02]  /*12e0*/  IMAD.U32 R2, RZ, RZ, UR8 ;  /* 0x00000008ff027e24 */ /* 0x000fe4000f8e00ff */
[----:B------:R-:W-:-:S05]  /*12f0*/  IMAD.U32 R3, RZ, RZ, UR9 ;  /* 0x00000009ff037e24 */ /* 0x000fca000f8e00ff */
[----:B------:R-:W2:Y:S04]  /*1300*/  LDG.E R4, desc[UR36][R2.64] ;  /* 0x0000002402047981 */ /* 0x000ea8000c1e1900 */
[----:B------:R-:W3:Y:S01]  /*1310*/  LDG.E R0, desc[UR36][R2.64+0x4] ;  /* 0x0000042402007981 */ /* 0x000ee2000c1e1900 */
[----:B--2---:R-:W-:Y:S02]  /*1320*/  R2UR UR42, R4 ;  /* 0x00000000042a72ca */ /* 0x004fe400000e0000 */
[----:B---3--:R-:W-:-:S13]  /*1330*/  R2UR UR7, R0 ;  /* 0x00000000000772ca */ /* 0x008fda00000e0000 */
[----:B------:R-:W-:-:S12]  /*1340*/  UIADD3 UR42, -UR42, UR7, URZ ;  /* 0x000000072a2a7290 */ /* 0x000fd8000fffe13f */
.L_x_2377:
[----:B------:R-:W-:Y:S05]  /*1350*/  @!P1 BRA `(.L_x_2378) ;  /* 0x0000000000249947 */ /* 0x000fea0003800000 */
[----:B------:R-:W-:Y:S02]  /*1360*/  R2UR UR7, R197 ;  /* 0x00000000c50772ca */ /* 0x000fe400000e0000 */
[----:B------:R-:W-:-:S11]  /*1370*/  R2UR UR8, R216 ;  /* 0x00000000d80872ca */ /* 0x000fd600000e0000 */
[----:B------:R-:W-:-:S04]  /*1380*/  ULEA UR4, UP0, UR7, UR10, 0x2 ;  /* 0x0000000a07047291 */ /* 0x000fc8000f80103f */
[----:B------:R-:W-:Y:S02]  /*1390*/  ULEA.HI.X UR7, UR7, UR11, UR8, 0x2, UP0 ;  /* 0x0000000b07077291 */ /* 0x000fe400080f1408 */
[----:B------:R-:W-:-:S04]  /*13a0*/  IMAD.U32 R2, RZ, RZ, UR4 ;  /* 0x00000004ff027e24 */ /* 0x000fc8000f8e00ff */
[----:B------:R-:W-:-:S05]  /*13b0*/  IMAD.U32 R3, RZ, RZ, UR7 ;  /* 0x00000007ff037e24 */ /* 0x000fca000f8e00ff */
[----:B------:R-:W2:Y:S02]  /*13c0*/  LDG.E R2, desc[UR36][R2.64] ;  /* 0x0000002402027981 */ /* 0x000ea4000c1e1900 */
[----:B--2---:R-:W-:Y:S01]  /*13d0*/  R2UR UR4, R2 ;  /* 0x00000000020472ca */ /* 0x004fe200000e0000 */
[----:B------:R-:W-:-:S14]  /*13e0*/  BRA `(.L_x_2379) ;  /* 0x0000000000387947 */ /* 0x000fdc0003800000 */
.L_x_2378:
[----:B------:R-:W-:Y:S02]  /*13f0*/  ULDC.64 UR8, c[0x0][0xa08] ;  /* 0x0002820000087ab9 */ /* 0x000fe40000000a00 */
        /* <DEDUP_REMOVED lines=13> */
.L_x_2379:
[----:B------:R-:W-:Y:S01]  /*14d0*/  ULDC UR7, c[0x0][0x448] ;  /* 0x0001120000077ab9 */ /* 0x000fe20000000800 */
[----:B------:R-:W-:Y:S02]  /*14e0*/  USHF.L.U32 UR43, UR6, 0x7, URZ ;  /* 0x00000007062b7899 */ /* 0x000fe4000800063f */
[----:B------:R-:W-:Y:S02]  /*14f0*/  UISETP.NE.AND UP0, UPT, UR7, 0x1, UPT ;  /* 0x000000010700788c */ /* 0x000fe4000bf05270 */
[----:B------:R-:W-:Y:S02]  /*1500*/  UIADD3 UR8, UR43, 0x7f, URZ ;  /* 0x0000007f2b087890 */ /* 0x000fe4000fffe03f */
[----:B------:R-:W-:Y:S02]  /*1510*/  UIADD3 UR60, -UR60, UR4, URZ ;  /* 0x000000043c3c7290 */ /* 0x000fe4000fffe13f */
[----:B------:R-:W-:-:S05]  /*1520*/  UP2UR UR4, UPR, URZ, 0x1 ;  /* 0x000000013f047883 */ /* 0x000fca0008000000 */
[----:B------:R-:W-:Y:S01]  /*1530*/  @UP0 ULDC UR6, c[0x0][0x44c] ;  /* 0x0001130000060ab9 */ /* 0x000fe20000000800 */
[----:B------:R-:W-:Y:S01]  /*1540*/  @UP0 ULDC UR9, c[0x0][0x450] ;  /* 0x0001140000090ab9 */ /* 0x000fe20000000800 */
[----:B------:R-:W-:Y:S01]  /*1550*/  UIMAD.WIDE.U32 UR6, UR8, UR6, URZ ;  /* 0x00000006080672a5 */ /* 0x000fe2000f8e003f */
[----:B------:R-:W-:Y:S01]  /*1560*/  IMAD.U32 R16, RZ, RZ, UR4 ;  /* 0x00000004ff107e24 */ /* 0x000fe2000f8e00ff */
[----:B------:R-:W-:Y:S02]  /*1570*/  UIADD3 UR4, UR60, 0x60, -UR42 ;  /* 0x000000603c047890 */ /* 0x000fe4000fffe82a */
[----:B------:R-:W-:Y:S02]  /*1580*/  @UP0 USHF.R.U32.HI UR8, URZ, UR9, UR7 ;  /* 0x000000093f080299 */ /* 0x000fe40008011607 */
[----:B------:R-:W-:Y:S02]  /*1590*/  UIADD3 UR6, UR60, 0x5f, URZ ;  /* 0x0000005f3c067890 */ /* 0x000fe4000fffe03f */
[----:B------:R-:W-:-:S02]  /*15a0*/  UIADD3 UR8, UR4, UR8, URZ ;  /* 0x0000000804087290 */ /* 0x000fc4000fffe03f */
[----:B------:R-:W-:Y:S02]  /*15b0*/  UIMAD.WIDE UR6, UR6, 0x2aaaaaab, URZ ;  /* 0x2aaaaaab060678a5 */ /* 0x000fe4000f8e023f */
[----:B------:R-:W-:Y:S02]  /*15c0*/  UIMAD.WIDE UR8, UR8, 0x2aaaaaab, URZ ;  /* 0x2aaaaaab080878a5 */ /* 0x000fe4000f8e023f */
[----:B------:R-:W-:Y:S02]  /*15d0*/  USHF.R.U32.HI UR4, URZ, 0x1f, UR7 ;  /* 0x0000001f3f047899 */ /* 0x000fe40008011607 */
[----:B------:R-:W-:Y:S02]  /*15e0*/  USHF.R.U32.HI UR6, URZ, 0x1f, UR9 ;  /* 0x0000001f3f067899 */ /* 0x000fe40008011609 */
[----:B------:R-:W-:Y:S02]  /*15f0*/  ULEA.HI.SX32 UR7, UR7, UR4, 0x1c ;  /* 0x0000000407077291 */ /* 0x000fe4000f8fe23f */
[----:B------:R-:W-:-:S02]  /*1600*/  ULEA.HI.SX32 UR6, UR9, UR6, 0x1c ;  /* 0x0000000609067291 */ /* 0x000fc4000f8fe23f */
[----:B------:R-:W-:Y:S02]  /*1610*/  ULOP3.LUT UR4, UR5, 0xff000000, URZ, 0xc0, !UPT ;  /* 0xff00000005047892 */ /* 0x000fe4000f8ec03f */
[----:B------:R-:W-:Y:S02]  /*1620*/  UISETP.LT.AND UP0, UPT, UR7, UR6, UPT ;  /* 0x000000060700728c */ /* 0x000fe4000bf01270 */
[----:B------:R-:W-:Y:S02]  /*1630*/  ULOP3.LUT UR5, UR5, 0xff0000, URZ, 0xc0, !UPT ;  /* 0x00ff000005057892 */ /* 0x000fe4000f8ec03f */
[----:B------:R-:W-:Y:S02]  /*1640*/  USEL UR9, UR7, UR6, UP0 ;  /* 0x0000000607097287 */ /* 0x000fe40008000000 */
[----:B------:R-:W-:Y:S02]  /*1650*/  USHF.R.U32.HI UR4, URZ, 0x8, UR4 ;  /* 0x000000083f047899 */ /* 0x000fe40008011604 */
[----:B------:R-:W-:-:S02]  /*1660*/  UISETP.GE.AND UP0, UPT, UR9, 0x1, UPT ;  /* 0x000000010900788c */ /* 0x000fc4000bf06270 */
[----:B------:R-:W-:-:S03]  /*1670*/  ULEA.HI UR5, UR5, UR4, URZ, 0x10 ;  /* 0x0000000405057291 */ /* 0x000fc6000f8f803f */
[----:B------:R-:W-:Y:S01]  /*1680*/  UMOV UR4, URZ ;  /* 0x0000003f00047c82 */ /* 0x000fe20008000000 */
[----:B------:R-:W-:Y:S01]  /*1690*/  PLOP3.LUT P0, PT, PT, PT, UP0, 0x80, 0x0 ;  /* 0x000000000000781c */ /* 0x000fe20003f0f008 */
[----:B------:R-:W-:Y:S02]  /*16a0*/  ULOP3.LUT UR6, UR5, 0xff, URZ, 0xc0, !UPT ;  /* 0x000000ff05067892 */ /* 0x000fe4000f8ec03f */
[----:B------:R-:W-:-:S04]  /*16b0*/  USHF.R.U32.HI UR5, URZ, 0x10, UR5 ;  /* 0x000000103f057899 */ /* 0x000fc80008011605 */
[----:B------:R-:W-:Y:S02]  /*16c0*/  IMAD.U32 R196, RZ, RZ, UR6 ;  /* 0x00000006ffc47e24 */ /* 0x000fe4000f8e00ff */
[----:B------:R-:W-:-:S04]  /*16d0*/  IMAD.U32 R22, RZ, RZ, UR5 ;  /* 0x00000005ff167e24 */ /* 0x000fc8000f8e00ff */
[----:B------:R-:W-:Y:S05]  /*16e0*/  @!P0 BRA `(.L_x_2380) ;  /* 0x0000000000948947 */ /* 0x000fea0003800000 */
        /* <DEDUP_REMOVED lines=37> */
.L_x_2380:
        /* <DEDUP_REMOVED lines=19> */
[----:B------:R-:W-:Y:S01]  /*1a70*/  VIADDMNMX R3, R3, UR61, R0, PT ;  /* 0x0000003d03037c46 */ /* 0x000fe2000b800100 */
[----:B------:R-:W-:Y:S01]  /*1a80*/  IMAD.MOV.U32 R0, RZ, RZ, RZ ;  /* 0x000000ffff007224 */ /* 0x000fe200078e00ff */
[----:B------:R-:W-:Y:S02]  /*1a90*/  CS2R R20, SRZ ;  /* 0x0000000000147805 */ /* 0x000fe4000001ff00 */
[----:B------:R-:W-:-:S02]  /*1aa0*/  CS2R R90, SRZ ;  /* 0x00000000005a7805 */ /* 0x000fc4000001ff00 */
[----:B------:R-:W-:Y:S02]  /*1ab0*/  R2UR UR5, R3 ;  /* 0x00000000030572ca */ /* 0x000fe400000e0000 */
        /* <DEDUP_REMOVED lines=12> */
[----:B------:R-:W-:Y:S02]  /*1b80*/  UISETP.GT.AND UP0, UPT, UR5, UR61, UPT ;  /* 0x0000003d0500728c */ /* 0x000fe4000bf04270 */
[----:B------:R-:W-:Y:S01]  /*1b90*/  IMAD.U32 R92, RZ, RZ, UR5 ;  /* 0x00000005ff5c7e24 */ /* 0x000fe2000f8e00ff */
        /* <DEDUP_REMOVED lines=59> */
.L_x_2382:
        /* <DEDUP_REMOVED lines=12> */
.L_x_2529:
[----:B------:R-:W-:Y:S05]  /*2010*/  @!P0 BRA `(.L_x_2384) ;  /* 0x0000000000048947 */ /* 0x000fea0003800000 */
[----:B------:R-:W-:Y:S01]  /*2020*/  BPT.TRAP 0x1 ;  /* 0x000000040000795c */ /* 0x000fe20000300000 */
.L_x_2384:
[----:B0-----:R-:W-:Y:S02]  /*2030*/  IMAD.U32 R0, RZ, RZ, UR39 ;  /* 0x00000027ff007e24 */ /* 0x001fe4000f8e00ff */
[----:B------:R-:W-:-:S03]  /*2040*/  IMAD.U32 R3, RZ, RZ, UR38 ;  /* 0x00000026ff037e24 */ /* 0x000fc6000f8e00ff */
[----:B------:R-:W-:Y:S02]  /*2050*/  LEA R0, R0, UR40, 0x3 ;  /* 0x0000002800007c11 */ /* 0x000fe4000f8e18ff */
[----:B------:R-:W-:-:S04]  /*2060*/  SHF.L.U32 R3, R3, 0x1f, RZ ;  /* 0x0000001f03037819 */ /* 0x000fc800000006ff */
[----:B------:R0:W1:Y:S01]  /*2070*/  SYNCS.PHASECHK.TRANS64.TRYWAIT P1, [R0+URZ+0x30830], R3 ;  /* 0x03083003000075a7 */ /* 0x000062000802017f */
[----:B------:R-:W-:Y:S05]  /*2080*/  @!P0 BRA `(.L_x_2385) ;  /* 0x0000000000048947 */ /* 0x000fea0003800000 */
[----:B------:R-:W-:Y:S01]  /*2090*/  BPT.TRAP 0x1 ;  /* 0x000000040000795c */ /* 0x000fe20000300000 */
.L_x_2385:
[----:B-1----:R-:W-:Y:S05]  /*20a0*/  @P1 BRA `(.L_x_2386) ;  /* 0x0000000000081947 */ /* 0x002fea0003800000 */
[----:B------:R-:W1:Y:S02]  /*20b0*/  SYNCS.PHASECHK.TRANS64.TRYWAIT P1, [R0+URZ+0x30830], R3 ;  /* 0x03083003000075a7 */ /* 0x000e64000802017f */
[----:B-1----:R-:W-:Y:S05]  /*20c0*/  @!P1 BRA `(.L_x_2387) ;  /* 0x0000011400fc9947 */ /* 0x002fea0003800000 */
.L_x_2386:
        /* <DEDUP_REMOVED lines=13> */
[----:B------:R-:W-:Y:S02]  /*21a0*/  ULOP3.LUT UR4, UR44, 0x10000, URZ, 0xfc, !UPT ;  /* 0x000100002c047892 */ /* 0x000fe4000f8efc3f */
[----:B------:R-:W-:Y:S02]  /*21b0*/  UIMAD UR5, UR39, 0x900, UR41 ;  /* 0x00000900270578a4 */ /* 0x000fe4000f8e0229 */
[----:B------:R-:W-:Y:S02]  /*21c0*/  UIADD3 UR6, UR4, 0x2, URZ ;  /* 0x0000000204067890 */ /* 0x000fe4000fffe03f */
[----:B------:R-:W-:Y:S01]  /*21d0*/  UIADD3 UR7, UR5, 0x2, URZ ;  /* 0x0000000205077890 */ /* 0x000fe2000fffe03f */
[----:B------:R-:W-:Y:S02]  /*21e0*/  UMOV UR8, UR4 ;  /* 0x0000000400087c82 */ /* 0x000fe40008000000 */
[----:B------:R-:W-:Y:S01]  /*21f0*/  UMOV UR10, UR5 ;  /* 0x00000005000a7c82 */ /* 0x000fe20008000000 */
[----:B------:R-:W-:Y:S01]  /*2200*/  IMAD.U32 R8, RZ, RZ, UR8 ;  /* 0x00000008ff087e24 */ /* 0x000fe2000f8e00ff */
[----:B------:R-:W-:Y:S01]  /*2210*/  HGMMA.64x96x16.F32 R24, gdesc[UR8], RZ, !UPT, gsb0 ;  /* 0x01600000081879f0 */ /* 0x000fe2000c0008ff */
[----:B------:R-:W-:Y:S01]  /*2220*/  UMOV UR8, UR6 ;  /* 0x0000000600087c82 */ /* 0x000fe20008000000 */
[----:B------:R-:W-:Y:S01]  /*2230*/  UMOV UR9, 0x40000040 ;  /* 0x4000004000097882 */ /* 0x000fe20000000000 */
[----:B------:R-:W-:Y:S01]  /*2240*/  UMOV UR10, UR7 ;  /* 0x00000007000a7c82 */ /* 0x000fe20008000000 */
[----:B------:R-:W-:Y:S01]  /*2250*/  UMOV UR11, 0x40000040 ;  /* 0x40000040000b7882 */ /* 0x000fe20000000000 */
[----:B------:R-:W-:Y:S01]  /*2260*/  UIADD3 UR56, UR4, 0x4, URZ ;  /* 0x0000000404387890 */ /* 0x000fe2000fffe03f */
[----:B------:R-:W-:Y:S01]  /*2270*/  IMAD.U32 R6, RZ, RZ, UR8 ;  /* 0x00000008ff067e24 */ /* 0x000fe2000f8e00ff */
[----:B------:R-:W-:Y:S01]  /*2280*/  UIADD3 UR58, UR5, 0x4, URZ ;  /* 0x00000004053a7890 */ /* 0x000fe2000fffe03f */
[----:B------:R-:W-:Y:S01]  /*2290*/  IMAD.U32 R7, RZ, RZ, UR9 ;  /* 0x00000009ff077e24 */ /* 0x000fe2000f8e00ff */
        /* <DEDUP_REMOVED lines=70> */
.L_x_2388:
[----:B------:R-:W-:Y:S01]  /*2700*/  R2UR UR4, R16 ;  /* 0x00000000100472ca */ /* 0x000fe200000e0000 */
[----:B------:R-:W-:Y:S01]  /*2710*/  VIADD R2, R18, UR43 ;  /* 0x0000002b12027c36 */ /* 0x000fe20008000000 */
[----:B------:R-:W-:Y:S01]  /*2720*/  R2UR UR6, R92 ;  /* 0x000000005c0672ca */ /* 0x000fe200000e0000 */
[----:B------:R-:W-:Y:S01]  /*2730*/  IMAD.U32 R11, RZ, RZ, UR42 ;  /* 0x0000002aff0b7e24 */ /* 0x000fe2000f8e00ff */
[----:B------:R-:W-:Y:S01]  /*2740*/  ULDC UR14, c[0x0][0x988] ;  /* 0x00026200000e7ab9 */ /* 0x000fe20000000800 */
[----:B------:R-:W-:Y:S01]  /*2750*/  R2UR UR10, R0 ;  /* 0x00000000000a72ca */ /* 0x000fe200000e0000 */
[----:B------:R-:W2:Y:S01]  /*2760*/  S2UR UR15, SR_CgaCtaId ;  /* 0x00000000000f79c3 */ /* 0x000ea20000008800 */
[----:B------:R-:W-:Y:S02]  /*2770*/  CS2R R118, SRZ ;  /* 0x0000000000767805 */ /* 0x000fe4000001ff00 */
[----:B------:R-:W-:Y:S02]  /*2780*/  CS2R R116, SRZ ;  /* 0x0000000000747805 */ /* 0x000fe4000001ff00 */
[----:B------:R-:W-:-:S02]  /*2790*/  CS2R R114, SRZ ;  /* 0x0000000000727805 */ /* 0x000fc4000001ff00 */
[----:B------:R-:W-:Y:S02]  /*27a0*/  CS2R R112, SRZ ;  /* 0x0000000000707805 */ /* 0x000fe4000001ff00 */
[----:B------:R-:W-:Y:S02]  /*27b0*/  CS2R R110, SRZ ;  /* 0x00000000006e7805 */ /* 0x000fe4000001ff00 */
[----:B------:R-:W-:Y:S01]  /*27c0*/  CS2R R108, SRZ ;  /* 0x00000000006c7805 */ /* 0x000fe2000001ff00 */
[----:B------:R-:W-:Y:S01]  /*27d0*/  UISETP.NE.AND UP0, UPT, UR4, URZ, UPT ;  /* 0x0000003f0400728c */ /* 0x000fe2000bf05270 */
[----:B------:R-:W-:Y:S01]  /*27e0*/  CS2R R106, SRZ ;  /* 0x00000000006a7805 */ /* 0x000fe2000001ff00 */
[----:B------:R-:W-:Y:S01]  /*27f0*/  UIMAD UR5, UR6, -0x60, UR60 ;  /* 0xffffffa0060578a4 */ /* 0x000fe2000f8e023c */
[----:B------:R-:W-:Y:S02]  /*2800*/  CS2R R104, SRZ ;  /* 0x0000000000687805 */ /* 0x000fe4000001ff00 */
[----:B------:R-:W-:-:S02]  /*2810*/  CS2R R102, SRZ ;  /* 0x0000000000667805 */ /* 0x000fc4000001ff00 */
[----:B------:R-:W-:Y:S02]  /*2820*/  CS2R R100, SRZ ;  /* 0x0000000000647805 */ /* 0x000fe4000001ff00 */
[----:B------:R-:W-:Y:S02]  /*2830*/  PLOP3.LUT P1, PT, PT, PT, UP0, 0x80, 0x0 ;  /* 0x000000000000781c */ /* 0x000fe40003f2f008 */
[----:B------:R-:W-:Y:S02]  /*2840*/  CS2R R98, SRZ ;  /* 0x0000000000627805 */ /* 0x000fe4000001ff00 */
[----:B------:R-:W-:Y:S01]  /*2850*/  PLOP3.LUT P2, PT, PT, PT, UP0, 0x80, 0x0 ;  /* 0x000000000000781c */ /* 0x000fe20003f4f008 */
[----:B------:R-:W-:Y:S01]  /*2860*/  IMAD.U32 R10, RZ, RZ, UR5 ;  /* 0x00000005ff0a7e24 */ /* 0x000fe2000f8e00ff */
[----:B------:R-:W-:Y:S01]  /*2870*/  UMOV UR5, UR43 ;  /* 0x0000002b00057c82 */ /* 0x000fe20008000000 */
[----:B------:R-:W-:Y:S01]  /*2880*/  @UP0 ULDC UR4, c[0x0][0x44c] ;  /* 0x0001130000040ab9 */ /* 0x000fe20000000800 */
[----:B------:R-:W-:Y:S01]  /*2890*/  @UP0 ULDC UR11, c[0x0][0x450] ;  /* 0x00011400000b0ab9 */ /* 0x000fe20000000800 */
[----:B------:R-:W-:-:S02]  /*28a0*/  CS2R R96, SRZ ;  /* 0x0000000000607805 */ /* 0x000fc4000001ff00 */
[----:B------:R-:W-:Y:S02]  /*28b0*/  CS2R R94, SRZ ;  /* 0x00000000005e7805 */ /* 0x000fe4000001ff00 */
[----:B------:R-:W-:Y:S02]  /*28c0*/  CS2R R92, SRZ ;  /* 0x00000000005c7805 */ /* 0x000fe4000001ff00 */
[----:B------:R-:W-:Y:S01]  /*28d0*/  CS2R R90, SRZ ;  /* 0x00000000005a7805 */ /* 0x000fe2000001ff00 */
[----:B01----:R-:W-:Y:S01]  /*28e0*/  @P1 IMAD.HI.U32 R3, R2, UR4, RZ ;  /* 0x0000000402031c27 */ /* 0x003fe2000f8e00ff */
[----:B------:R-:W-:-:S04]  /*28f0*/  @UP0 ULDC UR4, c[0x0][0x450] ;  /* 0x0001140000040ab9 */ /* 0x000fc80000000800 */
[----:B------:R-:W-:Y:S01]  /*2900*/  @P2 SHF.R.U32.HI R2, RZ, UR4, R3 ;  /* 0x00000004ff022c19 */ /* 0x000fe20008011603 */
[----:B------:R-:W-:Y:S01]  /*2910*/  UIMAD UR4, UR6, -0x60, URZ ;  /* 0xffffffa0060478a4 */ /* 0x000fe2000f8e023f */
[----:B------:R-:W-:-:S03]  /*2920*/  IADD3 R3, -R17, 0x60, R10 ;  /* 0x0000006011037810 */ /* 0x000fc60007ffe10a */
[----:B------:R-:W0:Y:S02]  /*2930*/  SHFL.IDX PT, R5, R2, 0x1, 0x1c1f ;  /* 0x003c1f0002057f89 */ /* 0x000e2400000e0000 */
[----:B------:R-:W-:Y:S01]  /*2940*/  IMAD.U32 R4, RZ, RZ, UR4 ;  /* 0x00000004ff047e24 */ /* 0x000fe2000f8e00ff */
[----:B------:R-:W-:Y:S01]  /*2950*/  UIADD3 UR4, UR6, -0x2, URZ ;  /* 0xfffffffe06047890 */ /* 0x000fe2000fffe03f */
[----:B------:R-:W1:Y:S02]  /*2960*/  SHFL.IDX PT, R2, R2, RZ, 0x1c1f ;  /* 0x001c1fff02027589 */ /* 0x000e6400000e0000 */
[----:B------:R-:W-:Y:S01]  /*2970*/  @UP0 ULDC UR6, c[0x0][0x44c] ;  /* 0x0001130000060ab9 */ /* 0x000fe20000000800 */
[----:B------:R-:W-:Y:S01]  /*2980*/  IADD3 R4, -R17, 0x61, R4 ;  /* 0x0000006111047810 */ /* 0x000fe20007ffe104 */
[----:B------:R-:W-:-:S03]  /*2990*/  UIMAD.WIDE.U32 UR6, UR43, UR6, URZ ;  /* 0x000000062b0672a5 */ /* 0x000fc6000f8e003f */
[----:B------:R-:W-:Y:S01]  /*29a0*/  IADD3 R4, -R11, UR60, R4 ;  /* 0x0000003c0b047c10 */ /* 0x000fe2000fffe104 */
[----:B------:R-:W-:-:S04]  /*29b0*/  @UP0 USHF.R.U32.HI UR5, URZ, UR11, UR7 ;  /* 0x0000000b3f050299 */ /* 0x000fc80008011607 */
[----:B------:R-:W-:Y:S02]  /*29c0*/  UIADD3 UR6, UR5, UR60, -UR42 ;  /* 0x0000003c05067290 */ /* 0x000fe4000fffe82a */
[----:B------:R-:W-:Y:S02]  /*29d0*/  UIADD3 UR5, UR10, 0x30840, URZ ;  /* 0x000308400a057890 */ /* 0x000fe4000fffe03f */
[----:B------:R-:W-:Y:S02]  /*29e0*/  UIMAD.WIDE UR6, UR6, 0x2aaaaaab, URZ ;  /* 0x2aaaaaab060678a5 */ /* 0x000fe4000f8e023f */
[----:B--2---:R-:W-:Y:S01]  /*29f0*/  UPRMT UR5, UR15, 0x654, UR5 ;  /* 0x000006540f057896 */ /* 0x004fe20008000005 */
[----:B0-----:R-:W-:Y:S01]  /*2a00*/  VIADDMNMX R5, R5, R4, R3, PT ;  /* 0x0000000405057246 */ /* 0x001fe20003800103 */
[----:B------:R-:W-:-:S03]  /*2a10*/  USHF.R.U32.HI UR6, URZ, 0x1f, UR7 ;  /* 0x0000001f3f067899 */ /* 0x000fc60008011607 */
[C---:B------:R-:W-:Y:S01]  /*2a20*/  ISETP.GT.AND P1, PT, R5.reuse, RZ, PT ;  /* 0x000000ff0500720c */ /* 0x040fe20003f24270 */
[----:B------:R-:W-:Y:S01]  /*2a30*/  ULEA.HI.SX32 UR6, UR7, UR6, 0x1c ;  /* 0x0000000607067291 */ /* 0x000fe2000f8fe23f */
[C---:B------:R-:W-:Y:S02]  /*2a40*/  ISETP.GT.AND P2, PT, R5.reuse, 0x1, PT ;  /* 0x000000010500780c */ /* 0x040fe40003f44270 */
[----:B------:R-:W-:Y:S01]  /*2a50*/  SYNCS.ARRIVE.TRANS64.RED.A1T0 RZ, [UR5], RZ ;  /* 0x000000ffffff79a7 */ /* 0x000fe20008100405 */
[----:B------:R-:W-:Y:S01]  /*2a60*/  ISETP.GT.AND P3, PT, R5, 0x8, PT ;  /* 0x000000080500780c */ /* 0x000fe20003f64270 */
[----:B------:R-:W-:Y:S01]  /*2a70*/  UISETP.LT.AND UP0, UPT, UR61, UR6, UPT ;  /* 0x000000063d00728c */ /* 0x000fe2000bf01270 */
[----:B------:R-:W-:Y:S02]  /*2a80*/  FSEL R13, R26, -INF , P1 ;  /* 0xff8000001a0d7808 */ /* 0x000fe40000800000 */
[----:B------:R-:W-:Y:S01]  /*2a90*/  FSEL R27, R27, -INF , P2 ;  /* 0xff8000001b1b7808 */ /* 0x000fe20001000000 */
[----:B------:R-:W-:Y:S01]  /*2aa0*/  USEL UR11, UR61, UR6, !UP0 ;  /* 0x000000063d0b7287 */ /* 0x000fe2000c000000 */
[----:B------:R-:W-:-:S02]  /*2ab0*/  ISETP.GT.AND P1, PT, R5, 0x9, PT ;  /* 0x000000090500780c */ /* 0x000fc40003f24270 */
[----:B------:R-:W-:Y:S01]  /*2ac0*/  FSEL R15, R30, -INF , P3 ;  /* 0xff8000001e0f7808 */ /* 0x000fe20001800000 */
[----:B------:R-:W-:Y:S01]  /*2ad0*/  UISETP.GE.AND UP0, UPT, UR4, UR11, UPT ;  /* 0x0000000b0400728c */ /* 0x000fe2000bf06270 */
[----:B------:R-:W-:Y:S02]  /*2ae0*/  FMNMX.FTZ R10, R13, R27, !PT ;  /* 0x0000001b0d0a7209 */ /* 0x000fe40007810000 */
[----:B------:R-:W-:Y:S02]  /*2af0*/  ISETP.GT.AND P2, PT, R5, 0x10, PT ;  /* 0x000000100500780c */ /* 0x000fe40003f44270 */
[----:B------:R-:W-:Y:S02]  /*2b00*/  FSEL R31, R31, -INF , P1 ;  /* 0xff8000001f1f7808 */ /* 0x000fe40000800000 */
[----:B------:R-:W-:Y:S02]  /*2b10*/  FMNMX.FTZ R10, R15, R10, !PT ;  /* 0x0000000a0f0a7209 */ /* 0x000fe40007810000 */
        /* <DEDUP_REMOVED lines=58> */
[----:B------:R-:W-:Y:S02]  /*2ec0*/  FMNMX.FTZ R10, R89, R10, !PT ;  /* 0x0000000a590a7209 */ /* 0x000fe40007810000 */
[----:B-1----:R-:W-:Y:S02]  /*2ed0*/  VIADDMNMX R4, R2, R4, R3, PT ;  /* 0x0000000402047246 */ /* 0x002fe40003800103 */
[----:B------:R-:W-:-:S02]  /*2ee0*/  FMNMX.FTZ R10, R71, R10, !PT ;  /* 0x0000000a470a7209 */ /* 0x000fc40007810000 */
[C---:B------:R-:W-:Y:S02]  /*2ef0*/  ISETP.GT.AND P1, PT, R4.reuse, RZ, PT ;  /* 0x000000ff0400720c */ /* 0x040fe40003f24270 */
[C---:B------:R-:W-:Y:S01]  /*2f00*/  ISETP.GT.AND P2, PT, R4.reuse, 0x1, PT ;  /* 0x000000010400780c */ /* 0x040fe20003f44270 */
[----:B------:R-:W0:Y:S01]  /*2f10*/  SHFL.BFLY PT, R5, R10, 0x2, 0x1f ;  /* 0x0c401f000a057f89 */ /* 0x000e2200000e0000 */
[C---:B------:R-:W-:Y:S02]  /*2f20*/  ISETP.GT.AND P3, PT, R4.reuse, 0x8, PT ;  /* 0x000000080400780c */ /* 0x040fe40003f64270 */
[----:B------:R-:W-:Y:S02]  /*2f30*/  FSEL R34, R25, -INF , P2 ;  /* 0xff80000019227808 */ /* 0x000fe40001000000 */
[----:B------:R-:W-:-:S04]  /*2f40*/  ISETP.GT.AND P2, PT, R4, 0x10, PT ;  /* 0x000000100400780c */ /* 0x000fc80003f44270 */
[----:B------:R-:W-:Y:S02]  /*2f50*/  FSEL R32, R32, -INF , P2 ;  /* 0xff80000020207808 */ /* 0x000fe40001000000 */
[----:B0-----:R-:W-:Y:S02]  /*2f60*/  FMNMX.FTZ R12, R10, R5, !PT ;  /* 0x000000050a0c7209 */ /* 0x001fe40007810000 */
[----:B------:R-:W-:Y:S02]  /*2f70*/  FSEL R5, R24, -INF , P1 ;  /* 0xff80000018057808 */ /* 0x000fe40000800000 */
[----:B------:R-:W-:Y:S01]  /*2f80*/  ISETP.GT.AND P1, PT, R4, 0x9, PT ;  /* 0x000000090400780c */ /* 0x000fe20003f24270 */
[----:B------:R-:W0:Y:S01]  /*2f90*/  SHFL.BFLY PT, R11, R12, 0x1, 0x1f ;  /* 0x0c201f000c0b7f89 */ /* 0x000e2200000e0000 */
[----:B------:R-:W-:Y:S02]  /*2fa0*/  FMNMX.FTZ R2, R5, R34, !PT ;  /* 0x0000002205027209 */ /* 0x000fe40007810000 */
[----:B------:R-:W-:-:S02]  /*2fb0*/  FSEL R29, R29, -INF , P1 ;  /* 0xff8000001d1d7808 */ /* 0x000fc40000800000 */
[----:B------:R-:W-:-:S04]  /*2fc0*/  ISETP.GT.AND P1, PT, R4, 0x11, PT ;  /* 0x000000110400780c */ /* 0x000fc80003f24270 */
[----:B------:R-:W-:Y:S02]  /*2fd0*/  FSEL R33, R33, -INF , P1 ;  /* 0xff80000021217808 */ /* 0x000fe40000800000 */
[----:B------:R-:W-:-:S04]  /*2fe0*/  ISETP.GT.AND P1, PT, R4, 0x19, PT ;  /* 0x000000190400780c */ /* 0x000fc80003f24270 */
[----:B------:R-:W-:Y:S02]  /*2ff0*/  FSEL R37, R37, -INF , P1 ;  /* 0xff80000025257808 */ /* 0x000fe40000800000 */
[----:B------:R-:W-:-:S04]  /*3000*/  ISETP.GT.AND P1, PT, R4, 0x21, PT ;  /* 0x000000210400780c */ /* 0x000fc80003f24270 */
[----:B------:R-:W-:Y:S02]  /*3010*/  FSEL R41, R41, -INF , P1 ;  /* 0xff80000029297808 */ /* 0x000fe40000800000 */
[----:B------:R-:W-:Y:S02]  /*3020*/  ISETP.GT.AND P1, PT, R4, 0x29, PT ;  /* 0x000000290400780c */ /* 0x000fe40003f24270 */
[----:B0-----:R-:W-:Y:S02]  /*3030*/  FMNMX.FTZ R3, R12, R11, !PT ;  /* 0x0000000b0c037209 */ /* 0x001fe40007810000 */
[----:B------:R-:W-:Y:S02]  /*3040*/  FSEL R11, R28, -INF , P3 ;  /* 0xff8000001c0b7808 */ /* 0x000fe40001800000 */
[----:B------:R-:W-:Y:S02]  /*3050*/  ISETP.GT.AND P3, PT, R4, 0x18, PT ;  /* 0x000000180400780c */ /* 0x000fe40003f64270 */
[----:B------:R-:W-:-:S02]  /*3060*/  FMNMX.FTZ R2, R11, R2, !PT ;  /* 0x000000020b027209 */ /* 0x000fc40007810000 */
[----:B------:R-:W-:Y:S02]  /*3070*/  FSETP.NEU.FTZ.AND P2, PT, R3, -INF , PT ;  /* 0xff8000000300780b */ /* 0x000fe40003f5d000 */
[----:B------:R-:W-:Y:S01]  /*3080*/  FMNMX.FTZ R25, R29, R2, !PT ;  /* 0x000000021d197209 */ /* 0x000fe20007810000 */
[----:B------:R-:W-:Y:S01]  /*3090*/  FMUL.FTZ R2, R3, UR14 ;  /* 0x0000000e03027c20 */ /* 0x000fe20008410000 */
[----:B------:R-:W-:Y:S02]  /*30a0*/  FSEL R36, R36, -INF , P3 ;  /* 0xff80000024247808 */ /* 0x000fe40001800000 */
[----:B------:R-:W-:Y:S02]  /*30b0*/  FMNMX.FTZ R10, R32, R25, !PT ;  /* 0x00000019200a7209 */ /* 0x000fe40007810000 */
[----:B------:R-:W-:Y:S02]  /*30c0*/  FSEL R2, R2, RZ, P2 ;  /* 0x000000ff02027208 */ /* 0x000fe40001000000 */
[----:B------:R-:W-:-:S02]  /*30d0*/  FMNMX.FTZ R25, R33, R10, !PT ;  /* 0x0000000a21197209 */ /* 0x000fc40007810000 */
[----:B------:R-:W-:Y:S01]  /*30e0*/  ISETP.GT.AND P2, PT, R4, 0x20, PT ;  /* 0x000000200400780c */ /* 0x000fe20003f44270 */
[--C-:B------:R-:W-:Y:S01]  /*30f0*/  FFMA.FTZ R189, R13, UR14, -R2.reuse ;  /* 0x0000000e0dbd7c23 */ /* 0x100fe20008010802 */
[----:B------:R-:W-:Y:S01]  /*3100*/  FMNMX.FTZ R10, R36, R25, !PT ;  /* 0x00000019240a7209 */ /* 0x000fe20007810000 */
[--C-:B------:R-:W-:Y:S01]  /*3110*/  FFMA.FTZ R191, R15, UR14, -R2.reuse ;  /* 0x0000000e0fbf7c23 */ /* 0x100fe20008010802 */
[----:B------:R-:W-:Y:S01]  /*3120*/  FSEL R40, R40, -INF , P2 ;  /* 0xff80000028287808 */ /* 0x000fe20001000000 */
[--C-:B------:R-:W-:Y:S01]  /*3130*/  FFMA.FTZ R185, R21, UR14, -R2.reuse ;  /* 0x0000000e15b97c23 */ /* 0x100fe20008010802 */
[----:B------:R-:W-:Y:S01]  /*3140*/  FMNMX.FTZ R13, R37, R10, !PT ;  /* 0x0000000a250d7209 */ /* 0x000fe20007810000 */
[--C-:B------:R-:W-:Y:S01]  /*3150*/  FFMA.FTZ R10, R27, UR14, -R2.reuse ;  /* 0x0000000e1b0a7c23 */ /* 0x100fe20008010802 */
[----:B------:R-:W-:Y:S01]  /*3160*/  ISETP.GT.AND P2, PT, R4, 0x28, PT ;  /* 0x000000280400780c */ /* 0x000fe20003f44270 */
[----:B------:R-:W-:Y:S01]  /*3170*/  MUFU.EX2 R189, R189 ;  /* 0x000000bd00bd7308 */ /* 0x000fe20000000800 */
[----:B------:R-:W-:Y:S01]  /*3180*/  FMNMX.FTZ R12, R40, R13, !PT ;  /* 0x0000000d280c7209 */ /* 0x000fe20007810000 */
[--C-:B------:R-:W-:Y:S01]  /*3190*/  FFMA.FTZ R73, R73, UR14, -R2.reuse ;  /* 0x0000000e49497c23 */ /* 0x100fe20008010802 */
[----:B------:R-:W-:Y:S01]  /*31a0*/  FSEL R44, R44, -INF , P2 ;  /* 0xff8000002c2c7808 */ /* 0x000fe20001000000 */
[--C-:B------:R-:W-:Y:S01]  /*31b0*/  FFMA.FTZ R39, R39, UR14, -R2.reuse ;  /* 0x0000000e27277c23 */ /* 0x100fe20008010802 */
[----:B------:R-:W-:Y:S01]  /*31c0*/  FMNMX.FTZ R13, R41, R12, !PT ;  /* 0x0000000c290d7209 */ /* 0x000fe20007810000 */
[--C-:B------:R-:W-:Y:S01]  /*31d0*/  FFMA.FTZ R75, R75, UR14, -R2.reuse ;  /* 0x0000000e4b4b7c23 */ /* 0x100fe20008010802 */
[----:B------:R-:W-:Y:S01]  /*31e0*/  ISETP.GT.AND P2, PT, R4, 0x30, PT ;  /* 0x000000300400780c */ /* 0x000fe20003f44270 */
[----:B------:R-:W0:Y:S01]  /*31f0*/  MUFU.EX2 R10, R10 ;  /* 0x0000000a000a7308 */ /* 0x000e220000000800 */
[----:B------:R-:W-:Y:S01]  /*3200*/  FSEL R45, R45, -INF , P1 ;  /* 0xff8000002d2d7808 */ /* 0x000fe20000800000 */
[--C-:B------:R-:W-:Y:S01]  /*3210*/  FFMA.FTZ R43, R43, UR14, -R2.reuse ;  /* 0x0000000e2b2b7c23 */ /* 0x100fe20008010802 */
[----:B------:R-:W-:Y:S01]  /*3220*/  FMNMX.FTZ R12, R44, R13, !PT ;  /* 0x0000000d2c0c7209 */ /* 0x000fe20007810000 */
[--C-:B------:R-:W-:Y:S01]  /*3230*/  FFMA.FTZ R77, R77, UR14, -R2.reuse ;  /* 0x0000000e4d4d7c23 */ /* 0x100fe20008010802 */
[----:B------:R-:W-:Y:S01]  /*3240*/  ISETP.GT.AND P1, PT, R4, 0x31, PT ;  /* 0x000000310400780c */ /* 0x000fe20003f24270 */
[--C-:B------:R-:W-:Y:S01]  /*3250*/  FFMA.FTZ R47, R47, UR14, -R2.reuse ;  /* 0x0000000e2f2f7c23 */ /* 0x100fe20008010802 */
[----:B------:R-:W-:Y:S01]  /*3260*/  FSEL R48, R48, -INF , P2 ;  /* 0xff80000030307808 */ /* 0x000fe20001000000 */
[----:B------:R-:W1:Y:S01]  /*3270*/  MUFU.EX2 R191, R191 ;  /* 0x000000bf00bf7308 */ /* 0x000e620000000800 */
[----:B------:R-:W-:Y:S01]  /*3280*/  FMNMX.FTZ R13, R45, R12, !PT ;  /* 0x0000000c2d0d7209 */ /* 0x000fe20007810000 */
[--C-:B------:R-:W-:Y:S01]  /*3290*/  FFMA.FTZ R12, R31, UR14, -R2.reuse ;  /* 0x0000000e1f0c7c23 */ /* 0x100fe20008010802 */
[----:B------:R-:W-:Y:S01]  /*32a0*/  ISETP.GT.AND P2, PT, R4, 0x38, PT ;  /* 0x000000380400780c */ /* 0x000fe20003f44270 */
[--C-:B------:R-:W-:Y:S01]  /*32b0*/  FFMA.FTZ R177, R79, UR14, -R2.reuse ;  /* 0x0000000e4fb17c23 */ /* 0x100fe20008010802 */
[----:B------:R-:W-:Y:S01]  /*32c0*/  FSEL R49, R49, -INF , P1 ;  /* 0xff80000031317808 */ /* 0x000fe20000800000 */
[----:B------:R-:W-:Y:S01]  /*32d0*/  FFMA.FTZ R179, R81, UR14, -R2 ;  /* 0x0000000e51b37c23 */ /* 0x000fe20008010802 */
[----:B------:R-:W-:Y:S01]  /*32e0*/  FMNMX.FTZ R14, R48, R13, !PT ;  /* 0x0000000d300e7209 */ /* 0x000fe20007810000 */
[----:B------:R-:W-:Y:S01]  /*32f0*/  MUFU.EX2 R12, R12 ;  /* 0x0000000c000c7308 */ /* 0x000fe20000000800 */
[----:B------:R-:W-:Y:S01]  /*3300*/  ISETP.GT.AND P1, PT, R4, 0x39, PT ;  /* 0x000000390400780c */ /* 0x000fe20003f24270 */
[----:B0-----:R-:W-:Y:S01]  /*3310*/  FADD.FTZ R58, R189, R10 ;  /* 0x0000000abd3a7221 */ /* 0x001fe20000010000 */
[----:B------:R-:W-:Y:S01]  /*3320*/  FSEL R52, R52, -INF , P2 ;  /* 0xff80000034347808 */ /* 0x000fe20001000000 */
[--C-:B------:R-:W-:Y:S01]  /*3330*/  FFMA.FTZ R24, R55, UR14, -R2.reuse ;  /* 0x0000000e37187c23 */ /* 0x100fe20008010802 */
[----:B------:R-:W-:Y:S01]  /*3340*/  FMNMX.FTZ R13, R49, R14, !PT ;  /* 0x0000000e310d7209 */ /* 0x000fe20007810000 */
[----:B------:R-:W-:Y:S01]  /*3350*/  FFMA.FTZ R173, R83, UR14, -R2 ;  /* 0x0000000e53ad7c23 */ /* 0x000fe20008010802 */
[----:B------:R-:W-:Y:S01]  /*3360*/  ISETP.GT.AND P2, PT, R4, 0x40, PT ;  /* 0x000000400400780c */ /* 0x000fe20003f44270 */
[----:B------:R-:W-:Y:S01]  /*3370*/  MUFU.EX2 R185, R185 ;  /* 0x000000b900b97308 */ /* 0x000fe20000000800 */
[----:B------:R-:W-:Y:S01]  /*3380*/  FSEL R53, R53, -INF , P1 ;  /* 0xff80000035357808 */ /* 0x000fe20000800000 */
[----:B-1----:R-:W-:Y:S01]  /*3390*/  FADD.FTZ R15, R191, R58 ;  /* 0x0000003abf0f7221 */ /* 0x002fe20000010000 */
[----:B------:R-:W-:Y:S01]  /*33a0*/  FMNMX.FTZ R14, R52, R13, !PT ;  /* 0x0000000d340e7209 */ /* 0x000fe20007810000 */
[--C-:B------:R-:W-:Y:S01]  /*33b0*/  FFMA.FTZ R26, R59, UR14, -R2.reuse ;  /* 0x0000000e3b1a7c23 */ /* 0x100fe20008010802 */
[----:B------:R-:W-:Y:S01]  /*33c0*/  ISETP.GT.AND P1, PT, R4, 0x41, PT ;  /* 0x000000410400780c */ /* 0x000fe20003f24270 */
[--C-:B------:R-:W-:Y:S01]  /*33d0*/  FFMA.FTZ R175, R85, UR14, -R2.reuse ;  /* 0x0000000e55af7c23 */ /* 0x100fe20008010802 */
[----:B------:R-:W-:Y:S01]  /*33e0*/  FSEL R56, R56, -INF , P2 ;  /* 0xff80000038387808 */ /* 0x000fe20001000000 */
[----:B------:R-:W-:Y:S01]  /*33f0*/  MUFU.EX2 R73, R73 ;  /* 0x0000004900497308 */ /* 0x000fe20000000800 */
[----:B------:R-:W-:Y:S01]  /*3400*/  FMNMX.FTZ R13, R53, R14, !PT ;  /* 0x0000000e350d7209 */ /* 0x000fe20007810000 */
[--C-:B------:R-:W-:Y:S01]  /*3410*/  FFMA.FTZ R14, R35, UR14, -R2.reuse ;  /* 0x0000000e230e7c23 */ /* 0x100fe20008010802 */
[----:B------:R-:W-:Y:S01]  /*3420*/  ISETP.GT.AND P2, PT, R4, 0x48, PT ;  /* 0x000000480400780c */ /* 0x000fe20003f44270 */
[--C-:B------:R-:W-:Y:S01]  /*3430*/  FFMA.FTZ R28, R63, UR14, -R2.reuse ;  /* 0x0000000e3f1c7c23 */ /* 0x100fe20008010802 */
[----:B------:R-:W-:Y:S01]  /*3440*/  FSEL R57, R57, -INF , P1 ;  /* 0xff80000039397808 */ /* 0x000fe20000800000 */
[--C-:B------:R-:W-:Y:S01]  /*3450*/  FFMA.FTZ R169, R87, UR14, -R2.reuse ;  /* 0x0000000e57a97c23 */ /* 0x100fe20008010802 */
[----:B------:R-:W-:Y:S01]  /*3460*/  FMNMX.FTZ R20, R56, R13, !PT ;  /* 0x0000000d38147209 */ /* 0x000fe20007810000 */
[----:B------:R-:W-:Y:S01]  /*3470*/  MUFU.EX2 R14, R14 ;  /* 0x0000000e000e7308 */ /* 0x000fe20000000800 */
[----:B------:R-:W-:Y:S01]  /*3480*/  ISETP.GT.AND P1, PT, R4, 0x49, PT ;  /* 0x000000490400780c */ /* 0x000fe20003f24270 */
[--C-:B------:R-:W-:Y:S01]  /*3490*/  FFMA.FTZ R30, R67, UR14, -R2.reuse ;  /* 0x0000000e431e7c23 */ /* 0x100fe20008010802 */
[----:B------:R-:W-:Y:S01]  /*34a0*/  FSEL R60, R60, -INF , P2 ;  /* 0xff8000003c3c7808 */ /* 0x000fe20001000000 */
[----:B------:R-:W-:Y:S01]  /*34b0*/  FFMA.FTZ R171, R89, UR14, -R2 ;  /* 0x0000000e59ab7c23 */ /* 0x000fe20008010802 */
[----:B------:R-:W-:-:S02]  /*34c0*/  FMNMX.FTZ R13, R57, R20, !PT ;  /* 0x00000014390d7209 */ /* 0x000fc40007810000 */
[----:B------:R-:W-:Y:S02]  /*34d0*/  CS2R R88, SRZ ;  /* 0x0000000000587805 */ /* 0x000fe4000001ff00 */
[----:B------:R-:W-:Y:S01]  /*34e0*/  ISETP.GT.AND P2, PT, R4, 0x50, PT ;  /* 0x000000500400780c */ /* 0x000fe20003f44270 */
[----:B------:R-:W0:Y:S01]  /*34f0*/  MUFU.EX2 R42, R39 ;  /* 0x00000027002a7308 */ /* 0x000e220000000800 */
[----:B------:R-:W-:Y:S02]  /*3500*/  FSEL R61, R61, -INF , P1 ;  /* 0xff8000003d3d7808 */ /* 0x000fe40000800000 */
[----:B------:R-:W-:Y:S02]  /*3510*/  CS2R R86, SRZ ;  /* 0x0000000000567805 */ /* 0x000fe4000001ff00 */
[----:B------:R-:W-:Y:S02]  /*3520*/  FMNMX.FTZ R20, R60, R13, !PT ;  /* 0x0000000d3c147209 */ /* 0x000fe40007810000 */
[----:B------:R-:W-:-:S02]  /*3530*/  CS2R R84, SRZ ;  /* 0x0000000000547805 */ /* 0x000fc4000001ff00 */
[----:B------:R-:W-:Y:S02]  /*3540*/  ISETP.GT.AND P1, PT, R4, 0x51, PT ;  /* 0x000000510400780c */ /* 0x000fe40003f24270 */
[----:B------:R-:W-:Y:S02]  /*3550*/  CS2R R82, SRZ ;  /* 0x0000000000527805 */ /* 0x000fe4000001ff00 */
[----:B------:R-:W-:Y:S01]  /*3560*/  FSEL R64, R64, -INF , P2 ;  /* 0xff80000040407808 */ /* 0x000fe20001000000 */
[----:B------:R-:W-:Y:S01]  /*3570*/  MUFU.EX2 R75, R75 ;  /* 0x0000004b004b7308 */ /* 0x000fe20000000800 */
[----:B------:R-:W-:Y:S02]  /*3580*/  FMNMX.FTZ R13, R61, R20, !PT ;  /* 0x000000143d0d7209 */ /* 0x000fe40007810000 */
[----:B------:R-:W-:Y:S02]  /*3590*/  CS2R R80, SRZ ;  /* 0x0000000000507805 */ /* 0x000fe4000001ff00 */
[----:B------:R-:W-:-:S02]  /*35a0*/  ISETP.GT.AND P2, PT, R4, 0x58, PT ;  /* 0x000000580400780c */ /* 0x000fc40003f44270 */
[----:B------:R-:W-:Y:S02]  /*35b0*/  CS2R R78, SRZ ;  /* 0x00000000004e7805 */ /* 0x000fe4000001ff00 */
[----:B------:R-:W-:Y:S02]  /*35c0*/  FSEL R65, R65, -INF , P1 ;  /* 0xff80000041417808 */ /* 0x000fe40000800000 */
[----:B------:R-:W-:Y:S02]  /*35d0*/  CS2R R66, SRZ ;  /* 0x0000000000427805 */ /* 0x000fe4000001ff00 */
[----:B------:R-:W-:Y:S01]  /*35e0*/  FMNMX.FTZ R20, R64, R13, !PT ;  /* 0x0000000d40147209 */ /* 0x000fe20007810000 */
[----:B------:R-:W1:Y:S01]  /*35f0*/  MUFU.EX2 R46, R43 ;  /* 0x0000002b002e7308 */ /* 0x000e620000000800 */
[----:B------:R-:W-:Y:S02]  /*3600*/  ISETP.GT.AND P1, PT, R4, 0x59, PT ;  /* 0x000000590400780c */ /* 0x000fe40003f24270 */
[----:B------:R-:W-:-:S02]  /*3610*/  CS2R R62, SRZ ;  /* 0x00000000003e7805 */ /* 0x000fc4000001ff00 */
[----:B------:R-:W-:Y:S02]  /*3620*/  FSEL R68, R68, -INF , P2 ;  /* 0xff80000044447808 */ /* 0x000fe40001000000 */
[----:B------:R-:W-:Y:S02]  /*3630*/  CS2R R58, SRZ ;  /* 0x00000000003a7805 */ /* 0x000fe4000001ff00 */
[----:B------:R-:W-:Y:S01]  /*3640*/  FMNMX.FTZ R13, R65, R20, !PT ;  /* 0x00000014410d7209 */ /* 0x000fe20007810000 */
[--C-:B------:R-:W-:Y:S01]  /*3650*/  FFMA.FTZ R20, R51, UR14, -R2.reuse ;  /* 0x0000000e33147c23 */ /* 0x100fe20008010802 */
[----:B------:R-:W-:Y:S01]  /*3660*/  FSEL R69, R69, -INF , P1 ;  /* 0xff80000045457808 */ /* 0x000fe20000800000 */
[----:B------:R-:W-:Y:S01]  /*3670*/  MUFU.EX2 R77, R77 ;  /* 0x0000004d004d7308 */ /* 0x000fe20000000800 */
[----:B------:R-:W-:Y:S01]  /*3680*/  FMNMX.FTZ R4, R68, R13, !PT ;  /* 0x0000000d44047209 */ /* 0x000fe20007810000 */
[----:B------:R-:W-:Y:S01]  /*3690*/  FFMA.FTZ R2, R71, UR14, -R2 ;  /* 0x0000000e47027c23 */ /* 0x000fe20008010802 */
[----:B------:R-:W-:-:S02]  /*36a0*/  F2FP.F16.F32.PACK_AB R189, R10, R189 ;  /* 0x000000bd0abd723e */ /* 0x000fc400000000ff */
[----:B------:R-:W-:Y:S02]  /*36b0*/  CS2R R70, SRZ ;  /* 0x0000000000467805 */ /* 0x000fe4000001ff00 */
[----:B------:R-:W-:Y:S02]  /*36c0*/  FMNMX.FTZ R4, R69, R4, !PT ;  /* 0x0000000445047209 */ /* 0x000fe40007810000 */
[----:B0-----:R-:W-:Y:S01]  /*36d0*/  F2FP.F16.F32.PACK_AB R187, R42, R73 ;  /* 0x000000492abb723e */ /* 0x001fe200000000ff */
[----:B------:R-:W0:Y:S01]  /*36e0*/  MUFU.EX2 R50, R47 ;  /* 0x0000002f00327308 */ /* 0x000e220000000800 */
[----:B-1----:R-:W-:Y:S01]  /*36f0*/  F2FP.F16.F32.PACK_AB R181, R46, R75 ;  /* 0x0000004b2eb5723e */ /* 0x002fe200000000ff */
[----:B------:R-:W1:Y:S01]  /*3700*/  SHFL.BFLY PT, R13, R4, 0x2, 0x1f ;  /* 0x0c401f00040d7f89 */ /* 0x000e6200000e0000 */
[----:B------:R-:W-:-:S05]  /*3710*/  F2FP.F16.F32.PACK_AB R191, R12, R191 ;  /* 0x000000bf0cbf723e */ /* 0x000fca00000000ff */
[----:B------:R-:W-:Y:S08]  /*3720*/  MUFU.EX2 R177, R177 ;  /* 0x000000b100b17308 */ /* 0x000ff00000000800 */
[----:B------:R-:W-:Y:S01]  /*3730*/  MUFU.EX2 R20, R20 ;  /* 0x0000001400147308 */ /* 0x000fe20000000800 */
[----:B0-----:R-:W-:-:S07]  /*3740*/  F2FP.F16.F32.PACK_AB R183, R50, R77 ;  /* 0x0000004d32b7723e */ /* 0x001fce00000000ff */
[----:B------:R-:W-:Y:S01]  /*3750*/  MUFU.EX2 R179, R179 ;  /* 0x000000b300b37308 */ /* 0x000fe20000000800 */
[----:B-1----:R-:W-:-:S05]  /*3760*/  FMNMX.FTZ R13, R4, R13, !PT ;  /* 0x0000000d040d7209 */ /* 0x002fca0007810000 */
[----:B------:R-:W0:Y:S02]  /*3770*/  SHFL.BFLY PT, R4, R13, 0x1, 0x1f ;  /* 0x0c201f000d047f89 */ /* 0x000e2400000e0000 */
[----:B------:R-:W-:Y:S08]  /*3780*/  MUFU.EX2 R24, R24 ;  /* 0x0000001800187308 */ /* 0x000ff00000000800 */
[----:B------:R-:W-:Y:S08]  /*3790*/  MUFU.EX2 R173, R173 ;  /* 0x000000ad00ad7308 */ /* 0x000ff00000000800 */
[----:B------:R-:W-:Y:S01]  /*37a0*/  MUFU.EX2 R26, R26 ;  /* 0x0000001a001a7308 */ /* 0x000fe20000000800 */
[----:B0-----:R-:W-:-:S07]  /*37b0*/  FMNMX.FTZ R4, R13, R4, !PT ;  /* 0x000000040d047209 */ /* 0x001fce0007810000 */
[----:B------:R-:W-:Y:S01]  /*37c0*/  MUFU.EX2 R175, R175 ;  /* 0x000000af00af7308 */ /* 0x000fe20000000800 */
[C---:B------:R-:W-:Y:S01]  /*37d0*/  FSETP.NEU.FTZ.AND P1, PT, R4.reuse, -INF , PT ;  /* 0xff8000000400780b */ /* 0x040fe20003f3d000 */
[----:B------:R-:W-:-:S06]  /*37e0*/  FMUL.FTZ R13, R4, UR14 ;  /* 0x0000000e040d7c20 */ /* 0x000fcc0008410000 */
[----:B------:R-:W-:Y:S01]  /*37f0*/  MUFU.EX2 R28, R28 ;  /* 0x0000001c001c7308 */ /* 0x000fe20000000800 */
[----:B------:R-:W-:Y:S02]  /*3800*/  FSEL R38, R13, RZ, P1 ;  /* 0x000000ff0d267208 */ /* 0x000fe40000800000 */
[----:B------:R-:W-:-:S03]  /*3810*/  PLOP3.LUT P1, PT, PT, PT, UP0, 0x80, 0x0 ;  /* 0x000000000000781c */ /* 0x000fc60003f2f008 */
        /* <DEDUP_REMOVED lines=14> */
[----:B------:R-:W0:Y:S01]  /*3900*/  MUFU.EX2 R34, R34 ;  /* 0x0000002200227308 */ /* 0x000e220000000800 */
[--C-:B------:R-:W-:Y:S01]  /*3910*/  FFMA.FTZ R49, R49, UR14, -R38.reuse ;  /* 0x0000000e31317c23 */ /* 0x100fe20008010826 */
[--C-:B------:R-:W-:Y:S01]  /*3920*/  FFMA.FTZ R52, R52, UR14, -R38.reuse ;  /* 0x0000000e34347c23 */ /* 0x100fe20008010826 */
[--C-:B------:R-:W-:Y:S01]  /*3930*/  FFMA.FTZ R53, R53, UR14, -R38.reuse ;  /* 0x0000000e35357c23 */ /* 0x100fe20008010826 */
[--C-:B------:R-:W-:Y:S01]  /*3940*/  FFMA.FTZ R56, R56, UR14, -R38.reuse ;  /* 0x0000000e38387c23 */ /* 0x100fe20008010826 */
[--C-:B------:R-:W-:Y:S01]  /*3950*/  FFMA.FTZ R57, R57, UR14, -R38.reuse ;  /* 0x0000000e39397c23 */ /* 0x100fe20008010826 */
[--C-:B------:R-:W-:Y:S01]  /*3960*/  FFMA.FTZ R60, R60, UR14, -R38.reuse ;  /* 0x0000000e3c3c7c23 */ /* 0x100fe20008010826 */
[--C-:B------:R-:W-:Y:S01]  /*3970*/  FFMA.FTZ R61, R61, UR14, -R38.reuse ;  /* 0x0000000e3d3d7c23 */ /* 0x100fe20008010826 */
[----:B------:R-:W1:Y:S01]  /*3980*/  MUFU.EX2 R11, R11 ;  /* 0x0000000b000b7308 */ /* 0x000e620000000800 */
[--C-:B------:R-:W-:Y:S01]  /*3990*/  FFMA.FTZ R64, R64, UR14, -R38.reuse ;  /* 0x0000000e40407c23 */ /* 0x100fe20008010826 */
[--C-:B------:R-:W-:Y:S01]  /*39a0*/  FFMA.FTZ R65, R65, UR14, -R38.reuse ;  /* 0x0000000e41417c23 */ /* 0x100fe20008010826 */
[--C-:B------:R-:W-:Y:S01]  /*39b0*/  FFMA.FTZ R68, R68, UR14, -R38.reuse ;  /* 0x0000000e44447c23 */ /* 0x100fe20008010826 */
[----:B------:R-:W-:-:S04]  /*39c0*/  FFMA.FTZ R38, R69, UR14, -R38 ;  /* 0x0000000e45267c23 */ /* 0x000fc80008010826 */
[----:B------:R-:W2:Y:S01]  /*39d0*/  MUFU.EX2 R190, R29 ;  /* 0x0000001d00be7308 */ /* 0x000ea20000000800 */
[----:B0-----:R-:W-:Y:S01]  /*39e0*/  FADD.FTZ R54, R5, R34 ;  /* 0x0000002205367221 */ /* 0x001fe20000010000 */
[----:B------:R-:W-:Y:S02]  /*39f0*/  F2FP.F16.F32.PACK_AB R188, R34, R5 ;  /* 0x0000000522bc723e */ /* 0x000fe400000000ff */
[----:B------:R-:W-:-:S04]  /*3a00*/  CS2R R34, SRZ ;  /* 0x0000000000227805 */ /* 0x000fc8000001ff00 */
[----:B------:R-:W0:Y:S01]  /*3a10*/  MUFU.EX2 R32, R32 ;  /* 0x0000002000207308 */ /* 0x000e220000000800 */
[----:B-1----:R-:W-:Y:S01]  /*3a20*/  FADD.FTZ R13, R11, R54 ;  /* 0x000000360b0d7221 */ /* 0x002fe20000010000 */
[----:B------:R-:W-:-:S06]  /*3a30*/  FADD.FTZ R54, R12, R15 ;  /* 0x0000000f0c367221 */ /* 0x000fcc0000010000 */
[----:B------:R-:W1:Y:S01]  /*3a40*/  MUFU.EX2 R33, R33 ;  /* 0x0000002100217308 */ /* 0x000e620000000800 */
[C---:B--2---:R-:W-:Y:S01]  /*3a50*/  FADD.FTZ R13, R190.reuse, R13 ;  /* 0x0000000dbe0d7221 */ /* 0x044fe20000010000 */
[----:B------:R-:W-:-:S06]  /*3a60*/  F2FP.F16.F32.PACK_AB R190, R190, R11 ;  /* 0x0000000bbebe723e */ /* 0x000fcc00000000ff */
[----:B------:R-:W2:Y:S01]  /*3a70*/  MUFU.EX2 R36, R36 ;  /* 0x0000002400247308 */ /* 0x000ea20000000800 */
[----:B0-----:R-:W-:Y:S01]  /*3a80*/  FADD.FTZ R0, R32, R13 ;  /* 0x0000000d20007221 */ /* 0x001fe20000010000 */
[----:B------:R-:W-:Y:S01]  /*3a90*/  FADD.FTZ R13, R185, R54 ;  /* 0x00000036b90d7221 */ /* 0x000fe20000010000 */
[----:B------:R-:W-:-:S05]  /*3aa0*/  F2FP.F16.F32.PACK_AB R185, R14, R185 ;  /* 0x000000b90eb9723e */ /* 0x000fca00000000ff */
[----:B------:R-:W0:Y:S01]  /*3ab0*/  MUFU.EX2 R37, R37 ;  /* 0x0000002500257308 */ /* 0x000e220000000800 */
[C---:B-1----:R-:W-:Y:S01]  /*3ac0*/  FADD.FTZ R15, R33.reuse, R0 ;  /* 0x00000000210f7221 */ /* 0x042fe20000010000 */
[----:B------:R-:W-:Y:S01]  /*3ad0*/  FADD.FTZ R0, R14, R13 ;  /* 0x0000000d0e007221 */ /* 0x000fe20000010000 */
[----:B------:R-:W-:Y:S02]  /*3ae0*/  F2FP.F16.F32.PACK_AB R184, R33, R32 ;  /* 0x0000002021b8723e */ /* 0x000fe400000000ff */
[----:B------:R-:W-:Y:S01]  /*3af0*/  CS2R R32, SRZ ;  /* 0x0000000000207805 */ /* 0x000fe2000001ff00 */
[----:B------:R-:W-:Y:S01]  /*3b00*/  FADD.FTZ R13, R73, R0 ;  /* 0x00000000490d7221 */ /* 0x000fe20000010000 */
[----:B------:R-:W-:Y:S01]  /*3b10*/  CS2R R72, SRZ ;  /* 0x0000000000487805 */ /* 0x000fe2000001ff00 */
[----:B------:R-:W1:Y:S01]  /*3b20*/  MUFU.EX2 R40, R40 ;  /* 0x0000002800287308 */ /* 0x000e620000000800 */
[----:B--2---:R-:W-:Y:S01]  /*3b30*/  FADD.FTZ R54, R36, R15 ;  /* 0x0000000f24367221 */ /* 0x004fe20000010000 */
[----:B------:R-:W-:Y:S01]  /*3b40*/  FADD.FTZ R0, R42, R13 ;  /* 0x0000000d2a007221 */ /* 0x000fe20000010000 */
[----:B------:R-:W-:-:S03]  /*3b50*/  CS2R R42, SRZ ;  /* 0x00000000002a7805 */ /* 0x000fc6000001ff00 */
[----:B------:R-:W-:Y:S01]  /*3b60*/  FADD.FTZ R13, R75, R0 ;  /* 0x000000004b0d7221 */ /* 0x000fe20000010000 */
[----:B------:R-:W-:Y:S01]  /*3b70*/  CS2R R74, SRZ ;  /* 0x00000000004a7805 */ /* 0x000fe2000001ff00 */
[----:B------:R-:W2:Y:S01]  /*3b80*/  MUFU.EX2 R41, R41 ;  /* 0x0000002900297308 */ /* 0x000ea20000000800 */
[C---:B0-----:R-:W-:Y:S01]  /*3b90*/  FADD.FTZ R15, R37.reuse, R54 ;  /* 0x00000036250f7221 */ /* 0x041fe20000010000 */
[----:B------:R-:W-:Y:S01]  /*3ba0*/  FADD.FTZ R0, R46, R13 ;  /* 0x0000000d2e007221 */ /* 0x000fe20000010000 */
[----:B------:R-:W-:Y:S02]  /*3bb0*/  F2FP.F16.F32.PACK_AB R186, R37, R36 ;  /* 0x0000002425ba723e */ /* 0x000fe400000000ff */
[----:B------:R-:W-:Y:S02]  /*3bc0*/  CS2R R46, SRZ ;  /* 0x00000000002e7805 */ /* 0x000fe4000001ff00 */
[----:B------:R-:W-:Y:S01]  /*3bd0*/  CS2R R36, SRZ ;  /* 0x0000000000247805 */ /* 0x000fe2000001ff00 */
[----:B------:R-:W-:Y:S01]  /*3be0*/  FADD.FTZ R13, R77, R0 ;  /* 0x000000004d0d7221 */ /* 0x000fe20000010000 */
[----:B------:R-:W-:Y:S01]  /*3bf0*/  CS2R R76, SRZ ;  /* 0x00000000004c7805 */ /* 0x000fe2000001ff00 */
[----:B------:R-:W0:Y:S01]  /*3c00*/  MUFU.EX2 R44, R44 ;  /* 0x0000002c002c7308 */ /* 0x000e220000000800 */
[----:B-1----:R-:W-:Y:S01]  /*3c10*/  FADD.FTZ R54, R40, R15 ;  /* 0x0000000f28367221 */ /* 0x002fe20000010000 */
[----:B------:R-:W-:Y:S01]  /*3c20*/  FADD.FTZ R0, R50, R13 ;  /* 0x0000000d32007221 */ /* 0x000fe20000010000 */
[----:B------:R-:W-:-:S03]  /*3c30*/  CS2R R50, SRZ ;  /* 0x0000000000327805 */ /* 0x000fc6000001ff00 */
[----:B------:R-:W-:Y:S01]  /*3c40*/  FADD.FTZ R13, R177, R0 ;  /* 0x00000000b10d7221 */ /* 0x000fe20000010000 */
[C---:B------:R-:W-:Y:S01]  /*3c50*/  F2FP.F16.F32.PACK_AB R177, R20.reuse, R177 ;  /* 0x000000b114b1723e */ /* 0x040fe200000000ff */
[----:B------:R-:W1:Y:S01]  /*3c60*/  MUFU.EX2 R45, R45 ;  /* 0x0000002d002d7308 */ /* 0x000e620000000800 */
[C---:B--2---:R-:W-:Y:S01]  /*3c70*/  FADD.FTZ R15, R41.reuse, R54 ;  /* 0x00000036290f7221 */ /* 0x044fe20000010000 */
[----:B------:R-:W-:Y:S01]  /*3c80*/  FADD.FTZ R0, R20, R13 ;  /* 0x0000000d14007221 */ /* 0x000fe20000010000 */
[----:B------:R-:W-:Y:S02]  /*3c90*/  F2FP.F16.F32.PACK_AB R180, R41, R40 ;  /* 0x0000002829b4723e */ /* 0x000fe400000000ff */
[----:B------:R-:W-:Y:S02]  /*3ca0*/  CS2R R54, SRZ ;  /* 0x0000000000367805 */ /* 0x000fe4000001ff00 */
[----:B------:R-:W-:Y:S01]  /*3cb0*/  CS2R R40, SRZ ;  /* 0x0000000000287805 */ /* 0x000fe2000001ff00 */
[----:B------:R-:W-:Y:S01]  /*3cc0*/  FADD.FTZ R5, R179, R0 ;  /* 0x00000000b3057221 */ /* 0x000fe20000010000 */
[----:B------:R-:W-:Y:S01]  /*3cd0*/  F2FP.F16.F32.PACK_AB R179, R24, R179 ;  /* 0x000000b318b3723e */ /* 0x000fe200000000ff */
[----:B------:R-:W2:Y:S01]  /*3ce0*/  MUFU.EX2 R48, R48 ;  /* 0x0000003000307308 */ /* 0x000ea20000000800 */
[----:B0-----:R-:W-:Y:S01]  /*3cf0*/  FADD.FTZ R10, R44, R15 ;  /* 0x0000000f2c0a7221 */ /* 0x001fe20000010000 */
[----:B------:R-:W-:Y:S01]  /*3d00*/  FADD.FTZ R0, R24, R5 ;  /* 0x0000000518007221 */ /* 0x000fe20000010000 */
[----:B------:R-:W-:-:S05]  /*3d10*/  CS2R R24, SRZ ;  /* 0x0000000000187805 */ /* 0x000fca000001ff00 */
[----:B------:R-:W0:Y:S01]  /*3d20*/  MUFU.EX2 R49, R49 ;  /* 0x0000003100317308 */ /* 0x000e220000000800 */
[C---:B-1----:R-:W-:Y:S01]  /*3d30*/  FADD.FTZ R15, R45.reuse, R10 ;  /* 0x0000000a2d0f7221 */ /* 0x042fe20000010000 */
[----:B------:R-:W-:Y:S02]  /*3d40*/  F2FP.F16.F32.PACK_AB R182, R45, R44 ;  /* 0x0000002c2db6723e */ /* 0x000fe400000000ff */
[----:B------:R-:W-:-:S04]  /*3d50*/  CS2R R44, SRZ ;  /* 0x00000000002c7805 */ /* 0x000fc8000001ff00 */
[----:B------:R-:W1:Y:S01]  /*3d60*/  MUFU.EX2 R52, R52 ;  /* 0x0000003400347308 */ /* 0x000e620000000800 */
[----:B--2---:R-:W-:-:S07]  /*3d70*/  FADD.FTZ R10, R48, R15 ;  /* 0x0000000f300a7221 */ /* 0x004fce0000010000 */
[----:B------:R-:W2:Y:S01]  /*3d80*/  MUFU.EX2 R53, R53 ;  /* 0x0000003500357308 */ /* 0x000ea20000000800 */
[C---:B0-----:R-:W-:Y:S01]  /*3d90*/  FADD.FTZ R15, R49.reuse, R10 ;  /* 0x0000000a310f7221 */ /* 0x041fe20000010000 */
[----:B------:R-:W-:Y:S02]  /*3da0*/  F2FP.F16.F32.PACK_AB R176, R49, R48 ;  /* 0x0000003031b0723e */ /* 0x000fe400000000ff */
[----:B------:R-:W-:-:S04]  /*3db0*/  CS2R R48, SRZ ;  /* 0x0000000000307805 */ /* 0x000fc8000001ff00 */
[----:B------:R-:W0:Y:S01]  /*3dc0*/  MUFU.EX2 R56, R56 ;  /* 0x0000003800387308 */ /* 0x000e220000000800 */
[----:B-1----:R-:W-:-:S07]  /*3dd0*/  FADD.FTZ R10, R52, R15 ;  /* 0x0000000f340a7221 */ /* 0x002fce0000010000 */
[----:B------:R-:W1:Y:S01]  /*3de0*/  MUFU.EX2 R57, R57 ;  /* 0x0000003900397308 */ /* 0x000e620000000800 */
[C---:B--2---:R-:W-:Y:S01]  /*3df0*/  FADD.FTZ R11, R53.reuse, R10 ;  /* 0x0000000a350b7221 */ /* 0x044fe20000010000 */
[----:B------:R-:W-:Y:S02]  /*3e00*/  F2FP.F16.F32.PACK_AB R178, R53, R52 ;  /* 0x0000003435b2723e */ /* 0x000fe400000000ff */
[----:B------:R-:W-:-:S04]  /*3e10*/  CS2R R52, SRZ ;  /* 0x0000000000347805 */ /* 0x000fc8000001ff00 */
[----:B------:R-:W2:Y:S01]  /*3e20*/  MUFU.EX2 R60, R60 ;  /* 0x0000003c003c7308 */ /* 0x000ea20000000800 */
[----:B0-----:R-:W-:Y:S01]  /*3e30*/  FADD.FTZ R10, R56, R11 ;  /* 0x0000000b380a7221 */ /* 0x001fe20000010000 */
[----:B------:R-:W-:Y:S01]  /*3e40*/  FADD.FTZ R11, R173, R0 ;  /* 0x00000000ad0b7221 */ /* 0x000fe20000010000 */
[----:B------:R-:W-:-:S03]  /*3e50*/  F2FP.F16.F32.PACK_AB R173, R26, R173 ;  /* 0x000000ad1aad723e */ /* 0x000fc600000000ff */
[----:B------:R-:W-:Y:S01]  /*3e60*/  FADD.FTZ R0, R26, R11 ;  /* 0x0000000b1a007221 */ /* 0x000fe20000010000 */
[----:B------:R-:W-:Y:S01]  /*3e70*/  CS2R R26, SRZ ;  /* 0x00000000001a7805 */ /* 0x000fe2000001ff00 */
[----:B------:R-:W0:Y:S01]  /*3e80*/  MUFU.EX2 R61, R61 ;  /* 0x0000003d003d7308 */ /* 0x000e220000000800 */
[----:B-1----:R-:W-:Y:S01]  /*3e90*/  FADD.FTZ R13, R57, R10 ;  /* 0x0000000a390d7221 */ /* 0x002fe20000010000 */
[----:B------:R-:W-:Y:S01]  /*3ea0*/  FADD.FTZ R11, R175, R0 ;  /* 0x00000000af0b7221 */ /* 0x000fe20000010000 */
[----:B------:R-:W-:Y:S02]  /*3eb0*/  F2FP.F16.F32.PACK_AB R172, R57, R56 ;  /* 0x0000003839ac723e */ /* 0x000fe400000000ff */
[----:B------:R-:W-:Y:S02]  /*3ec0*/  CS2R R56, SRZ ;  /* 0x0000000000387805 */ /* 0x000fe4000001ff00 */
[C---:B------:R-:W-:Y:S01]  /*3ed0*/  F2FP.F16.F32.PACK_AB R175, R28.reuse, R175 ;  /* 0x000000af1caf723e */ /* 0x040fe200000000ff */
[----:B------:R-:W-:Y:S01]  /*3ee0*/  FADD.FTZ R0, R28, R11 ;  /* 0x0000000b1c007221 */ /* 0x000fe20000010000 */
[----:B------:R-:W-:Y:S01]  /*3ef0*/  CS2R R28, SRZ ;  /* 0x00000000001c7805 */ /* 0x000fe2000001ff00 */
        /* <DEDUP_REMOVED lines=9> */
[----:B--2---:R-:W-:-:S07]  /*3f90*/  FADD.FTZ R11, R169, R0 ;  /* 0x00000000a90b7221 */ /* 0x004fce0000010000 */
[----:B------:R-:W2:Y:S01]  /*3fa0*/  MUFU.EX2 R68, R68 ;  /* 0x0000004400447308 */ /* 0x000ea20000000800 */
[C---:B0-----:R-:W-:Y:S01]  /*3fb0*/  FADD.FTZ R13, R65.reuse, R10 ;  /* 0x0000000a410d7221 */ /* 0x041fe20000010000 */
[----:B------:R-:W-:Y:S02]  /*3fc0*/  F2FP.F16.F32.PACK_AB R168, R65, R64 ;  /* 0x0000004041a8723e */ /* 0x000fe400000000ff */
[----:B------:R-:W-:-:S04]  /*3fd0*/  CS2R R64, SRZ ;  /* 0x0000000000407805 */ /* 0x000fc8000001ff00 */
[----:B------:R-:W0:Y:S01]  /*3fe0*/  MUFU.EX2 R171, R171 ;  /* 0x000000ab00ab7308 */ /* 0x000e220000000800 */
[C---:B-1----:R-:W-:Y:S01]  /*3ff0*/  FADD.FTZ R0, R30.reuse, R11 ;  /* 0x0000000b1e007221 */ /* 0x042fe20000010000 */
[----:B------:R-:W-:Y:S02]  /*4000*/  F2FP.F16.F32.PACK_AB R169, R30, R169 ;  /* 0x000000a91ea9723e */ /* 0x000fe400000000ff */
[----:B------:R-:W-:-:S04]  /*4010*/  CS2R R30, SRZ ;  /* 0x00000000001e7805 */ /* 0x000fc8000001ff00 */
[----:B------:R1:W3:Y:S01]  /*4020*/  MUFU.EX2 R5, R38 ;  /* 0x0000002600057308 */ /* 0x0002e20000000800 */
[----:B--2---:R-:W-:-:S07]  /*4030*/  FADD.FTZ R10, R68, R13 ;  /* 0x0000000d440a7221 */ /* 0x004fce0000010000 */
[----:B------:R-:W2:Y:S01]  /*4040*/  MUFU.EX2 R2, R2 ;  /* 0x0000000200027308 */ /* 0x000ea20000000800 */
[----:B0-----:R-:W-:Y:S01]  /*4050*/  FADD.FTZ R11, R171, R0 ;  /* 0x00000000ab0b7221 */ /* 0x001fe20000010000 */
[----:B------:R-:W-:Y:S01]  /*4060*/  IMAD.MOV.U32 R0, RZ, RZ, 0x3f800000 ;  /* 0x3f800000ff007424 */ /* 0x000fe200078e00ff */
[----:B-1----:R-:W-:Y:S01]  /*4070*/  CS2R R38, SRZ ;  /* 0x0000000000267805 */ /* 0x002fe2000001ff00 */
[C---:B---3--:R-:W-:Y:S01]  /*4080*/  FADD.FTZ R10, R5.reuse, R10 ;  /* 0x0000000a050a7221 */ /* 0x048fe20000010000 */
[----:B------:R-:W-:Y:S02]  /*4090*/  F2FP.F16.F32.PACK_AB R170, R5, R68 ;  /* 0x0000004405aa723e */ /* 0x000fe400000000ff */
[----:B------:R-:W-:Y:S01]  /*40a0*/  CS2R R68, SRZ ;  /* 0x0000000000447805 */ /* 0x000fe2000001ff00 */
[C---:B--2---:R-:W-:Y:S01]  /*40b0*/  FADD.FTZ R5, R2.reuse, R11 ;  /* 0x0000000b02057221 */ /* 0x044fe20000010000 */
[----:B------:R-:W-:Y:S01]  /*40c0*/  F2FP.F16.F32.PACK_AB R171, R2, R171 ;  /* 0x000000ab02ab723e */ /* 0x000fe200000000ff */
[----:B------:R-:W-:Y:S01]  /*40d0*/  IMAD.MOV.U32 R2, RZ, RZ, 0x3f800000 ;  /* 0x3f800000ff027424 */ /* 0x000fe200078e00ff */
[----:B------:R-:W-:Y:S06]  /*40e0*/  @!P1 BRA `(.L_x_2389) ;  /* 0x0000002400a09947 */ /* 0x000fec0003800000 */
[----:B------:R-:W-:Y:S01]  /*40f0*/  IMAD.MOV.U32 R11, RZ, RZ, R3 ;  /* 0x000000ffff0b7224 */ /* 0x000fe200078e0003 */
[----:B------:R-:W-:Y:S01]  /*4100*/  MOV R12, R4 ;  /* 0x00000004000c7202 */ /* 0x000fe20000000f00 */
[----:B------:R-:W-:Y:S01]  /*4110*/  IMAD.MOV.U32 R2, RZ, RZ, 0x3f800000 ;  /* 0x3f800000ff027424 */ /* 0x000fe200078e00ff */
[----:B------:R-:W-:Y:S01]  /*4120*/  UMOV UR5, UR38 ;  /* 0x0000002600057c82 */ /* 0x000fe20008000000 */
[----:B------:R-:W-:Y:S01]  /*4130*/  IMAD.MOV.U32 R119, RZ, RZ, RZ ;  /* 0x000000ffff777224 */ /* 0x000fe200078e00ff */
[----:B------:R-:W-:Y:S01]  /*4140*/  UMOV UR6, UR39 ;  /* 0x0000002700067c82 */ /* 0x000fe20008000000 */
[----:B------:R-:W-:-:S05]  /*4150*/  ULDC UR34, c[0x0][0x988] ;  /* 0x0002620000227ab9 */ /* 0x000fca0000000800 */
.L_x_2400:
[----:B------:R-:W-:-:S04]  /*4160*/  UISETP.NE.AND UP0, UPT, UR6, 0x1, UPT ;  /* 0x000000010600788c */ /* 0x000fc8000bf05270 */
[----:B------:R-:W-:-:S04]  /*4170*/  USEL UR38, URZ, 0x1, UP0 ;  /* 0x000000013f267887 */ /* 0x000fc80008000000 */
[----:B------:R-:W-:Y:S01]  /*4180*/  ULOP3.LUT UR38, UR5, UR38, URZ, 0x3c, !UPT ;  /* 0x0000002605267292 */ /* 0x000fe2000f8e3c3f */
[----:B------:R-:W-:Y:S11]  /*4190*/  @!P0 BRA `(.L_x_2390) ;  /* 0x0000000000048947 */ /* 0x000ff60003800000 */
[----:B------:R-:W-:Y:S01]  /*41a0*/  BPT.TRAP 0x1 ;  /* 0x000000040000795c */ /* 0x000fe20000300000 */
.L_x_2390:
        /* <DEDUP_REMOVED lines=9> */
.L_x_2391:
[----:B-1----:R-:W-:Y:S05]  /*4240*/  @P1 BRA `(.L_x_2392) ;  /* 0x0000000000081947 */ /* 0x002fea0003800000 */
[----:B------:R-:W1:Y:S02]  /*4250*/  SYNCS.PHASECHK.TRANS64.TRYWAIT P1, [UR7+0x30830], R3 ;  /* 0x03083003ff0075a7 */ /* 0x000e640008020147 */
[----:B-1----:R-:W-:Y:S05]  /*4260*/  @!P1 BRA `(.L_x_2393) ;  /* 0x000000f400a89947 */ /* 0x002fea0003800000 */
.L_x_2392:
        /* <DEDUP_REMOVED lines=175> */
.L_x_2394:
[----:B------:R-:W-:Y:S01]  /*4d60*/  ULEA UR10, UR6, UR40, 0x3 ;  /* 0x00000028060a7291 */ /* 0x000fe2000f8e183f */
[----:B------:R-:W-:-:S05]  /*4d70*/  IMAD.U32 R0, RZ, RZ, UR5 ;  /* 0x00000005ff007e24 */ /* 0x000fca000f8e00ff */
[----:B------:R-:W-:-:S04]  /*4d80*/  SHF.L.U32 R0, R0, 0x1f, RZ ;  /* 0x0000001f00007819 */ /* 0x000fc800000006ff */
[----:B------:R2:W3:Y:S01]  /*4d90*/  SYNCS.PHASECHK.TRANS64.TRYWAIT P1, [UR10+0x30850], R0 ;  /* 0x03085000ff0075a7 */ /* 0x0004e2000802014a */
[----:B------:R-:W-:Y:S05]  /*4da0*/  @!P0 BRA `(.L_x_2395) ;  /* 0x0000000000048947 */ /* 0x000fea0003800000 */
[----:B------:R-:W-:Y:S01]  /*4db0*/  BPT.TRAP 0x1 ;  /* 0x000000040000795c */ /* 0x000fe20000300000 */
.L_x_2395:
[----:B---3--:R-:W-:Y:S05]  /*4dc0*/  @P1 BRA `(.L_x_2396) ;  /* 0x0000000000081947 */ /* 0x008fea0003800000 */
[----:B------:R-:W3:Y:S02]  /*4dd0*/  SYNCS.PHASECHK.TRANS64.TRYWAIT P1, [UR10+0x30850], R0 ;  /* 0x03085000ff0075a7 */ /* 0x000ee4000802014a */
[----:B---3--:R-:W-:Y:S05]  /*4de0*/  @!P1 BRA `(.L_x_2397) ;  /* 0x000000e800e09947 */ /* 0x008fea0003800000 */
.L_x_2396:
        /* <DEDUP_REMOVED lines=37> */
.L_x_2398:
[----:B------:R-:W-:Y:S01]  /*5040*/  R2UR UR5, R16 ;  /* 0x00000000100572ca */ /* 0x000fe200000e0000 */
[----:B--23--:R-:W-:Y:S01]  /*5050*/  VIADD R0, R18, UR43 ;  /* 0x0000002b12007c36 */ /* 0x00cfe20008000000 */
[----:B------:R-:W-:Y:S01]  /*5060*/  UMOV UR14, UR34 ;  /* 0x00000022000e7c82 */ /* 0x000fe20008000000 */
[----:B------:R-:W-:Y:S01]  /*5070*/  IMAD.U32 R13, RZ, RZ, UR42 ;  /* 0x0000002aff0d7e24 */ /* 0x000fe2000f8e00ff */
[----:B------:R-:W2:Y:S01]  /*5080*/  S2UR UR6, SR_CgaCtaId ;  /* 0x00000000000679c3 */ /* 0x000ea20000008800 */
[----:B------:R-:W-:-:S08]  /*5090*/  UIADD3 UR7, UR7, 0x30840, URZ ;  /* 0x0003084007077890 */ /* 0x000fd0000fffe03f */
[----:B------:R-:W-:-:S06]  /*50a0*/  UISETP.NE.AND UP0, UPT, UR5, URZ, UPT ;  /* 0x0000003f0500728c */ /* 0x000fcc000bf05270 */
[----:B------:R-:W-:Y:S02]  /*50b0*/  PLOP3.LUT P1, PT, PT, PT, UP0, 0x80, 0x0 ;  /* 0x000000000000781c */ /* 0x000fe40003f2f008 */
[----:B------:R-:W-:-:S03]  /*50c0*/  PLOP3.LUT P2, PT, PT, PT, UP0, 0x80, 0x0 ;  /* 0x000000000000781c */ /* 0x000fc60003f4f008 */
[----:B------:R-:W-:Y:S01]  /*50d0*/  @UP0 ULDC UR5, c[0x0][0x44c] ;  /* 0x0001130000050ab9 */ /* 0x000fe20000000800 */
[----:B--2---:R-:W-:-:S07]  /*50e0*/  UPRMT UR7, UR6, 0x654, UR7 ;  /* 0x0000065406077896 */ /* 0x004fce0008000007 */
[----:B------:R-:W-:Y:S01]  /*50f0*/  @P1 IMAD.HI.U32 R2, R0, UR5, RZ ;  /* 0x0000000500021c27 */ /* 0x000fe2000f8e00ff */
[----:B------:R-:W-:-:S04]  /*5100*/  @UP0 ULDC UR5, c[0x0][0x450] ;  /* 0x0001140000050ab9 */ /* 0x000fc80000000800 */
[----:B------:R-:W-:Y:S01]  /*5110*/  @P2 SHF.R.U32.HI R0, RZ, UR5, R2 ;  /* 0x00000005ff002c19 */ /* 0x000fe20008011602 */
[----:B------:R-:W-:Y:S01]  /*5120*/  UIMAD UR5, UR4, -0x60, URZ ;  /* 0xffffffa0040578a4 */ /* 0x000fe2000f8e023f */
[----:B------:R-:W-:Y:S03]  /*5130*/  SYNCS.ARRIVE.TRANS64.RED.A1T0 RZ, [UR7], RZ ;  /* 0x000000ffffff79a7 */ /* 0x000fe60008100407 */
[----:B01----:R-:W0:Y:S02]  /*5140*/  SHFL.IDX PT, R3, R0, RZ, 0x1c1f ;  /* 0x001c1fff00037589 */ /* 0x003e2400000e0000 */
[----:B------:R-:W-:-:S05]  /*5150*/  IMAD.U32 R2, RZ, RZ, UR5 ;  /* 0x00000005ff027e24 */ /* 0x000fca000f8e00ff */
[----:B------:R-:W-:-:S04]  /*5160*/  IADD3 R2, -R17, 0x1, R2 ;  /* 0x0000000111027810 */ /* 0x000fc80007ffe102 */
[----:B------:R-:W-:-:S05]  /*5170*/  IADD3 R2, -R13, UR60, R2 ;  /* 0x0000003c0d027c10 */ /* 0x000fca000fffe102 */
[----:B0-----:R-:W-:-:S05]  /*5180*/  IMAD.IADD R3, R2, 0x1, R3 ;  /* 0x0000000102037824 */ /* 0x001fca00078e0203 */
[C---:B------:R-:W-:Y:S02]  /*5190*/  ISETP.GT.AND P1, PT, R3.reuse, RZ, PT ;  /* 0x000000ff0300720c */ /* 0x040fe40003f24270 */
[C---:B------:R-:W-:Y:S02]  /*51a0*/  ISETP.GT.AND P2, PT, R3.reuse, 0x1, PT ;  /* 0x000000010300780c */ /* 0x040fe40003f44270 */
[----:B------:R-:W-:Y:S02]  /*51b0*/  FSEL R120, R120, -INF , P1 ;  /* 0xff80000078787808 */ /* 0x000fe40000800000 */
        /* <DEDUP_REMOVED lines=66> */
[----:B------:R-:W-:Y:S02]  /*55e0*/  FSEL R165, R165, -INF , P2 ;  /* 0xff800000a5a57808 */ /* 0x000fe40001000000 */
[----:B------:R-:W-:Y:S02]  /*55f0*/  FMNMX.FTZ R4, R164, R3, !PT ;  /* 0x00000003a4047209 */ /* 0x000fe40007810000 */
[----:B------:R-:W0:Y:S02]  /*5600*/  SHFL.IDX PT, R3, R0, 0x1, 0x1c1f ;  /* 0x003c1f0000037f89 */ /* 0x000e2400000e0000 */
[----:B------:R-:W-:-:S05]  /*5610*/  FMNMX.FTZ R13, R165, R4, !PT ;  /* 0x00000004a50d7209 */ /* 0x000fca0007810000 */
[----:B------:R-:W1:Y:S01]  /*5620*/  SHFL.BFLY PT, R4, R13, 0x2, 0x1f ;  /* 0x0c401f000d047f89 */ /* 0x000e6200000e0000 */
[----:B0-----:R-:W-:-:S05]  /*5630*/  IMAD.IADD R2, R2, 0x1, R3 ;  /* 0x0000000102027824 */ /* 0x001fca00078e0203 */
[C---:B------:R-:W-:Y:S02]  /*5640*/  ISETP.GT.AND P1, PT, R2.reuse, RZ, PT ;  /* 0x000000ff0200720c */ /* 0x040fe40003f24270 */
[----:B-1----:R-:W-:Y:S02]  /*5650*/  FMNMX.FTZ R14, R13, R4, !PT ;  /* 0x000000040d0e7209 */ /* 0x002fe40007810000 */
[----:B------:R-:W-:Y:S02]  /*5660*/  ISETP.GT.AND P2, PT, R2, 0x1, PT ;  /* 0x000000010200780c */ /* 0x000fe40003f44270 */
[----:B------:R-:W-:Y:S01]  /*5670*/  FSEL R122, R122, -INF , P1 ;  /* 0xff8000007a7a7808 */ /* 0x000fe20000800000 */
[----:B------:R-:W0:Y:S01]  /*5680*/  SHFL.BFLY PT, R15, R14, 0x1, 0x1f ;  /* 0x0c201f000e0f7f89 */ /* 0x000e2200000e0000 */
[----:B------:R-:W-:Y:S02]  /*5690*/  ISETP.GT.AND P3, PT, R2, 0x8, PT ;  /* 0x000000080200780c */ /* 0x000fe40003f64270 */
[----:B------:R-:W-:-:S02]  /*56a0*/  FSEL R123, R123, -INF , P2 ;  /* 0xff8000007b7b7808 */ /* 0x000fc40001000000 */
[----:B------:R-:W-:Y:S02]  /*56b0*/  FMNMX.FTZ R0, R122, R11, !PT ;  /* 0x0000000b7a007209 */ /* 0x000fe40007810000 */
[----:B------:R-:W-:Y:S02]  /*56c0*/  ISETP.GT.AND P4, PT, R2, 0x9, PT ;  /* 0x000000090200780c */ /* 0x000fe40003f84270 */
[----:B------:R-:W-:Y:S02]  /*56d0*/  FSEL R126, R126, -INF , P3 ;  /* 0xff8000007e7e7808 */ /* 0x000fe40001800000 */
[----:B------:R-:W-:Y:S02]  /*56e0*/  FMNMX.FTZ R3, R123, R0, !PT ;  /* 0x000000007b037209 */ /* 0x000fe40007810000 */
[----:B------:R-:W-:Y:S02]  /*56f0*/  ISETP.GT.AND P2, PT, R2, 0x10, PT ;  /* 0x000000100200780c */ /* 0x000fe40003f44270 */
[----:B------:R-:W-:-:S02]  /*5700*/  FSEL R127, R127, -INF , P4 ;  /* 0xff8000007f7f7808 */ /* 0x000fc40002000000 */
[----:B------:R-:W-:Y:S02]  /*5710*/  ISETP.GT.AND P3, PT, R2, 0x11, PT ;  /* 0x000000110200780c */ /* 0x000fe40003f64270 */
[----:B------:R-:W-:Y:S02]  /*5720*/  FSEL R130, R130, -INF , P2 ;  /* 0xff80000082827808 */ /* 0x000fe40001000000 */
[----:B------:R-:W-:Y:S02]  /*5730*/  ISETP.GT.AND P2, PT, R2, 0x18, PT ;  /* 0x000000180200780c */ /* 0x000fe40003f44270 */
[----:B------:R-:W-:Y:S02]  /*5740*/  FSEL R131, R131, -INF , P3 ;  /* 0xff80000083837808 */ /* 0x000fe40001800000 */
[----:B0-----:R-:W-:Y:S02]  /*5750*/  FMNMX.FTZ R4, R14, R15, !PT ;  /* 0x0000000f0e047209 */ /* 0x001fe40007810000 */
[----:B------:R-:W-:-:S02]  /*5760*/  FMNMX.FTZ R14, R126, R3, !PT ;  /* 0x000000037e0e7209 */ /* 0x000fc40007810000 */
[----:B------:R-:W-:Y:S01]  /*5770*/  ISETP.GT.AND P3, PT, R2, 0x19, PT ;  /* 0x000000190200780c */ /* 0x000fe20003f64270 */
[----:B------:R-:W-:Y:S01]  /*5780*/  FMUL.FTZ R13, R4, UR14 ;  /* 0x0000000e040d7c20 */ /* 0x000fe20008410000 */
[----:B------:R-:W-:Y:S02]  /*5790*/  FMNMX.FTZ R3, R127, R14, !PT ;  /* 0x0000000e7f037209 */ /* 0x000fe40007810000 */
[----:B------:R-:W-:Y:S02]  /*57a0*/  FSEL R134, R134, -INF , P2 ;  /* 0xff80000086867808 */ /* 0x000fe40001000000 */
[----:B------:R-:W-:Y:S02]  /*57b0*/  FMNMX.FTZ R14, R130, R3, !PT ;  /* 0x00000003820e7209 */ /* 0x000fe40007810000 */
[----:B------:R-:W-:Y:S02]  /*57c0*/  ISETP.GT.AND P2, PT, R2, 0x20, PT ;  /* 0x000000200200780c */ /* 0x000fe40003f44270 */
[----:B------:R-:W-:-:S02]  /*57d0*/  FMNMX.FTZ R3, R131, R14, !PT ;  /* 0x0000000e83037209 */ /* 0x000fc40007810000 */
        /* <DEDUP_REMOVED lines=29> */
[----:B------:R-:W-:-:S02]  /*59b0*/  FSETP.NEU.FTZ.AND P1, PT, R4, -INF , PT ;  /* 0xff8000000400780b */ /* 0x000fc40003f3d000 */
[----:B------:R-:W-:Y:S02]  /*59c0*/  ISETP.GT.AND P2, PT, R2, 0x48, PT ;  /* 0x000000480200780c */ /* 0x000fe40003f44270 */
[----:B------:R-:W-:Y:S02]  /*59d0*/  FSEL R155, R155, -INF , P3 ;  /* 0xff8000009b9b7808 */ /* 0x000fe40001800000 */
[----:B------:R-:W-:Y:S02]  /*59e0*/  FMNMX.FTZ R20, R154, R3, !PT ;  /* 0x000000039a147209 */ /* 0x000fe40007810000 */
[----:B------:R-:W-:Y:S02]  /*59f0*/  FSEL R0, R13, RZ, P1 ;  /* 0x000000ff0d007208 */ /* 0x000fe40000800000 */
[----:B------:R-:W-:Y:S02]  /*5a00*/  ISETP.GT.AND P3, PT, R2, 0x49, PT ;  /* 0x000000490200780c */ /* 0x000fe40003f64270 */
[----:B------:R-:W-:Y:S01]  /*5a10*/  FSEL R158, R158, -INF , P2 ;  /* 0xff8000009e9e7808 */ /* 0x000fe20001000000 */
[--C-:B------:R-:W-:Y:S01]  /*5a20*/  FFMA.FTZ R188, R120, UR14, -R0.reuse ;  /* 0x0000000e78bc7c23 */ /* 0x100fe20008010800 */
        /* <DEDUP_REMOVED lines=13> */
[----:B------:R0:W-:Y:S01]  /*5b00*/  MUFU.EX2 R14, R125 ;  /* 0x0000007d000e7308 */ /* 0x0001e20000000800 */
[----:B------:R-:W-:Y:S01]  /*5b10*/  ISETP.GT.AND P2, PT, R2, 0x58, PT ;  /* 0x000000580200780c */ /* 0x000fe20003f44270 */
[--C-:B------:R-:W-:Y:S01]  /*5b20*/  FFMA.FTZ R15, R129, UR14, -R0.reuse ;  /* 0x0000000e810f7c23 */ /* 0x100fe20008010800 */
[----:B------:R-:W-:Y:S01]  /*5b30*/  FSEL R163, R163, -INF , P3 ;  /* 0xff800000a3a37808 */ /* 0x000fe20001800000 */
[--C-:B------:R-:W-:Y:S01]  /*5b40*/  FFMA.FTZ R186, R132, UR14, -R0.reuse ;  /* 0x0000000e84ba7c23 */ /* 0x100fe20008010800 */
[----:B------:R-:W-:Y:S01]  /*5b50*/  FMNMX.FTZ R120, R162, R3, !PT ;  /* 0x00000003a2787209 */ /* 0x000fe20007810000 */
[--C-:B------:R-:W-:Y:S01]  /*5b60*/  FFMA.FTZ R180, R136, UR14, -R0.reuse ;  /* 0x0000000e88b47c23 */ /* 0x100fe20008010800 */
[----:B------:R-:W-:Y:S01]  /*5b70*/  ISETP.GT.AND P3, PT, R2, 0x59, PT ;  /* 0x000000590200780c */ /* 0x000fe20003f64270 */
[--C-:B------:R-:W-:Y:S01]  /*5b80*/  FFMA.FTZ R129, R137, UR14, -R0.reuse ;  /* 0x0000000e89817c23 */ /* 0x100fe20008010800 */
[----:B------:R-:W-:Y:S01]  /*5b90*/  FSEL R166, R166, -INF , P2 ;  /* 0xff800000a6a67808 */ /* 0x000fe20001000000 */
[--C-:B------:R-:W-:Y:S01]  /*5ba0*/  FFMA.FTZ R182, R140, UR14, -R0.reuse ;  /* 0x0000000e8cb67c23 */ /* 0x100fe20008010800 */
[----:B------:R-:W-:Y:S01]  /*5bb0*/  FMNMX.FTZ R3, R163, R120, !PT ;  /* 0x00000078a3037209 */ /* 0x000fe20007810000 */
[--C-:B------:R-:W-:Y:S01]  /*5bc0*/  FFMA.FTZ R128, R141, UR14, -R0.reuse ;  /* 0x0000000e8d807c23 */ /* 0x100fe20008010800 */
[----:B------:R-:W-:Y:S01]  /*5bd0*/  FSEL R167, R167, -INF , P3 ;  /* 0xff800000a7a77808 */ /* 0x000fe20001800000 */
[--C-:B------:R-:W-:Y:S01]  /*5be0*/  FFMA.FTZ R176, R144, UR14, -R0.reuse ;  /* 0x0000000e90b07c23 */ /* 0x100fe20008010800 */
[----:B------:R-:W-:Y:S01]  /*5bf0*/  FMNMX.FTZ R2, R166, R3, !PT ;  /* 0x00000003a6027209 */ /* 0x000fe20007810000 */
[--C-:B0-----:R-:W-:Y:S01]  /*5c00*/  FFMA.FTZ R125, R145, UR14, -R0.reuse ;  /* 0x0000000e917d7c23 */ /* 0x101fe20008010800 */
[--C-:B------:R-:W-:Y:S01]  /*5c10*/  FFMA.FTZ R178, R148, UR14, -R0.reuse ;  /* 0x0000000e94b27c23 */ /* 0x100fe20008010800 */
[--C-:B------:R-:W-:Y:S01]  /*5c20*/  FFMA.FTZ R124, R149, UR14, -R0.reuse ;  /* 0x0000000e957c7c23 */ /* 0x100fe20008010800 */
[----:B------:R-:W-:Y:S01]  /*5c30*/  FMNMX.FTZ R2, R167, R2, !PT ;  /* 0x00000002a7027209 */ /* 0x000fe20007810000 */
[--C-:B------:R-:W-:Y:S01]  /*5c40*/  FFMA.FTZ R172, R152, UR14, -R0.reuse ;  /* 0x0000000e98ac7c23 */ /* 0x100fe20008010800 */
[--C-:B------:R-:W-:Y:S01]  /*5c50*/  FFMA.FTZ R121, R153, UR14, -R0.reuse ;  /* 0x0000000e99797c23 */ /* 0x100fe20008010800 */
[--C-:B------:R-:W-:Y:S01]  /*5c60*/  FFMA.FTZ R174, R156, UR14, -R0.reuse ;  /* 0x0000000e9cae7c23 */ /* 0x100fe20008010800 */
[--C-:B------:R-:W-:Y:S01]  /*5c70*/  FFMA.FTZ R120, R157, UR14, -R0.reuse ;  /* 0x0000000e9d787c23 */ /* 0x100fe20008010800 */
[----:B------:R-:W0:Y:S01]  /*5c80*/  SHFL.BFLY PT, R3, R2, 0x2, 0x1f ;  /* 0x0c401f0002037f89 */ /* 0x000e2200000e0000 */
[--C-:B------:R-:W-:Y:S01]  /*5c90*/  FFMA.FTZ R168, R160, UR14, -R0.reuse ;  /* 0x0000000ea0a87c23 */ /* 0x100fe20008010800 */
[--C-:B------:R-:W-:Y:S01]  /*5ca0*/  FFMA.FTZ R161, R161, UR14, -R0.reuse ;  /* 0x0000000ea1a17c23 */ /* 0x100fe20008010800 */
[--C-:B------:R-:W-:Y:S01]  /*5cb0*/  FFMA.FTZ R170, R164, UR14, -R0.reuse ;  /* 0x0000000ea4aa7c23 */ /* 0x100fe20008010800 */
[----:B------:R-:W-:Y:S01]  /*5cc0*/  FFMA.FTZ R132, R165, UR14, -R0 ;  /* 0x0000000ea5847c23 */ /* 0x000fe20008010800 */
[----:B------:R-:W-:Y:S08]  /*5cd0*/  MUFU.EX2 R188, R188 ;  /* 0x000000bc00bc7308 */ /* 0x000ff00000000800 */
[----:B------:R-:W-:Y:S08]  /*5ce0*/  MUFU.EX2 R13, R13 ;  /* 0x0000000d000d7308 */ /* 0x000ff00000000800 */
[----:B------:R-:W-:Y:S01]  /*5cf0*/  MUFU.EX2 R190, R190 ;  /* 0x000000be00be7308 */ /* 0x000fe20000000800 */
[----:B0-----:R-:W-:-:S05]  /*5d00*/  FMNMX.FTZ R21, R2, R3, !PT ;  /* 0x0000000302157209 */ /* 0x001fca0007810000 */
[----:B------:R-:W0:Y:S02]  /*5d10*/  SHFL.BFLY PT, R2, R21, 0x1, 0x1f ;  /* 0x0c201f0015027f89 */ /* 0x000e2400000e0000 */
[----:B------:R-:W-:Y:S08]  /*5d20*/  MUFU.EX2 R184, R184 ;  /* 0x000000b800b87308 */ /* 0x000ff00000000800 */
[----:B------:R-:W-:Y:S08]  /*5d30*/  MUFU.EX2 R15, R15 ;  /* 0x0000000f000f7308 */ /* 0x000ff00000000800 */
[----:B------:R-:W-:Y:S01]  /*5d40*/  MUFU.EX2 R186, R186 ;  /* 0x000000ba00ba7308 */ /* 0x000fe20000000800 */
[----:B0-----:R-:W-:-:S07]  /*5d50*/  FMNMX.FTZ R3, R21, R2, !PT ;  /* 0x0000000215037209 */ /* 0x001fce0007810000 */
[----:B------:R-:W-:Y:S01]  /*5d60*/  MUFU.EX2 R180, R180 ;  /* 0x000000b400b47308 */ /* 0x000fe20000000800 */
[C---:B------:R-:W-:Y:S01]  /*5d70*/  FSETP.NEU.FTZ.AND P2, PT, R3.reuse, -INF , PT ;  /* 0xff8000000300780b */ /* 0x040fe20003f5d000 */
[----:B------:R-:W-:-:S03]  /*5d80*/  FMUL.FTZ R133, R3, UR14 ;  /* 0x0000000e03857c20 */ /* 0x000fc60008410000 */
[----:B------:R-:W-:-:S03]  /*5d90*/  FSEL R0, R3, RZ, P2 ;  /* 0x000000ff03007208 */ /* 0x000fc60001000000 */
[----:B------:R-:W-:Y:S01]  /*5da0*/  MUFU.EX2 R129, R129 ;  /* 0x0000008100817308 */ /* 0x000fe20000000800 */
[----:B------:R-:W-:Y:S01]  /*5db0*/  FSEL R133, R133, RZ, P2 ;  /* 0x000000ff85857208 */ /* 0x000fe20001000000 */
[----:B------:R-:W-:-:S04]  /*5dc0*/  FADD.FTZ R2, -R0, R11 ;  /* 0x0000000b00027221 */ /* 0x000fc80000010100 */
[--C-:B------:R-:W-:Y:S01]  /*5dd0*/  FFMA.FTZ R191, R126, UR14, -R133.reuse ;  /* 0x0000000e7ebf7c23 */ /* 0x100fe20008010885 */
[--C-:B------:R-:W-:Y:S01]  /*5de0*/  FFMA.FTZ R126, R131, UR14, -R133.reuse ;  /* 0x0000000e837e7c23 */ /* 0x100fe20008010885 */
[----:B------:R-:W-:Y:S01]  /*5df0*/  FSEL R131, R4, RZ, P1 ;  /* 0x000000ff04837208 */ /* 0x000fe20000800000 */
[--C-:B------:R-:W-:Y:S01]  /*5e00*/  FFMA.FTZ R189, R122, UR14, -R133.reuse ;  /* 0x0000000e7abd7c23 */ /* 0x100fe20008010885 */
[----:B------:R-:W-:Y:S01]  /*5e10*/  FMUL.FTZ R2, R2, UR14 ;  /* 0x0000000e02027c20 */ /* 0x000fe20008410000 */
[--C-:B------:R-:W-:Y:S01]  /*5e20*/  FFMA.FTZ R136, R123, UR14, -R133.reuse ;  /* 0x0000000e7b887c23 */ /* 0x100fe20008010885 */
[--C-:B------:R-:W-:Y:S01]  /*5e30*/  FFMA.FTZ R127, R127, UR14, -R133.reuse ;  /* 0x0000000e7f7f7c23 */ /* 0x100fe20008010885 */
[----:B------:R-:W-:Y:S01]  /*5e40*/  FADD.FTZ R131, -R131, R12 ;  /* 0x0000000c83837221 */ /* 0x000fe20000010100 */
[----:B------:R-:W-:Y:S01]  /*5e50*/  MUFU.EX2 R191, R191 ;  /* 0x000000bf00bf7308 */ /* 0x000fe20000000800 */
[--C-:B------:R-:W-:Y:S01]  /*5e60*/  FFMA.FTZ R185, R130, UR14, -R133.reuse ;  /* 0x0000000e82b97c23 */ /* 0x100fe20008010885 */
[--C-:B------:R-:W-:Y:S01]  /*5e70*/  FFMA.FTZ R187, R134, UR14, -R133.reuse ;  /* 0x0000000e86bb7c23 */ /* 0x100fe20008010885 */
[----:B------:R-:W-:Y:S01]  /*5e80*/  FMUL.FTZ R131, R131, UR14 ;  /* 0x0000000e83837c20 */ /* 0x000fe20008410000 */
[--C-:B------:R-:W-:Y:S01]  /*5e90*/  FFMA.FTZ R123, R135, UR14, -R133.reuse ;  /* 0x0000000e877b7c23 */ /* 0x100fe20008010885 */
[--C-:B------:R-:W-:Y:S01]  /*5ea0*/  FFMA.FTZ R181, R138, UR14, -R133.reuse ;  /* 0x0000000e8ab57c23 */ /* 0x100fe20008010885 */
[--C-:B------:R-:W-:Y:S01]  /*5eb0*/  FFMA.FTZ R122, R139, UR14, -R133.reuse ;  /* 0x0000000e8b7a7c23 */ /* 0x100fe20008010885 */
[--C-:B------:R-:W-:Y:S01]  /*5ec0*/  FFMA.FTZ R183, R142, UR14, -R133.reuse ;  /* 0x0000000e8eb77c23 */ /* 0x100fe20008010885 */
[----:B------:R0:W1:Y:S01]  /*5ed0*/  MUFU.EX2 R0, R131 ;  /* 0x0000008300007308 */ /* 0x0000620000000800 */
        /* <DEDUP_REMOVED lines=8> */
[--C-:B0-----:R-:W-:Y:S01]  /*5f60*/  FFMA.FTZ R131, R151, UR14, -R133.reuse ;  /* 0x0000000e97837c23 */ /* 0x101fe20008010885 */
[--C-:B------:R-:W-:Y:S01]  /*5f70*/  FFMA.FTZ R169, R162, UR14, -R133.reuse ;  /* 0x0000000ea2a97c23 */ /* 0x100fe20008010885 */
[----:B------:R-:W-:-:S05]  /*5f80*/  FFMA.FTZ R171, R166, UR14, -R133 ;  /* 0x0000000ea6ab7c23 */ /* 0x000fca0008010885 */
[----:B------:R-:W0:Y:S01]  /*5f90*/  MUFU.EX2 R2, R2 ;  /* 0x0000000200027308 */ /* 0x000e220000000800 */
[----:B-1----:R-:W-:-:S04]  /*5fa0*/  FFMA.FTZ R10, R0, R10, R188 ;  /* 0x0000000a000a7223 */ /* 0x002fc800000100bc */
[----:B------:R-:W-:-:S03]  /*5fb0*/  FADD.FTZ R11, R13, R10 ;  /* 0x0000000a0d0b7221 */ /* 0x000fc60000010000 */
[----:B------:R-:W1:Y:S01]  /*5fc0*/  MUFU.EX2 R136, R136 ;  /* 0x0000008800887308 */ /* 0x000e620000000800 */
[----:B------:R-:W-:-:S04]  /*5fd0*/  FADD.FTZ R11, R190, R11 ;  /* 0x0000000bbe0b7221 */ /* 0x000fc80000010000 */
[----:B------:R-:W-:-:S03]  /*5fe0*/  FADD.FTZ R11, R14, R11 ;  /* 0x0000000b0e0b7221 */ /* 0x000fc60000010000 */
[----:B------:R-:W2:Y:S01]  /*5ff0*/  MUFU.EX2 R127, R127 ;  /* 0x0000007f007f7308 */ /* 0x000ea20000000800 */
[----:B0-----:R-:W-:Y:S01]  /*6000*/  FFMA.FTZ R5, R2, R5, R189 ;  /* 0x0000000502057223 */ /* 0x001fe200000100bd */
[----:B------:R-:W-:-:S04]  /*6010*/  FADD.FTZ R12, R184, R11 ;  /* 0x0000000bb80c7221 */ /* 0x000fc80000010000 */
[----:B------:R-:W-:Y:S02]  /*6020*/  FADD.FTZ R11, R15, R12 ;  /* 0x0000000c0f0b7221 */ /* 0x000fe40000010000 */
[----:B------:R-:W0:Y:S01]  /*6030*/  MUFU.EX2 R185, R185 ;  /* 0x000000b900b97308 */ /* 0x000e220000000800 */
[----:B-1----:R-:W-:Y:S01]  /*6040*/  FADD.FTZ R10, R136, R5 ;  /* 0x00000005880a7221 */ /* 0x002fe20000010000 */
[----:B------:R-:W-:-:S03]  /*6050*/  FADD.FTZ R11, R186, R11 ;  /* 0x0000000bba0b7221 */ /* 0x000fc60000010000 */
[----:B------:R-:W-:Y:S01]  /*6060*/  FADD.FTZ R10, R191, R10 ;  /* 0x0000000abf0a7221 */ /* 0x000fe20000010000 */
[----:B------:R-:W-:Y:S02]  /*6070*/  FADD.FTZ R11, R20, R11 ;  /* 0x0000000b140b7221 */ /* 0x000fe40000010000 */
[----:B------:R-:W1:Y:S01]  /*6080*/  MUFU.EX2 R126, R126 ;  /* 0x0000007e007e7308 */ /* 0x000e620000000800 */
[----:B--2---:R-:W-:Y:S01]  /*6090*/  FADD.FTZ R10, R127, R10 ;  /* 0x0000000a7f0a7221 */ /* 0x004fe20000010000 */
[----:B------:R-:W-:-:S04]  /*60a0*/  FADD.FTZ R12, R180, R11 ;  /* 0x0000000bb40c7221 */ /* 0x000fc80000010000 */
[----:B------:R-:W-:Y:S01]  /*60b0*/  FADD.FTZ R11, R129, R12 ;  /* 0x0000000c810b7221 */ /* 0x000fe20000010000 */
[----:B------:R-:W-:Y:S01]  /*60c0*/  FFMA.FTZ R12, R159, UR14, -R133 ;  /* 0x0000000e9f0c7c23 */ /* 0x000fe20008010885 */
        /* <DEDUP_REMOVED lines=22> */
[--C-:B------:R-:W-:Y:S01]  /*6230*/  FFMA.FTZ R11, R163, UR14, -R133.reuse ;  /* 0x0000000ea30b7c23 */ /* 0x100fe20008010885 */
[----:B------:R-:W-:-:S05]  /*6240*/  FFMA.FTZ R133, R167, UR14, -R133 ;  /* 0x0000000ea7857c23 */ /* 0x000fca0008010885 */
        /* <DEDUP_REMOVED lines=46> */
.L_x_2399:
        /* <DEDUP_REMOVED lines=36> */
.L_x_2389:
[----:B------:R-:W-:-:S06]  /*6770*/  UISETP.GE.AND UP0, UPT, UR4, UR61, UPT ;  /* 0x0000003d0400728c */ /* 0x000fcc000bf06270 */
[----:B------:R-:W-:-:S13]  /*6780*/  PLOP3.LUT P1, PT, PT, PT, UP0, 0x80, 0x0 ;  /* 0x000000000000781c */ /* 0x000fda0003f2f008 */
[----:B------:R-:W-:Y:S05]  /*6790*/  @!P1 BRA `(.L_x_2401) ;  /* 0x0000001c00bc9947 */ /* 0x000fea0003800000 */
[----:B------:R-:W-:Y:S01]  /*67a0*/  IMAD.MOV.U32 R11, RZ, RZ, R3 ;  /* 0x000000ffff0b7224 */ /* 0x000fe200078e0003 */
[----:B------:R-:W-:Y:S01]  /*67b0*/  UMOV UR5, UR38 ;  /* 0x0000002600057c82 */ /* 0x000fe20008000000 */
[----:B------:R-:W-:Y:S01]  /*67c0*/  IMAD.MOV.U32 R12, RZ, RZ, R4 ;  /* 0x000000ffff0c7224 */ /* 0x000fe200078e0004 */
[----:B------:R-:W-:Y:S01]  /*67d0*/  UMOV UR6, UR39 ;  /* 0x0000002700067c82 */ /* 0x000fe20008000000 */
[----:B------:R-:W-:-:S05]  /*67e0*/  ULDC UR11, c[0x0][0x988] ;  /* 0x00026200000b7ab9 */ /* 0x000fca0000000800 */
.L_x_2412:
[----:B------:R-:W-:-:S04]  /*67f0*/  UIADD3 UR10, UR6, 0x1, URZ ;  /* 0x00000001060a7890 */ /* 0x000fc8000fffe03f */
[----:B------:R-:W-:-:S04]  /*6800*/  UISETP.NE.AND UP0, UPT, UR10, 0x2, UPT ;  /* 0x000000020a00788c */ /* 0x000fc8000bf05270 */
[----:B------:R-:W-:Y:S02]  /*6810*/  USEL UR10, UR10, URZ, UP0 ;  /* 0x0000003f0a0a7287 */ /* 0x000fe40008000000 */
[----:B------:R-:W-:-:S04]  /*6820*/  USEL UR38, URZ, 0x1, UP0 ;  /* 0x000000013f267887 */ /* 0x000fc80008000000 */
[----:B------:R-:W-:Y:S01]  /*6830*/  ULOP3.LUT UR38, UR5, UR38, URZ, 0x3c, !UPT ;  /* 0x0000002605267292 */ /* 0x000fe2000f8e3c3f */
[----:B------:R-:W-:Y:S01]  /*6840*/  UMOV UR39, UR10 ;  /* 0x0000000a00277c82 */ /* 0x000fe20008000000 */
[----:B------:R-:W-:Y:S10]  /*6850*/  @!P0 BRA `(.L_x_2402) ;  /* 0x0000000000048947 */ /* 0x000ff40003800000 */
[----:B------:R-:W-:Y:S01]  /*6860*/  BPT.TRAP 0x1 ;  /* 0x000000040000795c */ /* 0x000fe20000300000 */
.L_x_2402:
[----:B------:R-:W-:Y:S01]  /*6870*/  ULEA UR7, UR39, UR40, 0x3 ;  /* 0x0000002827077291 */ /* 0x000fe2000f8e183f */
[----:B------:R-:W-:-:S05]  /*6880*/  IMAD.U32 R3, RZ, RZ, UR38 ;  /* 0x00000026ff037e24 */ /* 0x000fca000f8e00ff */
[----:B------:R-:W-:-:S04]  /*6890*/  SHF.L.U32 R3, R3, 0x1f, RZ ;  /* 0x0000001f03037819 */ /* 0x000fc800000006ff */
[----:B------:R0:W1:Y:S01]  /*68a0*/  SYNCS.PHASECHK.TRANS64.TRYWAIT P1, [UR7+0x30830], R3 ;  /* 0x03083003ff0075a7 */ /* 0x0000620008020147 */
[----:B------:R-:W-:Y:S05]  /*68b0*/  @!P0 BRA `(.L_x_2403) ;  /* 0x0000000000048947 */ /* 0x000fea0003800000 */
[----:B------:R-:W-:Y:S01]  /*68c0*/  BPT.TRAP 0x1 ;  /* 0x000000040000795c */ /* 0x000fe20000300000 */
.L_x_2403:
[----:B-1----:R-:W-:Y:S05]  /*68d0*/  @P1 BRA `(.L_x_2404) ;  /* 0x0000000000081947 */ /* 0x002fea0003800000 */
[----:B------:R-:W1:Y:S02]  /*68e0*/  SYNCS.PHASECHK.TRANS64.TRYWAIT P1, [UR7+0x30830], R3 ;  /* 0x03083003ff0075a7 */ /* 0x000e640008020147 */
[----:B-1----:R-:W-:Y:S05]  /*68f0*/  @!P1 BRA `(.L_x_2405) ;  /* 0x000000d000349947 */ /* 0x002fea0003800000 */
.L_x_2404:
        /* <DEDUP_REMOVED lines=175> */
.L_x_2406:
[----:B------:R-:W-:Y:S01]  /*73f0*/  ULEA UR15, UR6, UR40, 0x3 ;  /* 0x00000028060f7291 */ /* 0x000fe2000f8e183f */
[----:B------:R-:W-:-:S05]  /*7400*/  IMAD.U32 R0, RZ, RZ, UR5 ;  /* 0x00000005ff007e24 */ /* 0x000fca000f8e00ff */
[----:B------:R-:W-:-:S04]  /*7410*/  SHF.L.U32 R0, R0, 0x1f, RZ ;  /* 0x0000001f00007819 */ /* 0x000fc800000006ff */
[----:B------:R2:W3:Y:S01]  /*7420*/  SYNCS.PHASECHK.TRANS64.TRYWAIT P1, [UR15+0x30850], R0 ;  /* 0x03085000ff0075a7 */ /* 0x0004e2000802014f */
[----:B------:R-:W-:Y:S05]  /*7430*/  @!P0 BRA `(.L_x_2407) ;  /* 0x0000000000048947 */ /* 0x000fea0003800000 */
[----:B------:R-:W-:Y:S01]  /*7440*/  BPT.TRAP 0x1 ;  /* 0x000000040000795c */ /* 0x000fe20000300000 */
.L_x_2407:
[----:B---3--:R-:W-:Y:S05]  /*7450*/  @P1 BRA `(.L_x_2408) ;  /* 0x0000000000081947 */ /* 0x008fea0003800000 */
[----:B------:R-:W3:Y:S02]  /*7460*/  SYNCS.PHASECHK.TRANS64.TRYWAIT P1, [UR15+0x30850], R0 ;  /* 0x03085000ff0075a7 */ /* 0x000ee4000802014f */
[----:B---3--:R-:W-:Y:S05]  /*7470*/  @!P1 BRA `(.L_x_2409) ;  /* 0x000000c4006c9947 */ /* 0x008fea0003800000 */
.L_x_2408:
        /* <DEDUP_REMOVED lines=37> */
.L_x_2410:
[----:B---3--:R-:W-:Y:S01]  /*76d0*/  FMNMX.FTZ R2, R122, R11, !PT ;  /* 0x0000000b7a027209 */ /* 0x008fe20007810000 */
[----:B------:R-:W-:Y:S01]  /*76e0*/  UMOV UR14, UR11 ;  /* 0x0000000b000e7c82 */ /* 0x000fe20008000000 */
[----:B--2---:R-:W-:Y:S01]  /*76f0*/  FMNMX.FTZ R0, R120, R12, !PT ;  /* 0x0000000c78007209 */ /* 0x004fe20007810000 */
[----:B------:R-:W2:Y:S01]  /*7700*/  S2UR UR6, SR_CgaCtaId ;  /* 0x00000000000679c3 */ /* 0x000ea20000008800 */
[----:B------:R-:W-:Y:S01]  /*7710*/  FMNMX.FTZ R13, R123, R2, !PT ;  /* 0x000000027b0d7209 */ /* 0x000fe20007810000 */
[----:B------:R-:W-:Y:S01]  /*7720*/  ULEA UR5, UR10, UR40, 0x3 ;  /* 0x000000280a057291 */ /* 0x000fe2000f8e183f */
[----:B01----:R-:W-:Y:S02]  /*7730*/  FMNMX.FTZ R3, R121, R0, !PT ;  /* 0x0000000079037209 */ /* 0x003fe40007810000 */
[----:B------:R-:W-:Y:S01]  /*7740*/  FMNMX.FTZ R2, R126, R13, !PT ;  /* 0x0000000d7e027209 */ /* 0x000fe20007810000 */
[----:B------:R-:W-:Y:S01]  /*7750*/  UIADD3 UR5, UR5, 0x30840, URZ ;  /* 0x0003084005057890 */ /* 0x000fe2000fffe03f */
        /* <DEDUP_REMOVED lines=55> */
[C---:B------:R-:W-:Y:S01]  /*7ad0*/  FMUL.FTZ R11, R4.reuse, UR14 ;  /* 0x0000000e040b7c20 */ /* 0x040fe20008410000 */
[----:B------:R-:W-:-:S03]  /*7ae0*/  FADD.FTZ R12, -R4, R12 ;  /* 0x0000000c040c7221 */ /* 0x000fc60000010100 */
[--C-:B------:R-:W-:Y:S01]  /*7af0*/  FFMA.FTZ R190, R124, UR14, -R11.reuse ;  /* 0x0000000e7cbe7c23 */ /* 0x100fe2000801080b */
[--C-:B------:R-:W-:Y:S01]  /*7b00*/  FFMA.FTZ R124, R125, UR14, -R11.reuse ;  /* 0x0000000e7d7c7c23 */ /* 0x100fe2000801080b */
[----:B------:R-:W-:Y:S01]  /*7b10*/  FMUL.FTZ R125, R3, UR14 ;  /* 0x0000000e037d7c20 */ /* 0x000fe20008410000 */
[--C-:B------:R-:W-:Y:S01]  /*7b20*/  FFMA.FTZ R188, R120, UR14, -R11.reuse ;  /* 0x0000000e78bc7c23 */ /* 0x100fe2000801080b */
[----:B------:R-:W-:Y:S01]  /*7b30*/  FMUL.FTZ R12, R12, UR14 ;  /* 0x0000000e0c0c7c20 */ /* 0x000fe20008410000 */
[----:B------:R-:W-:Y:S01]  /*7b40*/  FFMA.FTZ R169, R121, UR14, -R11 ;  /* 0x0000000e79a97c23 */ /* 0x000fe2000801080b */
[----:B------:R-:W-:Y:S01]  /*7b50*/  FFMA.FTZ R189, R122, UR14, -R125 ;  /* 0x0000000e7abd7c23 */ /* 0x000fe2000801087d */
[----:B------:R-:W-:Y:S01]  /*7b60*/  FFMA.FTZ R21, R137, UR14, -R11 ;  /* 0x0000000e89157c23 */ /* 0x000fe2000801080b */
[--C-:B------:R-:W-:Y:S01]  /*7b70*/  FFMA.FTZ R137, R123, UR14, -R125.reuse ;  /* 0x0000000e7b897c23 */ /* 0x100fe2000801087d */
[----:B------:R-:W-:Y:S01]  /*7b80*/  MUFU.EX2 R0, R12 ;  /* 0x0000000c00007308 */ /* 0x000fe20000000800 */
[----:B------:R-:W-:Y:S01]  /*7b90*/  FFMA.FTZ R191, R126, UR14, -R125 ;  /* 0x0000000e7ebf7c23 */ /* 0x000fe2000801087d */
[----:B------:R-:W-:Y:S01]  /*7ba0*/  FFMA.FTZ R180, R136, UR14, -R11 ;  /* 0x0000000e88b47c23 */ /* 0x000fe2000801080b */
[----:B------:R-:W-:Y:S01]  /*7bb0*/  FFMA.FTZ R136, R127, UR14, -R125 ;  /* 0x0000000e7f887c23 */ /* 0x000fe2000801087d */
[----:B------:R-:W-:Y:S01]  /*7bc0*/  FFMA.FTZ R184, R128, UR14, -R11 ;  /* 0x0000000e80b87c23 */ /* 0x000fe2000801080b */
[----:B------:R-:W-:Y:S01]  /*7bd0*/  FFMA.FTZ R185, R130, UR14, -R125 ;  /* 0x0000000e82b97c23 */ /* 0x000fe2000801087d */
[--C-:B------:R-:W-:Y:S01]  /*7be0*/  FFMA.FTZ R121, R129, UR14, -R11.reuse ;  /* 0x0000000e81797c23 */ /* 0x100fe2000801080b */
[----:B------:R-:W-:Y:S01]  /*7bf0*/  FFMA.FTZ R120, R133, UR14, -R11 ;  /* 0x0000000e85787c23 */ /* 0x000fe2000801080b */
[----:B------:R-:W0:Y:S01]  /*7c00*/  MUFU.EX2 R188, R188 ;  /* 0x000000bc00bc7308 */ /* 0x000e220000000800 */
[----:B------:R-:W-:Y:S01]  /*7c10*/  FFMA.FTZ R133, R131, UR14, -R125 ;  /* 0x0000000e83857c23 */ /* 0x000fe2000801087d */
[----:B------:R-:W-:Y:S01]  /*7c20*/  FFMA.FTZ R186, R132, UR14, -R11 ;  /* 0x0000000e84ba7c23 */ /* 0x000fe2000801080b */
[--C-:B------:R-:W-:Y:S01]  /*7c30*/  FFMA.FTZ R187, R134, UR14, -R125.reuse ;  /* 0x0000000e86bb7c23 */ /* 0x100fe2000801087d */
[--C-:B------:R-:W-:Y:S01]  /*7c40*/  FFMA.FTZ R132, R135, UR14, -R125.reuse ;  /* 0x0000000e87847c23 */ /* 0x100fe2000801087d */
[--C-:B------:R-:W-:Y:S01]  /*7c50*/  FFMA.FTZ R181, R138, UR14, -R125.reuse ;  /* 0x0000000e8ab57c23 */ /* 0x100fe2000801087d */
[----:B------:R-:W-:Y:S01]  /*7c60*/  FFMA.FTZ R131, R139, UR14, -R125 ;  /* 0x0000000e8b837c23 */ /* 0x000fe2000801087d */
[----:B------:R-:W-:Y:S01]  /*7c70*/  FFMA.FTZ R182, R140, UR14, -R11 ;  /* 0x0000000e8cb67c23 */ /* 0x000fe2000801080b */
        /* <DEDUP_REMOVED lines=26> */
[--C-:B------:R-:W-:Y:S01]  /*7e20*/  FFMA.FTZ R12, R161, UR14, -R11.reuse ;  /* 0x0000000ea10c7c23 */ /* 0x100fe2000801080b */
[----:B------:R-:W-:Y:S01]  /*7e30*/  FFMA.FTZ R170, R164, UR14, -R11 ;  /* 0x0000000ea4aa7c23 */ /* 0x000fe2000801080b */
[----:B------:R-:W-:Y:S01]  /*7e40*/  FFMA.FTZ R171, R166, UR14, -R125 ;  /* 0x0000000ea6ab7c23 */ /* 0x000fe2000801087d */
        /* <DEDUP_REMOVED lines=35> */
[----:B------:R-:W-:-:S06]  /*8080*/  FFMA.FTZ R122, R162, UR14, -R125 ;  /* 0x0000000ea27a7c23 */ /* 0x000fcc000801087d */
        /* <DEDUP_REMOVED lines=9> */
[----:B0-----:R-:W-:Y:S01]  /*8120*/  FADD.FTZ R10, R130, R123 ;  /* 0x0000007b820a7221 */ /* 0x001fe20000010000 */
[--C-:B------:R-:W-:Y:S01]  /*8130*/  FFMA.FTZ R123, R163, UR14, -R125.reuse ;  /* 0x0000000ea37b7c23 */ /* 0x100fe2000801087d */
[----:B------:R-:W-:-:S05]  /*8140*/  FFMA.FTZ R125, R167, UR14, -R125 ;  /* 0x0000000ea77d7c23 */ /* 0x000fca000801087d */
        /* <DEDUP_REMOVED lines=48> */
.L_x_2411:
        /* <DEDUP_REMOVED lines=36> */
.L_x_2401:
        /* <DEDUP_REMOVED lines=99> */
.L_x_2413:
[----:B------:R-:W-:Y:S01]  /*8cc0*/  ULEA UR5, UR39, UR40, 0x3 ;  /* 0x0000002827057291 */ /* 0x000fe2000f8e183f */
[----:B------:R-:W-:-:S05]  /*8cd0*/  IMAD.U32 R0, RZ, RZ, UR38 ;  /* 0x00000026ff007e24 */ /* 0x000fca000f8e00ff */
[----:B------:R-:W-:-:S04]  /*8ce0*/  SHF.L.U32 R0, R0, 0x1f, RZ ;  /* 0x0000001f00007819 */ /* 0x000fc800000006ff */
[----:B------:R0:W1:Y:S01]  /*8cf0*/  SYNCS.PHASECHK.TRANS64.TRYWAIT P1, [UR5+0x30850], R0 ;  /* 0x03085000ff0075a7 */ /* 0x0000620008020145 */
[----:B------:R-:W-:Y:S05]  /*8d00*/  @!P0 BRA `(.L_x_2414) ;  /* 0x0000000000048947 */ /* 0x000fea0003800000 */
[----:B------:R-:W-:Y:S01]  /*8d10*/  BPT.TRAP 0x1 ;  /* 0x000000040000795c */ /* 0x000fe20000300000 */
.L_x_2414:
[----:B-1----:R-:W-:Y:S05]  /*8d20*/  @P1 BRA `(.L_x_2415) ;  /* 0x0000000000081947 */ /* 0x002fea0003800000 */
[----:B------:R-:W1:Y:S02]  /*8d30*/  SYNCS.PHASECHK.TRANS64.TRYWAIT P1, [UR5+0x30850], R0 ;  /* 0x03085000ff0075a7 */ /* 0x000e640008020145 */
[----:B-1----:R-:W-:Y:S05]  /*8d40*/  @!P1 BRA `(.L_x_2416) ;  /* 0x000000ac00509947 */ /* 0x002fea0003800000 */
.L_x_2415:
[----:B------:R-:W-:Y:S01]  /*8d50*/  UIADD3 UR40, UR40, 0x400, URZ ;  /* 0x0000040028287890 */ /* 0x000fe2000fffe03f */
[----:B------:R-:W-:Y:S01]  /*8d60*/  WARPGROUP.ARRIVE ;  /* 0x00000000000079c5 */ /* 0x000fe20000000000 */
[----:B------:R-:W-:Y:S01]  /*8d70*/  UMOV UR7, 0x40000040 ;  /* 0x4000004000077882 */ /* 0x000fe20000000000 */
[----:B-1----:R-:W1:Y:S01]  /*8d80*/  SHFL.BFLY PT, R7, R10, 0x2, 0x1f ;  /* 0x0c401f000a077f89 */ /* 0x002e6200000e0000 */
[----:B------:R-:W-:Y:S01]  /*8d90*/  USHF.R.U32.HI UR40, URZ, 0x4, UR40 ;  /* 0x000000043f287899 */ /* 0x000fe20008011628 */
[----:B------:R-:W-:Y:S02]  /*8da0*/  IMAD.MOV.U32 R6, RZ, RZ, RZ ;  /* 0x000000ffff067224 */ /* 0x000fe400078e00ff */
[----:B0-----:R-:W0:Y:S01]  /*8db0*/  SHFL.BFLY PT, R0, R5, 0x2, 0x1f ;  /* 0x0c401f0005007f89 */ /* 0x001e2200000e0000 */
[----:B------:R-:W-:Y:S01]  /*8dc0*/  ULOP3.LUT UR40, UR40, 0x3fff, URZ, 0xc0, !UPT ;  /* 0x00003fff28287892 */ /* 0x000fe2000f8ec03f */
[----:B------:R-:W-:-:S03]  /*8dd0*/  IMAD.U32 R13, RZ, RZ, UR14 ;  /* 0x0000000eff0d7e24 */ /* 0x000fc6000f8e00ff */
        /* <DEDUP_REMOVED lines=8> */
[----:B------:R-:W-:Y:S02]  /*8e60*/  IMAD.MOV.U32 R5, RZ, RZ, RZ ;  /* 0x000000ffff057224 */ /* 0x000fe400078e00ff */
[----:B------:R-:W0:Y:S04]  /*8e70*/  SHFL.BFLY PT, R0, R7, 0x1, 0x1f ;  /* 0x0c201f0007007f89 */ /* 0x000e2800000e0000 */
[----:B------:R-:W1:Y:S01]  /*8e80*/  SHFL.BFLY PT, R9, R2, 0x1, 0x1f ;  /* 0x0c201f0002097f89 */ /* 0x000e6200000e0000 */
[----:B0-----:R-:W-:Y:S01]  /*8e90*/  FADD.FTZ R11, R7, R0 ;  /* 0x00000000070b7221 */ /* 0x001fe20000010000 */
[----:B------:R-:W-:-:S02]  /*8ea0*/  IMAD.U32 R7, RZ, RZ, UR14 ;  /* 0x0000000eff077e24 */ /* 0x000fc4000f8e00ff */
[----:B------:R-:W-:Y:S02]  /*8eb0*/  IMAD.MOV.U32 R0, RZ, RZ, -0x800000 ;  /* 0xff800000ff007424 */ /* 0x000fe400078e00ff */
        /* <DEDUP_REMOVED lines=38> */
[----:B0-23--:R-:W-:Y:S05]  /*9120*/  @!P0 BRA `(.L_x_2417) ;  /* 0x0000000000048947 */ /* 0x00dfea0003800000 */
[----:B------:R-:W-:Y:S01]  /*9130*/  BPT.TRAP 0x1 ;  /* 0x000000040000795c */ /* 0x000fe20000300000 */
.L_x_2417:
        /* <DEDUP_REMOVED lines=109> */
.L_x_2381:
        /* <DEDUP_REMOVED lines=16> */
[----:B------:R-:W-:Y:S02]  /*9910*/  R2UR UR18, R197 ;  /* 0x00000000c51272ca */ /* 0x000fe400000e0000 */
[----:B------:R-:W-:Y:S02]  /*9920*/  R2UR UR17, R216 ;  /* 0x00000000d81172ca */ /* 0x000fe400000e0000 */
[----:B------:R-:W-:Y:S02]  /*9930*/  R2UR UR19, R196 ;  /* 0x00000000c41372ca */ /* 0x000fe400000e0000 */
[----:B------:R-:W-:-:S09]  /*9940*/  R2UR UR23, R214 ;  /* 0x00000000d61772ca */ /* 0x000fd200000e0000 */
[----:B------:R-:W-:Y:S01]  /*9950*/  USHF.L.U64.HI UR16, UR18, 0x2, UR17 ;  /* 0x0000000212107899 */ /* 0x000fe20008010211 */
[----:B------:R-:W-:Y:S01]  /*9960*/  UMOV UR10, UR8 ;  /* 0x00000008000a7c82 */ /* 0x000fe20008000000 */
[----:B0-----:R-:W-:Y:S01]  /*9970*/  UMOV UR11, UR4 ;  /* 0x00000004000b7c82 */ /* 0x001fe20008000000 */
[----:B------:R-:W-:-:S04]  /*9980*/  USHF.L.U32 UR4, UR18, 0x2, URZ ;  /* 0x0000000212047899 */ /* 0x000fc8000800063f */
[----:B------:R-:W-:-:S04]  /*9990*/  UIADD3 UR9, UP0, UR4, UR14, URZ ;  /* 0x0000000e04097290 */ /* 0x000fc8000ff1e03f */
[----:B------:R-:W-:Y:S01]  /*99a0*/  UIADD3.X UR12, UR16, UR15, URZ, UP0, !UPT ;  /* 0x0000000f100c7290 */ /* 0x000fe200087fe43f */
        /* <DEDUP_REMOVED lines=37> */
[----:B------:R-:W-:Y:S02]  /*9c00*/  LOP3.LUT R14, R133, 0x380, RZ, 0xc0, !PT ;  /* 0x00000380850e7812 */ /* 0x000fe400078ec0ff */
[----:B------:R-:W-:Y:S02]  /*9c10*/  SHF.R.U64 R3, R3, 0x3, RZ ;  /* 0x0000000303037819 */ /* 0x000fe400000012ff */
[----:B------:R-:W-:Y:S02]  /*9c20*/  SHF.R.U64 R16, R16, 0x3, RZ ;  /* 0x0000000310107819 */ /* 0x000fe400000012ff */
[----:B------:R-:W-:-:S02]  /*9c30*/  LOP3.LUT R6, R137, 0x380, RZ, 0xc0, !PT ;  /* 0x0000038089067812 */ /* 0x000fc400078ec0ff */
[----:B------:R-:W-:Y:S02]  /*9c40*/  LOP3.LUT R7, R98, 0x380, RZ, 0xc0, !PT ;  /* 0x0000038062077812 */ /* 0x000fe400078ec0ff */
[----:B------:R-:W-:Y:S02]  /*9c50*/  LOP3.LUT R126, R8, R139, RZ, 0x3c, !PT ;  /* 0x0000008b087e7212 */ /* 0x000fe400078e3cff */
[----:B------:R-:W-:Y:S02]  /*9c60*/  SHF.R.U64 R14, R14, 0x3, RZ ;  /* 0x000000030e0e7819 */ /* 0x000fe400000012ff */
[----:B------:R-:W-:Y:S02]  /*9c70*/  LOP3.LUT R94, R3, R22, RZ, 0x3c, !PT ;  /* 0x00000016035e7212 */ /* 0x000fe400078e3cff */
[----:B------:R-:W-:Y:S02]  /*9c80*/  LOP3.LUT R8, R141, 0x380, RZ, 0xc0, !PT ;  /* 0x000003808d087812 */ /* 0x000fe400078ec0ff */
[----:B------:R-:W-:-:S02]  /*9c90*/  LOP3.LUT R92, R16, R135, RZ, 0x3c, !PT ;  /* 0x00000087105c7212 */ /* 0x000fc400078e3cff */
[----:B------:R-:W-:Y:S02]  /*9ca0*/  LOP3.LUT R22, R145, 0x380, RZ, 0xc0, !PT ;  /* 0x0000038091167812 */ /* 0x000fe400078ec0ff */
[----:B------:R-:W-:Y:S02]  /*9cb0*/  SHF.R.U64 R6, R6, 0x3, RZ ;  /* 0x0000000306067819 */ /* 0x000fe400000012ff */
[----:B------:R-:W-:Y:S02]  /*9cc0*/  SHF.R.U64 R7, R7, 0x3, RZ ;  /* 0x0000000307077819 */ /* 0x000fe400000012ff */
[----:B------:R-:W-:Y:S02]  /*9cd0*/  LOP3.LUT R16, R143, 0x380, RZ, 0xc0, !PT ;  /* 0x000003808f107812 */ /* 0x000fe400078ec0ff */
[----:B------:R-:W-:Y:S02]  /*9ce0*/  LOP3.LUT R14, R14, R133, RZ, 0x3c, !PT ;  /* 0x000000850e0e7212 */ /* 0x000fe400078e3cff */
[----:B------:R-:W-:-:S02]  /*9cf0*/  SHF.R.U64 R8, R8, 0x3, RZ ;  /* 0x0000000308087819 */ /* 0x000fc400000012ff */
[----:B------:R-:W-:Y:S02]  /*9d00*/  SHF.R.U64 R22, R22, 0x3, RZ ;  /* 0x0000000316167819 */ /* 0x000fe400000012ff */
[----:B------:R-:W-:Y:S02]  /*9d10*/  LOP3.LUT R96, R6, R137, RZ, 0x3c, !PT ;  /* 0x0000008906607212 */ /* 0x000fe400078e3cff */
[----:B------:R-:W-:Y:S02]  /*9d20*/  LOP3.LUT R98, R7, R98, RZ, 0x3c, !PT ;  /* 0x0000006207627212 */ /* 0x000fe400078e3cff */
[----:B------:R-:W-:Y:S02]  /*9d30*/  MOV R3, R4 ;  /* 0x0000000400037202 */ /* 0x000fe40000000f00 */
[----:B------:R-:W-:Y:S02]  /*9d40*/  SHF.R.U64 R16, R16, 0x3, RZ ;  /* 0x0000000310107819 */ /* 0x000fe400000012ff */
[----:B------:R-:W-:-:S02]  /*9d50*/  F2FP.F16.F32.PACK_AB R4, R25, R24 ;  /* 0x000000181904723e */ /* 0x000fc400000000ff */
[----:B------:R-:W-:Y:S02]  /*9d60*/  F2FP.F16.F32.PACK_AB R5, R27, R26 ;  /* 0x0000001a1b05723e */ /* 0x000fe400000000ff */
[----:B------:R-:W-:Y:S02]  /*9d70*/  F2FP.F16.F32.PACK_AB R6, R29, R28 ;  /* 0x0000001c1d06723e */ /* 0x000fe400000000ff */
[----:B------:R-:W-:Y:S02]  /*9d80*/  F2FP.F16.F32.PACK_AB R7, R31, R30 ;  /* 0x0000001e1f07723e */ /* 0x000fe400000000ff */
[----:B------:R-:W-:Y:S02]  /*9d90*/  LOP3.LUT R128, R8, R141, RZ, 0x3c, !PT ;  /* 0x0000008d08807212 */ /* 0x000fe400078e3cff */
[----:B------:R-:W-:Y:S01]  /*9da0*/  MOV R135, R12 ;  /* 0x0000000c00877202 */ /* 0x000fe20000000f00 */
[----:B------:R0:W-:Y:S01]  /*9db0*/  STSM.16.M88.4 [R3], R4 ;  /* 0x0000000403007844 */ /* 0x0001e20000000200 */
[----:B------:R-:W-:-:S02]  /*9dc0*/  MOV R134, R14 ;  /* 0x0000000e00867202 */ /* 0x000fc40000000f00 */
[----:B------:R-:W-:Y:S02]  /*9dd0*/  LOP3.LUT R8, R22, R145, RZ, 0x3c, !PT ;  /* 0x0000009116087212 */ /* 0x000fe400078e3cff */
[----:B------:R-:W-:Y:S02]  /*9de0*/  MOV R136, R10 ;  /* 0x0000000a00887202 */ /* 0x000fe40000000f00 */
[----:B------:R-:W-:Y:S02]  /*9df0*/  F2FP.F16.F32.PACK_AB R12, R33, R32 ;  /* 0x00000020210c723e */ /* 0x000fe400000000ff */
[----:B------:R-:W-:Y:S02]  /*9e00*/  F2FP.F16.F32.PACK_AB R13, R35, R34 ;  /* 0x00000022230d723e */ /* 0x000fe400000000ff */
[----:B------:R-:W-:Y:S02]  /*9e10*/  F2FP.F16.F32.PACK_AB R14, R37, R36 ;  /* 0x00000024250e723e */ /* 0x000fe400000000ff */
[----:B------:R-:W-:-:S02]  /*9e20*/  F2FP.F16.F32.PACK_AB R15, R39, R38 ;  /* 0x00000026270f723e */ /* 0x000fc400000000ff */
[----:B------:R-:W-:Y:S02]  /*9e30*/  LOP3.LUT R130, R16, R143, RZ, 0x3c, !PT ;  /* 0x0000008f10827212 */ /* 0x000fe400078e3cff */
[----:B------:R-:W-:Y:S01]  /*9e40*/  MOV R133, R92 ;  /* 0x0000005c00857202 */ /* 0x000fe20000000f00 */
[----:B------:R1:W-:Y:S01]  /*9e50*/  STSM.16.M88.4 [R136], R12 ;  /* 0x0000000c88007844 */ /* 0x0003e20000000200 */
[----:B------:R-:W-:Y:S02]  /*9e60*/  MOV R132, R94 ;  /* 0x0000005e00847202 */ /* 0x000fe40000000f00 */
[----:B------:R-:W-:Y:S02]  /*9e70*/  MOV R22, R96 ;  /* 0x0000006000167202 */ /* 0x000fe40000000f00 */
[----:B------:R-:W-:Y:S02]  /*9e80*/  MOV R16, R98 ;  /* 0x0000006200107202 */ /* 0x000fe40000000f00 */
[----:B------:R-:W-:-:S02]  /*9e90*/  F2FP.F16.F32.PACK_AB R92, R41, R40 ;  /* 0x00000028295c723e */ /* 0x000fc400000000ff */
[----:B------:R-:W-:Y:S02]  /*9ea0*/  F2FP.F16.F32.PACK_AB R93, R43, R42 ;  /* 0x0000002a2b5d723e */ /* 0x000fe400000000ff */
[----:B------:R-:W-:Y:S02]  /*9eb0*/  F2FP.F16.F32.PACK_AB R94, R45, R44 ;  /* 0x0000002c2d5e723e */ /* 0x000fe400000000ff */
[----:B------:R-:W-:Y:S02]  /*9ec0*/  F2FP.F16.F32.PACK_AB R95, R47, R46 ;  /* 0x0000002e2f5f723e */ /* 0x000fe400000000ff */
[----:B------:R-:W-:Y:S02]  /*9ed0*/  F2FP.F16.F32.PACK_AB R96, R49, R48 ;  /* 0x000000303160723e */ /* 0x000fe400000000ff */
[----:B------:R-:W-:Y:S01]  /*9ee0*/  F2FP.F16.F32.PACK_AB R97, R51, R50 ;  /* 0x000000323361723e */ /* 0x000fe200000000ff */
[----:B------:R2:W-:Y:S01]  /*9ef0*/  STSM.16.M88.4 [R135], R92 ;  /* 0x0000005c87007844 */ /* 0x0005e20000000200 */
[----:B------:R-:W-:-:S02]  /*9f00*/  F2FP.F16.F32.PACK_AB R98, R53, R52 ;  /* 0x000000343562723e */ /* 0x000fc400000000ff */
[----:B------:R-:W-:Y:S02]  /*9f10*/  F2FP.F16.F32.PACK_AB R99, R55, R54 ;  /* 0x000000363763723e */ /* 0x000fe400000000ff */
[----:B0-----:R-:W-:Y:S02]  /*9f20*/  MOV R3, R8 ;  /* 0x0000000800037202 */ /* 0x001fe40000000f00 */
[----:B------:R-:W-:Y:S01]  /*9f30*/  F2FP.F16.F32.PACK_AB R4, R57, R56 ;  /* 0x000000383904723e */ /* 0x000fe200000000ff */
[----:B------:R0:W-:Y:S01]  /*9f40*/  STSM.16.M88.4 [R134], R96 ;  /* 0x0000006086007844 */ /* 0x0001e20000000200 */
[----:B------:R-:W-:Y:S02]  /*9f50*/  F2FP.F16.F32.PACK_AB R5, R59, R58 ;  /* 0x0000003a3b05723e */ /* 0x000fe400000000ff */
[----:B------:R-:W-:Y:S02]  /*9f60*/  F2FP.F16.F32.PACK_AB R6, R61, R60 ;  /* 0x0000003c3d06723e */ /* 0x000fe400000000ff */
[----:B------:R-:W-:-:S02]  /*9f70*/  F2FP.F16.F32.PACK_AB R7, R63, R62 ;  /* 0x0000003e3f07723e */ /* 0x000fc400000000ff */
[----:B------:R-:W-:Y:S02]  /*9f80*/  F2FP.F16.F32.PACK_AB R8, R65, R64 ;  /* 0x000000404108723e */ /* 0x000fe400000000ff */
[----:B------:R-:W-:Y:S01]  /*9f90*/  F2FP.F16.F32.PACK_AB R9, R67, R66 ;  /* 0x000000424309723e */ /* 0x000fe200000000ff */
[----:B------:R3:W-:Y:S01]  /*9fa0*/  STSM.16.M88.4 [R133], R4 ;  /* 0x0000000485007844 */ /* 0x0007e20000000200 */
[----:B------:R-:W-:Y:S02]  /*9fb0*/  F2FP.F16.F32.PACK_AB R10, R69, R68 ;  /* 0x00000044450a723e */ /* 0x000fe400000000ff */
[----:B------:R-:W-:Y:S02]  /*9fc0*/  F2FP.F16.F32.PACK_AB R11, R71, R70 ;  /* 0x00000046470b723e */ /* 0x000fe400000000ff */
[----:B-1----:R-:W-:Y:S02]  /*9fd0*/  F2FP.F16.F32.PACK_AB R12, R73, R72 ;  /* 0x00000048490c723e */ /* 0x002fe400000000ff */
[----:B------:R-:W-:Y:S01]  /*9fe0*/  F2FP.F16.F32.PACK_AB R13, R75, R74 ;  /* 0x0000004a4b0d723e */ /* 0x000fe200000000ff */
[----:B------:R-:W-:Y:S01]  /*9ff0*/  STSM.16.M88.4 [R132], R8 ;  /* 0x0000000884007844 */ /* 0x000fe20000000200 */
[----:B------:R-:W-:-:S02]  /*a000*/  F2FP.F16.F32.PACK_AB R14, R77, R76 ;  /* 0x0000004c4d0e723e */ /* 0x000fc400000000ff */
[----:B------:R-:W-:Y:S02]  /*a010*/  F2FP.F16.F32.PACK_AB R15, R79, R78 ;  /* 0x0000004e4f0f723e */ /* 0x000fe400000000ff */
[----:B--2---:R-:W-:Y:S02]  /*a020*/  F2FP.F16.F32.PACK_AB R92, R81, R80 ;  /* 0x00000050515c723e */ /* 0x004fe400000000ff */
[----:B------:R-:W-:Y:S01]  /*a030*/  F2FP.F16.F32.PACK_AB R93, R83, R82 ;  /* 0x00000052535d723e */ /* 0x000fe200000000ff */
[----:B------:R-:W-:Y:S01]  /*a040*/  STSM.16.M88.4 [R22], R12 ;  /* 0x0000000c16007844 */ /* 0x000fe20000000200 */
[----:B------:R-:W-:Y:S02]  /*a050*/  F2FP.F16.F32.PACK_AB R94, R85, R84 ;  /* 0x00000054555e723e */ /* 0x000fe400000000ff */
[----:B------:R-:W-:Y:S02]  /*a060*/  F2FP.F16.F32.PACK_AB R95, R87, R86 ;  /* 0x00000056575f723e */ /* 0x000fe400000000ff */
[----:B------:R-:W-:-:S02]  /*a070*/  MOV R126, R126 ;  /* 0x0000007e007e7202 */ /* 0x000fc40000000f00 */
[----:B0-----:R-:W-:Y:S01]  /*a080*/  F2FP.F16.F32.PACK_AB R96, R89, R88 ;  /* 0x000000585960723e */ /* 0x001fe200000000ff */
[----:B------:R0:W-:Y:S01]  /*a090*/  STSM.16.M88.4 [R16], R92 ;  /* 0x0000005c10007844 */ /* 0x0001e20000000200 */
[----:B------:R-:W-:Y:S02]  /*a0a0*/  F2FP.F16.F32.PACK_AB R97, R91, R90 ;  /* 0x0000005a5b61723e */ /* 0x000fe400000000ff */
[----:B------:R-:W-:Y:S02]  /*a0b0*/  F2FP.F16.F32.PACK_AB R98, R21, R20 ;  /* 0x000000141562723e */ /* 0x000fe400000000ff */
[----:B------:R-:W-:Y:S02]  /*a0c0*/  F2FP.F16.F32.PACK_AB R99, R123, R122 ;  /* 0x0000007a7b63723e */ /* 0x000fe400000000ff */
[----:B------:R-:W-:Y:S02]  /*a0d0*/  MOV R128, R128 ;  /* 0x0000008000807202 */ /* 0x000fe40000000f00 */
[----:B---3--:R-:W-:Y:S01]  /*a0e0*/  F2FP.F16.F32.PACK_AB R4, R121, R120 ;  /* 0x000000787904723e */ /* 0x008fe200000000ff */
[----:B------:R-:W-:Y:S01]  /*a0f0*/  STSM.16.M88.4 [R126], R96 ;  /* 0x000000607e007844 */ /* 0x000fe20000000200 */
[----:B------:R-:W-:-:S02]  /*a100*/  F2FP.F16.F32.PACK_AB R5, R125, R124 ;  /* 0x0000007c7d05723e */ /* 0x000fc400000000ff */
[----:B------:R-:W-:Y:S02]  /*a110*/  F2FP.F16.F32.PACK_AB R6, R101, R100 ;  /* 0x000000646506723e */ /* 0x000fe400000000ff */
[----:B------:R-:W-:Y:S01]  /*a120*/  F2FP.F16.F32.PACK_AB R7, R103, R102 ;  /* 0x000000666707723e */ /* 0x000fe200000000ff */
[----:B0-----:R-:W-:Y:S01]  /*a130*/  IMAD.U32 R92, RZ, RZ, UR9 ;  /* 0x00000009ff5c7e24 */ /* 0x001fe2000f8e00ff */
[----:B------:R-:W-:Y:S01]  /*a140*/  MOV R130, R130 ;  /* 0x0000008200827202 */ /* 0x000fe20000000f00 */
[----:B------:R-:W-:Y:S01]  /*a150*/  IMAD.U32 R93, RZ, RZ, UR12 ;  /* 0x0000000cff5d7e24 */ /* 0x000fe2000f8e00ff */
[----:B------:R-:W-:Y:S01]  /*a160*/  F2FP.F16.F32.PACK_AB R8, R105, R104 ;  /* 0x000000686908723e */ /* 0x000fe200000000ff */
[----:B------:R-:W-:Y:S01]  /*a170*/  STSM.16.M88.4 [R128], R4 ;  /* 0x0000000480007844 */ /* 0x000fe20000000200 */
[----:B------:R-:W-:Y:S01]  /*a180*/  F2FP.F16.F32.PACK_AB R9, R107, R106 ;  /* 0x0000006a6b09723e */ /* 0x000fe200000000ff */
[----:B------:R-:W-:Y:S01]  /*a190*/  ULDC.64 UR12, c[0x0][0xc08] ;  /* 0x00030200000c7ab9 */ /* 0x000fe20000000a00 */
        /* <DEDUP_REMOVED lines=10> */
[----:B------:R-:W-:-:S07]  /*a240*/  ISETP.NE.AND.EX P0, PT, RZ, UR15, PT, P0 ;  /* 0x0000000fff007c0c */ /* 0x000fce000bf05300 */
[----:B0-----:R-:W0:Y:S06]  /*a250*/  LDC R3, c[0x0][0xbe8] ;  /* 0x0002fa00ff037b82 */ /* 0x001e2c0000000800 */
[----:B------:R-:W2:Y:S01]  /*a260*/  @P0 LDG.E R22, desc[UR36][R92.64] ;  /* 0x000000245c160981 */ /* 0x000ea2000c1e1900 */
[----:B------:R-:W-:-:S04]  /*a270*/  UISETP.NE.U32.AND UP0, UPT, UR12, URZ, UPT ;  /* 0x0000003f0c00728c */ /* 0x000fc8000bf05070 */
[----:B------:R-:W-:-:S06]  /*a280*/  UISETP.NE.AND.EX UP0, UPT, UR13, URZ, UPT, UP0 ;  /* 0x0000003f0d00728c */ /* 0x000fcc000bf05300 */
[----:B------:R-:W-:Y:S02]  /*a290*/  PLOP3.LUT P4, PT, PT, PT, UP0, 0x80, 0x0 ;  /* 0x000000000000781c */ /* 0x000fe40003f8f008 */
[----:B0-----:R-:W-:-:S03]  /*a2a0*/  ISETP.NE.AND P1, PT, R3, 0x1, PT ;  /* 0x000000010300780c */ /* 0x001fc60003f25270 */
[----:B------:R-:W-:-:S03]  /*a2b0*/  @UP0 UIADD3 UR12, UP1, UR4, UR12, URZ ;  /* 0x0000000c040c0290 */ /* 0x000fc6000ff3e03f */
[----:B------:R-:W-:Y:S01]  /*a2c0*/  ULDC UR4, c[0x0][0xa88] ;  /* 0x0002a20000047ab9 */ /* 0x000fe20000000800 */
[----:B------:R-:W-:Y:S01]  /*a2d0*/  @UP0 UIADD3.X UR13, UR16, UR13, URZ, UP1, !UPT ;  /* 0x0000000d100d0290 */ /* 0x000fe20008ffe43f */
[----:B------:R-:W-:Y:S01]  /*a2e0*/  IMAD.U32 R16, RZ, RZ, UR4 ;  /* 0x00000004ff107e24 */ /* 0x000fe2000f8e00ff */
[----:B------:R-:W-:Y:S01]  /*a2f0*/  UISETP.NE.AND UP0, UPT, UR20, URZ, UPT ;  /* 0x0000003f1400728c */ /* 0x000fe2000bf05270 */
[----:B------:R-:W-:Y:S01]  /*a300*/  IMAD.U32 R4, RZ, RZ, UR12 ;  /* 0x0000000cff047e24 */ /* 0x000fe2000f8e00ff */
[----:B------:R-:W-:Y:S02]  /*a310*/  ULDC UR4, c[0x0][0xad4] ;  /* 0x0002b50000047ab9 */ /* 0x000fe40000000800 */
[----:B------:R-:W0:Y:S01]  /*a320*/  @P1 LDC R6, c[0x0][0xbec] ;  /* 0x0002fb00ff061b82 */ /* 0x000e220000000800 */
[----:B------:R-:W-:Y:S01]  /*a330*/  USEL UR4, UR20, UR4, UP0 ;  /* 0x0000000414047287 */ /* 0x000fe20008000000 */
[----:B------:R-:W-:Y:S01]  /*a340*/  IMAD.U32 R5, RZ, RZ, UR13 ;  /* 0x0000000dff057e24 */ /* 0x000fe2000f8e00ff */
[----:B------:R-:W-:-:S02]  /*a350*/  UMOV UR22, 0x9b8 ;  /* 0x000009b800167882 */ /* 0x000fc40000000000 */
[----:B------:R-:W-:-:S03]  /*a360*/  UISETP.GT.AND UP1, UPT, UR4, 0x1, UPT ;  /* 0x000000010400788c */ /* 0x000fc6000bf24270 */
[----:B------:R-:W1:Y:S01]  /*a370*/  @P1 LDC R9, c[0x0][0xbf0] ;  /* 0x0002fc00ff091b82 */ /* 0x000e620000000800 */
[----:B------:R-:W-:Y:S01]  /*a380*/  USEL UR22, UR22, 0x978, UP1 ;  /* 0x0000097816167887 */ /* 0x000fe20008800000 */
[----:B------:R-:W-:Y:S01]  /*a390*/  VIADD R13, R18, UR43 ;  /* 0x0000002b120d7c36 */ /* 0x000fe20008000000 */
[----:B------:R-:W-:Y:S01]  /*a3a0*/  UISETP.NE.U32.AND UP0, UPT, UR14, URZ, UPT ;  /* 0x0000003f0e00728c */ /* 0x000fe2000bf05070 */
[----:B------:R0:W5:Y:S01]  /*a3b0*/  @P4 LDG.E R16, desc[UR36][R4.64] ;  /* 0x0000002404104981 */ /* 0x000162000c1e1900 */
[----:B------:R-:W-:Y:S01]  /*a3c0*/  UMOV UR4, URZ ;  /* 0x0000003f00047c82 */ /* 0x000fe20008000000 */
[----:B------:R-:W-:Y:S01]  /*a3d0*/  USEL UR20, UR19, URZ, UP1 ;  /* 0x0000003f13147287 */ /* 0x000fe20008800000 */
[----:B------:R-:W-:Y:S01]  /*a3e0*/  IMAD.MOV.U32 R7, RZ, RZ, R13 ;  /* 0x000000ffff077224 */ /* 0x000fe200078e000d */
[----:B------:R-:W-:-:S04]  /*a3f0*/  UISETP.NE.AND.EX UP0, UPT, UR15, URZ, UPT, UP0 ;  /* 0x0000003f0f00728c */ /* 0x000fc8000bf05300 */
[----:B------:R-:W-:Y:S02]  /*a400*/  USEL UR9, UR18, URZ, !UP0 ;  /* 0x0000003f12097287 */ /* 0x000fe4000c000000 */
[----:B------:R-:W-:Y:S01]  /*a410*/  USEL UR21, UR17, URZ, !UP0 ;  /* 0x0000003f11157287 */ /* 0x000fe2000c000000 */
[----:B------:R-:W-:Y:S02]  /*a420*/  ULDC.64 UR12, c[0x0][UR22+0x218] ;  /* 0x00008600160c7abb */ /* 0x000fe40008000a00 */
[----:B------:R-:W-:Y:S01]  /*a430*/  ULDC.64 UR16, c[0x0][UR22+0x220] ;  /* 0x0000880016107abb */ /* 0x000fe20008000a00 */
[----:B------:R-:W-:Y:S01]  /*a440*/  ULDC.64 UR18, c[0x0][UR22+0x228] ;  /* 0x00008a0016127abb */ /* 0x000fe20008000a00 */
[----:B------:R-:W-:Y:S01]  /*a450*/  UIMAD.WIDE.U32 UR14, UR12, UR23, URZ ;  /* 0x000000170c0e72a5 */ /* 0x000fe2000f8e003f */
[----:B0-----:R-:W-:Y:S01]  /*a460*/  @P1 IMAD.HI.U32 R4, R13, R6, RZ ;  /* 0x000000060d041227 */ /* 0x001fe200078e00ff */
[----:B------:R-:W-:Y:S02]  /*a470*/  UIMAD UR23, UR13, UR23, URZ ;  /* 0x000000170d1772a4 */ /* 0x000fe4000f8e023f */
[----:B------:R-:W-:-:S02]  /*a480*/  UIMAD UR17, UR17, UR9, URZ ;  /* 0x00000009111172a4 */ /* 0x000fc4000f8e023f */
[----:B------:R-:W-:Y:S01]  /*a490*/  UIMAD.WIDE.U32 UR24, UR18, UR20, URZ ;  /* 0x00000014121872a5 */ /* 0x000fe2000f8e003f */
[----:B-1----:R-:W-:Y:S01]  /*a4a0*/  @P1 SHF.R.U32.HI R7, RZ, R9, R4 ;  /* 0x00000009ff071219 */ /* 0x002fe20000011604 */
[----:B------:R-:W-:Y:S02]  /*a4b0*/  UIMAD.WIDE.U32 UR12, UR16, UR9, URZ ;  /* 0x00000009100c72a5 */ /* 0x000fe4000f8e003f */
[----:B------:R-:W-:Y:S02]  /*a4c0*/  UIMAD UR18, UR19, UR20, URZ ;  /* 0x00000014131272a4 */ /* 0x000fe4000f8e023f */
[----:B------:R-:W-:Y:S01]  /*a4d0*/  UIMAD UR17, UR16, UR21, UR17 ;  /* 0x00000015101172a4 */ /* 0x000fe2000f8e0211 */
[----:B------:R-:W-:Y:S01]  /*a4e0*/  IMAD.U32 R4, RZ, RZ, UR24 ;  /* 0x00000018ff047e24 */ /* 0x000fe2000f8e00ff */
[----:B------:R-:W-:Y:S01]  /*a4f0*/  UIADD3 UR18, UR25, UR18, URZ ;  /* 0x0000001219127290 */ /* 0x000fe2000fffe03f */
[----:B------:R-:W-:Y:S01]  /*a500*/  IMAD.MOV R6, RZ, RZ, -R7 ;  /* 0x000000ffff067224 */ /* 0x000fe200078e0a07 */
[----:B------:R-:W-:Y:S01]  /*a510*/  UIADD3 UR23, UR15, UR23, URZ ;  /* 0x000000170f177290 */ /* 0x000fe2000fffe03f */
[----:B------:R-:W-:Y:S01]  /*a520*/  IMAD.U32 R5, RZ, RZ, UR25 ;  /* 0x00000019ff057e24 */ /* 0x000fe2000f8e00ff */
[----:B------:R-:W-:Y:S01]  /*a530*/  UIADD3 UR17, UR13, UR17, URZ ;  /* 0x000000110d117290 */ /* 0x000fe2000fffe03f */
[----:B------:R-:W-:Y:S01]  /*a540*/  IMAD R9, R3, R6, R13 ;  /* 0x0000000603097224 */ /* 0x000fe200078e020d */
[----:B------:R-:W-:Y:S01]  /*a550*/  SHF.R.S32.HI R5, RZ, 0x1f, R7 ;  /* 0x0000001fff057819 */ /* 0x000fe20000011407 */
[----:B------:R-:W-:-:S03]  /*a560*/  IMAD.U32 R8, RZ, RZ, UR18 ;  /* 0x00000012ff087e24 */ /* 0x000fc6000f8e00ff */
[----:B------:R-:W-:Y:S02]  /*a570*/  SHF.R.S32.HI R6, RZ, 0x1f, R9 ;  /* 0x0000001fff067819 */ /* 0x000fe40000011409 */
[----:B--2---:R-:W-:-:S13]  /*a580*/  @P0 R2UR UR4, R22 ;  /* 0x00000000160402ca */ /* 0x004fda00000e0000 */
[----:B------:R-:W-:Y:S02]  /*a590*/  UIADD3 UR14, UP0, UP2, UR12, UR14, UR4 ;  /* 0x0000000e0c0e7290 */ /* 0x000fe4000fa1e004 */
[----:B------:R-:W-:Y:S01]  /*a5a0*/  USHF.R.S32.HI UR16, URZ, 0x1f, UR4 ;  /* 0x0000001f3f107899 */ /* 0x000fe20008011404 */
[----:B------:R-:W-:-:S03]  /*a5b0*/  ULDC.64 UR12, c[0x0][UR22+0x210] ;  /* 0x00008400160c7abb */ /* 0x000fc60008000a00 */
[----:B------:R-:W-:Y:S01]  /*a5c0*/  IADD3 R4, P2, P3, R7, UR14, R4 ;  /* 0x0000000e07047c10 */ /* 0x000fe2000fb5e004 */
[----:B------:R-:W-:Y:S01]  /*a5d0*/  UIADD3.X UR14, UR17, UR23, UR16, UP0, UP2 ;  /* 0x00000017110e7290 */ /* 0x000fe200087e4410 */
[----:B------:R-:W-:-:S04]  /*a5e0*/  IMAD R7, R9, UR13, RZ ;  /* 0x0000000d09077c24 */ /* 0x000fc8000f8e02ff */
[----:B------:R-:W-:Y:S01]  /*a5f0*/  IMAD R7, R6, UR12, R7 ;  /* 0x0000000c06077c24 */ /* 0x000fe2000f8e0207 */
[----:B------:R-:W-:Y:S01]  /*a600*/  IADD3.X R5, R5, UR14, R8, P2, P3 ;  /* 0x0000000e05057c10 */ /* 0x000fe200097e6408 */
        /* <DEDUP_REMOVED lines=12> */
.L_x_2420:
[----:B------:R-:W2:Y:S01]  /*a6d0*/  LDL R9, [R1+0x18] ;  /* 0x0000180001097983 */ /* 0x000ea20000100800 */
[----:B-----5:R-:W-:Y:S01]  /*a6e0*/  IMAD R16, R16, R3, RZ ;  /* 0x0000000310107224 */ /* 0x020fe200078e02ff */
[----:B------:R-:W-:Y:S02]  /*a6f0*/  LOP3.LUT P0, RZ, R218, 0x3, RZ, 0xc0, !PT ;  /* 0x00000003daff7812 */ /* 0x000fe4000780c0ff */
[----:B------:R-:W-:Y:S01]  /*a700*/  SHFL.IDX PT, R4, R8, RZ, 0x1c1f ;  /* 0x001c1fff08047589 */ /* 0x000fe200000e0000 */
[----:B------:R-:W-:-:S03]  /*a710*/  PLOP3.LUT P3, PT, PT, PT, UP1, 0x80, 0x0 ;  /* 0x000000000000781c */ /* 0x000fc60003f6f018 */
[----:B------:R-:W0:Y:S04]  /*a720*/  SHFL.IDX PT, R5, R10, RZ, 0x1c1f ;  /* 0x001c1fff0a057589 */ /* 0x000e2800000e0000 */
[----:B------:R-:W-:Y:S04]  /*a730*/  SHFL.IDX PT, R6, R8, 0x1, 0x1c1f ;  /* 0x003c1f0008067f89 */ /* 0x000fe800000e0000 */
[----:B------:R-:W1:Y:S01]  /*a740*/  SHFL.IDX PT, R7, R10, 0x1, 0x1c1f ;  /* 0x003c1f000a077f89 */ /* 0x000e6200000e0000 */
[----:B--2---:R-:W-:-:S04]  /*a750*/  VIADD R11, R9, UR43 ;  /* 0x0000002b090b7c36 */ /* 0x004fc80008000000 */
        /* <DEDUP_REMOVED lines=8> */
[----:B------:R-:W-:Y:S01]  /*a7e0*/  IMAD.SHL.U32 R69, R19, 0x8, RZ ;  /* 0x0000000813457824 */ /* 0x000fe200078e00ff */
[----:B------:R-:W1:Y:S01]  /*a7f0*/  @P1 LDC R21, c[0x0][0xbec] ;  /* 0x0002fb00ff151b82 */ /* 0x000e620000000800 */
[----:B0-----:R-:W-:Y:S01]  /*a800*/  IMAD.MOV.U32 R5, RZ, RZ, 0x2 ;  /* 0x00000002ff057424 */ /* 0x001fe200078e00ff */
[----:B------:R-:W-:Y:S01]  /*a810*/  ULDC.64 UR14, c[0x0][0xaa0] ;  /* 0x0002a800000e7ab9 */ /* 0x000fe20000000a00 */
[----:B------:R-:W-:Y:S01]  /*a820*/  IMAD R4, R215, 0x40, R69 ;  /* 0x00000040d7047824 */ /* 0x000fe200078e0245 */
[----:B------:R-:W-:-:S03]  /*a830*/  R2UR UR17, R214 ;  /* 0x00000000d61172ca */ /* 0x000fc600000e0000 */
[----:B------:R-:W-:Y:S01]  /*a840*/  IMAD.WIDE R4, R4, R5, UR10 ;  /* 0x0000000a04047e25 */ /* 0x000fe2000f8e0205 */
[----:B------:R-:W0:Y:S02]  /*a850*/  @P1 LDC R63, c[0x0][0xbf0] ;  /* 0x0002fc00ff3f1b82 */ /* 0x000e240000000800 */
[C---:B------:R-:W-:Y:S01]  /*a860*/  IADD3 R33, P2, R4.reuse, 0x5000, RZ ;  /* 0x0000500004217810 */ /* 0x040fe20007f5e0ff */
[----:B------:R-:W-:Y:S01]  /*a870*/  UIMAD UR12, UR16, UR14, URZ ;  /* 0x0000000e100c72a4 */ /* 0x000fe2000f8e023f */
[C---:B------:R-:W-:Y:S02]  /*a880*/  IADD3 R9, P4, R4.reuse, 0x1000, RZ ;  /* 0x0000100004097810 */ /* 0x040fe40007f9e0ff */
[----:B------:R-:W-:Y:S02]  /*a890*/  LOP3.LUT R32, R33, 0x380, RZ, 0xc0, !PT ;  /* 0x0000038021207812 */ /* 0x000fe400078ec0ff */
[----:B------:R-:W-:Y:S02]  /*a8a0*/  IADD3 R13, P3, R4, 0x2000, RZ ;  /* 0x00002000040d7810 */ /* 0x000fe40007f7e0ff */
[----:B------:R-:W-:-:S02]  /*a8b0*/  SHF.R.U64 R32, R32, 0x3, RZ ;  /* 0x0000000320207819 */ /* 0x000fc400000012ff */
[----:B------:R-:W-:Y:S02]  /*a8c0*/  IADD3 R25, P6, R4, 0x3000, RZ ;  /* 0x0000300004197810 */ /* 0x000fe40007fde0ff */
[----:B------:R-:W-:Y:S01]  /*a8d0*/  LOP3.LUT R32, R32, R33, RZ, 0x3c, !PT ;  /* 0x0000002120207212 */ /* 0x000fe200078e3cff */
[--C-:B------:R-:W-:Y:S01]  /*a8e0*/  IMAD.X R33, RZ, RZ, R5.reuse, P2 ;  /* 0x000000ffff217224 */ /* 0x100fe200010e0605 */
[C---:B------:R-:W-:Y:S02]  /*a8f0*/  IADD3 R7, P2, R4.reuse, 0xb000, RZ ;  /* 0x0000b00004077810 */ /* 0x040fe40007f5e0ff */
        /* <DEDUP_REMOVED lines=10> */
[----:B------:R-:W-:Y:S01]  /*a9a0*/  LOP3.LUT R28, R29, 0x380, RZ, 0xc0, !PT ;  /* 0x000003801d1c7812 */ /* 0x000fe200078ec0ff */
[----:B------:R-:W-:Y:S01]  /*a9b0*/  UIADD3 UR11, UR11, UR12, URZ ;  /* 0x0000000c0b0b7290 */ /* 0x000fe2000fffe03f */
[----:B------:R-:W-:Y:S01]  /*a9c0*/  LOP3.LUT R56, R0, R7, RZ, 0x3c, !PT ;  /* 0x0000000700387212 */ /* 0x000fe200078e3cff */
[----:B------:R-:W-:Y:S01]  /*a9d0*/  IMAD R0, R19, 0x20, R215 ;  /* 0x0000002013007824 */ /* 0x000fe200078e02d7 */
[----:B------:R-:W-:Y:S01]  /*a9e0*/  SHF.R.U64 R8, R8, 0x3, RZ ;  /* 0x0000000308087819 */ /* 0x000fe200000012ff */
[----:B------:R-:W-:Y:S01]  /*a9f0*/  ULDC.64 UR12, c[0x0][0xae8] ;  /* 0x0002ba00000c7ab9 */ /* 0x000fe20000000a00 */
[----:B------:R-:W-:Y:S02]  /*aa00*/  SHF.R.U64 R12, R12, 0x3, RZ ;  /* 0x000000030c0c7819 */ /* 0x000fe400000012ff */
[----:B------:R-:W-:Y:S02]  /*aa10*/  SHF.R.U64 R24, R24, 0x3, RZ ;  /* 0x0000000318187819 */ /* 0x000fe400000012ff */
[----:B------:R-:W-:Y:S01]  /*aa20*/  SHF.R.U64 R28, R28, 0x3, RZ ;  /* 0x000000031c1c7819 */ /* 0x000fe200000012ff */
[----:B------:R-:W-:Y:S01]  /*aa30*/  UIMAD.WIDE.U32 UR10, UR17, UR12, UR10 ;  /* 0x0000000c110a72a5 */ /* 0x000fe2000f8e000a */
[----:B------:R-:W-:Y:S01]  /*aa40*/  LOP3.LUT R8, R8, R9, RZ, 0x3c, !PT ;  /* 0x0000000908087212 */ /* 0x000fe200078e3cff */
[----:B------:R-:W-:Y:S01]  /*aa50*/  VIADD R22, R0, UR43 ;  /* 0x0000002b00167c36 */ /* 0x000fe20008000000 */
[----:B------:R-:W-:Y:S01]  /*aa60*/  LOP3.LUT R12, R12, R13, RZ, 0x3c, !PT ;  /* 0x0000000d0c0c7212 */ /* 0x000fe200078e3cff */
[--C-:B------:R-:W-:Y:S01]  /*aa70*/  IMAD.X R9, RZ, RZ, R5.reuse, P4 ;  /* 0x000000ffff097224 */ /* 0x100fe200020e0605 */
[----:B------:R-:W-:Y:S01]  /*aa80*/  LOP3.LUT R24, R24, R25, RZ, 0x3c, !PT ;  /* 0x0000001918187212 */ /* 0x000fe200078e3cff */
[--C-:B------:R-:W-:Y:S01]  /*aa90*/  IMAD.X R13, RZ, RZ, R5.reuse, P3 ;  /* 0x000000ffff0d7224 */ /* 0x100fe200018e0605 */
[----:B------:R-:W-:Y:S01]  /*aaa0*/  LOP3.LUT R28, R28, R29, RZ, 0x3c, !PT ;  /* 0x0000001d1c1c7212 */ /* 0x000fe200078e3cff */
[--C-:B------:R-:W-:Y:S01]  /*aab0*/  IMAD.X R25, RZ, RZ, R5.reuse, P6 ;  /* 0x000000ffff197224 */ /* 0x100fe200030e0605 */
[C---:B------:R-:W-:Y:S01]  /*aac0*/  IADD3 R37, P0, R4.reuse, 0x6000, RZ ;  /* 0x0000600004257810 */ /* 0x040fe20007f1e0ff */
[----:B------:R-:W-:Y:S01]  /*aad0*/  IMAD.X R29, RZ, RZ, R5, P5 ;  /* 0x000000ffff1d7224 */ /* 0x000fe200028e0605 */
[C---:B------:R-:W-:Y:S01]  /*aae0*/  IADD3 R41, P4, R4.reuse, 0x7000, RZ ;  /* 0x0000700004297810 */ /* 0x040fe20007f9e0ff */
[----:B------:R-:W-:Y:S01]  /*aaf0*/  USHF.R.S32.HI UR4, URZ, 0x1f, UR9 ;  /* 0x0000001f3f047899 */ /* 0x000fe20008011409 */
[C---:B------:R-:W-:Y:S01]  /*ab00*/  IADD3 R45, P3, R4.reuse, 0x8000, RZ ;  /* 0x00008000042d7810 */ /* 0x040fe20007f7e0ff */
[----:B------:R-:W-:Y:S01]  /*ab10*/  UIMAD UR11, UR17, UR13, UR11 ;  /* 0x0000000d110b72a4 */ /* 0x000fe2000f8e020b */
[----:B------:R-:W-:Y:S01]  /*ab20*/  IADD3 R49, P6, R4, 0x9000, RZ ;  /* 0x0000900004317810 */ /* 0x000fe20007fde0ff */
[----:B-1----:R-:W-:Y:S01]  /*ab30*/  @P1 IMAD.HI.U32 R0, R22, R21, RZ ;  /* 0x0000001516001227 */ /* 0x002fe200078e00ff */
[----:B------:R-:W-:Y:S01]  /*ab40*/  IADD3 R53, P5, R4, 0xa000, RZ ;  /* 0x0000a00004357810 */ /* 0x000fe20007fbe0ff */
[----:B------:R-:W-:Y:S01]  /*ab50*/  ULDC.64 UR12, c[0x0][0xaf0] ;  /* 0x0002bc00000c7ab9 */ /* 0x000fe20000000a00 */
[----:B------:R-:W-:Y:S01]  /*ab60*/  LOP3.LUT R36, R37, 0x380, RZ, 0xc0, !PT ;  /* 0x0000038025247812 */ /* 0x000fe200078ec0ff */
[----:B------:R-:W-:Y:S01]  /*ab70*/  UIMAD UR4, UR4, UR12, URZ ;  /* 0x0000000c040472a4 */ /* 0x000fe2000f8e023f */
[----:B------:R-:W-:Y:S01]  /*ab80*/  LOP3.LUT R40, R41, 0x380, RZ, 0xc0, !PT ;  /* 0x0000038029287812 */ /* 0x000fe200078ec0ff */
[----:B------:R-:W-:Y:S01]  /*ab90*/  IMAD.MOV.U32 R61, RZ, RZ, R22 ;  /* 0x000000ffff3d7224 */ /* 0x000fe200078e0016 */
[----:B------:R-:W-:Y:S01]  /*aba0*/  LOP3.LUT R44, R45, 0x380, RZ, 0xc0, !PT ;  /* 0x000003802d2c7812 */ /* 0x000fe200078ec0ff */
[----:B------:R-:W5:Y:S01]  /*abb0*/  LD.E.128 R12, desc[UR36][R12.64] ;  /* 0x000000240c0c7980 */ /* 0x000f62000c101d00 */
[----:B------:R-:W-:-:S02]  /*abc0*/  LOP3.LUT R48, R49, 0x380, RZ, 0xc0, !PT ;  /* 0x0000038031307812 */ /* 0x000fc400078ec0ff */
[----:B------:R-:W-:Y:S02]  /*abd0*/  LOP3.LUT R52, R53, 0x380, RZ, 0xc0, !PT ;  /* 0x0000038035347812 */ /* 0x000fe400078ec0ff */
[----:B------:R-:W-:Y:S01]  /*abe0*/  LOP3.LUT R11, R4, 0x380, RZ, 0xc0, !PT ;  /* 0x00000380040b7812 */ /* 0x000fe200078ec0ff */
[----:B------:R-:W-:Y:S01]  /*abf0*/  UIMAD UR4, UR9, UR13, UR4 ;  /* 0x0000000d090472a4 */ /* 0x000fe2000f8e0204 */
[----:B0-----:R-:W-:Y:S01]  /*ac00*/  @P1 SHF.R.U32.HI R61, RZ, R63, R0 ;  /* 0x0000003fff3d1219 */ /* 0x001fe20000011600 */
[----:B------:R-:W-:Y:S01]  /*ac10*/  UIMAD.WIDE.U32 UR10, UR9, UR12, UR10 ;  /* 0x0000000c090a72a5 */ /* 0x000fe2000f8e000a */
[----:B------:R-:W-:Y:S01]  /*ac20*/  SHF.R.U64 R36, R36, 0x3, RZ ;  /* 0x0000000324247819 */ /* 0x000fe200000012ff */
[----:B------:R-:W5:Y:S01]  /*ac30*/  LD.E.128 R24, desc[UR36][R24.64] ;  /* 0x0000002418187980 */ /* 0x000f62000c101d00 */
[----:B------:R-:W-:Y:S02]  /*ac40*/  SHF.R.U64 R40, R40, 0x3, RZ ;  /* 0x0000000328287819 */ /* 0x000fe400000012ff */
[----:B------:R-:W-:Y:S01]  /*ac50*/  SHF.R.U64 R44, R44, 0x3, RZ ;  /* 0x000000032c2c7819 */ /* 0x000fe200000012ff */
[----:B------:R-:W5:Y:S01]  /*ac60*/  LD.E.128 R28, desc[UR36][R28.64] ;  /* 0x000000241c1c7980 */ /* 0x000f62000c101d00 */
[----:B------:R-:W-:-:S02]  /*ac70*/  SHF.R.U64 R48, R48, 0x3, RZ ;  /* 0x0000000330307819 */ /* 0x000fc400000012ff */
[----:B------:R-:W-:Y:S01]  /*ac80*/  SHF.R.U64 R52, R52, 0x3, RZ ;  /* 0x0000000334347819 */ /* 0x000fe200000012ff */
[----:B------:R-:W5:Y:S01]  /*ac90*/  LD.E.128 R56, desc[UR36][R56.64] ;  /* 0x0000002438387980 */ /* 0x000f62000c101d00 */
[----:B------:R-:W-:Y:S01]  /*aca0*/  SHF.R.U64 R11, R11, 0x3, RZ ;  /* 0x000000030b0b7819 */ /* 0x000fe200000012ff */
[----:B------:R-:W-:Y:S01]  /*acb0*/  UIADD3 UR4, UR11, UR4, URZ ;  /* 0x000000040b047290 */ /* 0x000fe2000fffe03f */
[--C-:B------:R-:W-:Y:S01]  /*acc0*/  SHF.R.S32.HI R0, RZ, 0x1f, R61.reuse ;  /* 0x0000001fff007819 */ /* 0x100fe2000001143d */
[----:B------:R-:W-:Y:S01]  /*acd0*/  IMAD.MOV R2, RZ, RZ, -R61 ;  /* 0x000000ffff027224 */ /* 0x000fe200078e0a3d */
        /* <DEDUP_REMOVED lines=11> */
[----:B------:R-:W-:Y:S01]  /*ad90*/  ULDC.64 UR12, c[0x0][0xae0] ;  /* 0x0002b800000c7ab9 */ /* 0x000fe20000000a00 */
[----:B------:R-:W-:Y:S01]  /*ada0*/  IMAD R63, R3, R2, R22 ;  /* 0x00000002033f7224 */ /* 0x000fe200078e0216 */
[----:B------:R-:W5:Y:S01]  /*adb0*/  LD.E.128 R8, desc[UR36][R8.64] ;  /* 0x0000002408087980 */ /* 0x000f62000c101d00 */
[----:B------:R-:W-:-:S02]  /*adc0*/  IMAD R0, R0, UR12, RZ ;  /* 0x0000000c00007c24 */ /* 0x000fc4000f8e02ff */
[----:B------:R-:W-:Y:S01]  /*add0*/  IMAD.U32 R21, RZ, RZ, UR11 ;  /* 0x0000000bff157e24 */ /* 0x000fe2000f8e00ff */
[----:B------:R-:W5:Y:S01]  /*ade0*/  LD.E.128 R4, desc[UR36][R4.64] ;  /* 0x0000002404047980 */ /* 0x000f62000c101d00 */
[----:B------:R-:W-:Y:S01]  /*adf0*/  IMAD.U32 R20, RZ, RZ, UR10 ;  /* 0x0000000aff147e24 */ /* 0x000fe2000f8e00ff */
[----:B------:R-:W-:Y:S01]  /*ae00*/  ULDC.64 UR10, c[0x0][0xad8] ;  /* 0x0002b600000a7ab9 */ /* 0x000fe20000000a00 */
[----:B------:R-:W-:Y:S01]  /*ae10*/  IMAD.U32 R21, RZ, RZ, UR4 ;  /* 0x00000004ff157e24 */ /* 0x000fe2000f8e00ff */
[----:B------:R-:W5:Y:S01]  /*ae20*/  LD.E.128 R36, desc[UR36][R36.64] ;  /* 0x0000002424247980 */ /* 0x000f62000c101d00 */
[C---:B------:R-:W-:Y:S01]  /*ae30*/  IMAD R65, R61.reuse, UR13, R0 ;  /* 0x0000000d3d417c24 */ /* 0x040fe2000f8e0200 */
[----:B------:R-:W-:Y:S02]  /*ae40*/  SHF.R.S32.HI R0, RZ, 0x1f, R63 ;  /* 0x0000001fff007819 */ /* 0x000fe4000001143f */
[----:B------:R-:W5:Y:S01]  /*ae50*/  LD.E.128 R40, desc[UR36][R40.64] ;  /* 0x0000002428287980 */ /* 0x000f62000c101d00 */
[----:B------:R-:W-:-:S03]  /*ae60*/  IMAD.WIDE.U32 R2, R61, UR12, R20 ;  /* 0x0000000c3d027c25 */ /* 0x000fc6000f8e0014 */
[----:B------:R-:W5:Y:S04]  /*ae70*/  LD.E.128 R44, desc[UR36][R44.64] ;  /* 0x000000242c2c7980 */ /* 0x000f68000c101d00 */
        /* <DEDUP_REMOVED lines=8> */
[----:B------:R-:W-:-:S02]  /*af00*/  IMAD.IADD R3, R3, 0x1, R65 ;  /* 0x0000000103037824 */ /* 0x000fc400078e0241 */
[----:B------:R-:W-:Y:S02]  /*af10*/  IMAD R0, R0, UR10, RZ ;  /* 0x0000000a00007c24 */ /* 0x000fe4000f8e02ff */
[----:B------:R-:W-:Y:S01]  /*af20*/  VIADD R67, R215, UR43 ;  /* 0x0000002bd7437c36 */ /* 0x000fe20008000000 */
[----:B------:R-:W-:Y:S01]  /*af30*/  UIADD3 UR8, UR8, 0x30820, URZ ;  /* 0x0003082008087890 */ /* 0x000fe2000fffe03f */
[C---:B------:R-:W-:Y:S02]  /*af40*/  IMAD R65, R63.reuse, UR11, R0 ;  /* 0x0000000b3f417c24 */ /* 0x040fe4000f8e0200 */
[----:B------:R-:W-:Y:S01]  /*af50*/  IMAD.WIDE.U32 R2, R63, UR10, R2 ;  /* 0x0000000a3f027c25 */ /* 0x000fe2000f8e0002 */
[----:B------:R-:W-:Y:S01]  /*af60*/  ISETP.GE.AND P2, PT, R67, R16, PT ;  /* 0x000000104300720c */ /* 0x000fe20003f46270 */
[----:B------:R-:W-:Y:S01]  /*af70*/  ULDC.64 UR10, c[0x0][0xa80] ;  /* 0x0002a000000a7ab9 */ /* 0x000fe20000000a00 */
[----:B------:R-:W-:Y:S01]  /*af80*/  UPRMT UR8, URZ, 0x654, UR8 ;  /* 0x000006543f087896 */ /* 0x000fe20008000008 */
[----:B------:R-:W-:Y:S01]  /*af90*/  IMAD.IADD R3, R3, 0x1, R65 ;  /* 0x0000000103037824 */ /* 0x000fe200078e0241 */
[----:B------:R-:W-:Y:S01]  /*afa0*/  LEA R0, P3, R2, UR10, 0x1 ;  /* 0x0000000a02007c11 */ /* 0x000fe2000f8608ff */
[----:B------:R-:W-:-:S03]  /*afb0*/  VIADD R61, R67, 0x40 ;  /* 0x00000040433d7836 */ /* 0x000fc60000000000 */
[----:B------:R-:W-:Y:S01]  /*afc0*/  LEA.HI.X R22, R2, UR11, R3, 0x1, P3 ;  /* 0x0000000b02167c11 */ /* 0x000fe200098f0c03 */
[----:B------:R-:W-:Y:S01]  /*afd0*/  VIADD R21, R67, 0x20 ;  /* 0x0000002043157836 */ /* 0x000fe20000000000 */
[-C--:B------:R-:W-:Y:S01]  /*afe0*/  ISETP.GE.AND P1, PT, R61, R16.reuse, PT ;  /* 0x000000103d00720c */ /* 0x080fe20003f26270 */
[C---:B------:R-:W-:Y:S02]  /*aff0*/  VIADD R63, R69.reuse, 0x80 ;  /* 0x00000080453f7836 */ /* 0x040fe40000000000 */
[----:B------:R-:W-:Y:S01]  /*b000*/  VIADD R65, R69, 0x40 ;  /* 0x0000004045417836 */ /* 0x000fe20000000000 */
[----:B0-----:R-:W-:Y:S01]  /*b010*/  SYNCS.ARRIVE.TRANS64.RED.A1T0 RZ, [UR8], RZ ;  /* 0x000000ffffff79a7 */ /* 0x001fe20008100408 */
        /* <DEDUP_REMOVED lines=13> */
[-C--:B------:R-:W-:Y:S02]  /*b0f0*/  @!P3 LEA R20, P5, R65, R60.reuse, 0x1 ;  /* 0x0000003c4114b211 */ /* 0x080fe400078a08ff */
[-C--:B--2---:R-:W-:Y:S02]  /*b100*/  @!P4 LEA.HI.X R3, R69, R61.reuse, R64, 0x1, P6 ;  /* 0x0000003d4503c211 */ /* 0x084fe400030f0c40 */
[----:B------:R-:W-:Y:S02]  /*b110*/  @!P2 LEA R60, P6, R63, R60, 0x1 ;  /* 0x0000003c3f3ca211 */ /* 0x000fe400078c08ff */
[-C--:B------:R-:W-:Y:S01]  /*b120*/  @!P3 LEA.HI.X R21, R65, R61.reuse, R66, 0x1, P5 ;  /* 0x0000003d4115b211 */ /* 0x080fe200028f0c42 */
[----:B-----5:R0:W-:Y:S01]  /*b130*/  @!P4 ST.E.128 desc[UR36][R2.64], R4 ;  /* 0x000000040200c985 */ /* 0x0201e2000c101d24 */
[----:B------:R-:W-:-:S03]  /*b140*/  @!P2 LEA.HI.X R61, R63, R61, R62, 0x1, P6 ;  /* 0x0000003d3f3da211 */ /* 0x000fc600030f0c3e */
[----:B------:R0:W-:Y:S04]  /*b150*/  @!P3 ST.E.128 desc[UR36][R20.64], R28 ;  /* 0x0000001c1400b985 */ /* 0x0001e8000c101d24 */
[----:B------:R0:W-:Y:S02]  /*b160*/  @!P2 ST.E.128 desc[UR36][R60.64], R44 ;  /* 0x0000002c3c00a985 */ /* 0x0001e4000c101d24 */
.L_x_2423:
[----:B------:R-:W-:Y:S05]  /*b170*/  BSYNC B1 ;  /* 0x0000000000017941 */ /* 0x000fea0003800000 */
.L_x_2422:
        /* <DEDUP_REMOVED lines=17> */
.L_x_2425:
[----:B------:R-:W-:Y:S05]  /*b290*/  BSYNC B1 ;  /* 0x0000000000017941 */ /* 0x000fea0003800000 */
.L_x_2424:
        /* <DEDUP_REMOVED lines=17> */
.L_x_2427:
[----:B------:R-:W-:Y:S05]  /*b3b0*/  BSYNC B1 ;  /* 0x0000000000017941 */ /* 0x000fea0003800000 */
.L_x_2426:
[----:B0-----:R-:W-:Y:S01]  /*b3c0*/  VIADD R3, R67, 0x60 ;  /* 0x0000006043037836 */ /* 0x001fe20000000000 */
[----:B---3--:R-:W0:Y:S04]  /*b3d0*/  SHFL.IDX PT, R22, R22, 0x3, 0x181f ;  /* 0x00781f0016167f89 */ /* 0x008e2800000e0000 */
[----:B------:R-:W-:Y:S01]  /*b3e0*/  ISETP.GE.AND P0, PT, R3, R16, PT ;  /* 0x000000100300720c */ /* 0x000fe20003f06270 */
[----:B------:R-:W3:-:S12]  /*b3f0*/  SHFL.IDX PT, R0, R0, 0x3, 0x181f ;  /* 0x00781f0000007f89 */ /* 0x000ed800000e0000 */
[----:B------:R-:W-:Y:S05]  /*b400*/  @P0 BRA `(.L_x_2428) ;  /* 0x0000002000180947 */ /* 0x000fea0003800000 */
[----:B------:R-:W-:Y:S02]  /*b410*/  ULDC UR4, c[0x0][0xac8] ;  /* 0x0002b20000047ab9 */ /* 0x000fe40000000800 */
[----:B------:R-:W-:Y:S02]  /*b420*/  ISETP.GE.AND P2, PT, R69, UR4, PT ;  /* 0x0000000445007c0c */ /* 0x000fe4000bf46270 */
[----:B------:R-:W-:-:S11]  /*b430*/  ISETP.GE.AND P3, PT, R65, UR4, PT ;  /* 0x0000000441007c0c */ /* 0x000fd6000bf66270 */
[-C--:B---3--:R-:W-:Y:S02]  /*b440*/  @!P2 LEA R2, P0, R69, R0.reuse, 0x1 ;  /* 0x000000004502a211 */ /* 0x088fe400078008ff */
        /* <DEDUP_REMOVED lines=11> */
.L_x_2421:
        /* <DEDUP_REMOVED lines=16> */
[----:B------:R-:W-:Y:S01]  /*b600*/  UIMAD.WIDE.U32 UR10, UR18, UR12, UR10 ;  /* 0x0000000c120a72a5 */ /* 0x000fe2000f8e000a */
[----:B------:R-:W-:Y:S01]  /*b610*/  SHF.R.S32.HI R92, RZ, 0x1f, R211 ;  /* 0x0000001fff5c7819 */ /* 0x000fe200000114d3 */
[----:B------:R-:W-:Y:S01]  /*b620*/  UPRMT UR8, URZ, 0x654, UR8 ;  /* 0x000006543f087896 */ /* 0x000fe20008000008 */
[----:B------:R-:W-:Y:S01]  /*b630*/  SHF.R.S32.HI R93, RZ, 0x1f, R212 ;  /* 0x0000001fff5d7819 */ /* 0x000fe200000114d4 */
[----:B------:R-:W-:Y:S01]  /*b640*/  UIMAD UR11, UR18, UR13, UR11 ;  /* 0x0000000d120b72a4 */ /* 0x000fe2000f8e020b */
[----:B------:R-:W-:-:S02]  /*b650*/  SHF.R.S32.HI R94, RZ, 0x1f, R213 ;  /* 0x0000001fff5e7819 */ /* 0x000fc400000114d5 */
        /* <DEDUP_REMOVED lines=12> */
[----:B------:R-:W-:-:S03]  /*b720*/  UIMAD UR4, UR17, UR13, UR11 ;  /* 0x0000000d110472a4 */ /* 0x000fc6000f8e020b */
[----:B------:R-:W-:Y:S01]  /*b730*/  ULDC.64 UR12, c[0x0][0xb30] ;  /* 0x0002cc00000c7ab9 */ /* 0x000fe20000000a00 */
[----:B------:R-:W-:Y:S02]  /*b740*/  IMAD R7, R3, R2, R13 ;  /* 0x0000000203077224 */ /* 0x000fe400078e020d */
[----:B------:R-:W-:Y:S02]  /*b750*/  IMAD R0, R0, UR12, RZ ;  /* 0x0000000c00007c24 */ /* 0x000fe4000f8e02ff */
[----:B------:R-:W-:Y:S01]  /*b760*/  IMAD.U32 R3, RZ, RZ, UR11 ;  /* 0x0000000bff037e24 */ /* 0x000fe2000f8e00ff */
[----:B------:R-:W-:Y:S01]  /*b770*/  MOV R3, UR4 ;  /* 0x0000000400037c02 */ /* 0x000fe20008000f00 */
[----:B------:R-:W-:Y:S01]  /*b780*/  IMAD.U32 R2, RZ, RZ, UR10 ;  /* 0x0000000aff027e24 */ /* 0x000fe2000f8e00ff */
        /* <DEDUP_REMOVED lines=22> */
[----:B------:R-:W-:-:S02]  /*b8f0*/  SHF.R.S32.HI R9, RZ, 0x1f, R195 ;  /* 0x0000001fff097819 */ /* 0x000fc400000114c3 */
[----:B------:R-:W-:Y:S02]  /*b900*/  SHF.R.S32.HI R12, RZ, 0x1f, R11 ;  /* 0x0000001fff0c7819 */ /* 0x000fe4000001140b */
[----:B------:R-:W-:Y:S01]  /*b910*/  SHF.R.S32.HI R15, RZ, 0x1f, R194 ;  /* 0x0000001fff0f7819 */ /* 0x000fe200000114c2 */
[----:B-12---:R-:W-:Y:S02]  /*b920*/  @!P4 IMAD.WIDE R4, R17, 0x4, R2 ;  /* 0x000000041104c825 */ /* 0x006fe400078e0202 */
[-C--:B------:R-:W-:Y:S02]  /*b930*/  @!P1 LEA R6, P5, R213, R2.reuse, 0x2 ;  /* 0x00000002d5069211 */ /* 0x080fe400078a10ff */
[----:B------:R-:W-:Y:S01]  /*b940*/  @!P2 LEA R8, P6, R195, R2, 0x2 ;  /* 0x00000002c308a211 */ /* 0x000fe200078c10ff */
[----:B------:R1:W-:Y:S01]  /*b950*/  @!P4 ST.E.64 desc[UR36][R4.64], R24 ;  /* 0x000000180400c985 */ /* 0x0003e2000c101b24 */
[----:B------:R-:W-:Y:S02]  /*b960*/  ISETP.GE.AND P4, PT, R13, UR4, PT ;  /* 0x000000040d007c0c */ /* 0x000fe4000bf86270 */
[----:B------:R-:W-:-:S02]  /*b970*/  @!P1 LEA.HI.X R7, R213, R3, R94, 0x2, P5 ;  /* 0x00000003d5079211 */ /* 0x000fc400028f145e */
[----:B------:R-:W-:Y:S02]  /*b980*/  ISETP.GE.AND P5, PT, R194, UR4, PT ;  /* 0x00000004c2007c0c */ /* 0x000fe4000bfa6270 */
[----:B------:R-:W-:Y:S01]  /*b990*/  @!P2 LEA.HI.X R9, R195, R3, R9, 0x2, P6 ;  /* 0x00000003c309a211 */ /* 0x000fe200030f1409 */
[----:B------:R2:W-:Y:S01]  /*b9a0*/  @!P1 ST.E.64 desc[UR36][R6.64], R28 ;  /* 0x0000001c06009985 */ /* 0x0005e2000c101b24 */
[----:B------:R-:W-:-:S03]  /*b9b0*/  @!P3 LEA R10, P6, R11, R2, 0x2 ;  /* 0x000000020b0ab211 */ /* 0x000fc600078c10ff */
[----:B------:R3:W-:Y:S01]  /*b9c0*/  @!P2 ST.E.64 desc[UR36][R8.64], R32 ;  /* 0x000000200800a985 */ /* 0x0007e2000c101b24 */
[----:B------:R-:W-:Y:S02]  /*b9d0*/  ISETP.GE.AND P2, PT, R193, UR4, PT ;  /* 0x00000004c1007c0c */ /* 0x000fe4000bf46270 */
[----:B-1----:R-:W-:Y:S02]  /*b9e0*/  SHF.R.S32.HI R5, RZ, 0x1f, R13 ;  /* 0x0000001fff057819 */ /* 0x002fe4000001140d */
[-C--:B------:R-:W-:Y:S02]  /*b9f0*/  @!P4 LEA R4, P1, R13, R2.reuse, 0x2 ;  /* 0x000000020d04c211 */ /* 0x080fe400078210ff */
[-C--:B------:R-:W-:Y:S02]  /*ba00*/  @!P3 LEA.HI.X R11, R11, R3.reuse, R12, 0x2, P6 ;  /* 0x000000030b0bb211 */ /* 0x080fe400030f140c */
[----:B------:R-:W-:Y:S02]  /*ba10*/  @!P4 LEA.HI.X R5, R13, R3, R5, 0x2, P1 ;  /* 0x000000030d05c211 */ /* 0x000fe400008f1405 */
[----:B------:R-:W-:Y:S01]  /*ba20*/  ISETP.GE.AND P1, PT, R192, UR4, PT ;  /* 0x00000004c0007c0c */ /* 0x000fe2000bf26270 */
[----:B------:R-:W-:Y:S01]  /*ba30*/  @!P3 ST.E.64 desc[UR36][R10.64], R36 ;  /* 0x000000240a00b985 */ /* 0x000fe2000c101b24 */
[----:B------:R-:W-:-:S02]  /*ba40*/  @!P5 LEA R12, P6, R194, R2, 0x2 ;  /* 0x00000002c20cd211 */ /* 0x000fc400078c10ff */
[----:B--2---:R-:W-:Y:S01]  /*ba50*/  SHF.R.S32.HI R7, RZ, 0x1f, R193 ;  /* 0x0000001fff077819 */ /* 0x004fe200000114c1 */
[----:B------:R1:W-:Y:S01]  /*ba60*/  @!P4 ST.E.64 desc[UR36][R4.64], R40 ;  /* 0x000000280400c985 */ /* 0x0003e2000c101b24 */
[----:B------:R-:W-:Y:S02]  /*ba70*/  @!P5 LEA.HI.X R13, R194, R3, R15, 0x2, P6 ;  /* 0x00000003c20dd211 */ /* 0x000fe400030f140f */
[----:B------:R-:W-:Y:S02]  /*ba80*/  ISETP.GE.AND P6, PT, R23, UR4, PT ;  /* 0x0000000417007c0c */ /* 0x000fe4000bfc6270 */
[----:B------:R-:W-:Y:S01]  /*ba90*/  @!P2 LEA R6, P4, R193, R2, 0x2 ;  /* 0x00000002c106a211 */ /* 0x000fe200078810ff */
[----:B------:R-:W-:Y:S01]  /*baa0*/  @!P5 ST.E.64 desc[UR36][R12.64], R44 ;  /* 0x0000002c0c00d985 */ /* 0x000fe2000c101b24 */
[----:B------:R-:W-:Y:S02]  /*bab0*/  ISETP.GE.AND P3, PT, R212, UR4, PT ;  /* 0x00000004d4007c0c */ /* 0x000fe4000bf66270 */
[----:B---3--:R-:W-:-:S02]  /*bac0*/  SHF.R.S32.HI R9, RZ, 0x1f, R192 ;  /* 0x0000001fff097819 */ /* 0x008fc400000114c0 */
[CC--:B------:R-:W-:Y:S02]  /*bad0*/  @!P1 LEA R8, P5, R192.reuse, R2.reuse, 0x2 ;  /* 0x00000002c0089211 */ /* 0x0c0fe400078a10ff */
[-C--:B------:R-:W-:Y:S02]  /*bae0*/  @!P2 LEA.HI.X R7, R193, R3.reuse, R7, 0x2, P4 ;  /* 0x00000003c107a211 */ /* 0x080fe400020f1407 */
[----:B------:R-:W-:Y:S02]  /*baf0*/  @!P1 LEA.HI.X R9, R192, R3, R9, 0x2, P5 ;  /* 0x00000003c0099211 */ /* 0x000fe400028f1409 */
[----:B------:R-:W-:Y:S01]  /*bb00*/  ISETP.GE.AND P4, PT, R211, UR4, PT ;  /* 0x00000004d3007c0c */ /* 0x000fe2000bf86270 */
[----:B------:R2:W-:Y:S01]  /*bb10*/  @!P2 ST.E.64 desc[UR36][R6.64], R48 ;  /* 0x000000300600a985 */ /* 0x0005e2000c101b24 */
[----:B-1----:R-:W-:Y:S02]  /*bb20*/  SHF.R.S32.HI R5, RZ, 0x1f, R23 ;  /* 0x0000001fff057819 */ /* 0x002fe40000011417 */
[----:B------:R-:W-:Y:S01]  /*bb30*/  @!P6 LEA R4, P2, R23, R2, 0x2 ;  /* 0x000000021704e211 */ /* 0x000fe200078410ff */
[----:B------:R1:W-:Y:S01]  /*bb40*/  @!P1 ST.E.64 desc[UR36][R8.64], R52 ;  /* 0x0000003408009985 */ /* 0x0003e2000c101b24 */
[----:B------:R-:W-:-:S02]  /*bb50*/  ISETP.GE.AND P5, PT, R210, UR4, PT ;  /* 0x00000004d2007c0c */ /* 0x000fc4000bfa6270 */
[CC--:B------:R-:W-:Y:S02]  /*bb60*/  @!P3 LEA R10, P1, R212.reuse, R2.reuse, 0x2 ;  /* 0x00000002d40ab211 */ /* 0x0c0fe400078210ff */
[-C--:B------:R-:W-:Y:S02]  /*bb70*/  @!P6 LEA.HI.X R5, R23, R3.reuse, R5, 0x2, P2 ;  /* 0x000000031705e211 */ /* 0x080fe400010f1405 */
[----:B------:R-:W-:Y:S02]  /*bb80*/  @!P3 LEA.HI.X R11, R212, R3, R93, 0x2, P1 ;  /* 0x00000003d40bb211 */ /* 0x000fe400008f145d */
[----:B------:R-:W-:Y:S01]  /*bb90*/  ISETP.GE.AND P1, PT, R209, UR4, PT ;  /* 0x00000004d1007c0c */ /* 0x000fe2000bf26270 */
[----:B------:R3:W-:Y:S01]  /*bba0*/  @!P6 ST.E.64 desc[UR36][R4.64], R56 ;  /* 0x000000380400e985 */ /* 0x0007e2000c101b24 */
[-C--:B--2---:R-:W-:Y:S02]  /*bbb0*/  @!P4 LEA R6, P6, R211, R2.reuse, 0x2 ;  /* 0x00000002d306c211 */ /* 0x084fe400078c10ff */
[----:B------:R-:W-:Y:S01]  /*bbc0*/  ISETP.GE.AND P2, PT, R208, UR4, PT ;  /* 0x00000004d0007c0c */ /* 0x000fe2000bf46270 */
[----:B------:R2:W-:Y:S01]  /*bbd0*/  @!P3 ST.E.64 desc[UR36][R10.64], R60 ;  /* 0x0000003c0a00b985 */ /* 0x0005e2000c101b24 */
[----:B------:R-:W-:-:S02]  /*bbe0*/  @!P5 LEA R12, P3, R210, R2, 0x2 ;  /* 0x00000002d20cd211 */ /* 0x000fc400078610ff */
[-C--:B------:R-:W-:Y:S02]  /*bbf0*/  @!P4 LEA.HI.X R7, R211, R3.reuse, R92, 0x2, P6 ;  /* 0x00000003d307c211 */ /* 0x080fe400030f145c */
[----:B------:R-:W-:-:S03]  /*bc00*/  @!P5 LEA.HI.X R13, R210, R3, R22, 0x2, P3 ;  /* 0x00000003d20dd211 */ /* 0x000fc600018f1416 */
[----:B------:R4:W-:Y:S01]  /*bc10*/  @!P4 ST.E.64 desc[UR36][R6.64], R64 ;  /* 0x000000400600c985 */ /* 0x0009e2000c101b24 */
[----:B------:R-:W-:Y:S02]  /*bc20*/  ISETP.GE.AND P4, PT, R207, UR4, PT ;  /* 0x00000004cf007c0c */ /* 0x000fe4000bf86270 */
[CC--:B-1----:R-:W-:Y:S01]  /*bc30*/  @!P1 LEA R8, P3, R209.reuse, R2.reuse, 0x2 ;  /* 0x00000002d1089211 */ /* 0x0c2fe200078610ff */
[----:B------:R1:W-:Y:S01]  /*bc40*/  @!P5 ST.E.64 desc[UR36][R12.64], R68 ;  /* 0x000000440c00d985 */ /* 0x0003e2000c101b24 */
[----:B------:R-:W-:Y:S02]  /*bc50*/  ISETP.GE.AND P5, PT, R206, UR4, PT ;  /* 0x00000004ce007c0c */ /* 0x000fe4000bfa6270 */
[----:B------:R-:W-:Y:S02]  /*bc60*/  @!P1 LEA.HI.X R9, R209, R3, R16, 0x2, P3 ;  /* 0x00000003d1099211 */ /* 0x000fe400018f1410 */
[----:B---3--:R-:W-:-:S03]  /*bc70*/  @!P2 LEA R4, P6, R208, R2, 0x2 ;  /* 0x00000002d004a211 */ /* 0x008fc600078c10ff */
[----:B------:R3:W-:Y:S01]  /*bc80*/  @!P1 ST.E.64 desc[UR36][R8.64], R72 ;  /* 0x0000004808009985 */ /* 0x0007e2000c101b24 */
[-C--:B------:R-:W-:Y:S02]  /*bc90*/  @!P2 LEA.HI.X R5, R208, R3.reuse, R229, 0x2, P6 ;  /* 0x00000003d005a211 */ /* 0x080fe400030f14e5 */
[----:B------:R-:W-:Y:S02]  /*bca0*/  ISETP.GE.AND P1, PT, R205, UR4, PT ;  /* 0x00000004cd007c0c */ /* 0x000fe4000bf26270 */
[CC--:B--2---:R-:W-:Y:S01]  /*bcb0*/  @!P4 LEA R10, P3, R207.reuse, R2.reuse, 0x2 ;  /* 0x00000002cf0ac211 */ /* 0x0c4fe200078610ff */
[----:B------:R2:W-:Y:S01]  /*bcc0*/  @!P2 ST.E.64 desc[UR36][R4.64], R76 ;  /* 0x0000004c0400a985 */ /* 0x0005e2000c101b24 */
[----:B----4-:R-:W-:Y:S02]  /*bcd0*/  @!P5 LEA R6, P6, R206, R2, 0x2 ;  /* 0x00000002ce06d211 */ /* 0x010fe400078c10ff */
[----:B------:R-:W-:Y:S02]  /*bce0*/  ISETP.GE.AND P2, PT, R204, UR4, PT ;  /* 0x00000004cc007c0c */ /* 0x000fe4000bf46270 */
[----:B------:R-:W-:-:S02]  /*bcf0*/  @!P4 LEA.HI.X R11, R207, R3, R228, 0x2, P3 ;  /* 0x00000003cf0bc211 */ /* 0x000fc400018f14e4 */
[----:B------:R-:W-:Y:S02]  /*bd00*/  ISETP.GE.AND P3, PT, R203, UR4, PT ;  /* 0x00000004cb007c0c */ /* 0x000fe4000bf66270 */
[----:B------:R-:W-:Y:S01]  /*bd10*/  @!P5 LEA.HI.X R7, R206, R3, R227, 0x2, P6 ;  /* 0x00000003ce07d211 */ /* 0x000fe200030f14e3 */
[----:B------:R-:W-:Y:S01]  /*bd20*/  @!P4 ST.E.64 desc[UR36][R10.64], R80 ;  /* 0x000000500a00c985 */ /* 0x000fe2000c101b24 */
[----:B-1----:R-:W-:-:S03]  /*bd30*/  @!P1 LEA R12, P4, R205, R2, 0x2 ;  /* 0x00000002cd0c9211 */ /* 0x002fc600078810ff */
[----:B------:R1:W-:Y:S01]  /*bd40*/  @!P5 ST.E.64 desc[UR36][R6.64], R84 ;  /* 0x000000540600d985 */ /* 0x0003e2000c101b24 */
[----:B------:R-:W-:Y:S02]  /*bd50*/  ISETP.GE.AND P5, PT, R202, UR4, PT ;  /* 0x00000004ca007c0c */ /* 0x000fe4000bfa6270 */
[-C--:B------:R-:W-:Y:S02]  /*bd60*/  @!P1 LEA.HI.X R13, R205, R3.reuse, R226, 0x2, P4 ;  /* 0x00000003cd0d9211 */ /* 0x080fe400020f14e2 */
[CC--:B---3--:R-:W-:Y:S02]  /*bd70*/  @!P2 LEA R8, P6, R204.reuse, R2.reuse, 0x2 ;  /* 0x00000002cc08a211 */ /* 0x0c8fe400078c10ff */
[----:B--2---:R-:W-:Y:S01]  /*bd80*/  @!P3 LEA R4, P4, R203, R2, 0x2 ;  /* 0x00000002cb04b211 */ /* 0x004fe200078810ff */
[----:B------:R2:W-:Y:S01]  /*bd90*/  @!P1 ST.E.64 desc[UR36][R12.64], R88 ;  /* 0x000000580c009985 */ /* 0x0005e2000c101b24 */
[----:B------:R-:W-:Y:S02]  /*bda0*/  @!P2 LEA.HI.X R9, R204, R3, R225, 0x2, P6 ;  /* 0x00000003cc09a211 */ /* 0x000fe400030f14e1 */
[----:B------:R-:W-:-:S02]  /*bdb0*/  ISETP.GE.AND P1, PT, R201, UR4, PT ;  /* 0x00000004c9007c0c */ /* 0x000fc4000bf26270 */
[-C--:B------:R-:W-:Y:S01]  /*bdc0*/  @!P3 LEA.HI.X R5, R203, R3.reuse, R224, 0x2, P4 ;  /* 0x00000003cb05b211 */ /* 0x080fe200020f14e0 */
[----:B------:R3:W-:Y:S01]  /*bdd0*/  @!P2 ST.E.64 desc[UR36][R8.64], R20 ;  /* 0x000000140800a985 */ /* 0x0007e2000c101b24 */
[----:B------:R-:W-:Y:S02]  /*bde0*/  ISETP.GE.AND P4, PT, R200, UR4, PT ;  /* 0x00000004c8007c0c */ /* 0x000fe4000bf86270 */
[----:B-1----:R-:W-:Y:S01]  /*bdf0*/  @!P5 LEA R6, P6, R202, R2, 0x2 ;  /* 0x00000002ca06d211 */ /* 0x002fe200078c10ff */
[----:B------:R4:W-:Y:S01]  /*be00*/  @!P3 ST.E.64 desc[UR36][R4.64], R120 ;  /* 0x000000780400b985 */ /* 0x0009e2000c101b24 */
[----:B------:R-:W-:Y:S02]  /*be10*/  ISETP.GE.AND P2, PT, R199, UR4, PT ;  /* 0x00000004c7007c0c */ /* 0x000fe4000bf46270 */
[----:B------:R-:W-:Y:S02]  /*be20*/  ISETP.GE.AND P3, PT, R198, UR4, PT ;  /* 0x00000004c6007c0c */ /* 0x000fe4000bf66270 */
[----:B------:R-:W-:-:S02]  /*be30*/  @!P5 LEA.HI.X R7, R202, R3, R223, 0x2, P6 ;  /* 0x00000003ca07d211 */ /* 0x000fc400030f14df */
[----:B------:R-:W-:-:S03]  /*be40*/  @!P1 LEA R10, P6, R201, R2, 0x2 ;  /* 0x00000002c90a9211 */ /* 0x000fc600078c10ff */
[----:B------:R4:W-:Y:S01]  /*be50*/  @!P5 ST.E.64 desc[UR36][R6.64], R100 ;  /* 0x000000640600d985 */ /* 0x0009e2000c101b24 */
[CC--:B--2---:R-:W-:Y:S02]  /*be60*/  @!P4 LEA R12, P5, R200.reuse, R2.reuse, 0x2 ;  /* 0x00000002c80cc211 */ /* 0x0c4fe400078a10ff */
        /* <DEDUP_REMOVED lines=10> */
.L_x_2430:
[----:B------:R-:W-:Y:S05]  /*bf10*/  BSYNC B1 ;  /* 0x0000000000017941 */ /* 0x000fea0003800000 */
.L_x_2429:
        /* <DEDUP_REMOVED lines=18> */
[----:B------:R-:W-:-:S02]  /*c040*/  @!P4 LEA.HI.X R7, R213, R5, R94, 0x2, P6 ;  /* 0x00000005d507c211 */ /* 0x000fc400030f145e */
[----:B------:R-:W-:Y:S02]  /*c050*/  ISETP.GE.AND P3, PT, R194, UR4, PT ;  /* 0x00000004c2007c0c */ /* 0x000fe4000bf66270 */
[-C--:B------:R-:W-:Y:S01]  /*c060*/  @!P2 LEA R12, P6, R9, R4.reuse, 0x2 ;  /* 0x00000004090ca211 */ /* 0x080fe200078c10ff */
[----:B------:R1:W-:Y:S01]  /*c070*/  @!P4 ST.E.64 desc[UR36][R6.64], R30 ;  /* 0x0000001e0600c985 */ /* 0x0003e2000c101b24 */
[-C--:B------:R-:W-:Y:S02]  /*c080*/  @!P1 LEA.HI.X R11, R11, R5.reuse, R0, 0x2, P5 ;  /* 0x000000050b0b9211 */ /* 0x080fe400028f1400 */
[----:B------:R-:W-:Y:S02]  /*c090*/  SHF.R.S32.HI R0, RZ, 0x1f, R195 ;  /* 0x0000001fff007819 */ /* 0x000fe400000114c3 */
[----:B------:R-:W-:Y:S02]  /*c0a0*/  @!P0 LEA R8, P5, R195, R4, 0x2 ;  /* 0x00000004c3088211 */ /* 0x000fe400078a10ff */
[----:B------:R-:W-:-:S02]  /*c0b0*/  @!P2 LEA.HI.X R13, R9, R5, R13, 0x2, P6 ;  /* 0x00000005090da211 */ /* 0x000fc400030f140d */
[----:B------:R-:W-:Y:S02]  /*c0c0*/  @!P0 LEA.HI.X R9, R195, R5, R0, 0x2, P5 ;  /* 0x00000005c3098211 */ /* 0x000fe400028f1400 */
[----:B------:R-:W-:Y:S02]  /*c0d0*/  ISETP.GE.AND P4, PT, R193, UR4, PT ;  /* 0x00000004c1007c0c */ /* 0x000fe4000bf86270 */
[----:B------:R-:W-:Y:S01]  /*c0e0*/  ISETP.GE.AND P5, PT, R192, UR4, PT ;  /* 0x00000004c0007c0c */ /* 0x000fe2000bfa6270 */
[----:B------:R-:W-:Y:S01]  /*c0f0*/  @!P0 ST.E.64 desc[UR36][R8.64], R34 ;  /* 0x0000002208008985 */ /* 0x000fe2000c101b24 */
[----:B------:R-:W-:Y:S02]  /*c100*/  SHF.R.S32.HI R0, RZ, 0x1f, R193 ;  /* 0x0000001fff007819 */ /* 0x000fe400000114c1 */
[----:B------:R-:W-:Y:S01]  /*c110*/  SHF.R.S32.HI R21, RZ, 0x1f, R192 ;  /* 0x0000001fff157819 */ /* 0x000fe200000114c0 */
[----:B------:R2:W-:Y:S01]  /*c120*/  @!P1 ST.E.64 desc[UR36][R10.64], R38 ;  /* 0x000000260a009985 */ /* 0x0005e2000c101b24 */
[----:B0-----:R-:W-:-:S03]  /*c130*/  @!P3 LEA R2, P1, R194, R4, 0x2 ;  /* 0x00000004c202b211 */ /* 0x001fc600078210ff */
[----:B------:R0:W-:Y:S01]  /*c140*/  @!P2 ST.E.64 desc[UR36][R12.64], R42 ;  /* 0x0000002a0c00a985 */ /* 0x0001e2000c101b24 */
[-C--:B------:R-:W-:Y:S02]  /*c150*/  @!P3 LEA.HI.X R3, R194, R5.reuse, R15, 0x2, P1 ;  /* 0x00000005c203b211 */ /* 0x080fe400008f140f */
[----:B------:R-:W-:Y:S02]  /*c160*/  ISETP.GE.AND P1, PT, R212, UR4, PT ;  /* 0x00000004d4007c0c */ /* 0x000fe4000bf26270 */
[----:B------:R-:W-:Y:S01]  /*c170*/  ISETP.GE.AND P2, PT, R23, UR4, PT ;  /* 0x0000000417007c0c */ /* 0x000fe2000bf46270 */
[----:B------:R3:W-:Y:S01]  /*c180*/  @!P3 ST.E.64 desc[UR36][R2.64], R46 ;  /* 0x0000002e0200b985 */ /* 0x0007e2000c101b24 */
[CC--:B-1----:R-:W-:Y:S02]  /*c190*/  @!P4 LEA R6, P0, R193.reuse, R4.reuse, 0x2 ;  /* 0x00000004c106c211 */ /* 0x0c2fe400078010ff */
[----:B------:R-:W-:Y:S02]  /*c1a0*/  @!P5 LEA R14, P6, R192, R4, 0x2 ;  /* 0x00000004c00ed211 */ /* 0x000fe400078c10ff */
[----:B------:R-:W-:-:S02]  /*c1b0*/  @!P4 LEA.HI.X R7, R193, R5, R0, 0x2, P0 ;  /* 0x00000005c107c211 */ /* 0x000fc400000f1400 */
[----:B------:R-:W-:Y:S02]  /*c1c0*/  ISETP.GE.AND P0, PT, R211, UR4, PT ;  /* 0x00000004d3007c0c */ /* 0x000fe4000bf06270 */
[----:B------:R-:W-:Y:S01]  /*c1d0*/  @!P5 LEA.HI.X R15, R192, R5, R21, 0x2, P6 ;  /* 0x00000005c00fd211 */ /* 0x000fe200030f1415 */
        /* <DEDUP_REMOVED lines=8> */
[----:B------:R-:W-:Y:S02]  /*c260*/  ISETP.GE.AND P3, PT, R208, UR4, PT ;  /* 0x00000004d0007c0c */ /* 0x000fe4000bf66270 */
[----:B------:R-:W-:Y:S02]  /*c270*/  @!P2 LEA.HI.X R9, R23, R5, R0, 0x2, P6 ;  /* 0x000000051709a211 */ /* 0x000fe400030f1400 */
[----:B0-----:R-:W-:-:S03]  /*c280*/  @!P0 LEA R12, P6, R211, R4, 0x2 ;  /* 0x00000004d30c8211 */ /* 0x001fc600078c10ff */
[----:B------:R0:W-:Y:S01]  /*c290*/  @!P2 ST.E.64 desc[UR36][R8.64], R58 ;  /* 0x0000003a0800a985 */ /* 0x0001e2000c101b24 */
[-C--:B------:R-:W-:Y:S02]  /*c2a0*/  @!P0 LEA.HI.X R13, R211, R5.reuse, R92, 0x2, P6 ;  /* 0x00000005d30d8211 */ /* 0x080fe400030f145c */
[CC--:B---3--:R-:W-:Y:S01]  /*c2b0*/  @!P5 LEA R2, P6, R210.reuse, R4.reuse, 0x2 ;  /* 0x00000004d202d211 */ /* 0x0c8fe200078c10ff */
[----:B------:R3:W-:Y:S01]  /*c2c0*/  @!P1 ST.E.64 desc[UR36][R10.64], R62 ;  /* 0x0000003e0a009985 */ /* 0x0007e2000c101b24 */
[----:B------:R-:W-:Y:S02]  /*c2d0*/  ISETP.GE.AND P2, PT, R207, UR4, PT ;  /* 0x00000004cf007c0c */ /* 0x000fe4000bf46270 */
[----:B------:R-:W-:Y:S01]  /*c2e0*/  @!P5 LEA.HI.X R3, R210, R5, R22, 0x2, P6 ;  /* 0x00000005d203d211 */ /* 0x000fe200030f1416 */
[----:B------:R4:W-:Y:S01]  /*c2f0*/  @!P0 ST.E.64 desc[UR36][R12.64], R66 ;  /* 0x000000420c008985 */ /* 0x0009e2000c101b24 */
[-C--:B-1----:R-:W-:Y:S02]  /*c300*/  @!P4 LEA R6, P0, R209, R4.reuse, 0x2 ;  /* 0x00000004d106c211 */ /* 0x082fe400078010ff */
[----:B--2---:R-:W-:Y:S01]  /*c310*/  @!P3 LEA R14, P6, R208, R4, 0x2 ;  /* 0x00000004d00eb211 */ /* 0x004fe200078c10ff */
[----:B------:R1:W-:Y:S01]  /*c320*/  @!P5 ST.E.64 desc[UR36][R2.64], R70 ;  /* 0x000000460200d985 */ /* 0x0003e2000c101b24 */
[----:B------:R-:W-:-:S02]  /*c330*/  ISETP.GE.AND P1, PT, R206, UR4, PT ;  /* 0x00000004ce007c0c */ /* 0x000fc4000bf26270 */
[-C--:B------:R-:W-:Y:S02]  /*c340*/  @!P4 LEA.HI.X R7, R209, R5.reuse, R16, 0x2, P0 ;  /* 0x00000005d107c211 */ /* 0x080fe400000f1410 */
[----:B------:R-:W-:Y:S02]  /*c350*/  ISETP.GE.AND P0, PT, R205, UR4, PT ;  /* 0x00000004cd007c0c */ /* 0x000fe4000bf06270 */
[----:B------:R-:W-:Y:S01]  /*c360*/  @!P3 LEA.HI.X R15, R208, R5, R229, 0x2, P6 ;  /* 0x00000005d00fb211 */ /* 0x000fe200030f14e5 */
[----:B------:R2:W-:Y:S01]  /*c370*/  @!P4 ST.E.64 desc[UR36][R6.64], R74 ;  /* 0x0000004a0600c985 */ /* 0x0005e2000c101b24 */
[----:B0-----:R-:W-:-:S03]  /*c380*/  @!P2 LEA R8, P4, R207, R4, 0x2 ;  /* 0x00000004cf08a211 */ /* 0x001fc600078810ff */
[----:B------:R-:W-:Y:S01]  /*c390*/  @!P3 ST.E.64 desc[UR36][R14.64], R78 ;  /* 0x0000004e0e00b985 */ /* 0x000fe2000c101b24 */
[----:B------:R-:W-:Y:S02]  /*c3a0*/  ISETP.GE.AND P3, PT, R204, UR4, PT ;  /* 0x00000004cc007c0c */ /* 0x000fe4000bf66270 */
[CC--:B---3--:R-:W-:Y:S02]  /*c3b0*/  @!P1 LEA R10, P5, R206.reuse, R4.reuse, 0x2 ;  /* 0x00000004ce0a9211 */ /* 0x0c8fe400078a10ff */
[-C--:B------:R-:W-:Y:S02]  /*c3c0*/  @!P2 LEA.HI.X R9, R207, R5.reuse, R228, 0x2, P4 ;  /* 0x00000005cf09a211 */ /* 0x080fe400020f14e4 */
[----:B----4-:R-:W-:Y:S02]  /*c3d0*/  @!P0 LEA R12, P6, R205, R4, 0x2 ;  /* 0x00000004cd0c8211 */ /* 0x010fe400078c10ff */
[----:B------:R-:W-:Y:S01]  /*c3e0*/  ISETP.GE.AND P4, PT, R203, UR4, PT ;  /* 0x00000004cb007c0c */ /* 0x000fe2000bf86270 */
[----:B------:R0:W-:Y:S01]  /*c3f0*/  @!P2 ST.E.64 desc[UR36][R8.64], R82 ;  /* 0x000000520800a985 */ /* 0x0001e2000c101b24 */
        /* <DEDUP_REMOVED lines=11> */
[----:B------:R2:W-:Y:S01]  /*c4b0*/  @!P3 ST.E.64 desc[UR36][R2.64], R122 ;  /* 0x0000007a0200b985 */ /* 0x0005e2000c101b24 */
[CC--:B0-----:R-:W-:Y:S02]  /*c4c0*/  @!P2 LEA R8, P3, R202.reuse, R4.reuse, 0x2 ;  /* 0x00000004ca08a211 */ /* 0x0c1fe400078610ff */
[-C--:B------:R-:W-:Y:S02]  /*c4d0*/  @!P4 LEA.HI.X R7, R203, R5.reuse, R224, 0x2, P6 ;  /* 0x00000005cb07c211 */ /* 0x080fe400030f14e0 */
[-C--:B---3--:R-:W-:Y:S02]  /*c4e0*/  @!P1 LEA R10, P6, R201, R4.reuse, 0x2 ;  /* 0x00000004c90a9211 */ /* 0x088fe400078c10ff */
[----:B------:R-:W-:Y:S01]  /*c4f0*/  @!P2 LEA.HI.X R9, R202, R5, R223, 0x2, P3 ;  /* 0x00000005ca09a211 */ /* 0x000fe200018f14df */
[----:B------:R2:W-:Y:S01]  /*c500*/  @!P4 ST.E.64 desc[UR36][R6.64], R124 ;  /* 0x0000007c0600c985 */ /* 0x0005e2000c101b24 */
[----:B-1----:R-:W-:-:S02]  /*c510*/  @!P0 LEA R12, P4, R200, R4, 0x2 ;  /* 0x00000004c80c8211 */ /* 0x002fc400078810ff */
[----:B------:R-:W-:Y:S01]  /*c520*/  @!P5 LEA R14, P3, R199, R4, 0x2 ;  /* 0x00000004c70ed211 */ /* 0x000fe200078610ff */
[----:B------:R2:W-:Y:S01]  /*c530*/  @!P2 ST.E.64 desc[UR36][R8.64], R102 ;  /* 0x000000660800a985 */ /* 0x0005e2000c101b24 */
[-C--:B------:R-:W-:Y:S02]  /*c540*/  @!P1 LEA.HI.X R11, R201, R5.reuse, R222, 0x2, P6 ;  /* 0x00000005c90b9211 */ /* 0x080fe400030f14de */
        /* <DEDUP_REMOVED lines=11> */
.L_x_2419:
[----:B------:R-:W-:Y:S01]  /*c600*/  R2UR UR4, R197 ;  /* 0x00000000c50472ca */ /* 0x000fe200000e0000 */
[----:B------:R-:W-:Y:S01]  /*c610*/  ULDC.64 UR8, c[0x0][0xc00] ;  /* 0x0003000000087ab9 */ /* 0x000fe20000000a00 */
[----:B------:R-:W-:Y:S01]  /*c620*/  R2UR UR10, R22 ;  /* 0x00000000160a72ca */ /* 0x000fe200000e0000 */
[----:B------:R-:W-:-:S04]  /*c630*/  UISETP.NE.U32.AND UP0, UPT, UR8, URZ, UPT ;  /* 0x0000003f0800728c */ /* 0x000fc8000bf05070 */
[----:B------:R-:W-:-:S03]  /*c640*/  UISETP.NE.AND.EX UP0, UPT, UR9, URZ, UPT, UP0 ;  /* 0x0000003f0900728c */ /* 0x000fc6000bf05300 */
[----:B------:R-:W-:-:S03]  /*c650*/  ULDC.64 UR8, c[0x0][0xc00] ;  /* 0x0003000000087ab9 */ /* 0x000fc60000000a00 */
[----:B------:R-:W-:Y:S01]  /*c660*/  UIMAD.WIDE UR8, UR4, 0x4, UR8 ;  /* 0x00000004040878a5 */ /* 0x000fe2000f8e0208 */
[----:B------:R-:W-:-:S05]  /*c670*/  PLOP3.LUT P1, PT, PT, PT, UP0, 0x80, 0x0 ;  /* 0x000000000000781c */ /* 0x000fca0003f2f008 */
[----:B------:R-:W-:Y:S02]  /*c680*/  IMAD.U32 R2, RZ, RZ, UR8 ;  /* 0x00000008ff027e24 */ /* 0x000fe4000f8e00ff */
[----:B------:R-:W-:Y:S01]  /*c690*/  IMAD.U32 R3, RZ, RZ, UR9 ;  /* 0x00000009ff037e24 */ /* 0x000fe2000f8e00ff */
[----:B------:R-:W-:Y:S02]  /*c6a0*/  ULDC.64 UR8, c[0x0][0xc08] ;  /* 0x0003020000087ab9 */ /* 0x000fe40000000a00 */
[----:B------:R-:W-:-:S03]  /*c6b0*/  UISETP.NE.U32.AND UP1, UPT, UR8, URZ, UPT ;  /* 0x0000003f0800728c */ /* 0x000fc6000bf25070 */
[----:B------:R-:W2:Y:S01]  /*c6c0*/  @P1 LDG.E R6, desc[UR36][R2.64] ;  /* 0x0000002402061981 */ /* 0x000ea2000c1e1900 */
[----:B------:R-:W-:-:S06]  /*c6d0*/  UISETP.NE.AND.EX UP1, UPT, UR9, URZ, UPT, UP1 ;  /* 0x0000003f0900728c */ /* 0x000fcc000bf25310 */
[----:B------:R-:W-:-:S05]  /*c6e0*/  PLOP3.LUT P2, PT, PT, PT, UP1, 0x80, 0x0 ;  /* 0x000000000000781c */ /* 0x000fca0003f4f018 */
[----:B------:R-:W-:Y:S02]  /*c6f0*/  @UP1 ULDC.64 UR8, c[0x0][0xc08] ;  /* 0x0003020000081ab9 */ /* 0x000fe40000000a00 */
[----:B------:R-:W-:-:S03]  /*c700*/  @UP1 UIMAD.WIDE UR8, UR4, 0x4, UR8 ;  /* 0x00000004040818a5 */ /* 0x000fc6000f8e0208 */
[----:B------:R-:W-:Y:S02]  /*c710*/  ULDC UR4, c[0x0][0xa88] ;  /* 0x0002a20000047ab9 */ /* 0x000fe40000000800 */
[----:B------:R-:W-:Y:S02]  /*c720*/  IMAD.U32 R0, RZ, RZ, UR4 ;  /* 0x00000004ff007e24 */ /* 0x000fe4000f8e00ff */
[----:B------:R-:W-:Y:S02]  /*c730*/  IMAD.U32 R4, RZ, RZ, UR8 ;  /* 0x00000008ff047e24 */ /* 0x000fe4000f8e00ff */
        /* <DEDUP_REMOVED lines=16> */
.L_x_2431:
[----:B------:R-:W-:Y:S01]  /*c840*/  R2UR UR9, R197 ;  /* 0x00000000c50972ca */ /* 0x000fe200000e0000 */
[----:B------:R-:W-:Y:S01]  /*c850*/  BSSY B1, `(.L_x_2432) ;  /* 0x000003d000017945 */ /* 0x000fe20003800000 */
[----:B------:R-:W-:-:S11]  /*c860*/  R2UR UR8, R216 ;  /* 0x00000000d80872ca */ /* 0x000fd600000e0000 */
[----:B------:R-:W-:Y:S02]  /*c870*/  USEL UR12, UR9, URZ, !UP0 ;  /* 0x0000003f090c7287 */ /* 0x000fe4000c000000 */
[----:B------:R-:W-:Y:S01]  /*c880*/  USEL UR13, UR8, URZ, !UP0 ;  /* 0x0000003f080d7287 */ /* 0x000fe2000c000000 */
[----:B------:R-:W-:Y:S11]  /*c890*/  @P0 BRA `(.L_x_2433) ;  /* 0x0000000000e00947 */ /* 0x000ff60003800000 */
[----:B------:R-:W0:Y:S01]  /*c8a0*/  S2R R4, SR_TID.X ;  /* 0x0000000000047919 */ /* 0x000e220000002100 */
[----:B------:R-:W1:Y:S01]  /*c8b0*/  LDC R9, c[0x0][0xbe8] ;  /* 0x0002fa00ff097b82 */ /* 0x000e620000000800 */
[----:B------:R-:W-:Y:S02]  /*c8c0*/  IMAD.U32 R3, RZ, RZ, UR43 ;  /* 0x0000002bff037e24 */ /* 0x000fe4000f8e00ff */
[----:B-1---5:R-:W-:-:S03]  /*c8d0*/  IMAD R2, R0, R9, RZ ;  /* 0x0000000900027224 */ /* 0x022fc600078e02ff */
        /* <DEDUP_REMOVED lines=52> */
.L_x_2433:
[----:B------:R-:W-:Y:S05]  /*cc20*/  BSYNC B1 ;  /* 0x0000000000017941 */ /* 0x000fea0003800000 */
.L_x_2432:
[----:B------:R-:W-:-:S13]  /*cc30*/  R2UR UR8, R22 ;  /* 0x00000000160872ca */ /* 0x000fda00000e0000 */
[----:B------:R-:W-:-:S06]  /*cc40*/  UISETP.GT.AND UP0, UPT, UR8, 0x1, UPT ;  /* 0x000000010800788c */ /* 0x000fcc000bf04270 */
[----:B------:R-:W-:-:S13]  /*cc50*/  PLOP3.LUT P0, PT, PT, PT, UP0, 0x80, 0x0 ;  /* 0x000000000000781c */ /* 0x000fda0003f0f008 */
[----:B------:R-:W-:Y:S05]  /*cc60*/  @P0 BRA `(.L_x_2428) ;  /* 0x0000000800000947 */ /* 0x000fea0003800000 */
[----:B------:R-:W1:Y:S01]  /*cc70*/  LDC R11, c[0x0][0xbe8] ;  /* 0x0002fa00ff0b7b82 */ /* 0x000e620000000800 */
[----:B------:R-:W-:Y:S01]  /*cc80*/  ULDC.64 UR14, c[0x0][0xaa0] ;  /* 0x0002a800000e7ab9 */ /* 0x000fe20000000a00 */
[----:B------:R-:W-:Y:S01]  /*cc90*/  R2UR UR16, R214 ;  /* 0x00000000d61072ca */ /* 0x000fe200000e0000 */
[----:B------:R-:W-:Y:S01]  /*cca0*/  UIMAD UR10, UR21, UR14, URZ ;  /* 0x0000000e150a72a4 */ /* 0x000fe2000f8e023f */
[----:B------:R-:W-:Y:S01]  /*ccb0*/  IMAD R2, R19, 0x20, R215 ;  /* 0x0000002013027824 */ /* 0x000fe200078e02d7 */
[----:B------:R-:W-:Y:S01]  /*ccc0*/  UIMAD.WIDE.U32 UR8, UR4, UR14, URZ ;  /* 0x0000000e040872a5 */ /* 0x000fe2000f8e003f */
[----:B------:R-:W-:Y:S01]  /*ccd0*/  VIADD R8, R215, UR43 ;  /* 0x0000002bd7087c36 */ /* 0x000fe20008000000 */
[----:B------:R-:W-:Y:S01]  /*cce0*/  UIMAD UR10, UR4, UR15, UR10 ;  /* 0x0000000f040a72a4 */ /* 0x000fe2000f8e020a */
[----:B------:R-:W-:Y:S01]  /*ccf0*/  VIADD R6, R2, UR43 ;  /* 0x0000002b02067c36 */ /* 0x000fe20008000000 */
[----:B------:R-:W-:Y:S02]  /*cd00*/  BSSY B1, `(.L_x_2434) ;  /* 0x0000040000017945 */ /* 0x000fe40003800000 */
[----:B------:R-:W-:Y:S01]  /*cd10*/  UIADD3 UR9, UR9, UR10, URZ ;  /* 0x0000000a09097290 */ /* 0x000fe2000fffe03f */
[----:B0-----:R-:W-:-:S02]  /*cd20*/  IMAD.MOV.U32 R5, RZ, RZ, R6 ;  /* 0x000000ffff057224 */ /* 0x001fc400078e0006 */
[----:B------:R-:W-:Y:S02]  /*cd30*/  ULDC.64 UR10, c[0x0][0xae8] ;  /* 0x0002ba00000a7ab9 */ /* 0x000fe40000000a00 */
[----:B------:R-:W-:-:S04]  /*cd40*/  UIMAD.WIDE.U32 UR8, UR16, UR10, UR8 ;  /* 0x0000000a100872a5 */ /* 0x000fc8000f8e0008 */
[----:B------:R-:W-:-:S03]  /*cd50*/  UIMAD UR9, UR16, UR11, UR9 ;  /* 0x0000000b100972a4 */ /* 0x000fc6000f8e0209 */
[----:B------:R-:W-:Y:S01]  /*cd60*/  ULDC.64 UR10, c[0x0][0xaf0] ;  /* 0x0002bc00000a7ab9 */ /* 0x000fe20000000a00 */
[----:B-1----:R-:W-:Y:S01]  /*cd70*/  ISETP.NE.AND P0, PT, R11, 0x1, PT ;  /* 0x000000010b00780c */ /* 0x002fe20003f05270 */
[----:B------:R-:W-:-:S04]  /*cd80*/  UIMAD UR13, UR13, UR10, URZ ;  /* 0x0000000a0d0d72a4 */ /* 0x000fc8000f8e023f */
[----:B------:R-:W-:Y:S02]  /*cd90*/  UIMAD UR4, UR12, UR11, UR13 ;  /* 0x0000000b0c0472a4 */ /* 0x000fe4000f8e020d */
[----:B------:R-:W-:-:S03]  /*cda0*/  UIMAD.WIDE.U32 UR12, UR12, UR10, UR8 ;  /* 0x0000000a0c0c72a5 */ /* 0x000fc6000f8e0008 */
[----:B------:R-:W-:Y:S01]  /*cdb0*/  ULDC.64 UR8, c[0x0][0xae0] ;  /* 0x0002b80000087ab9 */ /* 0x000fe20000000a00 */
[----:B------:R-:W-:Y:S02]  /*cdc0*/  UIADD3 UR4, UR13, UR4, URZ ;  /* 0x000000040d047290 */ /* 0x000fe4000fffe03f */
        /* <DEDUP_REMOVED lines=10> */
[----:B------:R-:W-:Y:S02]  /*ce70*/  IMAD.U32 R2, RZ, RZ, UR12 ;  /* 0x0000000cff027e24 */ /* 0x000fe4000f8e00ff */
[C---:B------:R-:W-:Y:S01]  /*ce80*/  IMAD R9, R5.reuse, UR9, R4 ;  /* 0x0000000905097c24 */ /* 0x040fe2000f8e0204 */
[----:B------:R-:W-:Y:S01]  /*ce90*/  SHF.R.S32.HI R4, RZ, 0x1f, R7 ;  /* 0x0000001fff047819 */ /* 0x000fe20000011407 */
[----:B------:R-:W-:Y:S01]  /*cea0*/  IMAD.WIDE.U32 R2, R5, UR8, R2 ;  /* 0x0000000805027c25 */ /* 0x000fe2000f8e0002 */
[----:B------:R-:W-:-:S03]  /*ceb0*/  ULDC.64 UR8, c[0x0][0xad8] ;  /* 0x0002b60000087ab9 */ /* 0x000fc60000000a00 */
        /* <DEDUP_REMOVED lines=36> */
.L_x_2435:
[----:B------:R-:W-:Y:S05]  /*d100*/  BSYNC B1 ;  /* 0x0000000000017941 */ /* 0x000fea0003800000 */
.L_x_2434:
        /* <DEDUP_REMOVED lines=17> */
.L_x_2437:
[----:B------:R-:W-:Y:S05]  /*d220*/  BSYNC B1 ;  /* 0x0000000000017941 */ /* 0x000fea0003800000 */
.L_x_2436:
        /* <DEDUP_REMOVED lines=17> */
.L_x_2439:
[----:B------:R-:W-:Y:S05]  /*d340*/  BSYNC B1 ;  /* 0x0000000000017941 */ /* 0x000fea0003800000 */
.L_x_2438:
[----:B0-----:R-:W-:Y:S01]  /*d350*/  VIADD R0, R8, 0x60 ;  /* 0x0000006008007836 */ /* 0x001fe20000000000 */
[----:B--2-4-:R-:W2:Y:S04]  /*d360*/  SHFL.IDX PT, R5, R5, 0x3, 0x181f ;  /* 0x00781f0005057f89 */ /* 0x014ea800000e0000 */
[----:B------:R-:W-:Y:S01]  /*d370*/  ISETP.GE.AND P0, PT, R0, R11, PT ;  /* 0x0000000b0000720c */ /* 0x000fe20003f06270 */
[----:B-1-3--:R1:W3:-:S12]  /*d380*/  SHFL.IDX PT, R2, R4, 0x3, 0x181f ;  /* 0x00781f0004027f89 */ /* 0x00a2d800000e0000 */
[----:B-1----:R-:W-:Y:S05]  /*d390*/  @P0 BRA `(.L_x_2428) ;  /* 0x0000000000340947 */ /* 0x002fea0003800000 */
[----:B------:R-:W-:Y:S02]  /*d3a0*/  ULDC UR4, c[0x0][0xac8] ;  /* 0x0002b20000047ab9 */ /* 0x000fe40000000800 */
[----:B------:R-:W-:Y:S02]  /*d3b0*/  ISETP.GE.AND P3, PT, R7, UR4, PT ;  /* 0x0000000407007c0c */ /* 0x000fe4000bf66270 */
[----:B------:R-:W-:Y:S02]  /*d3c0*/  ISETP.GE.AND P4, PT, R9, UR4, PT ;  /* 0x0000000409007c0c */ /* 0x000fe4000bf86270 */
[----:B------:R-:W-:-:S09]  /*d3d0*/  ISETP.GE.AND P5, PT, R13, UR4, PT ;  /* 0x000000040d007c0c */ /* 0x000fd2000bfa6270 */
[-C--:B---3--:R-:W-:Y:S02]  /*d3e0*/  @!P3 LEA R14, P0, R7, R2.reuse, 0x1 ;  /* 0x00000002070eb211 */ /* 0x088fe400078008ff */
[-C--:B------:R-:W-:Y:S02]  /*d3f0*/  @!P4 LEA R8, P1, R9, R2.reuse, 0x1 ;  /* 0x000000020908c211 */ /* 0x080fe400078208ff */
[----:B------:R-:W-:Y:S02]  /*d400*/  @!P5 LEA R2, P2, R13, R2, 0x1 ;  /* 0x000000020d02d211 */ /* 0x000fe400078408ff */
[-C--:B--2---:R-:W-:Y:S02]  /*d410*/  @!P3 LEA.HI.X R15, R7, R5.reuse, R10, 0x1, P0 ;  /* 0x00000005070fb211 */ /* 0x084fe400000f0c0a */
[-C--:B------:R-:W-:Y:S02]  /*d420*/  @!P4 LEA.HI.X R9, R9, R5.reuse, R6, 0x1, P1 ;  /* 0x000000050909c211 */ /* 0x080fe400008f0c06 */
[----:B------:R-:W-:Y:S01]  /*d430*/  @!P5 LEA.HI.X R3, R13, R5, R12, 0x1, P2 ;  /* 0x000000050d03d211 */ /* 0x000fe200010f0c0c */
[----:B------:R1:W-:Y:S04]  /*d440*/  @!P3 ST.E.128 desc[UR36][R14.64], RZ ;  /* 0x000000ff0e00b985 */ /* 0x0003e8000c101d24 */
[----:B------:R1:W-:Y:S04]  /*d450*/  @!P4 ST.E.128 desc[UR36][R8.64], RZ ;  /* 0x000000ff0800c985 */ /* 0x0003e8000c101d24 */
[----:B------:R1:W-:Y:S02]  /*d460*/  @!P5 ST.E.128 desc[UR36][R2.64], RZ ;  /* 0x000000ff0200d985 */ /* 0x0003e4000c101d24 */
.L_x_2428:
[----:B------:R-:W-:Y:S05]  /*d470*/  BSYNC B0 ;  /* 0x0000000000007941 */ /* 0x000fea0003800000 */
.L_x_2418:
[----:B------:R-:W-:Y:S02]  /*d480*/  ULDC UR4, c[0x0][0xc3c] ;  /* 0x00030f0000047ab9 */ /* 0x000fe40000000800 */
[----:B------:R-:W-:-:S06]  /*d490*/  UISETP.GE.AND UP0, UPT, UR7, UR4, UPT ;  /* 0x000000040700728c */ /* 0x000fcc000bf06270 */
[----:B------:R-:W-:-:S13]  /*d4a0*/  PLOP3.LUT P0, PT, PT, PT, UP0, 0x80, 0x0 ;  /* 0x000000000000781c */ /* 0x000fda0003f0f008 */
[----:B------:R-:W-:Y:S05]  /*d4b0*/  @!P0 BRA `(.L_x_2440) ;  /* 0xffffff3800bc8947 */ /* 0x000fea000383ffff */
[----:B------:R-:W-:Y:S05]  /*d4c0*/  EXIT ;  /* 0x000000000000794d */ /* 0x000fea0003800000 */
.L_x_2375:
        /* <DEDUP_REMOVED lines=16> */
.L_x_2441:
        /* <DEDUP_REMOVED lines=43> */
.L_x_2445:
        /* <DEDUP_REMOVED lines=35> */
.L_x_2443:
        /* <DEDUP_REMOVED lines=13> */
.L_x_2446:
        /* <DEDUP_REMOVED lines=62> */
.L_x_2447:
        /* <DEDUP_REMOVED lines=12> */
[----:B0-----:R-:W-:-:S05]  /*e020*/  IADD3 R11, RZ, -R3, RZ ;  /* 0x80000003ff0b7210 */ /* 0x001fca0007ffe0ff */
        /* <DEDUP_REMOVED lines=48> */
.L_x_2448:
[----:B------:R-:W-:-:S05]  /*e330*/  LOP3.LUT R17, RZ, R2, RZ, 0x33, !PT ;  /* 0x00000002ff117212 */ /* 0x000fca00078e33ff */
[----:B------:R-:W-:Y:S01]  /*e340*/  IMAD.IADD R17, R6, 0x1, R17 ;  /* 0x0000000106117824 */ /* 0x000fe200078e0211 */
[----:B------:R-:W-:Y:S06]  /*e350*/  BRA `(.L_x_2449) ;  /* 0x0000000000147947 */ /* 0x000fec0003800000 */
.L_x_2444:
[----:B------:R-:W-:Y:S01]  /*e360*/  ULDC UR4, c[0x0][0xc3c] ;  /* 0x00030f0000047ab9 */ /* 0x000fe20000000800 */
[----:B------:R-:W-:Y:S02]  /*e370*/  IMAD.MOV.U32 R17, RZ, RZ, RZ ;  /* 0x000000ffff117224 */ /* 0x000fe400078e00ff */
[----:B------:R-:W-:Y:S02]  /*e380*/  IMAD.U32 R16, RZ, RZ, UR6 ;  /* 0x00000006ff107e24 */ /* 0x000fe4000f8e00ff */
[----:B------:R-:W-:Y:S02]  /*e390*/  IMAD.MOV.U32 R18, RZ, RZ, RZ ;  /* 0x000000ffff127224 */ /* 0x000fe400078e00ff */
[----:B------:R-:W-:-:S07]  /*e3a0*/  IMAD.U32 R19, RZ, RZ, UR4 ;  /* 0x00000004ff137e24 */ /* 0x000fce000f8e00ff */
.L_x_2449:
[----:B------:R-:W-:-:S13]  /*e3b0*/  ISETP.NE.AND P0, PT, R7, RZ, PT ;  /* 0x000000ff0700720c */ /* 0x000fda0003f05270 */
[----:B------:R-:W0:Y:S01]  /*e3c0*/  @!P0 S2R R3, SR_CgaCtaId ;  /* 0x0000000000038919 */ /* 0x000e220000008800 */
[----:B------:R-:W-:-:S04]  /*e3d0*/  @!P0 MOV R2, 0x400 ;  /* 0x0000040000028802 */ /* 0x000fc80000000f00 */
[----:B0-----:R-:W-:-:S05]  /*e3e0*/  @!P0 LEA R2, R3, R2, 0x18 ;  /* 0x0000000203028211 */ /* 0x001fca00078ec0ff */
[----:B------:R1:W-:Y:S01]  /*e3f0*/  @!P0 STS.128 [R2+0x308d0], R16 ;  /* 0x0308d01002008388 */ /* 0x0003e20000000c00 */
[----:B------:R-:W-:Y:S06]  /*e400*/  BAR.ARV 0x5, 0x180 ;  /* 0x0146000000007b1d */ /* 0x000fec0000002000 */
.L_x_2442:
[----:B------:R2:W-:Y:S01]  /*e410*/  STL [R1+0x24], RZ ;  /* 0x000024ff01007387 */ /* 0x0005e20000100800 */
[----:B------:R-:W-:Y:S01]  /*e420*/  ULDC UR4, c[0x0][0xc3c] ;  /* 0x00030f0000047ab9 */ /* 0x000fe20000000800 */
[----:B------:R-:W-:Y:S01]  /*e430*/  IMAD.MOV.U32 R28, RZ, RZ, 0x1 ;  /* 0x00000001ff1c7424 */ /* 0x000fe200078e00ff */
[----:B0-----:R-:W-:Y:S01]  /*e440*/  ISETP.GE.AND P0, PT, R19, UR4, PT ;  /* 0x0000000413007c0c */ /* 0x001fe2000bf06270 */
[----:B------:R-:W-:-:S12]  /*e450*/  IMAD.MOV.U32 R27, RZ, RZ, RZ ;  /* 0x000000ffff1b7224 */ /* 0x000fd800078e00ff */
        /* <DEDUP_REMOVED lines=25> */
.L_x_2515:
[----:B0-----:R-:W0:Y:S02]  /*e5f0*/  LDC.64 R2, c[0x0][0xc88] ;  /* 0x00032200ff027b82 */ /* 0x001e240000000a00 */
[----:B0-----:R-:W-:-:S05]  /*e600*/  IMAD.WIDE R2, R19, 0x4, R2 ;  /* 0x0000000413027825 */ /* 0x001fca00078e0202 */
[----:B------:R-:W2:Y:S01]  /*e610*/  LDG.E R29, desc[UR36][R2.64] ;  /* 0x00000024021d7981 */ /* 0x000ea2000c1e1900 */
        /* <DEDUP_REMOVED lines=14> */
[----:B-1----:R1:W2:Y:S01]  /*e700*/  @P0 LDG.E R6, desc[UR36][R2.64] ;  /* 0x0000002402060981 */ /* 0x0022a2000c1e1900 */
        /* <DEDUP_REMOVED lines=31> */
.L_x_2451:
        /* <DEDUP_REMOVED lines=9> */
.L_x_2452:
        /* <DEDUP_REMOVED lines=9> */
.L_x_2453:
[----:B------:R-:W4:Y:S01]  /*ea20*/  LDL R4, [R1+0xc] ;  /* 0x00000c0001047983 */ /* 0x000f220000100800 */
[----:B012---:R-:W0:Y:S01]  /*ea30*/  LDC R0, c[0x0][0x448] ;  /* 0x00011200ff007b82 */ /* 0x007e220000000800 */
[----:B-----5:R-:W-:Y:S01]  /*ea40*/  IMAD.IADD R37, R37, 0x1, -R6 ;  /* 0x0000000125257824 */ /* 0x020fe200078e0a06 */
[----:B------:R-:W-:Y:S01]  /*ea50*/  LOP3.LUT R23, R23, 0xffffff7f, RZ, 0xc0, !PT ;  /* 0xffffff7f17177812 */ /* 0x000fe200078ec0ff */
[----:B------:R-:W-:Y:S01]  /*ea60*/  BSSY B0, `(.L_x_2454) ;  /* 0x0000038000007945 */ /* 0x000fe20003800000 */
[----:B0-----:R-:W-:Y:S01]  /*ea70*/  ISETP.NE.AND P0, PT, R0, 0x1, PT ;  /* 0x000000010000780c */ /* 0x001fe20003f05270 */
[----:B------:R-:W-:-:S04]  /*ea80*/  IMAD.SHL.U32 R0, R17, 0x80, RZ ;  /* 0x0000008011007824 */ /* 0x000fc800078e00ff */
[----:B------:R-:W-:-:S08]  /*ea90*/  VIADD R0, R0, 0x7f ;  /* 0x0000007f00007836 */ /* 0x000fd00000000000 */
[----:B---3--:R-:W0:Y:S01]  /*eaa0*/  @P0 LDC R3, c[0x0][0x44c] ;  /* 0x00011300ff030b82 */ /* 0x008e220000000800 */
[----:B------:R-:W-:-:S07]  /*eab0*/  @P0 LOP3.LUT R23, R23, 0x80, RZ, 0xfc, !PT ;  /* 0x0000008017170812 */ /* 0x000fce00078efcff */
[----:B------:R-:W1:Y:S01]  /*eac0*/  @P0 LDC R5, c[0x0][0x450] ;  /* 0x00011400ff050b82 */ /* 0x000e620000000800 */
[----:B0-----:R-:W-:-:S05]  /*ead0*/  @P0 IMAD.HI.U32 R2, R0, R3, RZ ;  /* 0x0000000300020227 */ /* 0x001fca00078e00ff */
[----:B-1----:R-:W-:Y:S01]  /*eae0*/  @P0 SHF.R.U32.HI R0, RZ, R5, R2 ;  /* 0x00000005ff000219 */ /* 0x002fe20000011602 */
[----:B------:R-:W-:-:S04]  /*eaf0*/  VIADD R2, R37, 0x5f ;  /* 0x0000005f25027836 */ /* 0x000fc80000000000 */
[----:B------:R-:W-:Y:S01]  /*eb00*/  IMAD.HI R2, R2, 0x2aaaaaab, RZ ;  /* 0x2aaaaaab02027827 */ /* 0x000fe200078e02ff */
[----:B----4-:R-:W-:-:S05]  /*eb10*/  IADD3 R3, R37, 0x60, -R4 ;  /* 0x0000006025037810 */ /* 0x010fca0007ffe804 */
[----:B------:R-:W-:Y:S01]  /*eb20*/  IMAD.IADD R0, R3, 0x1, R0 ;  /* 0x0000000103007824 */ /* 0x000fe200078e0200 */
[----:B------:R-:W-:-:S03]  /*eb30*/  SHF.R.U32.HI R3, RZ, 0x1f, R2 ;  /* 0x0000001fff037819 */ /* 0x000fc60000011602 */
[----:B------:R-:W-:Y:S01]  /*eb40*/  IMAD.HI R4, R0, 0x2aaaaaab, RZ ;  /* 0x2aaaaaab00047827 */ /* 0x000fe200078e02ff */
[----:B------:R-:W-:Y:S02]  /*eb50*/  LEA.HI.SX32 R0, R2, R3, 0x1c ;  /* 0x0000000302007211 */ /* 0x000fe400078fe2ff */
[----:B------:R-:W-:Y:S02]  /*eb60*/  LOP3.LUT R2, R18, 0xff000000, RZ, 0xc0, !PT ;  /* 0xff00000012027812 */ /* 0x000fe400078ec0ff */
[----:B------:R-:W-:Y:S02]  /*eb70*/  SHF.R.U32.HI R3, RZ, 0x1f, R4 ;  /* 0x0000001fff037819 */ /* 0x000fe40000011604 */
[----:B------:R-:W-:Y:S02]  /*eb80*/  SHF.R.U32.HI R2, RZ, 0x8, R2 ;  /* 0x00000008ff027819 */ /* 0x000fe40000011602 */
[----:B------:R-:W-:-:S04]  /*eb90*/  LEA.HI.SX32 R3, R4, R3, 0x1c ;  /* 0x0000000304037211 */ /* 0x000fc800078fe2ff */
[----:B------:R-:W-:Y:S02]  /*eba0*/  VIMNMX R0, R0, R3, PT ;  /* 0x0000000300007248 */ /* 0x000fe40003fe0100 */
[----:B------:R-:W-:Y:S02]  /*ebb0*/  LOP3.LUT R3, R18, 0xff0000, RZ, 0xc0, !PT ;  /* 0x00ff000012037812 */ /* 0x000fe400078ec0ff */
[----:B------:R-:W-:Y:S02]  /*ebc0*/  ISETP.GE.AND P0, PT, R0, 0x1, PT ;  /* 0x000000010000780c */ /* 0x000fe40003f06270 */
[----:B------:R-:W-:Y:S01]  /*ebd0*/  LEA.HI R2, R3, R2, RZ, 0x10 ;  /* 0x0000000203027211 */ /* 0x000fe200078f80ff */
[----:B------:R-:W-:-:S03]  /*ebe0*/  IMAD.MOV.U32 R3, RZ, RZ, RZ ;  /* 0x000000ffff037224 */ /* 0x000fc600078e00ff */
[----:B------:R-:W-:-:S07]  /*ebf0*/  LOP3.LUT R4, R2, 0xff, RZ, 0xc0, !PT ;  /* 0x000000ff02047812 */ /* 0x000fce00078ec0ff */
[----:B------:R-:W-:Y:S05]  /*ec00*/  @!P0 BRA `(.L_x_2455) ;  /* 0x0000000000748947 */ /* 0x000fea0003800000 */
[----:B------:R-:W-:-:S04]  /*ec10*/  SHF.R.U32.HI R5, RZ, 0x10, R2 ;  /* 0x00000010ff057819 */ /* 0x000fc80000011602 */
[----:B------:R-:W-:-:S13]  /*ec20*/  ISETP.NE.AND P0, PT, R5, RZ, PT ;  /* 0x000000ff0500720c */ /* 0x000fda0003f05270 */
[----:B------:R-:W0:Y:S02]  /*ec30*/  @!P0 LDC R5, c[0x0][0x9f0] ;  /* 0x00027c00ff058b82 */ /* 0x000e240000000800 */
[-C--:B0-----:R-:W-:Y:S02]  /*ec40*/  IABS R7, R5.reuse ;  /* 0x0000000500077213 */ /* 0x081fe40000000000 */
[----:B------:R-:W-:Y:S02]  /*ec50*/  IADD3 R6, R5, -0x1, R0 ;  /* 0xffffffff05067810 */ /* 0x000fe40007ffe000 */
[----:B------:R-:W0:Y:S02]  /*ec60*/  I2F.RP R9, R7 ;  /* 0x0000000700097306 */ /* 0x000e240000209400 */
[----:B------:R-:W-:-:S04]  /*ec70*/  LOP3.LUT R2, R6, R5, RZ, 0x3c, !PT ;  /* 0x0000000506027212 */ /* 0x000fc800078e3cff */
[----:B------:R-:W-:Y:S02]  /*ec80*/  ISETP.GE.AND P2, PT, R2, RZ, PT ;  /* 0x000000ff0200720c */ /* 0x000fe40003f46270 */
[----:B0-----:R-:W0:Y:S02]  /*ec90*/  MUFU.RCP R9, R9 ;  /* 0x0000000900097308 */ /* 0x001e240000001000 */
[----:B0-----:R-:W-:-:S06]  /*eca0*/  VIADD R10, R9, 0xffffffe ;  /* 0x0ffffffe090a7836 */ /* 0x001fcc0000000000 */
[----:B------:R-:W0:Y:S02]  /*ecb0*/  F2I.FTZ.U32.TRUNC.NTZ R3, R10 ;  /* 0x0000000a00037305 */ /* 0x000e24000021f000 */
[----:B0-----:R-:W-:-:S04]  /*ecc0*/  IMAD.MOV R2, RZ, RZ, -R3 ;  /* 0x000000ffff027224 */ /* 0x001fc800078e0a03 */
        /* <DEDUP_REMOVED lines=17> */
.L_x_2455:
[----:B------:R-:W-:Y:S05]  /*ede0*/  BSYNC B0 ;  /* 0x0000000000007941 */ /* 0x000fea0003800000 */
.L_x_2454:
        /* <DEDUP_REMOVED lines=24> */
.L_x_2457:
        /* <DEDUP_REMOVED lines=20> */
.L_x_2460:
[----:B------:R-:W-:Y:S05]  /*f0b0*/  BSYNC B6 ;  /* 0x0000000000067941 */ /* 0x000fea0003800000 */
.L_x_2459:
        /* <DEDUP_REMOVED lines=20> */
.L_x_2463:
        /* <DEDUP_REMOVED lines=15> */
.L_x_2462:
[----:B------:R-:W-:Y:S05]  /*f2f0*/  BSYNC B6 ;  /* 0x0000000000067941 */ /* 0x000fea0003800000 */
.L_x_2461:
        /* <DEDUP_REMOVED lines=14> */
[----:B------:R-:W-:Y:S02]  /*f3e0*/  @P2 LOP3.LUT R23, R23, 0x20, RZ, 0xfc, !PT ;  /* 0x0000002017172812 */ /* 0x000fe400078efcff */
[----:B-1----:R-:W-:-:S04]  /*f3f0*/  LOP3.LUT R20, R20, 0x7f, RZ, 0xc0, !PT ;  /* 0x0000007f14147812 */ /* 0x002fc800078ec0ff */
[----:B------:R-:W-:Y:S02]  /*f400*/  SHF.R.U32.HI R26, RZ, 0x3, R20 ;  /* 0x00000003ff1a7819 */ /* 0x000fe40000011614 */
[----:B------:R-:W1:Y:S02]  /*f410*/  S2R R20, SR_TID.X ;  /* 0x0000000000147919 */ /* 0x000e640000002100 */
[----:B-1----:R-:W-:-:S05]  /*f420*/  IMAD.SHL.U32 R20, R20, 0x10, RZ ;  /* 0x0000001014147824 */ /* 0x002fca00078e00ff */
[----:B------:R-:W-:Y:S02]  /*f430*/  LOP3.LUT R20, R26, 0x70, R20, 0xf8, !PT ;  /* 0x000000701a147812 */ /* 0x000fe400078ef814 */
[----:B------:R-:W-:Y:S01]  /*f440*/  LOP3.LUT R23, R23, 0xfffffffb, RZ, 0xc0, !PT ;  /* 0xfffffffb17177812 */ /* 0x000fe200078ec0ff */
[----:B------:R-:W-:Y:S01]  /*f450*/  UMOV UR5, 0xffffffff ;  /* 0xffffffff00057882 */ /* 0x000fe20000000000 */
[----:B------:R-:W-:Y:S02]  /*f460*/  LOP3.LUT R26, R18, 0xffff, RZ, 0xc0, !PT ;  /* 0x0000ffff121a7812 */ /* 0x000fe400078ec0ff */
[----:B--2---:R-:W-:Y:S02]  /*f470*/  IADD3 R25, R2, -0x1, RZ ;  /* 0xffffffff02197810 */ /* 0x004fe40007ffe0ff */
[----:B------:R-:W1:Y:S03]  /*f480*/  @P2 LDC R2, c[0x0][0x438] ;  /* 0x00010e00ff022b82 */ /* 0x000e660000000800 */
[----:B------:R-:W-:-:S05]  /*f490*/  IMAD R0, R25, 0x60, R20 ;  /* 0x0000006019007824 */ /* 0x000fca00078e0214 */
[C---:B------:R-:W-:Y:S01]  /*f4a0*/  ISETP.GE.AND P0, PT, R0.reuse, R37, PT ;  /* 0x000000250000720c */ /* 0x040fe20003f06270 */
[----:B---3--:R-:W-:-:S03]  /*f4b0*/  IMAD.IADD R0, R0, 0x1, R21 ;  /* 0x0000000100007824 */ /* 0x008fc600078e0215 */
[----:B------:R-:W-:Y:S01]  /*f4c0*/  ISETP.GT.U32.OR P0, PT, R20, 0x5f, P0 ;  /* 0x0000005f1400780c */ /* 0x000fe20000704470 */
[----:B0-----:R-:W-:-:S04]  /*f4d0*/  @P2 IMAD.HI.U32 R3, R0, R3, RZ ;  /* 0x0000000300032227 */ /* 0x001fc800078e00ff */
[----:B------:R-:W-:Y:S01]  /*f4e0*/  IMAD.MOV.U32 R4, RZ, RZ, R0 ;  /* 0x000000ffff047224 */ /* 0x000fe200078e0000 */
[----:B-1----:R-:W-:-:S07]  /*f4f0*/  @P2 SHF.R.U32.HI R4, RZ, R2, R3 ;  /* 0x00000002ff042219 */ /* 0x002fce0000011603 */
[----:B------:R-:W0:Y:S01]  /*f500*/  @!P0 LDC.64 R2, c[0x0][0x428] ;  /* 0x00010a00ff028b82 */ /* 0x000e220000000a00 */
[----:B------:R-:W-:-:S04]  /*f510*/  IMAD.MOV R5, RZ, RZ, -R4 ;  /* 0x000000ffff057224 */ /* 0x000fc800078e0a04 */
[----:B------:R-:W-:Y:S01]  /*f520*/  IMAD R0, R6, R5, R0 ;  /* 0x0000000506007224 */ /* 0x000fe200078e0200 */
[----:B----4-:R-:W-:Y:S02]  /*f530*/  SHF.R.S32.HI R6, RZ, 0x1f, R30 ;  /* 0x0000001fff067819 */ /* 0x010fe4000001141e */
[----:B------:R-:W-:-:S03]  /*f540*/  @!P0 SHF.R.S32.HI R5, RZ, 0x1f, R4 ;  /* 0x0000001fff058819 */ /* 0x000fc60000011404 */
[----:B------:R0:W-:Y:S02]  /*f550*/  STL [R1+0x8], R6 ;  /* 0x0000080601007387 */ /* 0x0001e40000100800 */
[-C--:B0-----:R-:W-:Y:S02]  /*f560*/  @!P0 IMAD R6, R6, R2.reuse, RZ ;  /* 0x0000000206068224 */ /* 0x081fe400078e02ff */
[----:B------:R-:W-:-:S04]  /*f570*/  @!P0 IMAD.WIDE.U32 R4, R30, R2, R4 ;  /* 0x000000021e048225 */ /* 0x000fc800078e0004 */
[----:B------:R-:W-:Y:S02]  /*f580*/  @!P0 IMAD R6, R30, R3, R6 ;  /* 0x000000031e068224 */ /* 0x000fe400078e0206 */
[----:B------:R-:W0:Y:S01]  /*f590*/  @!P0 LDC.64 R2, c[0x0][0x418] ;  /* 0x00010600ff028b82 */ /* 0x000e220000000a00 */
[----:B------:R-:W-:Y:S01]  /*f5a0*/  ISETP.GE.AND P2, PT, R31, UR4, PT ;  /* 0x000000041f007c0c */ /* 0x000fe2000bf46270 */
[----:B------:R-:W-:-:S12]  /*f5b0*/  @!P0 IMAD.IADD R6, R5, 0x1, R6 ;  /* 0x0000000105068824 */ /* 0x000fd800078e0206 */
[----:B------:R-:W-:Y:S02]  /*f5c0*/  @P2 LOP3.LUT R23, R23, 0x4, RZ, 0xfc, !PT ;  /* 0x0000000417172812 */ /* 0x000fe400078efcff */
[----:B0-----:R-:W-:-:S04]  /*f5d0*/  @!P0 LEA R2, P1, R4, R2, 0x2 ;  /* 0x0000000204028211 */ /* 0x001fc800078210ff */
[----:B------:R-:W-:Y:S01]  /*f5e0*/  @!P0 LEA.HI.X R3, R4, R3, R6, 0x2, P1 ;  /* 0x0000000304038211 */ /* 0x000fe200008f1406 */
[----:B------:R-:W-:Y:S01]  /*f5f0*/  IMAD.MOV.U32 R4, RZ, RZ, RZ ;  /* 0x000000ffff047224 */ /* 0x000fe200078e00ff */
[----:B------:R-:W-:Y:S02]  /*f600*/  ISETP.GE.AND P1, PT, R33, UR4, PT ;  /* 0x0000000421007c0c */ /* 0x000fe4000bf26270 */
[----:B------:R-:W-:-:S03]  /*f610*/  LOP3.LUT R23, R23, 0xfffffffd, RZ, 0xc0, !PT ;  /* 0xfffffffd17177812 */ /* 0x000fc600078ec0ff */
[----:B------:R0:W5:Y:S01]  /*f620*/  @!P0 LDG.E R4, desc[UR36][R2.64] ;  /* 0x0000002402048981 */ /* 0x000162000c1e1900 */
[----:B------:R-:W-:-:S07]  /*f630*/  ISETP.GE.AND P0, PT, R32, UR4, PT ;  /* 0x0000000420007c0c */ /* 0x000fce000bf06270 */
[----:B------:R-:W-:Y:S01]  /*f640*/  @P1 LOP3.LUT R23, R23, 0x2, RZ, 0xfc, !PT ;  /* 0x0000000217171812 */ /* 0x000fe200078efcff */
[----:B0-----:R-:W-:-:S03]  /*f650*/  IMAD.U32 R2, RZ, RZ, UR38 ;  /* 0x00000026ff027e24 */ /* 0x001fc6000f8e00ff */
[----:B------:R-:W-:-:S04]  /*f660*/  LOP3.LUT R23, R23, 0xfffffffe, RZ, 0xc0, !PT ;  /* 0xfffffffe17177812 */ /* 0x000fc800078ec0ff */
[----:B------:R-:W-:Y:S01]  /*f670*/  @P0 LOP3.LUT R23, R23, 0x1, RZ, 0xfc, !PT ;  /* 0x0000000117170812 */ /* 0x000fe200078efcff */
[----:B------:R-:W-:Y:S06]  /*f680*/  BRA.DIV UR5, `(.L_x_2464) ;  /* 0x0000004605187947 */ /* 0x000fec000b800000 */
.L_x_2532:
        /* <DEDUP_REMOVED lines=8> */
.L_x_2465:
        /* <DEDUP_REMOVED lines=23> */
.L_x_2533:
[----:B------:R-:W-:Y:S05]  /*f880*/  BSYNC B0 ;  /* 0x0000000000007941 */ /* 0x000fea0003800000 */
.L_x_2466:
        /* <DEDUP_REMOVED lines=90> */
.L_x_2547:
        /* <DEDUP_REMOVED lines=12> */
.L_x_2469:
        /* <DEDUP_REMOVED lines=10> */
.L_x_2470:
        /* <DEDUP_REMOVED lines=35> */
.L_x_2472:
[----:B------:R-:W-:Y:S05]  /*101c0*/  BSYNC B6 ;  /* 0x0000000000067941 */ /* 0x000fea0003800000 */
.L_x_2471:
[----:B------:R-:W3:Y:S01]  /*101d0*/  LDL.LU.64 R2, [R1+0x18] ;  /* 0x0000180001027983 */ /* 0x000ee20000300a00 */
[----:B------:R-:W0:Y:S01]  /*101e0*/  LDC R0, c[0x0][0x448] ;  /* 0x00011200ff007b82 */ /* 0x000e220000000800 */
[----:B------:R-:W-:Y:S02]  /*101f0*/  ULDC.64 UR4, c[0x0][0x2d8] ;  /* 0x0000b60000047ab9 */ /* 0x000fe40000000a00 */
[----:B------:R-:W4:Y:S04]  /*10200*/  LDL.LU R20, [R1+0x10] ;  /* 0x0000100001147983 */ /* 0x000f280000300800 */
[----:B------:R1:W5:Y:S01]  /*10210*/  LDL R9, [R1+0xc] ;  /* 0x00000c0001097983 */ /* 0x0003620000100800 */
[----:B------:R-:W2:Y:S01]  /*10220*/  S2R R21, SR_TID.X ;  /* 0x0000000000157919 */ /* 0x000ea20000002100 */
[----:B0-----:R-:W-:-:S13]  /*10230*/  ISETP.NE.AND P6, PT, R0, 0x1, PT ;  /* 0x000000010000780c */ /* 0x001fda0003fc5270 */
[----:B------:R-:W0:Y:S01]  /*10240*/  @P6 LDC R4, c[0x0][0x44c] ;  /* 0x00011300ff046b82 */ /* 0x000e220000000800 */
[----:B--2---:R-:W-:-:S07]  /*10250*/  LOP3.LUT R21, R21, 0x7f, RZ, 0xc0, !PT ;  /* 0x0000007f15157812 */ /* 0x004fce00078ec0ff */
[----:B------:R-:W2:Y:S01]  /*10260*/  @P6 LDC R5, c[0x0][0x450] ;  /* 0x00011400ff056b82 */ /* 0x000ea20000000800 */
[----:B------:R-:W-:Y:S02]  /*10270*/  SHF.R.U32.HI R0, RZ, 0x3, R21 ;  /* 0x00000003ff007819 */ /* 0x000fe40000011615 */
[----:B------:R-:W1:Y:S02]  /*10280*/  S2R R21, SR_TID.X ;  /* 0x0000000000157919 */ /* 0x000e640000002100 */
[----:B-1----:R-:W-:-:S05]  /*10290*/  IMAD.SHL.U32 R21, R21, 0x10, RZ ;  /* 0x0000001015157824 */ /* 0x002fca00078e00ff */
[----:B------:R-:W-:-:S05]  /*102a0*/  LOP3.LUT R21, R0, 0x70, R21, 0xf8, !PT ;  /* 0x0000007000157812 */ /* 0x000fca00078ef815 */
[----:B------:R-:W-:-:S04]  /*102b0*/  IMAD R0, R17, 0x80, R21 ;  /* 0x0000008011007824 */ /* 0x000fc800078e0215 */
[----:B0-----:R-:W-:-:S04]  /*102c0*/  @P6 IMAD.HI.U32 R6, R0, R4, RZ ;  /* 0x0000000400066227 */ /* 0x001fc800078e00ff */
[----:B------:R-:W-:Y:S01]  /*102d0*/  IMAD.MOV.U32 R4, RZ, RZ, R0 ;  /* 0x000000ffff047224 */ /* 0x000fe200078e0000 */
[----:B--2---:R-:W-:-:S05]  /*102e0*/  @P6 SHF.R.U32.HI R4, RZ, R5, R6 ;  /* 0x00000005ff046219 */ /* 0x004fca0000011606 */
[----:B------:R-:W-:Y:S02]  /*102f0*/  IMAD.MOV R6, RZ, RZ, -R4 ;  /* 0x000000ffff067224 */ /* 0x000fe400078e0a04 */
[----:B---3--:R-:W-:Y:S02]  /*10300*/  IMAD.MOV.U32 R3, RZ, RZ, R35 ;  /* 0x000000ffff037224 */ /* 0x008fe400078e0023 */
[----:B------:R-:W-:-:S04]  /*10310*/  IMAD.WIDE.U32 R2, R26, UR4, R2 ;  /* 0x000000041a027c25 */ /* 0x000fc8000f8e0002 */
[----:B------:R-:W-:Y:S01]  /*10320*/  IMAD R3, R26, UR5, R3 ;  /* 0x000000051a037c24 */ /* 0x000fe2000f8e0203 */
[----:B------:R-:W-:Y:S02]  /*10330*/  ULDC.64 UR4, c[0x0][0x2e0] ;  /* 0x0000b80000047ab9 */ /* 0x000fe40000000a00 */
[----:B----4-:R-:W-:Y:S02]  /*10340*/  IMAD R5, R20, UR4, RZ ;  /* 0x0000000414057c24 */ /* 0x010fe4000f8e02ff */
[----:B------:R-:W-:-:S04]  /*10350*/  IMAD.WIDE.U32 R2, R29, UR4, R2 ;  /* 0x000000041d027c25 */ /* 0x000fc8000f8e0002 */
[----:B------:R-:W-:Y:S01]  /*10360*/  IMAD R5, R29, UR5, R5 ;  /* 0x000000051d057c24 */ /* 0x000fe2000f8e0205 */
[----:B------:R-:W0:Y:S01]  /*10370*/  S2R R20, SR_TID.X ;  /* 0x0000000000147919 */ /* 0x000e220000002100 */
[----:B------:R-:W-:Y:S02]  /*10380*/  ULDC.64 UR4, c[0x0][0x2d0] ;  /* 0x0000b40000047ab9 */ /* 0x000fe40000000a00 */
[----:B------:R-:W-:Y:S02]  /*10390*/  IMAD.IADD R3, R3, 0x1, R5 ;  /* 0x0000000103037824 */ /* 0x000fe400078e0205 */
[----:B------:R-:W1:Y:S01]  /*103a0*/  LDC R5, c[0x0][0x448] ;  /* 0x00011200ff057b82 */ /* 0x000e620000000800 */
[----:B------:R-:W-:-:S04]  /*103b0*/  IMAD.WIDE.U32 R2, R4, UR4, R2 ;  /* 0x0000000404027c25 */ /* 0x000fc8000f8e0002 */
[----:B-1----:R-:W-:Y:S01]  /*103c0*/  IMAD R0, R5, R6, R0 ;  /* 0x0000000605007224 */ /* 0x002fe200078e0200 */
        /* <DEDUP_REMOVED lines=20> */
[----:B------:R-:W-:Y:S10]  /*10510*/  BRA.DIV UR5, `(.L_x_2473) ;  /* 0x0000003e05e47947 */ /* 0x000ff4000b800000 */
[----:B------:R-:W0:Y:S01]  /*10520*/  SHFL.IDX PT, R14, R0, RZ, 0x181f ;  /* 0x00181fff000e7589 */ /* 0x000e2200000e0000 */
[----:B-----5:R-:W-:Y:S02]  /*10530*/  IMAD R5, R9, R5, RZ ;  /* 0x0000000509057224 */ /* 0x020fe400078e02ff */
[----:B------:R-:W-:Y:S01]  /*10540*/  IMAD R17, R17, 0x80, R8 ;  /* 0x0000008011117824 */ /* 0x000fe200078e0208 */
        /* <DEDUP_REMOVED lines=76> */
.L_x_2564:
        /* <DEDUP_REMOVED lines=12> */
.L_x_2475:
[----:B------:R-:W-:Y:S05]  /*10ad0*/  BSYNC B0 ;  /* 0x0000000000007941 */ /* 0x000fea0003800000 */
.L_x_2474:
[----:B------:R-:W-:Y:S01]  /*10ae0*/  NOP ;  /* 0x0000000000007918 */ /* 0x000fe20000000000 */
[----:B------:R-:W-:-:S13]  /*10af0*/  PLOP3.LUT P0, PT, PT, PT, PT, 0x80, 0x0 ;  /* 0x000000000000781c */ /* 0x000fda0003f0f070 */
.L_x_2476:
        /* <DEDUP_REMOVED lines=20> */
.L_x_2565:
[----:B------:R-:W-:Y:S05]  /*10c40*/  BSYNC B0 ;  /* 0x0000000000007941 */ /* 0x000fea0003800000 */
.L_x_2477:
        /* <DEDUP_REMOVED lines=11> */
.L_x_2493:
        /* <DEDUP_REMOVED lines=26> */
[----:B------:R-:W-:Y:S02]  /*10ea0*/  MOV R0, RZ ;  /* 0x000000ff00007202 */ /* 0x000fe40000000f00 */
[----:B--2---:R-:W-:-:S04]  /*10eb0*/  @!P5 LEA R4, P0, R2, R4, 0x2 ;  /* 0x000000040204d211 */ /* 0x004fc800078010ff */
        /* <DEDUP_REMOVED lines=15> */
.L_x_2481:
[----:B------:R-:W-:Y:S01]  /*10fb0*/  IMAD R6, R27, 0x8, R22 ;  /* 0x000000081b067824 */ /* 0x000fe200078e0216 */
[----:B------:R-:W-:Y:S01]  /*10fc0*/  SHF.L.U32 R3, R28, 0x1f, RZ ;  /* 0x0000001f1c037819 */ /* 0x000fe200000006ff */
[----:B------:R-:W-:Y:S03]  /*10fd0*/  BSSY B1, `(.L_x_2482) ;  /* 0x0000003000017945 */ /* 0x000fe60003800000 */
[----:B------:R-:W0:Y:S02]  /*10fe0*/  SYNCS.PHASECHK.TRANS64.TRYWAIT P0, [R6+URZ+0x30840], R3 ;  /* 0x03084003060075a7 */ /* 0x000e24000800017f */
[----:B0-----:R-:W-:Y:S05]  /*10ff0*/  @!P0 BRA `(.L_x_2483) ;  /* 0x0000003c00dc8947 */ /* 0x001fea0003800000 */
.L_x_2566:
[----:B------:R-:W-:Y:S05]  /*11000*/  BSYNC B1 ;  /* 0x0000000000017941 */ /* 0x000fea0003800000 */
.L_x_2482:
        /* <DEDUP_REMOVED lines=63> */
.L_x_2580:
        /* <DEDUP_REMOVED lines=11> */
.L_x_2485:
        /* <DEDUP_REMOVED lines=10> */
.L_x_2486:
[----:B------:R2:W-:Y:S01]  /*11550*/  SYNCS.ARRIVE.TRANS64.A1T0 RZ, [R6+URZ+0x30830], RZ ;  /* 0x030830ff06ff79a7 */ /* 0x0005e2000810003f */
[----:B------:R-:W-:Y:S05]  /*11560*/  @!P5 BRA `(.L_x_2487) ;  /* 0x000000000004d947 */ /* 0x000fea0003800000 */
[----:B------:R-:W-:Y:S01]  /*11570*/  BPT.TRAP 0x1 ;  /* 0x000000040000795c */ /* 0x000fe20000300000 */
.L_x_2487:
[----:B-1----:R-:W-:Y:S01]  /*11580*/  SHF.L.U32 R2, R17, 0x1f, RZ ;  /* 0x0000001f11027819 */ /* 0x002fe200000006ff */
[----:B--2---:R-:W-:Y:S01]  /*11590*/  IMAD R6, R10, 0x8, R22 ;  /* 0x000000080a067824 */ /* 0x004fe200078e0216 */
[----:B------:R-:W-:Y:S01]  /*115a0*/  BSSY B1, `(.L_x_2488) ;  /* 0x0000004000017945 */ /* 0x000fe20003800000 */
[----:B0-----:R-:W-:Y:S02]  /*115b0*/  IMAD R7, R29, -0x60, R37 ;  /* 0xffffffa01d077824 */ /* 0x001fe400078e0225 */
[----:B------:R-:W0:Y:S02]  /*115c0*/  SYNCS.PHASECHK.TRANS64.TRYWAIT P0, [R6+URZ+0x30860], R2 ;  /* 0x03086002060075a7 */ /* 0x000e24000800017f */
[----:B0-----:R-:W-:Y:S05]  /*115d0*/  @!P0 BRA `(.L_x_2489) ;  /* 0x0000004000588947 */ /* 0x001fea0003800000 */
.L_x_2581:
[----:B------:R-:W-:Y:S05]  /*115e0*/  BSYNC B1 ;  /* 0x0000000000017941 */ /* 0x000fea0003800000 */
.L_x_2488:
        /* <DEDUP_REMOVED lines=60> */
.L_x_2595:
        /* <DEDUP_REMOVED lines=29> */
.L_x_2491:
        /* <DEDUP_REMOVED lines=10> */
.L_x_2492:
        /* <DEDUP_REMOVED lines=8> */
.L_x_2480:
[----:B------:R-:W-:Y:S05]  /*11ca0*/  BSYNC B0 ;  /* 0x0000000000007941 */ /* 0x000fea0003800000 */
.L_x_2479:
        /* <DEDUP_REMOVED lines=17> */
.L_x_2495:
[----:B------:R-:W-:Y:S05]  /*11dc0*/  BSYNC B0 ;  /* 0x0000000000007941 */ /* 0x000fea0003800000 */
.L_x_2494:
[----:B------:R-:W-:-:S13]  /*11dd0*/  LOP3.LUT P0, RZ, R23, 0x10, RZ, 0xc0, !PT ;  /* 0x0000001017ff7812 */ /* 0x000fda000780c0ff */
[----:B------:R-:W-:Y:S05]  /*11de0*/  @!P0 BRA `(.L_x_2496) ;  /* 0x0000000000048947 */ /* 0x000fea0003800000 */
[----:B------:R-:W-:Y:S01]  /*11df0*/  BPT.TRAP 0x1 ;  /* 0x000000040000795c */ /* 0x000fe20000300000 */
.L_x_2496:
[----:B------:R-:W-:Y:S01]  /*11e00*/  IMAD R0, R27, 0x8, R22 ;  /* 0x000000081b007824 */ /* 0x000fe200078e0216 */
[----:B0-----:R-:W-:Y:S01]  /*11e10*/  SHF.L.U32 R3, R28, 0x1f, RZ ;  /* 0x0000001f1c037819 */ /* 0x001fe200000006ff */
[----:B------:R-:W-:Y:S01]  /*11e20*/  BSSY B0, `(.L_x_2497) ;  /* 0x0000004000007945 */ /* 0x000fe20003800000 */
[----:B------:R-:W-:Y:S02]  /*11e30*/  IMAD R6, R25, -0x60, R37 ;  /* 0xffffffa019067824 */ /* 0x000fe400078e0225 */
[----:B------:R-:W0:Y:S02]  /*11e40*/  SYNCS.PHASECHK.TRANS64.TRYWAIT P0, [R0+URZ+0x30860], R3 ;  /* 0x03086003000075a7 */ /* 0x000e24000800017f */
[----:B0-----:R-:W-:Y:S05]  /*11e50*/  @!P0 BRA `(.L_x_2498) ;  /* 0x00000040005c8947 */ /* 0x001fea0003800000 */
.L_x_2596:
[----:B------:R-:W-:Y:S05]  /*11e60*/  BSYNC B0 ;  /* 0x0000000000007941 */ /* 0x000fea0003800000 */
.L_x_2497:
        /* <DEDUP_REMOVED lines=65> */
.L_x_2610:
        /* <DEDUP_REMOVED lines=13> */
.L_x_2500:
        /* <DEDUP_REMOVED lines=10> */
.L_x_2501:
[----:B------:R1:W-:Y:S01]  /*123f0*/  SYNCS.ARRIVE.TRANS64.A1T0 RZ, [R0+URZ+0x30850], RZ ;  /* 0x030850ff00ff79a7 */ /* 0x0003e2000810003f */
[----:B------:R-:W-:-:S05]  /*12400*/  VIADD R27, R27, 0x1 ;  /* 0x000000011b1b7836 */ /* 0x000fca0000000000 */
[----:B------:R-:W-:-:S04]  /*12410*/  ISETP.NE.AND P0, PT, R27, 0x2, PT ;  /* 0x000000021b00780c */ /* 0x000fc80003f05270 */
[----:B0-----:R-:W-:Y:S02]  /*12420*/  SEL R3, RZ, 0x1, P0 ;  /* 0x00000001ff037807 */ /* 0x001fe40000000000 */
[----:B------:R-:W-:Y:S02]  /*12430*/  SEL R27, R27, RZ, P0 ;  /* 0x000000ff1b1b7207 */ /* 0x000fe40000000000 */
[----:B-1----:R-:W-:-:S07]  /*12440*/  LOP3.LUT R28, R28, R3, RZ, 0x3c, !PT ;  /* 0x000000031c1c7212 */ /* 0x002fce00078e3cff */
.L_x_2458:
[----:B------:R-:W-:Y:S05]  /*12450*/  BSYNC B7 ;  /* 0x0000000000077941 */ /* 0x000fea0003800000 */
.L_x_2456:
        /* <DEDUP_REMOVED lines=8> */
[----:B------:R1:W2:Y:S01]  /*124e0*/  LDS.128 R16, [R22+0x308d0] ;  /* 0x0308d00016107984 */ /* 0x0002a20000000c00 */
[----:B------:R-:W-:Y:S06]  /*124f0*/  BAR.ARV 0x4, 0x180 ;  /* 0x0106000000007b1d */ /* 0x000fec0000002000 */
[----:B------:R-:W-:Y:S05]  /*12500*/  BRA `(.L_x_2503) ;  /* 0x0000000c00d47947 */ /* 0x000fea0003800000 */
.L_x_2502:
        /* <DEDUP_REMOVED lines=43> */
.L_x_2620:
[----:B------:R-:W-:Y:S02]  /*127c0*/  ULDC UR4, c[0x0][0xc38] ;  /* 0x00030e0000047ab9 */ /* 0x000fe40000000800 */
[----:B------:R-:W-:-:S04]  /*127d0*/  IMAD.U32 R5, RZ, RZ, UR4 ;  /* 0x00000004ff057e24 */ /* 0x000fc8000f8e00ff */
[----:B-1----:R-:W-:-:S04]  /*127e0*/  IMAD R14, R14, R5, RZ ;  /* 0x000000050e0e7224 */ /* 0x002fc800078e02ff */
[----:B------:R-:W-:-:S05]  /*127f0*/  IMAD.IADD R7, R7, 0x1, R14 ;  /* 0x0000000107077824 */ /* 0x000fca00078e020e */
[----:B------:R-:W-:-:S13]  /*12800*/  ISETP.GT.AND P6, PT, R7, R0, PT ;  /* 0x000000000700720c */ /* 0x000fda0003fc4270 */
[----:B------:R-:W-:Y:S05]  /*12810*/  @P6 BRA `(.L_x_2505) ;  /* 0x0000000000a46947 */ /* 0x000fea0003800000 */
.L_x_2508:
        /* <DEDUP_REMOVED lines=35> */
.L_x_2628:
[----:B------:R-:W-:Y:S02]  /*12a50*/  ULDC UR4, c[0x0][0xc38] ;  /* 0x00030e0000047ab9 */ /* 0x000fe40000000800 */
[----:B------:R-:W-:-:S04]  /*12a60*/  IMAD.U32 R5, RZ, RZ, UR4 ;  /* 0x00000004ff057e24 */ /* 0x000fc8000f8e00ff */
[----:B-1----:R-:W-:-:S04]  /*12a70*/  IMAD R14, R14, R5, RZ ;  /* 0x000000050e0e7224 */ /* 0x002fc800078e02ff */
[----:B------:R-:W-:-:S05]  /*12a80*/  IMAD.IADD R7, R14, 0x1, R7 ;  /* 0x000000010e077824 */ /* 0x000fca00078e0207 */
[----:B------:R-:W-:-:S13]  /*12a90*/  ISETP.GT.AND P6, PT, R7, R0, PT ;  /* 0x000000000700720c */ /* 0x000fda0003fc4270 */
[----:B------:R-:W-:Y:S05]  /*12aa0*/  @!P6 BRA `(.L_x_2508) ;  /* 0xfffffffc005ce947 */ /* 0x000fea000383ffff */
.L_x_2505:
        /* <DEDUP_REMOVED lines=10> */
.L_x_2633:
[----:B------:R-:W-:-:S13]  /*12b50*/  ISETP.NE.AND P0, PT, R3, RZ, PT ;  /* 0x000000ff0300720c */ /* 0x000fda0003f05270 */
[----:B------:R-:W-:Y:S05]  /*12b60*/  @!P0 BRA `(.L_x_2510) ;  /* 0x0000000000108947 */ /* 0x000fea0003800000 */
[----:B------:R-:W-:Y:S01]  /*12b70*/  UMOV UR4, 0xffffffff ;  /* 0xffffffff00047882 */ /* 0x000fe20000000000 */
[----:B-1----:R-:W-:Y:S02]  /*12b80*/  VIADD R12, R12, 0xffffffff ;  /* 0xffffffff0c0c7836 */ /* 0x002fe40000000000 */
[----:B------:R-:W-:Y:S05]  /*12b90*/  BRA.DIV UR4, `(.L_x_2511) ;  /* 0x0000004604747947 */ /* 0x000fea000b800000 */
[----:B------:R4:W1:Y:S02]  /*12ba0*/  SHFL.IDX PT, R6, R2, R12, 0x1f ;  /* 0x00001f0c02067589 */ /* 0x00086400000e0000 */
.L_x_2510:
        /* <DEDUP_REMOVED lines=53> */
[----:B------:R-:W-:-:S04]  /*12f00*/  @!P1 LOP3.LUT R5, RZ, R8, RZ, 0x33, !PT ;  /* 0x00000008ff059212 */ /* 0x000fc800078e33ff */
[----:B------:R-:W-:Y:S01]  /*12f10*/  IADD3 R3, -R5, RZ, RZ ;  /* 0x000000ff05037210 */ /* 0x000fe20007ffe1ff */
[----:B------:R-:W-:-:S04]  /*12f20*/  IMAD R5, R8, 0x1000000, R5 ;  /* 0x0100000008057824 */ /* 0x000fc800078e0205 */
[----:B------:R-:W-:-:S04]  /*12f30*/  IMAD R8, R8, R3, R6 ;  /* 0x0000000308087224 */ /* 0x000fc800078e0206 */
[----:B------:R-:W-:Y:S01]  /*12f40*/  IMAD R18, R8, 0x10000, R5 ;  /* 0x0001000008127824 */ /* 0x000fe200078e0205 */
[----:B------:R-:W-:Y:S06]  /*12f50*/  BRA `(.L_x_2513) ;  /* 0x0000000000f07947 */ /* 0x000fec0003800000 */
.L_x_2512:
        /* <DEDUP_REMOVED lines=60> */
.L_x_2513:
[----:B------:R-:W-:-:S05]  /*13320*/  LOP3.LUT R2, RZ, R2, RZ, 0x33, !PT ;  /* 0x00000002ff027212 */ /* 0x000fca00078e33ff */
[----:B------:R-:W-:Y:S01]  /*13330*/  IMAD.IADD R17, R17, 0x1, R2 ;  /* 0x0000000111117824 */ /* 0x000fe200078e0202 */
[----:B------:R-:W-:Y:S06]  /*13340*/  BRA `(.L_x_2514) ;  /* 0x00000000001c7947 */ /* 0x000fec0003800000 */
.L_x_2506:
[----:B------:R-:W-:Y:S01]  /*13350*/  UMOV UR4, URZ ;  /* 0x0000003f00047c82 */ /* 0x000fe20008000000 */
[----:B------:R-:W-:Y:S01]  /*13360*/  UMOV UR5, URZ ;  /* 0x0000003f00057c82 */ /* 0x000fe20008000000 */
[----:B------:R-:W-:Y:S01]  /*13370*/  ULDC UR6, c[0x0][0xc3c] ;  /* 0x00030f0000067ab9 */ /* 0x000fe20000000800 */
[----:B------:R-:W-:Y:S02]  /*13380*/  IMAD.MOV.U32 R16, RZ, RZ, R0 ;  /* 0x000000ffff107224 */ /* 0x000fe400078e0000 */
[----:B------:R-:W-:Y:S02]  /*13390*/  IMAD.U32 R17, RZ, RZ, UR4 ;  /* 0x00000004ff117e24 */ /* 0x000fe4000f8e00ff */
[----:B------:R-:W-:Y:S02]  /*133a0*/  IMAD.U32 R18, RZ, RZ, UR5 ;  /* 0x00000005ff127e24 */ /* 0x000fe4000f8e00ff */
[----:B------:R-:W-:-:S07]  /*133b0*/  IMAD.U32 R19, RZ, RZ, UR6 ;  /* 0x00000006ff137e24 */ /* 0x000fce000f8e00ff */
.L_x_2514:
        /* <DEDUP_REMOVED lines=10> */
.L_x_2503:
[----:B------:R-:W-:Y:S02]  /*13460*/  ULDC UR4, c[0x0][0xc3c] ;  /* 0x00030f0000047ab9 */ /* 0x000fe40000000800 */
[----:B--2---:R-:W-:-:S13]  /*13470*/  ISETP.GE.AND P0, PT, R19, UR4, PT ;  /* 0x0000000413007c0c */ /* 0x004fda000bf06270 */
[----:B------:R-:W-:Y:S05]  /*13480*/  @!P0 BRA `(.L_x_2515) ;  /* 0xffffffb000588947 */ /* 0x000fea000383ffff */
[----:B------:R-:W-:Y:S05]  /*13490*/  BSYNC B8 ;  /* 0x0000000000087941 */ /* 0x000fea0003800000 */
.L_x_2450:
[----:B------:R-:W2:Y:S01]  /*134a0*/  LDL.LU R0, [R1+0x24] ;  /* 0x0000240001007983 */ /* 0x000ea20000300800 */
[----:B------:R-:W-:Y:S01]  /*134b0*/  BSSY B0, `(.L_x_2516) ;  /* 0x000000b000007945 */ /* 0x000fe20003800000 */
[----:B------:R-:W3:Y:S01]  /*134c0*/  S2R R5, SR_CgaCtaId ;  /* 0x0000000000057919 */ /* 0x000ee20000008800 */
[----:B--2---:R-:W-:-:S05]  /*134d0*/  VIADD R0, R0, 0x1 ;  /* 0x0000000100007836 */ /* 0x004fca0000000000 */
[----:B-1----:R-:W-:-:S04]  /*134e0*/  LEA.HI R2, R0, R0, RZ, 0x1 ;  /* 0x0000000000027211 */ /* 0x002fc800078f08ff */
[----:B------:R-:W-:Y:S02]  /*134f0*/  LOP3.LUT R3, R2, 0xfffffffe, RZ, 0xc0, !PT ;  /* 0xfffffffe02037812 */ /* 0x000fe400078ec0ff */
[----:B------:R-:W-:-:S03]  /*13500*/  MOV R2, 0x400 ;  /* 0x0000040000027802 */ /* 0x000fc60000000f00 */
[----:B------:R-:W-:Y:S01]  /*13510*/  IMAD.IADD R0, R0, 0x1, -R3 ;  /* 0x0000000100007824 */ /* 0x000fe200078e0a03 */
[----:B---3--:R-:W-:-:S04]  /*13520*/  LEA R4, R5, R2, 0x18 ;  /* 0x0000000205047211 */ /* 0x008fc800078ec0ff */
[----:B------:R-:W-:-:S04]  /*13530*/  SHF.L.U32 R0, R0, 0x1f, RZ ;  /* 0x0000001f00007819 */ /* 0x000fc800000006ff */
[----:B------:R-:W1:Y:S02]  /*13540*/  SYNCS.PHASECHK.TRANS64.TRYWAIT P0, [R4+URZ+0x30820], R0 ;  /* 0x03082000040075a7 */ /* 0x000e64000800017f */
[----:B-1----:R-:W-:Y:S05]  /*13550*/  @!P0 BRA `(.L_x_2517) ;  /* 0x0000003c002c8947 */ /* 0x002fea0003800000 */
.L_x_2636:
[----:B------:R-:W-:Y:S05]  /*13560*/  BSYNC B0 ;  /* 0x0000000000007941 */ /* 0x000fea0003800000 */
.L_x_2516:
[----:B------:R-:W-:-:S03]  /*13570*/  UMOV UR4, 0xffffffff ;  /* 0xffffffff00047882 */ /* 0x000fc60000000000 */
[----:B------:R-:W-:Y:S05]  /*13580*/  BRA.DIV UR4, `(.L_x_2518) ;  /* 0x0000003e04347947 */ /* 0x000fea000b800000 */
[----:B-1----:R-:W1:Y:S02]  /*13590*/  S2R R0, SR_TID.X ;  /* 0x0000000000007919 */ /* 0x002e640000002100 */
[----:B-1----:R-:W-:-:S04]  /*135a0*/  SHF.R.U32.HI R0, RZ, 0x5, R0 ;  /* 0x00000005ff007819 */ /* 0x002fc80000011600 */
[----:B------:R-:W-:-:S05]  /*135b0*/  LOP3.LUT R0, R0, 0x3, RZ, 0xc0, !PT ;  /* 0x0000000300007812 */ /* 0x000fca00078ec0ff */
[----:B------:R1:W2:Y:S02]  /*135c0*/  SHFL.IDX PT, R14, R0, RZ, 0x1f ;  /* 0x00001fff000e7589 */ /* 0x0002a400000e0000 */
.L_x_2639:
[----:B--2---:R-:W-:Y:S01]  /*135d0*/  ISETP.NE.AND P0, PT, R14, RZ, PT ;  /* 0x000000ff0e00720c */ /* 0x004fe20003f05270 */
[----:B------:R-:W-:-:S12]  /*135e0*/  BSSY B0, `(.L_x_2519) ;  /* 0x0000026000007945 */ /* 0x000fd80003800000 */
[----:B------:R-:W-:Y:S05]  /*135f0*/  @P0 BRA `(.L_x_2520) ;  /* 0x0000000000900947 */ /* 0x000fea0003800000 */
[----:B------:R-:W-:-:S03]  /*13600*/  UMOV UR4, 0xffffffff ;  /* 0xffffffff00047882 */ /* 0x000fc60000000000 */
[----:B------:R-:W-:Y:S05]  /*13610*/  BRA.DIV UR4, `(.L_x_2521) ;  /* 0x0000003e04447947 */ /* 0x000fea000b800000 */
[----:B------:R-:W-:-:S13]  /*13620*/  ELECT P6, URZ, PT ;  /* 0x00000000003f782f */ /* 0x000fda00038c0000 */
.L_x_2642:
        /* <DEDUP_REMOVED lines=8> */
.L_x_2522:
[C---:B------:R-:W-:Y:S01]  /*136b0*/  IMAD R5, R27.reuse, 0x8, R4 ;  /* 0x000000081b057824 */ /* 0x040fe200078e0204 */
[----:B------:R-:W-:Y:S01]  /*136c0*/  SHF.L.U32 R0, R28, 0x1f, RZ ;  /* 0x0000001f1c007819 */ /* 0x000fe200000006ff */
[----:B------:R-:W-:-:S03]  /*136d0*/  VIADD R27, R27, 0x1 ;  /* 0x000000011b1b7836 */ /* 0x000fc60000000000 */
[----:B------:R-:W1:Y:S02]  /*136e0*/  SYNCS.PHASECHK.TRANS64.TRYWAIT P1, [R5+URZ+0x30840], R0 ;  /* 0x03084000050075a7 */ /* 0x000e64000802017f */
[----:B------:R-:W-:-:S04]  /*136f0*/  ISETP.NE.AND P2, PT, R27, 0x2, PT ;  /* 0x000000021b00780c */ /* 0x000fc80003f45270 */
[----:B------:R-:W-:Y:S01]  /*13700*/  SEL R3, RZ, 0x1, P2 ;  /* 0x00000001ff037807 */ /* 0x000fe20001000000 */
[----:B-1----:R-:W-:Y:S08]  /*13710*/  @!P1 BRA `(.L_x_2523) ;  /* 0x0000003c00249947 */ /* 0x002ff00003800000 */
.L_x_2643:
[----:B------:R-:W-:Y:S02]  /*13720*/  SEL R27, R27, RZ, P2 ;  /* 0x000000ff1b1b7207 */ /* 0x000fe40001000000 */
[----:B------:R-:W-:Y:S01]  /*13730*/  LOP3.LUT R2, R28, R3, RZ, 0x3c, !PT ;  /* 0x000000031c027212 */ /* 0x000fe200078e3cff */
[----:B------:R-:W-:Y:S06]  /*13740*/  @!P0 BRA `(.L_x_2524) ;  /* 0x0000000000048947 */ /* 0x000fec0003800000 */
[----:B------:R-:W-:Y:S01]  /*13750*/  BPT.TRAP 0x1 ;  /* 0x000000040000795c */ /* 0x000fe20000300000 */
.L_x_2524:
[----:B------:R-:W-:Y:S01]  /*13760*/  IMAD R27, R27, 0x8, R4 ;  /* 0x000000081b1b7824 */ /* 0x000fe200078e0204 */
[----:B------:R-:W-:-:S04]  /*13770*/  SHF.L.U32 R2, R2, 0x1f, RZ ;  /* 0x0000001f02027819 */ /* 0x000fc800000006ff */
[----:B------:R-:W2:Y:S02]  /*13780*/  SYNCS.PHASECHK.TRANS64.TRYWAIT P1, [R27+URZ+0x30840], R2 ;  /* 0x030840021b0075a7 */ /* 0x000ea4000802017f */
[----:B--2---:R-:W-:Y:S05]  /*13790*/  @!P1 BRA `(.L_x_2525) ;  /* 0x0000003c00189947 */ /* 0x004fea0003800000 */
.L_x_2644:
[----:B------:R-:W-:Y:S05]  /*137a0*/  @!P0 BRA `(.L_x_2526) ;  /* 0x0000000000048947 */ /* 0x000fea0003800000 */
[----:B------:R-:W-:Y:S01]  /*137b0*/  BPT.TRAP 0x1 ;  /* 0x000000040000795c */ /* 0x000fe20000300000 */
.L_x_2526:
[----:B------:R-:W3:Y:S02]  /*137c0*/  SYNCS.PHASECHK.TRANS64.TRYWAIT P1, [R5+URZ+0x30860], R0 ;  /* 0x03086000050075a7 */ /* 0x000ee4000802017f */
[----:B---3--:R-:W-:Y:S05]  /*137d0*/  @!P1 BRA `(.L_x_2527) ;  /* 0x0000003c001c9947 */ /* 0x008fea0003800000 */
.L_x_2645:
[----:B------:R-:W-:Y:S05]  /*137e0*/  @!P0 BRA `(.L_x_2528) ;  /* 0x0000000000048947 */ /* 0x000fea0003800000 */
[----:B------:R-:W-:Y:S01]  /*137f0*/  BPT.TRAP 0x1 ;  /* 0x000000040000795c */ /* 0x000fe20000300000 */
.L_x_2528:
[----:B----4-:R4:W0:Y:S02]  /*13800*/  SYNCS.PHASECHK.TRANS64.TRYWAIT P0, [R27+URZ+0x30860], R2 ;  /* 0x030860021b0075a7 */ /* 0x010824000800017f */
[----:B0-----:R-:W-:Y:S05]  /*13810*/  @!P0 NANOSLEEP.SYNCS 0x989680 ;  /* 0x009896800000895d */ /* 0x001fea0003900000 */
[----:B------:R-:W0:Y:S02]  /*13820*/  @!P0 SYNCS.PHASECHK.TRANS64 P0, [R27+URZ+0x30860], R2 ;  /* 0x030860021b0085a7 */ /* 0x000e24000800007f */
[----:B0-----:R-:W-:Y:S05]  /*13830*/  @!P0 BRA `(.L_x_2528) ;  /* 0xfffffffc00f08947 */ /* 0x001fea000383ffff */
.L_x_2520:
[----:B------:R-:W-:Y:S05]  /*13840*/  BSYNC B0 ;  /* 0x0000000000007941 */ /* 0x000fea0003800000 */
.L_x_2519:
[----:B------:R-:W-:Y:S05]  /*13850*/  EXIT ;  /* 0x000000000000794d */ /* 0x000fea0003800000 */
.L_x_2383:
[----:B0-----:R-:W-:-:S04]  /*13860*/  IMAD.U32 R3, RZ, RZ, UR40 ;  /* 0x00000028ff037e24 */ /* 0x001fc8000f8e00ff */
[----:B------:R0:W1:Y:S03]  /*13870*/  SYNCS.PHASECHK.TRANS64.TRYWAIT P1, [R3+URZ+0x30800], R0 ;  /* 0x03080000030075a7 */ /* 0x000066000802017f */
[----:B-1----:R-:W-:Y:S05]  /*13880*/  @!P1 NANOSLEEP.SYNCS 0x989680 ;  /* 0x009896800000995d */ /* 0x002fea0003900000 */
[----:B------:R-:W1:Y:S02]  /*13890*/  @!P1 SYNCS.PHASECHK.TRANS64 P1, [R3+URZ+0x30800], R0 ;  /* 0x03080000030095a7 */ /* 0x000e64000802007f */
[----:B-1----:R-:W-:Y:S05]  /*138a0*/  @!P1 BRA `(.L_x_2383) ;  /* 0xfffffffc00ec9947 */ /* 0x002fea000383ffff */
[----:B------:R-:W-:Y:S05]  /*138b0*/  BRA `(.L_x_2529) ;  /* 0xfffffee400d47947 */ /* 0x000fea000383ffff */
.L_x_2387:
[----:B-1----:R1:W2:Y:S02]  /*138c0*/  SYNCS.PHASECHK.TRANS64.TRYWAIT P1, [R0+URZ+0x30830], R3 ;  /* 0x03083003000075a7 */ /* 0x0022a4000802017f */
[----:B--2---:R-:W-:Y:S05]  /*138d0*/  @!P1 NANOSLEEP.SYNCS 0x989680 ;  /* 0x009896800000995d */ /* 0x004fea0003900000 */
[----:B------:R-:W2:Y:S02]  /*138e0*/  @!P1 SYNCS.PHASECHK.TRANS64 P1, [R0+URZ+0x30830], R3 ;  /* 0x03083003000095a7 */ /* 0x000ea4000802007f */
[----:B--2---:R-:W-:Y:S05]  /*138f0*/  @!P1 BRA `(.L_x_2387) ;  /* 0xfffffffc00f09947 */ /* 0x004fea000383ffff */
[----:B------:R-:W-:Y:S05]  /*13900*/  BRA `(.L_x_2386) ;  /* 0xfffffee400f07947 */ /* 0x000fea000383ffff */
.L_x_2393:
[----:B-1----:R-:W-:-:S04]  /*13910*/  IMAD.U32 R4, RZ, RZ, UR7 ;  /* 0x00000007ff047e24 */ /* 0x002fc8000f8e00ff */
[----:B------:R1:W2:Y:S03]  /*13920*/  SYNCS.PHASECHK.TRANS64.TRYWAIT P1, [R4+URZ+0x30830], R3 ;  /* 0x03083003040075a7 */ /* 0x0002a6000802017f */
[----:B--2---:R-:W-:Y:S05]  /*13930*/  @!P1 NANOSLEEP.SYNCS 0x989680 ;  /* 0x009896800000995d */ /* 0x004fea0003900000 */
[----:B------:R-:W2:Y:S02]  /*13940*/  @!P1 SYNCS.PHASECHK.TRANS64 P1, [R4+URZ+0x30830], R3 ;  /* 0x03083003040095a7 */ /* 0x000ea4000802007f */
[----:B--2---:R-:W-:Y:S05]  /*13950*/  @!P1 BRA `(.L_x_2393) ;  /* 0xfffffffc00ec9947 */ /* 0x004fea000383ffff */
[----:B------:R-:W-:Y:S05]  /*13960*/  BRA `(.L_x_2392) ;  /* 0xffffff0800407947 */ /* 0x000fea000383ffff */
.L_x_2397:
[----:B---3--:R-:W-:-:S04]  /*13970*/  IMAD.U32 R2, RZ, RZ, UR10 ;  /* 0x0000000aff027e24 */ /* 0x008fc8000f8e00ff */
[----:B------:R3:W4:Y:S03]  /*13980*/  SYNCS.PHASECHK.TRANS64.TRYWAIT P1, [R2+URZ+0x30850], R0 ;  /* 0x03085000020075a7 */ /* 0x000726000802017f */
[----:B----4-:R-:W-:Y:S05]  /*13990*/  @!P1 NANOSLEEP.SYNCS 0x989680 ;  /* 0x009896800000995d */ /* 0x010fea0003900000 */
[----:B------:R-:W4:Y:S02]  /*139a0*/  @!P1 SYNCS.PHASECHK.TRANS64 P1, [R2+URZ+0x30850], R0 ;  /* 0x03085000020095a7 */ /* 0x000f24000802007f */
[----:B----4-:R-:W-:Y:S05]  /*139b0*/  @!P1 BRA `(.L_x_2397) ;  /* 0xfffffffc00ec9947 */ /* 0x010fea000383ffff */
[----:B------:R-:W-:Y:S05]  /*139c0*/  BRA `(.L_x_2396) ;  /* 0xffffff1400087947 */ /* 0x000fea000383ffff */
.L_x_2405:
[----:B-1----:R-:W-:-:S04]  /*139d0*/  IMAD.U32 R4, RZ, RZ, UR7 ;  /* 0x00000007ff047e24 */ /* 0x002fc8000f8e00ff */
[----:B------:R1:W2:Y:S03]  /*139e0*/  SYNCS.PHASECHK.TRANS64.TRYWAIT P1, [R4+URZ+0x30830], R3 ;  /* 0x03083003040075a7 */ /* 0x0002a6000802017f */
[----:B--2---:R-:W-:Y:S05]  /*139f0*/  @!P1 NANOSLEEP.SYNCS 0x989680 ;  /* 0x009896800000995d */ /* 0x004fea0003900000 */
[----:B------:R-:W2:Y:S02]  /*13a00*/  @!P1 SYNCS.PHASECHK.TRANS64 P1, [R4+URZ+0x30830], R3 ;  /* 0x03083003040095a7 */ /* 0x000ea4000802007f */
[----:B--2---:R-:W-:Y:S05]  /*13a10*/  @!P1 BRA `(.L_x_2405) ;  /* 0xfffffffc00ec9947 */ /* 0x004fea000383ffff */
[----:B------:R-:W-:Y:S05]  /*13a20*/  BRA `(.L_x_2404) ;  /* 0xffffff2c00b47947 */ /* 0x000fea000383ffff */
.L_x_2409:
[----:B---3--:R-:W-:-:S04]  /*13a30*/  IMAD.U32 R2, RZ, RZ, UR15 ;  /* 0x0000000fff027e24 */ /* 0x008fc8000f8e00ff */
[----:B------:R3:W4:Y:S03]  /*13a40*/  SYNCS.PHASECHK.TRANS64.TRYWAIT P1, [R2+URZ+0x30850], R0 ;  /* 0x03085000020075a7 */ /* 0x000726000802017f */
[----:B----4-:R-:W-:Y:S05]  /*13a50*/  @!P1 NANOSLEEP.SYNCS 0x989680 ;  /* 0x009896800000995d */ /* 0x010fea0003900000 */
[----:B------:R-:W4:Y:S02]  /*13a60*/  @!P1 SYNCS.PHASECHK.TRANS64 P1, [R2+URZ+0x30850], R0 ;  /* 0x03085000020095a7 */ /* 0x000f24000802007f */
[----:B----4-:R-:W-:Y:S05]  /*13a70*/  @!P1 BRA `(.L_x_2409) ;  /* 0xfffffffc00ec9947 */ /* 0x010fea000383ffff */
[----:B------:R-:W-:Y:S05]  /*13a80*/  BRA `(.L_x_2408) ;  /* 0xffffff38007c7947 */ /* 0x000fea000383ffff */
.L_x_2416:
[----:B-1----:R-:W-:-:S04]  /*13a90*/  IMAD.U32 R7, RZ, RZ, UR5 ;  /* 0x00000005ff077e24 */ /* 0x002fc8000f8e00ff */
[----:B------:R1:W2:Y:S03]  /*13aa0*/  SYNCS.PHASECHK.TRANS64.TRYWAIT P1, [R7+URZ+0x30850], R0 ;  /* 0x03085000070075a7 */ /* 0x0002a6000802017f */
[----:B--2---:R-:W-:Y:S05]  /*13ab0*/  @!P1 NANOSLEEP.SYNCS 0x989680 ;  /* 0x009896800000995d */ /* 0x004fea0003900000 */
[----:B------:R-:W2:Y:S02]  /*13ac0*/  @!P1 SYNCS.PHASECHK.TRANS64 P1, [R7+URZ+0x30850], R0 ;  /* 0x03085000070095a7 */ /* 0x000ea4000802007f */
[----:B--2---:R-:W-:Y:S05]  /*13ad0*/  @!P1 BRA `(.L_x_2416) ;  /* 0xfffffffc00ec9947 */ /* 0x004fea000383ffff */
[----:B------:R-:W-:Y:S05]  /*13ae0*/  BRA `(.L_x_2415) ;  /* 0xffffff5000987947 */ /* 0x000fea000383ffff */
.L_x_2464:
        /* <DEDUP_REMOVED lines=11> */
.L_x_2531:
[----:B------:R-:W-:Y:S05]  /*13ba0*/  BSYNC B0 ;  /* 0x0000000000007941 */ /* 0x000fea0003800000 */
.L_x_2530:
[----:B------:R-:W-:Y:S05]  /*13bb0*/  BRA `(.L_x_2532) ;  /* 0xffffffb800b47947 */ /* 0x000fea000383ffff */
.L_x_2467:
[----:B0-----:R0:W1:Y:S02]  /*13bc0*/  SYNCS.PHASECHK.TRANS64.TRYWAIT P0, [R7+URZ+0x30840], R2 ;  /* 0x03084002070075a7 */ /* 0x001064000800017f */
[----:B-1----:R-:W-:Y:S05]  /*13bd0*/  @!P0 NANOSLEEP.SYNCS 0x989680 ;  /* 0x009896800000895d */ /* 0x002fea0003900000 */
[----:B------:R-:W1:Y:S02]  /*13be0*/  @!P0 SYNCS.PHASECHK.TRANS64 P0, [R7+URZ+0x30840], R2 ;  /* 0x03084002070085a7 */ /* 0x000e64000800007f */
[----:B-1----:R-:W-:Y:S05]  /*13bf0*/  @!P0 BRA `(.L_x_2467) ;  /* 0xfffffffc00f08947 */ /* 0x002fea000383ffff */
[----:B------:R-:W-:Y:S05]  /*13c00*/  BRA `(.L_x_2533) ;  /* 0xffffffbc001c7947 */ /* 0x000fea000383ffff */
.L_x_2468:
        /* <DEDUP_REMOVED lines=8> */
.L_x_2535:
[----:B------:R-:W-:Y:S05]  /*13c90*/  BSYNC B0 ;  /* 0x0000000000007941 */ /* 0x000fea0003800000 */
.L_x_2534:
        /* <DEDUP_REMOVED lines=9> */
.L_x_2536:
[----:B------:R-:W-:Y:S02]  /*13d30*/  IMAD.MOV.U32 R13, RZ, RZ, R0 ;  /* 0x000000ffff0d7224 */ /* 0x000fe400078e0000 */
[----:B------:R-:W-:Y:S02]  /*13d40*/  IMAD.MOV.U32 R12, RZ, RZ, 0x1 ;  /* 0x00000001ff0c7424 */ /* 0x000fe400078e00ff */
[----:B------:R-:W-:-:S07]  /*13d50*/  IMAD.MOV.U32 R3, RZ, RZ, R14 ;  /* 0x000000ffff037224 */ /* 0x000fce00078e000e */
[----:B------:R-:W-:Y:S05]  /*13d60*/  WARPSYNC.COLLECTIVE R15, `(.L_x_2537) ;  /* 0x000000000f087348 */ /* 0x000fea0003c00000 */
[----:B------:R0:W1:Y:S02]  /*13d70*/  SHFL.IDX P6, R14, R13, R12, R11 ;  /* 0x0000000c0d0e7389 */ /* 0x00006400000c000b */
[----:B01----:R-:W-:Y:S01]  /*13d80*/  ENDCOLLECTIVE ;  /* 0x000000000000791b */ /* 0x003fe20003800000 */
.L_x_2537:
        /* <DEDUP_REMOVED lines=17> */
.L_x_2538:
[----:B------:R-:W-:Y:S02]  /*13ea0*/  @P1 IMAD R8, R5, 0x2, R22 ;  /* 0x0000000205081824 */ /* 0x000fe400078e0216 */
[----:B------:R-:W-:Y:S02]  /*13eb0*/  IMAD.MOV.U32 R13, RZ, RZ, R0 ;  /* 0x000000ffff0d7224 */ /* 0x000fe400078e0000 */
[----:B------:R-:W-:Y:S02]  /*13ec0*/  IMAD.MOV.U32 R12, RZ, RZ, 0x2 ;  /* 0x00000002ff0c7424 */ /* 0x000fe400078e00ff */
[----:B------:R-:W-:-:S07]  /*13ed0*/  IMAD.MOV.U32 R3, RZ, RZ, R14 ;  /* 0x000000ffff037224 */ /* 0x000fce00078e000e */
[----:B------:R-:W-:Y:S05]  /*13ee0*/  WARPSYNC.COLLECTIVE R15, `(.L_x_2539) ;  /* 0x000000000f087348 */ /* 0x000fea0003c00000 */
[----:B------:R0:W1:Y:S02]  /*13ef0*/  SHFL.IDX P6, R14, R13, R12, R11 ;  /* 0x0000000c0d0e7389 */ /* 0x00006400000c000b */
[----:B01----:R-:W-:Y:S01]  /*13f00*/  ENDCOLLECTIVE ;  /* 0x000000000000791b */ /* 0x003fe20003800000 */
.L_x_2539:
        /* <DEDUP_REMOVED lines=17> */
.L_x_2540:
[----:B------:R-:W-:Y:S02]  /*14020*/  @P1 IMAD R8, R5, 0x2, R22 ;  /* 0x0000000205081824 */ /* 0x000fe400078e0216 */
[----:B------:R-:W-:Y:S02]  /*14030*/  IMAD.MOV.U32 R13, RZ, RZ, R0 ;  /* 0x000000ffff0d7224 */ /* 0x000fe400078e0000 */
[----:B------:R-:W-:Y:S02]  /*14040*/  IMAD.MOV.U32 R12, RZ, RZ, 0x3 ;  /* 0x00000003ff0c7424 */ /* 0x000fe400078e00ff */
[----:B------:R-:W-:-:S07]  /*14050*/  IMAD.MOV.U32 R3, RZ, RZ, R14 ;  /* 0x000000ffff037224 */ /* 0x000fce00078e000e */
[----:B------:R-:W-:Y:S05]  /*14060*/  WARPSYNC.COLLECTIVE R15, `(.L_x_2541) ;  /* 0x000000000f087348 */ /* 0x000fea0003c00000 */
[----:B------:R0:W1:Y:S02]  /*14070*/  SHFL.IDX P6, R14, R13, R12, R11 ;  /* 0x0000000c0d0e7389 */ /* 0x00006400000c000b */
[----:B01----:R-:W-:Y:S01]  /*14080*/  ENDCOLLECTIVE ;  /* 0x000000000000791b */ /* 0x003fe20003800000 */
.L_x_2541:
        /* <DEDUP_REMOVED lines=17> */
.L_x_2542:
[----:B------:R-:W-:Y:S02]  /*141a0*/  @P1 IMAD R8, R5, 0x2, R22 ;  /* 0x0000000205081824 */ /* 0x000fe400078e0216 */
[----:B------:R-:W-:Y:S02]  /*141b0*/  IMAD.MOV.U32 R13, RZ, RZ, R0 ;  /* 0x000000ffff0d7224 */ /* 0x000fe400078e0000 */
[----:B------:R-:W-:Y:S02]  /*141c0*/  IMAD.MOV.U32 R12, RZ, RZ, 0x4 ;  /* 0x00000004ff0c7424 */ /* 0x000fe400078e00ff */
[----:B------:R-:W-:-:S07]  /*141d0*/  IMAD.MOV.U32 R3, RZ, RZ, R14 ;  /* 0x000000ffff037224 */ /* 0x000fce00078e000e */
[----:B------:R-:W-:Y:S05]  /*141e0*/  WARPSYNC.COLLECTIVE R15, `(.L_x_2543) ;  /* 0x000000000f087348 */ /* 0x000fea0003c00000 */
[----:B------:R0:W1:Y:S02]  /*141f0*/  SHFL.IDX P6, R14, R13, R12, R11 ;  /* 0x0000000c0d0e7389 */ /* 0x00006400000c000b */
[----:B01----:R-:W-:Y:S01]  /*14200*/  ENDCOLLECTIVE ;  /* 0x000000000000791b */ /* 0x003fe20003800000 */
.L_x_2543:
        /* <DEDUP_REMOVED lines=17> */
.L_x_2544:
[----:B------:R-:W-:Y:S02]  /*14320*/  @P1 IMAD R8, R5, 0x2, R22 ;  /* 0x0000000205081824 */ /* 0x000fe400078e0216 */
[----:B------:R-:W-:Y:S01]  /*14330*/  IMAD.MOV.U32 R13, RZ, RZ, R0 ;  /* 0x000000ffff0d7224 */ /* 0x000fe200078e0000 */
[----:B------:R-:W-:Y:S01]  /*14340*/  MOV R12, 0x5 ;  /* 0x00000005000c7802 */ /* 0x000fe20000000f00 */
[----:B------:R-:W-:-:S07]  /*14350*/  IMAD.MOV.U32 R3, RZ, RZ, R14 ;  /* 0x000000ffff037224 */ /* 0x000fce00078e000e */
[----:B------:R-:W-:Y:S05]  /*14360*/  WARPSYNC.COLLECTIVE R15, `(.L_x_2545) ;  /* 0x000000000f087348 */ /* 0x000fea0003c00000 */
[----:B------:R0:W1:Y:S02]  /*14370*/  SHFL.IDX P6, R14, R13, R12, R11 ;  /* 0x0000000c0d0e7389 */ /* 0x00006400000c000b */
[----:B01----:R-:W-:Y:S01]  /*14380*/  ENDCOLLECTIVE ;  /* 0x000000000000791b */ /* 0x003fe20003800000 */
.L_x_2545:
        /* <DEDUP_REMOVED lines=10> */
.L_x_2546:
        /* <DEDUP_REMOVED lines=8> */
.L_x_2473:
[----:B------:R-:W-:Y:S02]  /*144b0*/  IMAD.MOV.U32 R13, RZ, RZ, R4 ;  /* 0x000000ffff0d7224 */ /* 0x000fe400078e0004 */
[----:B------:R-:W-:Y:S02]  /*144c0*/  IMAD.MOV.U32 R12, RZ, RZ, RZ ;  /* 0x000000ffff0c7224 */ /* 0x000fe400078e00ff */
[----:B------:R-:W-:Y:S02]  /*144d0*/  IMAD.MOV.U32 R11, RZ, RZ, 0x181f ;  /* 0x0000181fff0b7424 */ /* 0x000fe400078e00ff */
[----:B------:R-:W-:Y:S02]  /*144e0*/  IMAD.MOV.U32 R15, RZ, RZ, -0x1 ;  /* 0xffffffffff0f7424 */ /* 0x000fe400078e00ff */
[----:B-----5:R-:W-:Y:S02]  /*144f0*/  IMAD R5, R9, R5, RZ ;  /* 0x0000000509057224 */ /* 0x020fe400078e02ff */
[----:B------:R-:W-:-:S07]  /*14500*/  IMAD R17, R17, 0x80, R8 ;  /* 0x0000008011117824 */ /* 0x000fce00078e0208 */
[----:B------:R-:W-:Y:S05]  /*14510*/  WARPSYNC.COLLECTIVE R15, `(.L_x_2548) ;  /* 0x000000000f087348 */ /* 0x000fea0003c00000 */
[----:B------:R0:W1:Y:S02]  /*14520*/  SHFL.IDX P6, R14, R13, R12, R11 ;  /* 0x0000000c0d0e7389 */ /* 0x00006400000c000b */
[----:B01----:R-:W-:Y:S01]  /*14530*/  ENDCOLLECTIVE ;  /* 0x000000000000791b */ /* 0x003fe20003800000 */
.L_x_2548:
[C---:B------:R-:W-:Y:S01]  /*14540*/  VIADD R6, R17.reuse, 0x10 ;  /* 0x0000001011067836 */ /* 0x040fe20000000000 */
[----:B------:R-:W-:Y:S01]  /*14550*/  ISETP.GE.AND P1, PT, R17, R5, PT ;  /* 0x000000051100720c */ /* 0x000fe20003f26270 */
[----:B------:R-:W-:Y:S02]  /*14560*/  IMAD.MOV.U32 R13, RZ, RZ, R0 ;  /* 0x000000ffff0d7224 */ /* 0x000fe400078e0000 */
[----:B------:R-:W-:-:S10]  /*14570*/  IMAD.MOV.U32 R2, RZ, RZ, R14 ;  /* 0x000000ffff027224 */ /* 0x000fd400078e000e */
[----:B------:R-:W-:Y:S05]  /*14580*/  WARPSYNC.COLLECTIVE R15, `(.L_x_2549) ;  /* 0x000000000f087348 */ /* 0x000fea0003c00000 */
[----:B------:R0:W1:Y:S02]  /*14590*/  SHFL.IDX P6, R14, R13, R12, R11 ;  /* 0x0000000c0d0e7389 */ /* 0x00006400000c000b */
[----:B01----:R-:W-:Y:S01]  /*145a0*/  ENDCOLLECTIVE ;  /* 0x000000000000791b */ /* 0x003fe20003800000 */
.L_x_2549:
        /* <DEDUP_REMOVED lines=8> */
.L_x_2550:
        /* <DEDUP_REMOVED lines=13> */
.L_x_2551:
        /* <DEDUP_REMOVED lines=8> */
.L_x_2552:
        /* <DEDUP_REMOVED lines=14> */
.L_x_2553:
        /* <DEDUP_REMOVED lines=8> */
.L_x_2554:
        /* <DEDUP_REMOVED lines=14> */
.L_x_2555:
        /* <DEDUP_REMOVED lines=8> */
.L_x_2556:
        /* <DEDUP_REMOVED lines=14> */
.L_x_2557:
        /* <DEDUP_REMOVED lines=8> */
.L_x_2558:
        /* <DEDUP_REMOVED lines=14> */
.L_x_2559:
        /* <DEDUP_REMOVED lines=8> */
.L_x_2560:
        /* <DEDUP_REMOVED lines=13> */
.L_x_2561:
        /* <DEDUP_REMOVED lines=8> */
.L_x_2562:
        /* <DEDUP_REMOVED lines=12> */
.L_x_2563:
[----:B------:R-:W-:Y:S05]  /*14f10*/  BRA `(.L_x_2564) ;  /* 0xffffffb800bc7947 */ /* 0x000fea000383ffff */
.L_x_2478:
[----:B0-----:R0:W1:Y:S02]  /*14f20*/  SYNCS.PHASECHK.TRANS64.TRYWAIT P0, [R22+URZ+0x30820], R3 ;  /* 0x03082003160075a7 */ /* 0x001064000800017f */
[----:B-1----:R-:W-:Y:S05]  /*14f30*/  @!P0 NANOSLEEP.SYNCS 0x989680 ;  /* 0x009896800000895d */ /* 0x002fea0003900000 */
[----:B------:R-:W1:Y:S02]  /*14f40*/  @!P0 SYNCS.PHASECHK.TRANS64 P0, [R22+URZ+0x30820], R3 ;  /* 0x03082003160085a7 */ /* 0x000e64000800007f */
[----:B-1----:R-:W-:Y:S05]  /*14f50*/  @!P0 BRA `(.L_x_2478) ;  /* 0xfffffffc00f08947 */ /* 0x002fea000383ffff */
[----:B------:R-:W-:Y:S05]  /*14f60*/  BRA `(.L_x_2565) ;  /* 0xffffffbc00347947 */ /* 0x000fea000383ffff */
.L_x_2483:
[----:B0-----:R0:W1:Y:S02]  /*14f70*/  SYNCS.PHASECHK.TRANS64.TRYWAIT P0, [R6+URZ+0x30840], R3 ;  /* 0x03084003060075a7 */ /* 0x001064000800017f */
[----:B-1----:R-:W-:Y:S05]  /*14f80*/  @!P0 NANOSLEEP.SYNCS 0x989680 ;  /* 0x009896800000895d */ /* 0x002fea0003900000 */
[----:B------:R-:W1:Y:S02]  /*14f90*/  @!P0 SYNCS.PHASECHK.TRANS64 P0, [R6+URZ+0x30840], R3 ;  /* 0x03084003060085a7 */ /* 0x000e64000800007f */
[----:B-1----:R-:W-:Y:S05]  /*14fa0*/  @!P0 BRA `(.L_x_2483) ;  /* 0xfffffffc00f08947 */ /* 0x002fea000383ffff */
[----:B------:R-:W-:Y:S05]  /*14fb0*/  BRA `(.L_x_2566) ;  /* 0xffffffc000107947 */ /* 0x000fea000383ffff */
.L_x_2484:
        /* <DEDUP_REMOVED lines=8> */
.L_x_2568:
[----:B------:R-:W-:Y:S05]  /*15040*/  BSYNC B1 ;  /* 0x0000000000017941 */ /* 0x000fea0003800000 */
.L_x_2567:
        /* <DEDUP_REMOVED lines=12> */
.L_x_2569:
[----:B------:R-:W-:Y:S02]  /*15110*/  IMAD R5, R5, 0x2, R22 ;  /* 0x0000000205057824 */ /* 0x000fe400078e0216 */
[----:B------:R-:W-:Y:S02]  /*15120*/  IMAD.MOV.U32 R13, RZ, RZ, R8 ;  /* 0x000000ffff0d7224 */ /* 0x000fe400078e0008 */
[----:B------:R-:W-:Y:S02]  /*15130*/  IMAD.MOV.U32 R12, RZ, RZ, 0x1 ;  /* 0x00000001ff0c7424 */ /* 0x000fe400078e00ff */
[----:B------:R-:W-:-:S07]  /*15140*/  IMAD.MOV.U32 R2, RZ, RZ, R14 ;  /* 0x000000ffff027224 */ /* 0x000fce00078e000e */
[----:B------:R-:W-:Y:S05]  /*15150*/  WARPSYNC.COLLECTIVE R15, `(.L_x_2570) ;  /* 0x000000000f087348 */ /* 0x000fea0003c00000 */
[----:B------:R0:W1:Y:S02]  /*15160*/  SHFL.IDX P6, R14, R13, R12, R11 ;  /* 0x0000000c0d0e7389 */ /* 0x00006400000c000b */
[----:B01----:R-:W-:Y:S01]  /*15170*/  ENDCOLLECTIVE ;  /* 0x000000000000791b */ /* 0x003fe20003800000 */
.L_x_2570:
        /* <DEDUP_REMOVED lines=13> */
.L_x_2571:
[----:B------:R-:W-:Y:S01]  /*15250*/  IMAD.MOV.U32 R13, RZ, RZ, R8 ;  /* 0x000000ffff0d7224 */ /* 0x000fe200078e0008 */
[----:B------:R-:W-:Y:S01]  /*15260*/  MOV R12, 0x2 ;  /* 0x00000002000c7802 */ /* 0x000fe20000000f00 */
[----:B------:R-:W-:-:S07]  /*15270*/  IMAD.MOV.U32 R2, RZ, RZ, R14 ;  /* 0x000000ffff027224 */ /* 0x000fce00078e000e */
[----:B------:R-:W-:Y:S05]  /*15280*/  WARPSYNC.COLLECTIVE R15, `(.L_x_2572) ;  /* 0x000000000f087348 */ /* 0x000fea0003c00000 */
[----:B------:R0:W1:Y:S02]  /*15290*/  SHFL.IDX P6, R14, R13, R12, R11 ;  /* 0x0000000c0d0e7389 */ /* 0x00006400000c000b */
[----:B01----:R-:W-:Y:S01]  /*152a0*/  ENDCOLLECTIVE ;  /* 0x000000000000791b */ /* 0x003fe20003800000 */
.L_x_2572:
        /* <DEDUP_REMOVED lines=13> */
.L_x_2573:
[----:B------:R-:W-:Y:S02]  /*15380*/  IMAD.MOV.U32 R13, RZ, RZ, R8 ;  /* 0x000000ffff0d7224 */ /* 0x000fe400078e0008 */
[----:B------:R-:W-:Y:S02]  /*15390*/  IMAD.MOV.U32 R12, RZ, RZ, 0x3 ;  /* 0x00000003ff0c7424 */ /* 0x000fe400078e00ff */
[----:B------:R-:W-:-:S07]  /*153a0*/  IMAD.MOV.U32 R2, RZ, RZ, R14 ;  /* 0x000000ffff027224 */ /* 0x000fce00078e000e */
[----:B------:R-:W-:Y:S05]  /*153b0*/  WARPSYNC.COLLECTIVE R15, `(.L_x_2574) ;  /* 0x000000000f087348 */ /* 0x000fea0003c00000 */
[----:B------:R0:W1:Y:S02]  /*153c0*/  SHFL.IDX P6, R14, R13, R12, R11 ;  /* 0x0000000c0d0e7389 */ /* 0x00006400000c000b */
[----:B01----:R-:W-:Y:S01]  /*153d0*/  ENDCOLLECTIVE ;  /* 0x000000000000791b */ /* 0x003fe20003800000 */
.L_x_2574:
        /* <DEDUP_REMOVED lines=13> */
.L_x_2575:
[----:B------:R-:W-:Y:S02]  /*154b0*/  IMAD.MOV.U32 R13, RZ, RZ, R8 ;  /* 0x000000ffff0d7224 */ /* 0x000fe400078e0008 */
[----:B------:R-:W-:Y:S02]  /*154c0*/  IMAD.MOV.U32 R12, RZ, RZ, 0x4 ;  /* 0x00000004ff0c7424 */ /* 0x000fe400078e00ff */
[----:B------:R-:W-:-:S07]  /*154d0*/  IMAD.MOV.U32 R2, RZ, RZ, R14 ;  /* 0x000000ffff027224 */ /* 0x000fce00078e000e */
[----:B------:R-:W-:Y:S05]  /*154e0*/  WARPSYNC.COLLECTIVE R15, `(.L_x_2576) ;  /* 0x000000000f087348 */ /* 0x000fea0003c00000 */
[----:B------:R0:W1:Y:S02]  /*154f0*/  SHFL.IDX P6, R14, R13, R12, R11 ;  /* 0x0000000c0d0e7389 */ /* 0x00006400000c000b */
[----:B01----:R-:W-:Y:S01]  /*15500*/  ENDCOLLECTIVE ;  /* 0x000000000000791b */ /* 0x003fe20003800000 */
.L_x_2576:
        /* <DEDUP_REMOVED lines=13> */
.L_x_2577:
[----:B------:R-:W-:Y:S02]  /*155e0*/  IMAD.MOV.U32 R13, RZ, RZ, R8 ;  /* 0x000000ffff0d7224 */ /* 0x000fe400078e0008 */
[----:B------:R-:W-:Y:S02]  /*155f0*/  IMAD.MOV.U32 R12, RZ, RZ, 0x5 ;  /* 0x00000005ff0c7424 */ /* 0x000fe400078e00ff */
[----:B------:R-:W-:-:S07]  /*15600*/  IMAD.MOV.U32 R2, RZ, RZ, R14 ;  /* 0x000000ffff027224 */ /* 0x000fce00078e000e */
[----:B------:R-:W-:Y:S05]  /*15610*/  WARPSYNC.COLLECTIVE R15, `(.L_x_2578) ;  /* 0x000000000f087348 */ /* 0x000fea0003c00000 */
[----:B------:R0:W1:Y:S02]  /*15620*/  SHFL.IDX P6, R14, R13, R12, R11 ;  /* 0x0000000c0d0e7389 */ /* 0x00006400000c000b */
[----:B01----:R-:W-:Y:S01]  /*15630*/  ENDCOLLECTIVE ;  /* 0x000000000000791b */ /* 0x003fe20003800000 */
.L_x_2578:
        /* <DEDUP_REMOVED lines=14> */
.L_x_2579:
[----:B------:R-:W-:Y:S01]  /*15720*/  IMAD.MOV.U32 R2, RZ, RZ, R14 ;  /* 0x000000ffff027224 */ /* 0x000fe200078e000e */
[----:B------:R-:W-:Y:S06]  /*15730*/  BRA `(.L_x_2580) ;  /* 0xffffffbc00307947 */ /* 0x000fec000383ffff */
.L_x_2489:
[----:B0-----:R0:W1:Y:S02]  /*15740*/  SYNCS.PHASECHK.TRANS64.TRYWAIT P0, [R6+URZ+0x30860], R2 ;  /* 0x03086002060075a7 */ /* 0x001064000800017f */
[----:B-1----:R-:W-:Y:S05]  /*15750*/  @!P0 NANOSLEEP.SYNCS 0x989680 ;  /* 0x009896800000895d */ /* 0x002fea0003900000 */
[----:B------:R-:W1:Y:S02]  /*15760*/  @!P0 SYNCS.PHASECHK.TRANS64 P0, [R6+URZ+0x30860], R2 ;  /* 0x03086002060085a7 */ /* 0x000e64000800007f */
[----:B-1----:R-:W-:Y:S05]  /*15770*/  @!P0 BRA `(.L_x_2489) ;  /* 0xfffffffc00f08947 */ /* 0x002fea000383ffff */
[----:B------:R-:W-:Y:S05]  /*15780*/  BRA `(.L_x_2581) ;  /* 0xffffffbc00947947 */ /* 0x000fea000383ffff */
.L_x_2490:
        /* <DEDUP_REMOVED lines=8> */
.L_x_2583:
[----:B------:R-:W-:Y:S05]  /*15810*/  BSYNC B1 ;  /* 0x0000000000017941 */ /* 0x000fea0003800000 */
.L_x_2582:
        /* <DEDUP_REMOVED lines=9> */
.L_x_2584:
[----:B------:R-:W-:Y:S02]  /*158b0*/  IMAD.MOV.U32 R13, RZ, RZ, R24 ;  /* 0x000000ffff0d7224 */ /* 0x000fe400078e0018 */
[----:B------:R-:W-:Y:S02]  /*158c0*/  IMAD.MOV.U32 R12, RZ, RZ, 0x1 ;  /* 0x00000001ff0c7424 */ /* 0x000fe400078e00ff */
[----:B------:R-:W-:-:S07]  /*158d0*/  IMAD.MOV.U32 R2, RZ, RZ, R14 ;  /* 0x000000ffff027224 */ /* 0x000fce00078e000e */
[----:B------:R-:W-:Y:S05]  /*158e0*/  WARPSYNC.COLLECTIVE R15, `(.L_x_2585) ;  /* 0x000000000f087348 */ /* 0x000fea0003c00000 */
[----:B------:R0:W1:Y:S02]  /*158f0*/  SHFL.IDX P6, R14, R13, R12, R11 ;  /* 0x0000000c0d0e7389 */ /* 0x00006400000c000b */
[----:B01----:R-:W-:Y:S01]  /*15900*/  ENDCOLLECTIVE ;  /* 0x000000000000791b */ /* 0x003fe20003800000 */
.L_x_2585:
        /* <DEDUP_REMOVED lines=16> */
.L_x_2586:
[----:B------:R-:W-:Y:S02]  /*15a10*/  IMAD.MOV.U32 R13, RZ, RZ, R24 ;  /* 0x000000ffff0d7224 */ /* 0x000fe400078e0018 */
[----:B------:R-:W-:Y:S02]  /*15a20*/  IMAD.MOV.U32 R12, RZ, RZ, 0x2 ;  /* 0x00000002ff0c7424 */ /* 0x000fe400078e00ff */
[----:B------:R-:W-:-:S07]  /*15a30*/  IMAD.MOV.U32 R2, RZ, RZ, R14 ;  /* 0x000000ffff027224 */ /* 0x000fce00078e000e */
[----:B------:R-:W-:Y:S05]  /*15a40*/  WARPSYNC.COLLECTIVE R15, `(.L_x_2587) ;  /* 0x000000000f087348 */ /* 0x000fea0003c00000 */
[----:B------:R0:W1:Y:S02]  /*15a50*/  SHFL.IDX P6, R14, R13, R12, R11 ;  /* 0x0000000c0d0e7389 */ /* 0x00006400000c000b */
[----:B01----:R-:W-:Y:S01]  /*15a60*/  ENDCOLLECTIVE ;  /* 0x000000000000791b */ /* 0x003fe20003800000 */
.L_x_2587:
        /* <DEDUP_REMOVED lines=16> */
.L_x_2588:
[----:B------:R-:W-:Y:S02]  /*15b70*/  IMAD.MOV.U32 R13, RZ, RZ, R24 ;  /* 0x000000ffff0d7224 */ /* 0x000fe400078e0018 */
[----:B------:R-:W-:Y:S02]  /*15b80*/  IMAD.MOV.U32 R12, RZ, RZ, 0x3 ;  /* 0x00000003ff0c7424 */ /* 0x000fe400078e00ff */
[----:B------:R-:W-:-:S07]  /*15b90*/  IMAD.MOV.U32 R2, RZ, RZ, R14 ;  /* 0x000000ffff027224 */ /* 0x000fce00078e000e */
[----:B------:R-:W-:Y:S05]  /*15ba0*/  WARPSYNC.COLLECTIVE R15, `(.L_x_2589) ;  /* 0x000000000f087348 */ /* 0x000fea0003c00000 */
[----:B------:R0:W1:Y:S02]  /*15bb0*/  SHFL.IDX P6, R14, R13, R12, R11 ;  /* 0x0000000c0d0e7389 */ /* 0x00006400000c000b */
[----:B01----:R-:W-:Y:S01]  /*15bc0*/  ENDCOLLECTIVE ;  /* 0x000000000000791b */ /* 0x003fe20003800000 */
.L_x_2589:
        /* <DEDUP_REMOVED lines=16> */
.L_x_2590:
[----:B------:R-:W-:Y:S02]  /*15cd0*/  IMAD.MOV.U32 R13, RZ, RZ, R24 ;  /* 0x000000ffff0d7224 */ /* 0x000fe400078e0018 */
[----:B------:R-:W-:Y:S02]  /*15ce0*/  IMAD.MOV.U32 R12, RZ, RZ, 0x4 ;  /* 0x00000004ff0c7424 */ /* 0x000fe400078e00ff */
[----:B------:R-:W-:-:S07]  /*15cf0*/  IMAD.MOV.U32 R2, RZ, RZ, R14 ;  /* 0x000000ffff027224 */ /* 0x000fce00078e000e */
[----:B------:R-:W-:Y:S05]  /*15d00*/  WARPSYNC.COLLECTIVE R15, `(.L_x_2591) ;  /* 0x000000000f087348 */ /* 0x000fea0003c00000 */
[----:B------:R0:W1:Y:S02]  /*15d10*/  SHFL.IDX P6, R14, R13, R12, R11 ;  /* 0x0000000c0d0e7389 */ /* 0x00006400000c000b */
[----:B01----:R-:W-:Y:S01]  /*15d20*/  ENDCOLLECTIVE ;  /* 0x000000000000791b */ /* 0x003fe20003800000 */
.L_x_2591:
        /* <DEDUP_REMOVED lines=16> */
.L_x_2592:
[----:B------:R-:W-:Y:S02]  /*15e30*/  IMAD.MOV.U32 R13, RZ, RZ, R24 ;  /* 0x000000ffff0d7224 */ /* 0x000fe400078e0018 */
[----:B------:R-:W-:Y:S02]  /*15e40*/  IMAD.MOV.U32 R12, RZ, RZ, 0x5 ;  /* 0x00000005ff0c7424 */ /* 0x000fe400078e00ff */
[----:B------:R-:W-:-:S07]  /*15e50*/  IMAD.MOV.U32 R2, RZ, RZ, R14 ;  /* 0x000000ffff027224 */ /* 0x000fce00078e000e */
[----:B------:R-:W-:Y:S05]  /*15e60*/  WARPSYNC.COLLECTIVE R15, `(.L_x_2593) ;  /* 0x000000000f087348 */ /* 0x000fea0003c00000 */
[----:B------:R0:W1:Y:S02]  /*15e70*/  SHFL.IDX P6, R14, R13, R12, R11 ;  /* 0x0000000c0d0e7389 */ /* 0x00006400000c000b */
[----:B01----:R-:W-:Y:S01]  /*15e80*/  ENDCOLLECTIVE ;  /* 0x000000000000791b */ /* 0x003fe20003800000 */
.L_x_2593:
        /* <DEDUP_REMOVED lines=13> */
.L_x_2594:
[----:B------:R-:W-:Y:S01]  /*15f60*/  @!PT LDS RZ, [RZ] ;  /* 0x00000000fffff984 */ /* 0x000fe20000000800 */
[----:B------:R-:W-:Y:S01]  /*15f70*/  @!PT LDS RZ, [RZ] ;  /* 0x00000000fffff984 */ /* 0x000fe20000000800 */
[----:B------:R-:W-:Y:S01]  /*15f80*/  @!PT LDS RZ, [RZ] ;  /* 0x00000000fffff984 */ /* 0x000fe20000000800 */
[----:B------:R1:W-:Y:S01]  /*15f90*/  LDGSTS.E.BYPASS.LTC128B.128 [R5+0x5400], desc[UR36][R2.64+0x80], !P0 ;  /* 0x0540008002057fae */ /* 0x0003e2000c101d64 */
[----:B------:R-:W-:-:S13]  /*15fa0*/  ISETP.LT.OR P0, PT, R7, 0x41, P1 ;  /* 0x000000410700780c */ /* 0x000fda0000f01670 */
[----:B------:R1:W-:Y:S01]  /*15fb0*/  LDGSTS.E.BYPASS.LTC128B.128 [R5+0x8400], desc[UR36][R2.64+0x100], !P0 ;  /* 0x0840010002057fae */ /* 0x0003e2000c101d64 */
[----:B------:R-:W-:Y:S05]  /*15fc0*/  BRA `(.L_x_2595) ;  /* 0xffffffb800787947 */ /* 0x000fea000383ffff */
.L_x_2498:
[----:B0-----:R0:W1:Y:S02]  /*15fd0*/  SYNCS.PHASECHK.TRANS64.TRYWAIT P0, [R0+URZ+0x30860], R3 ;  /* 0x03086003000075a7 */ /* 0x001064000800017f */
[----:B-1----:R-:W-:Y:S05]  /*15fe0*/  @!P0 NANOSLEEP.SYNCS 0x989680 ;  /* 0x009896800000895d */ /* 0x002fea0003900000 */
[----:B------:R-:W1:Y:S02]  /*15ff0*/  @!P0 SYNCS.PHASECHK.TRANS64 P0, [R0+URZ+0x30860], R3 ;  /* 0x03086003000085a7 */ /* 0x000e64000800007f */
[----:B-1----:R-:W-:Y:S05]  /*16000*/  @!P0 BRA `(.L_x_2498) ;  /* 0xfffffffc00f08947 */ /* 0x002fea000383ffff */
[----:B------:R-:W-:Y:S05]  /*16010*/  BRA `(.L_x_2596) ;  /* 0xffffffbc00907947 */ /* 0x000fea000383ffff */
.L_x_2499:
        /* <DEDUP_REMOVED lines=8> */
.L_x_2598:
[----:B------:R-:W-:Y:S05]  /*160a0*/  BSYNC B0 ;  /* 0x0000000000007941 */ /* 0x000fea0003800000 */
.L_x_2597:
        /* <DEDUP_REMOVED lines=9> */
.L_x_2599:
        /* <DEDUP_REMOVED lines=14> */
.L_x_2600:
        /* <DEDUP_REMOVED lines=13> */
.L_x_2601:
[----:B------:R-:W-:Y:S02]  /*162f0*/  IMAD.MOV.U32 R13, RZ, RZ, R24 ;  /* 0x000000ffff0d7224 */ /* 0x000fe400078e0018 */
[----:B------:R-:W-:Y:S01]  /*16300*/  IMAD.MOV.U32 R12, RZ, RZ, 0x2 ;  /* 0x00000002ff0c7424 */ /* 0x000fe200078e00ff */
[----:B------:R-:W-:-:S13]  /*16310*/  IADD3 R2, P4, R14, R5, RZ ;  /* 0x000000050e027210 */ /* 0x000fda0007f9e0ff */
[----:B------:R-:W-:Y:S05]  /*16320*/  WARPSYNC.COLLECTIVE R15, `(.L_x_2602) ;  /* 0x000000000f087348 */ /* 0x000fea0003c00000 */
[----:B------:R0:W1:Y:S02]  /*16330*/  SHFL.IDX P6, R14, R13, R12, R11 ;  /* 0x0000000c0d0e7389 */ /* 0x00006400000c000b */
[----:B01----:R-:W-:Y:S01]  /*16340*/  ENDCOLLECTIVE ;  /* 0x000000000000791b */ /* 0x003fe20003800000 */
.L_x_2602:
        /* <DEDUP_REMOVED lines=15> */
.L_x_2603:
[----:B------:R-:W-:Y:S01]  /*16440*/  IMAD.MOV.U32 R13, RZ, RZ, R24 ;  /* 0x000000ffff0d7224 */ /* 0x000fe200078e0018 */
[----:B------:R-:W-:Y:S02]  /*16450*/  MOV R12, 0x3 ;  /* 0x00000003000c7802 */ /* 0x000fe40000000f00 */
[----:B------:R-:W-:-:S13]  /*16460*/  IADD3 R2, P4, R14, R5, RZ ;  /* 0x000000050e027210 */ /* 0x000fda0007f9e0ff */
[----:B------:R-:W-:Y:S05]  /*16470*/  WARPSYNC.COLLECTIVE R15, `(.L_x_2604) ;  /* 0x000000000f087348 */ /* 0x000fea0003c00000 */
[----:B------:R0:W1:Y:S02]  /*16480*/  SHFL.IDX P6, R14, R13, R12, R11 ;  /* 0x0000000c0d0e7389 */ /* 0x00006400000c000b */
[----:B01----:R-:W-:Y:S01]  /*16490*/  ENDCOLLECTIVE ;  /* 0x000000000000791b */ /* 0x003fe20003800000 */
.L_x_2604:
        /* <DEDUP_REMOVED lines=15> */
.L_x_2605:
[----:B------:R-:W-:Y:S02]  /*16590*/  IMAD.MOV.U32 R13, RZ, RZ, R24 ;  /* 0x000000ffff0d7224 */ /* 0x000fe400078e0018 */
[----:B------:R-:W-:Y:S01]  /*165a0*/  IMAD.MOV.U32 R12, RZ, RZ, 0x4 ;  /* 0x00000004ff0c7424 */ /* 0x000fe200078e00ff */
[----:B------:R-:W-:-:S13]  /*165b0*/  IADD3 R2, P4, R14, R5, RZ ;  /* 0x000000050e027210 */ /* 0x000fda0007f9e0ff */
[----:B------:R-:W-:Y:S05]  /*165c0*/  WARPSYNC.COLLECTIVE R15, `(.L_x_2606) ;  /* 0x000000000f087348 */ /* 0x000fea0003c00000 */
[----:B------:R0:W1:Y:S02]  /*165d0*/  SHFL.IDX P6, R14, R13, R12, R11 ;  /* 0x0000000c0d0e7389 */ /* 0x00006400000c000b */
[----:B01----:R-:W-:Y:S01]  /*165e0*/  ENDCOLLECTIVE ;  /* 0x000000000000791b */ /* 0x003fe20003800000 */
.L_x_2606:
        /* <DEDUP_REMOVED lines=15> */
.L_x_2607:
[----:B------:R-:W-:Y:S02]  /*166e0*/  IMAD.MOV.U32 R13, RZ, RZ, R24 ;  /* 0x000000ffff0d7224 */ /* 0x000fe400078e0018 */
[----:B------:R-:W-:Y:S01]  /*166f0*/  IMAD.MOV.U32 R12, RZ, RZ, 0x5 ;  /* 0x00000005ff0c7424 */ /* 0x000fe200078e00ff */
[----:B------:R-:W-:-:S13]  /*16700*/  IADD3 R2, P4, R14, R5, RZ ;  /* 0x000000050e027210 */ /* 0x000fda0007f9e0ff */
[----:B------:R-:W-:Y:S05]  /*16710*/  WARPSYNC.COLLECTIVE R15, `(.L_x_2608) ;  /* 0x000000000f087348 */ /* 0x000fea0003c00000 */
[----:B------:R0:W1:Y:S02]  /*16720*/  SHFL.IDX P6, R14, R13, R12, R11 ;  /* 0x0000000c0d0e7389 */ /* 0x00006400000c000b */
[----:B01----:R-:W-:Y:S01]  /*16730*/  ENDCOLLECTIVE ;  /* 0x000000000000791b */ /* 0x003fe20003800000 */
.L_x_2608:
        /* <DEDUP_REMOVED lines=14> */
.L_x_2609:
[----:B------:R-:W-:Y:S05]  /*16820*/  BRA `(.L_x_2610) ;  /* 0xffffffb800947947 */ /* 0x000fea000383ffff */
.L_x_2504:
        /* <DEDUP_REMOVED lines=8> */
.L_x_2612:
[----:B------:R-:W-:Y:S05]  /*168b0*/  BSYNC B0 ;  /* 0x0000000000007941 */ /* 0x000fea0003800000 */
.L_x_2611:
        /* <DEDUP_REMOVED lines=9> */
.L_x_2613:
        /* <DEDUP_REMOVED lines=23> */
.L_x_2614:
[----:B------:R-:W-:Y:S01]  /*16ac0*/  IMAD.MOV.U32 R12, RZ, RZ, 0x2 ;  /* 0x00000002ff0c7424 */ /* 0x000fe200078e00ff */
[----:B------:R-:W-:-:S05]  /*16ad0*/  SEL R6, R14, RZ, P1 ;  /* 0x000000ff0e067207 */ /* 0x000fca0000800000 */
[----:B------:R-:W-:-:S04]  /*16ae0*/  IMAD.IADD R6, R13, 0x1, R6 ;  /* 0x000000010d067824 */ /* 0x000fc800078e0206 */
[----:B------:R-:W-:-:S07]  /*16af0*/  IMAD.MOV.U32 R13, RZ, RZ, R6 ;  /* 0x000000ffff0d7224 */ /* 0x000fce00078e0006 */
[----:B------:R-:W-:Y:S05]  /*16b00*/  WARPSYNC.COLLECTIVE R15, `(.L_x_2615) ;  /* 0x000000000f087348 */ /* 0x000fea0003c00000 */
[----:B------:R0:W1:Y:S02]  /*16b10*/  SHFL.UP P6, R14, R13, R12, R11 ;  /* 0x0400000c0d0e7389 */ /* 0x00006400000c000b */
[----:B01----:R-:W-:Y:S01]  /*16b20*/  ENDCOLLECTIVE ;  /* 0x000000000000791b */ /* 0x003fe20003800000 */
.L_x_2615:
        /* <DEDUP_REMOVED lines=8> */
.L_x_2616:
[----:B------:R-:W-:Y:S01]  /*16bb0*/  IMAD.MOV.U32 R12, RZ, RZ, 0x8 ;  /* 0x00000008ff0c7424 */ /* 0x000fe200078e00ff */
[----:B------:R-:W-:-:S05]  /*16bc0*/  SEL R3, R14, RZ, P3 ;  /* 0x000000ff0e037207 */ /* 0x000fca0001800000 */
[----:B------:R-:W-:-:S04]  /*16bd0*/  IMAD.IADD R3, R2, 0x1, R3 ;  /* 0x0000000102037824 */ /* 0x000fc800078e0203 */
[----:B------:R-:W-:-:S07]  /*16be0*/  IMAD.MOV.U32 R13, RZ, RZ, R3 ;  /* 0x000000ffff0d7224 */ /* 0x000fce00078e0003 */
[----:B------:R-:W-:Y:S05]  /*16bf0*/  WARPSYNC.COLLECTIVE R15, `(.L_x_2617) ;  /* 0x000000000f087348 */ /* 0x000fea0003c00000 */
[----:B------:R0:W1:Y:S02]  /*16c00*/  SHFL.UP P6, R14, R13, R12, R11 ;  /* 0x0400000c0d0e7389 */ /* 0x00006400000c000b */
[----:B01----:R-:W-:Y:S01]  /*16c10*/  ENDCOLLECTIVE ;  /* 0x000000000000791b */ /* 0x003fe20003800000 */
.L_x_2617:
[----:B------:R-:W-:Y:S01]  /*16c20*/  IMAD.MOV.U32 R12, RZ, RZ, 0x10 ;  /* 0x00000010ff0c7424 */ /* 0x000fe200078e00ff */
[----:B------:R-:W-:-:S05]  /*16c30*/  SEL R4, R14, RZ, P4 ;  /* 0x000000ff0e047207 */ /* 0x000fca0002000000 */
[----:B------:R-:W-:-:S04]  /*16c40*/  IMAD.IADD R4, R3, 0x1, R4 ;  /* 0x0000000103047824 */ /* 0x000fc800078e0204 */
[----:B------:R-:W-:-:S07]  /*16c50*/  IMAD.MOV.U32 R13, RZ, RZ, R4 ;  /* 0x000000ffff0d7224 */ /* 0x000fce00078e0004 */
[----:B------:R-:W-:Y:S05]  /*16c60*/  WARPSYNC.COLLECTIVE R15, `(.L_x_2618) ;  /* 0x000000000f087348 */ /* 0x000fea0003c00000 */
[----:B------:R0:W1:Y:S02]  /*16c70*/  SHFL.UP P6, R14, R13, R12, R11 ;  /* 0x0400000c0d0e7389 */ /* 0x00006400000c000b */
[----:B01----:R-:W-:Y:S01]  /*16c80*/  ENDCOLLECTIVE ;  /* 0x000000000000791b */ /* 0x003fe20003800000 */
.L_x_2618:
        /* <DEDUP_REMOVED lines=8> */
.L_x_2619:
[----:B------:R-:W-:Y:S05]  /*16d10*/  BRA `(.L_x_2620) ;  /* 0xffffffb800a87947 */ /* 0x000fea000383ffff */
.L_x_2507:
[----:B------:R-:W-:Y:S01]  /*16d20*/  BSSY B0, `(.L_x_2621) ;  /* 0x0000007000007945 */ /* 0x000fe20003800000 */
[----:B------:R-:W-:Y:S02]  /*16d30*/  IMAD.MOV.U32 R12, RZ, RZ, 0x1 ;  /* 0x00000001ff0c7424 */ /* 0x000fe400078e00ff */
[----:B------:R-:W-:Y:S02]  /*16d40*/  IMAD.MOV.U32 R11, RZ, RZ, RZ ;  /* 0x000000ffff0b7224 */ /* 0x000fe400078e00ff */
[----:B------:R-:W-:-:S07]  /*16d50*/  IMAD.MOV.U32 R15, RZ, RZ, -0x1 ;  /* 0xffffffffff0f7424 */ /* 0x000fce00078e00ff */
[----:B------:R-:W-:Y:S05]  /*16d60*/  WARPSYNC.COLLECTIVE R15, `(.L_x_2622) ;  /* 0x000000000f087348 */ /* 0x000fea0003c00000 */
[----:B------:R0:W1:Y:S02]  /*16d70*/  SHFL.UP P6, R14, R13, R12, R11 ;  /* 0x0400000c0d0e7389 */ /* 0x00006400000c000b */
[----:B01----:R-:W-:Y:S01]  /*16d80*/  ENDCOLLECTIVE ;  /* 0x000000000000791b */ /* 0x003fe20003800000 */
.L_x_2622:
[----:B------:R-:W-:Y:S05]  /*16d90*/  BSYNC B0 ;  /* 0x0000000000007941 */ /* 0x000fea0003800000 */
.L_x_2621:
        /* <DEDUP_REMOVED lines=8> */
.L_x_2623:
[----:B------:R-:W-:Y:S01]  /*16e20*/  IMAD.MOV.U32 R12, RZ, RZ, 0x4 ;  /* 0x00000004ff0c7424 */ /* 0x000fe200078e00ff */
[----:B------:R-:W-:-:S05]  /*16e30*/  SEL R2, R14, RZ, P2 ;  /* 0x000000ff0e027207 */ /* 0x000fca0001000000 */
[----:B------:R-:W-:-:S04]  /*16e40*/  IMAD.IADD R2, R13, 0x1, R2 ;  /* 0x000000010d027824 */ /* 0x000fc800078e0202 */
[----:B------:R-:W-:-:S07]  /*16e50*/  IMAD.MOV.U32 R13, RZ, RZ, R2 ;  /* 0x000000ffff0d7224 */ /* 0x000fce00078e0002 */
[----:B------:R-:W-:Y:S05]  /*16e60*/  WARPSYNC.COLLECTIVE R15, `(.L_x_2624) ;  /* 0x000000000f087348 */ /* 0x000fea0003c00000 */
[----:B------:R0:W1:Y:S02]  /*16e70*/  SHFL.UP P6, R14, R13, R12, R11 ;  /* 0x0400000c0d0e7389 */ /* 0x00006400000c000b */
[----:B01----:R-:W-:Y:S01]  /*16e80*/  ENDCOLLECTIVE ;  /* 0x000000000000791b */ /* 0x003fe20003800000 */
.L_x_2624:
[----:B------:R-:W-:Y:S01]  /*16e90*/  IMAD.MOV.U32 R12, RZ, RZ, 0x8 ;  /* 0x00000008ff0c7424 */ /* 0x000fe200078e00ff */
[----:B------:R-:W-:-:S05]  /*16ea0*/  SEL R3, R14, RZ, P3 ;  /* 0x000000ff0e037207 */ /* 0x000fca0001800000 */
[----:B------:R-:W-:-:S04]  /*16eb0*/  IMAD.IADD R3, R2, 0x1, R3 ;  /* 0x0000000102037824 */ /* 0x000fc800078e0203 */
[----:B------:R-:W-:-:S07]  /*16ec0*/  IMAD.MOV.U32 R13, RZ, RZ, R3 ;  /* 0x000000ffff0d7224 */ /* 0x000fce00078e0003 */
[----:B------:R-:W-:Y:S05]  /*16ed0*/  WARPSYNC.COLLECTIVE R15, `(.L_x_2625) ;  /* 0x000000000f087348 */ /* 0x000fea0003c00000 */
[----:B------:R0:W1:Y:S02]  /*16ee0*/  SHFL.UP P6, R14, R13, R12, R11 ;  /* 0x0400000c0d0e7389 */ /* 0x00006400000c000b */
[----:B01----:R-:W-:Y:S01]  /*16ef0*/  ENDCOLLECTIVE ;  /* 0x000000000000791b */ /* 0x003fe20003800000 */
.L_x_2625:
[----:B------:R-:W-:Y:S01]  /*16f00*/  IMAD.MOV.U32 R12, RZ, RZ, 0x10 ;  /* 0x00000010ff0c7424 */ /* 0x000fe200078e00ff */
[----:B------:R-:W-:-:S05]  /*16f10*/  SEL R4, R14, RZ, P4 ;  /* 0x000000ff0e047207 */ /* 0x000fca0002000000 */
[----:B------:R-:W-:-:S04]  /*16f20*/  IMAD.IADD R4, R3, 0x1, R4 ;  /* 0x0000000103047824 */ /* 0x000fc800078e0204 */
[----:B------:R-:W-:-:S07]  /*16f30*/  IMAD.MOV.U32 R13, RZ, RZ, R4 ;  /* 0x000000ffff0d7224 */ /* 0x000fce00078e0004 */
[----:B------:R-:W-:Y:S05]  /*16f40*/  WARPSYNC.COLLECTIVE R15, `(.L_x_2626) ;  /* 0x000000000f087348 */ /* 0x000fea0003c00000 */
[----:B------:R0:W1:Y:S02]  /*16f50*/  SHFL.UP P6, R14, R13, R12, R11 ;  /* 0x0400000c0d0e7389 */ /* 0x00006400000c000b */
[----:B01----:R-:W-:Y:S01]  /*16f60*/  ENDCOLLECTIVE ;  /* 0x000000000000791b */ /* 0x003fe20003800000 */
.L_x_2626:
        /* <DEDUP_REMOVED lines=8> */
.L_x_2627:
[----:B------:R-:W-:Y:S05]  /*16ff0*/  BRA `(.L_x_2628) ;  /* 0xffffffb800947947 */ /* 0x000fea000383ffff */
.L_x_2509:
[----:B------:R-:W-:Y:S01]  /*17000*/  BSSY B0, `(.L_x_2629) ;  /* 0x0000006000007945 */ /* 0x000fe20003800000 */
[----:B------:R-:W-:Y:S01]  /*17010*/  PLOP3.LUT P6, PT, P6, PT, PT, 0x8, 0x0 ;  /* 0x000000000000781c */ /* 0x000fe200037ce170 */
[----:B------:R-:W-:-:S12]  /*17020*/  IMAD.MOV.U32 R15, RZ, RZ, -0x1 ;  /* 0xffffffffff0f7424 */ /* 0x000fd800078e00ff */
[----:B0-----:R-:W-:Y:S05]  /*17030*/  WARPSYNC.COLLECTIVE R15, `(.L_x_2630) ;  /* 0x000000000f087348 */ /* 0x001fea0003c00000 */
[----:B------:R-:W-:Y:S01]  /*17040*/  VOTE.ANY R14, PT, P6 ;  /* 0x00000000000e7806 */ /* 0x000fe200030e0100 */
[----:B0-----:R-:W-:Y:S06]  /*17050*/  ENDCOLLECTIVE ;  /* 0x000000000000791b */ /* 0x001fec0003800000 */
.L_x_2630:
[----:B------:R-:W-:Y:S05]  /*17060*/  BSYNC B0 ;  /* 0x0000000000007941 */ /* 0x000fea0003800000 */
.L_x_2629:
        /* <DEDUP_REMOVED lines=8> */
.L_x_2631:
[----:B------:R-:W-:Y:S02]  /*170f0*/  IMAD.IADD R19, R12, 0x1, R19 ;  /* 0x000000010c137824 */ /* 0x000fe400078e0213 */
[----:B------:R-:W-:Y:S02]  /*17100*/  IMAD.MOV.U32 R13, RZ, RZ, R8 ;  /* 0x000000ffff0d7224 */ /* 0x000fe400078e0008 */
[----:B------:R-:W-:-:S07]  /*17110*/  IMAD.MOV.U32 R17, RZ, RZ, R14 ;  /* 0x000000ffff117224 */ /* 0x000fce00078e000e */
[----:B------:R-:W-:Y:S05]  /*17120*/  WARPSYNC.COLLECTIVE R15, `(.L_x_2632) ;  /* 0x000000000f087348 */ /* 0x000fea0003c00000 */
[----:B------:R0:W1:Y:S02]  /*17130*/  SHFL.IDX P6, R14, R13, R12, R11 ;  /* 0x0000000c0d0e7389 */ /* 0x00006400000c000b */
[----:B01----:R-:W-:Y:S01]  /*17140*/  ENDCOLLECTIVE ;  /* 0x000000000000791b */ /* 0x003fe20003800000 */
.L_x_2632:
[----:B------:R-:W-:Y:S01]  /*17150*/  IMAD.MOV.U32 R8, RZ, RZ, R14 ;  /* 0x000000ffff087224 */ /* 0x000fe200078e000e */
[----:B------:R-:W-:Y:S06]  /*17160*/  BRA `(.L_x_2633) ;  /* 0xffffffb800787947 */ /* 0x000fec000383ffff */
.L_x_2511:
[----:B------:R-:W-:Y:S01]  /*17170*/  BSSY B0, `(.L_x_2634) ;  /* 0x0000007000007945 */ /* 0x000fe20003800000 */
[----:B------:R-:W-:Y:S02]  /*17180*/  IMAD.MOV.U32 R13, RZ, RZ, R2 ;  /* 0x000000ffff0d7224 */ /* 0x000fe400078e0002 */
[----:B------:R-:W-:Y:S02]  /*17190*/  IMAD.MOV.U32 R11, RZ, RZ, 0x1f ;  /* 0x0000001fff0b7424 */ /* 0x000fe400078e00ff */
[----:B------:R-:W-:-:S07]  /*171a0*/  IMAD.MOV.U32 R15, RZ, RZ, -0x1 ;  /* 0xffffffffff0f7424 */ /* 0x000fce00078e00ff */
[----:B0-23--:R-:W-:Y:S05]  /*171b0*/  WARPSYNC.COLLECTIVE R15, `(.L_x_2635) ;  /* 0x000000000f087348 */ /* 0x00dfea0003c00000 */
[----:B------:R1:W4:Y:S02]  /*171c0*/  SHFL.IDX P6, R14, R13, R12, R11 ;  /* 0x0000000c0d0e7389 */ /* 0x00032400000c000b */
[----:B01234-:R-:W-:Y:S01]  /*171d0*/  ENDCOLLECTIVE ;  /* 0x000000000000791b */ /* 0x01ffe20003800000 */
.L_x_2635:
[----:B------:R-:W-:Y:S05]  /*171e0*/  BSYNC B0 ;  /* 0x0000000000007941 */ /* 0x000fea0003800000 */
.L_x_2634:
[----:B------:R-:W-:Y:S01]  /*171f0*/  IMAD.MOV.U32 R6, RZ, RZ, R14 ;  /* 0x000000ffff067224 */ /* 0x000fe200078e000e */
[----:B------:R-:W-:Y:S06]  /*17200*/  BRA `(.L_x_2510) ;  /* 0xffffffb800687947 */ /* 0x000fec000383ffff */
.L_x_2517:
[----:B-1----:R1:W2:Y:S02]  /*17210*/  SYNCS.PHASECHK.TRANS64.TRYWAIT P0, [R4+URZ+0x30820], R0 ;  /* 0x03082000040075a7 */ /* 0x0022a4000800017f */
[----:B--2---:R-:W-:Y:S05]  /*17220*/  @!P0 NANOSLEEP.SYNCS 0x989680 ;  /* 0x009896800000895d */ /* 0x004fea0003900000 */
[----:B------:R-:W2:Y:S02]  /*17230*/  @!P0 SYNCS.PHASECHK.TRANS64 P0, [R4+URZ+0x30820], R0 ;  /* 0x03082000040085a7 */ /* 0x000ea4000800007f */
[----:B--2---:R-:W-:Y:S05]  /*17240*/  @!P0 BRA `(.L_x_2517) ;  /* 0xfffffffc00f08947 */ /* 0x004fea000383ffff */
[----:B------:R-:W-:Y:S05]  /*17250*/  BRA `(.L_x_2636) ;  /* 0xffffffc000c07947 */ /* 0x000fea000383ffff */
.L_x_2518:
[----:B------:R-:W2:Y:S01]  /*17260*/  S2R R2, SR_TID.X ;  /* 0x0000000000027919 */ /* 0x000ea20000002100 */
[----:B------:R-:W-:Y:S01]  /*17270*/  BSSY B0, `(.L_x_2637) ;  /* 0x000000a000007945 */ /* 0x000fe20003800000 */
[----:B------:R-:W-:Y:S02]  /*17280*/  IMAD.MOV.U32 R12, RZ, RZ, RZ ;  /* 0x000000ffff0c7224 */ /* 0x000fe400078e00ff */
[----:B------:R-:W-:Y:S02]  /*17290*/  IMAD.MOV.U32 R11, RZ, RZ, 0x1f ;  /* 0x0000001fff0b7424 */ /* 0x000fe400078e00ff */
[----:B------:R-:W-:Y:S01]  /*172a0*/  IMAD.MOV.U32 R15, RZ, RZ, -0x1 ;  /* 0xffffffffff0f7424 */ /* 0x000fe200078e00ff */
[----:B--2---:R-:W-:-:S04]  /*172b0*/  SHF.R.U32.HI R2, RZ, 0x5, R2 ;  /* 0x00000005ff027819 */ /* 0x004fc80000011602 */
[----:B------:R-:W-:-:S05]  /*172c0*/  LOP3.LUT R2, R2, 0x3, RZ, 0xc0, !PT ;  /* 0x0000000302027812 */ /* 0x000fca00078ec0ff */
[----:B------:R-:W-:-:S07]  /*172d0*/  IMAD.MOV.U32 R13, RZ, RZ, R2 ;  /* 0x000000ffff0d7224 */ /* 0x000fce00078e0002 */
[----:B01----:R-:W-:Y:S05]  /*172e0*/  WARPSYNC.COLLECTIVE R15, `(.L_x_2638) ;  /* 0x000000000f087348 */ /* 0x003fea0003c00000 */
[----:B------:R2:W3:Y:S02]  /*172f0*/  SHFL.IDX P6, R14, R13, R12, R11 ;  /* 0x0000000c0d0e7389 */ /* 0x0004e400000c000b */
[----:B0123--:R-:W-:Y:S01]  /*17300*/  ENDCOLLECTIVE ;  /* 0x000000000000791b */ /* 0x00ffe20003800000 */
.L_x_2638:
[----:B------:R-:W-:Y:S05]  /*17310*/  BSYNC B0 ;  /* 0x0000000000007941 */ /* 0x000fea0003800000 */
.L_x_2637:
[----:B------:R-:W-:Y:S05]  /*17320*/  BRA `(.L_x_2639) ;  /* 0xffffffc000a87947 */ /* 0x000fea000383ffff */
.L_x_2521:
[----:B------:R-:W-:Y:S01]  /*17330*/  BSSY B1, `(.L_x_2640) ;  /* 0x0000006000017945 */ /* 0x000fe20003800000 */
[----:B------:R-:W-:-:S07]  /*17340*/  IMAD.MOV.U32 R15, RZ, RZ, -0x1 ;  /* 0xffffffffff0f7424 */ /* 0x000fce00078e00ff */
[----:B01----:R-:W-:Y:S05]  /*17350*/  WARPSYNC.COLLECTIVE R15, `(.L_x_2641) ;  /* 0x000000000f0c7348 */ /* 0x003fea0003c00000 */
[----:B------:R-:W-:Y:S02]  /*17360*/  ELECT P6, UR62, PT ;  /* 0x00000000003e782f */ /* 0x000fe400038c0000 */
[----:B------:R-:W-:Y:S01]  /*17370*/  MOV R14, UR62 ;  /* 0x0000003e000e7c02 */ /* 0x000fe20008000f00 */
[----:B01----:R-:W-:Y:S10]  /*17380*/  ENDCOLLECTIVE ;  /* 0x000000000000791b */ /* 0x003ff40003800000 */
.L_x_2641:
[----:B------:R-:W-:Y:S05]  /*17390*/  BSYNC B1 ;  /* 0x0000000000017941 */ /* 0x000fea0003800000 */
.L_x_2640:
[----:B------:R-:W-:Y:S05]  /*173a0*/  BRA `(.L_x_2642) ;  /* 0xffffffc000a07947 */ /* 0x000fea000383ffff */
.L_x_2523:
[----:B-1----:R1:W2:Y:S02]  /*173b0*/  SYNCS.PHASECHK.TRANS64.TRYWAIT P1, [R5+URZ+0x30840], R0 ;  /* 0x03084000050075a7 */ /* 0x0022a4000802017f */
[----:B--2---:R-:W-:Y:S05]  /*173c0*/  @!P1 NANOSLEEP.SYNCS 0x989680 ;  /* 0x009896800000995d */ /* 0x004fea0003900000 */
[----:B------:R-:W2:Y:S02]  /*173d0*/  @!P1 SYNCS.PHASECHK.TRANS64 P1, [R5+URZ+0x30840], R0 ;  /* 0x03084000050095a7 */ /* 0x000ea4000802007f */
[----:B--2---:R-:W-:Y:S05]  /*173e0*/  @!P1 BRA `(.L_x_2523) ;  /* 0xfffffffc00f09947 */ /* 0x004fea000383ffff */
[----:B------:R-:W-:Y:S05]  /*173f0*/  BRA `(.L_x_2643) ;  /* 0xffffffc000c87947 */ /* 0x000fea000383ffff */
.L_x_2525:
[----:B--2---:R2:W3:Y:S02]  /*17400*/  SYNCS.PHASECHK.TRANS64.TRYWAIT P1, [R27+URZ+0x30840], R2 ;  /* 0x030840021b0075a7 */ /* 0x0044e4000802017f */
[----:B---3--:R-:W-:Y:S05]  /*17410*/  @!P1 NANOSLEEP.SYNCS 0x989680 ;  /* 0x009896800000995d */ /* 0x008fea0003900000 */
[----:B------:R-:W3:Y:S02]  /*17420*/  @!P1 SYNCS.PHASECHK.TRANS64 P1, [R27+URZ+0x30840], R2 ;  /* 0x030840021b0095a7 */ /* 0x000ee4000802007f */
[----:B---3--:R-:W-:Y:S05]  /*17430*/  @!P1 BRA `(.L_x_2525) ;  /* 0xfffffffc00f09947 */ /* 0x008fea000383ffff */
[----:B------:R-:W-:Y:S05]  /*17440*/  BRA `(.L_x_2644) ;  /* 0xffffffc000d47947 */ /* 0x000fea000383ffff */
.L_x_2527:
[----:B---3--:R3:W4:Y:S02]  /*17450*/  SYNCS.PHASECHK.TRANS64.TRYWAIT P1, [R5+URZ+0x30860], R0 ;  /* 0x03086000050075a7 */ /* 0x008724000802017f */
[----:B----4-:R-:W-:Y:S05]  /*17460*/  @!P1 NANOSLEEP.SYNCS 0x989680 ;  /* 0x009896800000995d */ /* 0x010fea0003900000 */
[----:B------:R-:W4:Y:S02]  /*17470*/  @!P1 SYNCS.PHASECHK.TRANS64 P1, [R5+URZ+0x30860], R0 ;  /* 0x03086000050095a7 */ /* 0x000f24000802007f */
[----:B----4-:R-:W-:Y:S05]  /*17480*/  @!P1 BRA `(.L_x_2527) ;  /* 0xfffffffc00f09947 */ /* 0x010fea000383ffff */
[----:B------:R-:W-:Y:S05]  /*17490*/  BRA `(.L_x_2645) ;  /* 0xffffffc000d07947 */ /* 0x000fea000383ffff */
.L_x_2646:
        /* <DEDUP_REMOVED lines=14> */
.L_x_3217:


//--------------------- .text._ZN7cutlass13device_kernelIN5flash11enable_sm90INS1_16FlashAttnFwdSm90INS1_25CollectiveMainloopFwdSm90ILi2EN4cute5tupleIJNS5_1CILi1EEES8_S8_EEENS6_IJNS7_ILi128EEENS7_ILi96EEENS7_ILi192EEEEEELi192ENS_6half_tEfNS_4arch4Sm90ELb1ELb0ELb0ELb1ELb1ELb1ELb0ELb1ELb1ELb1ELb1ELb0EEENS1_21CollectiveEpilogueFwdINS6_IJSA_SC_SB_EEES9_SE_SG_Li256ELb1ELb1ELb1ELb0EEENS1_36VarlenDynamicPersistentTileSchedulerILi128ELi96ELi256ELi128ELb1ELb1ELb1ELb1ELb1ELb1EEEEEEEEEvNT_6ParamsE --------------------------
	.section	.text._ZN7cutlass13device_kernelIN5flash11enable_sm90INS1_16FlashAttnFwdSm90INS1_25CollectiveMainloopFwdSm90ILi2EN4cute5tupleIJNS5_1CILi1EEES8_S8_EEENS6_IJNS7_ILi128EEENS7_ILi96EEENS7_ILi192EEEEEELi192ENS_6half_tEfNS_4arch4Sm90ELb1ELb0ELb0ELb1ELb1ELb1ELb0ELb1ELb1ELb1ELb1ELb0EEENS1_21CollectiveEpilogueFwdINS6_IJSA_SC_SB_EEES9_SE_SG_Li256ELb1ELb1ELb1ELb0EEENS1_36VarlenDynamicPersistentTileSchedulerILi128ELi96ELi256ELi128ELb1ELb1ELb1ELb1ELb1ELb1EEEEEEEEEvNT_6ParamsE,"ax",@progbits
	.align	128
.text._ZN7cutlass13device_kernelIN5flash11enable_sm90INS1_16FlashAttnFwdSm90INS1_25CollectiveMainloopFwdSm90ILi2EN4cute5tupleIJNS5_1CILi1EEES8_S8_EEENS6_IJNS7_ILi128EEENS7_ILi96EEENS7_ILi192EEEEEELi192ENS_6half_tEfNS_4arch4Sm90ELb1ELb0ELb0ELb1ELb1ELb1ELb0ELb1ELb1ELb1ELb1ELb0EEENS1_21CollectiveEpilogueFwdINS6_IJSA_SC_SB_EEES9_SE_SG_Li256ELb1ELb1ELb1ELb0EEENS1_36VarlenDynamicPersistentTileSchedulerILi128ELi96ELi256ELi128ELb1ELb1ELb1ELb1ELb1ELb1EEEEEEEEEvNT_6ParamsE:
        .type           _ZN7cutlass13device_kernelIN5flash11enable_sm90INS1_16FlashAttnFwdSm90INS1_25CollectiveMainloopFwdSm90ILi2EN4cute5tupleIJNS5_1CILi1EEES8_S8_EEENS6_IJNS7_ILi128EEENS7_ILi96EEENS7_ILi192EEEEEELi192ENS_6half_tEfNS_4arch4Sm90ELb1ELb0ELb0ELb1ELb1ELb1ELb0ELb1ELb1ELb1ELb1ELb0EEENS1_21CollectiveEpilogueFwdINS6_IJSA_SC_SB_EEES9_SE_SG_Li256ELb1ELb1ELb1ELb0EEENS1_36VarlenDynamicPersistentTileSchedulerILi128ELi96ELi256ELi128ELb1ELb1ELb1ELb1ELb1ELb1EEEEEEEEEvNT_6ParamsE,@function
        .size           _ZN7cutlass13device_kernelIN5flash11enable_sm90INS1_16FlashAttnFwdSm90INS1_25CollectiveMainloopFwdSm90ILi2EN4cute5tupleIJNS5_1CILi1EEES8_S8_EEENS6_IJNS7_ILi128EEENS7_ILi96EEENS7_ILi192EEEEEELi192ENS_6half_tEfNS_4arch4Sm90ELb1ELb0ELb0ELb1ELb1ELb1ELb0ELb1ELb1ELb1ELb1ELb0EEENS1_21CollectiveEpilogueFwdINS6_IJSA_SC_SB_EEES9_SE_SG_Li256ELb1ELb1ELb1ELb0EEENS1_36VarlenDynamicPersistentTileSchedulerILi128ELi96ELi256ELi128ELb1ELb1ELb1ELb1ELb1ELb1EEEEEEEEEvNT_6ParamsE,(.L_x_3218 - _ZN7cutlass13device_kernelIN5flash11enable_sm90INS1_16FlashAttnFwdSm90INS1_25CollectiveMainloopFwdSm90ILi2EN4cute5tupleIJNS5_1CILi1EEES8_S8_EEENS6_IJNS7_ILi128EEENS7_ILi96EEENS7_ILi192EEEEEELi192ENS_6half_tEfNS_4arch4Sm90ELb1ELb0ELb0ELb1ELb1ELb1ELb0ELb1ELb1ELb1ELb1ELb0EEENS1_21CollectiveEpilogueFwdINS6_IJSA_SC_SB_EEES9_SE_SG_Li256ELb1ELb1ELb1ELb0EEENS1_36VarlenDynamicPersistentTileSchedulerILi128ELi96ELi256ELi128ELb1ELb1ELb1ELb1ELb1ELb1EEEEEEEEEvNT_6ParamsE)
        .other          _ZN7cutlass13device_kernelIN5flash11enable_sm90INS1_16FlashAttnFwdSm90INS1_25CollectiveMainloopFwdSm90ILi2EN4cute5tupleIJNS5_1CILi1EEES8_S8_EEENS6_IJNS7_ILi128EEENS7_ILi96EEENS7_ILi192EEEEEELi192ENS_6half_tEfNS_4arch4Sm90ELb1ELb0ELb0ELb1ELb1ELb1ELb0ELb1ELb1ELb1ELb1ELb0EEENS1_21CollectiveEpilogueFwdINS6_IJSA_SC_SB_EEES9_SE_SG_Li256ELb1ELb1ELb1ELb0EEENS1_36VarlenDynamicPersistentTileSchedulerILi128ELi96ELi256ELi128ELb1ELb1ELb1ELb1ELb1ELb1EEEEEEEEEvNT_6ParamsE,@"STO_CUDA_ENTRY STV_DEFAULT"
_ZN7cutlass13device_kernelIN5flash11enable_sm90INS1_16FlashAttnFwdSm90INS1_25CollectiveMainloopFwdSm90ILi2EN4cute5tupleIJNS5_1CILi1EEES8_S8_EEENS6_IJNS7_ILi128EEENS7_ILi96EEENS7_ILi192EEEEEELi192ENS_6half_tEfNS_4arch4Sm90ELb1ELb0ELb0ELb1ELb1ELb1ELb0ELb1ELb1ELb1ELb1ELb0EEENS1_21CollectiveEpilogueFwdINS6_IJSA_SC_SB_EEES9_SE_SG_Li256ELb1ELb1ELb1ELb0EEENS1_36VarlenDynamicPersistentTileSchedulerILi128ELi96ELi256ELi128ELb1ELb1ELb1ELb1ELb1ELb1EEEEEEEEEvNT_6ParamsE:
        /* <DEDUP_REMOVED lines=18> */
.L_x_2648:
[----:B------:R-:W-:Y:S05]  /*0120*/  BSYNC B0 ;  /* 0x0000000000007941 */ /* 0x000fea0003800000 */
.L_x_2647:
        /* <DEDUP_REMOVED lines=41> */
.L_x_2649:
        /* <DEDUP_REMOVED lines=22> */
.L_x_2650:
        /* <DEDUP_REMOVED lines=18> */
.L_x_2651:
        /* <DEDUP_REMOVED lines=22> */
.L_x_2652:
        /* <DEDUP_REMOVED lines=22> */
.L_x_2653:
[----:B------:R-:W-:Y:S01]  /*0900*/  PLOP3.LUT P0, PT, PT, PT, UP0, 0x80, 0x0 ;  /* 0x000000000000781c */ /* 0x000fe20003f0f008 */
[----:B------:R-:W-:Y:S01]  /*0910*/  UMOV UR60, 0x1 ;  /* 0x00000001003c7882 */ /* 0x000fe20000000000 */
[----:B------:R-:W-:Y:S01]  /*0920*/  NOP ;  /* 0x0000000000007918 */ /* 0x000fe20000000000 */
[----:B------:R-:W-:Y:S01]  /*0930*/  USEL UR60, UR60, 0x2, !UP0 ;  /* 0x000000023c3c7887 */ /* 0x000fe2000c000000 */
[----:B------:R-:W-:Y:S01]  /*0940*/  BSSY B9, `(.L_x_2654) ;  /* 0x00025de000097945 */ /* 0x000fe20003800000 */
[----:B012-4-:R-:W-:Y:S08]  /*0950*/  BAR.SYNC.DEFER_BLOCKING 0x0 ;  /* 0x0000000000007b1d */ /* 0x017ff00000010000 */
[----:B------:R-:W-:Y:S05]  /*0960*/  @!P0 BRA `(.L_x_2655) ;  /* 0x000001dc00cc8947 */ /* 0x000fea0003800000 */
.L_x_2656:
        /* <DEDUP_REMOVED lines=17> */
[----:B------:R-:W-:Y:S01]  /*0a80*/  ULOP3.LUT UR5, UR60, 0x1, URZ, 0xfc, !UPT ;  /* 0x000000013c057892 */ /* 0x000fe2000f8efc3f */
[----:B------:R-:W-:Y:S01]  /*0a90*/  IMAD.MOV.U32 R22, RZ, RZ, RZ ;  /* 0x000000ffff167224 */ /* 0x000fe200078e00ff */
[----:B------:R-:W-:Y:S01]  /*0aa0*/  MOV R202, RZ ;  /* 0x000000ff00ca7202 */ /* 0x000fe20000000f00 */
[----:B------:R-:W-:Y:S01]  /*0ab0*/  IMAD.MOV.U32 R207, RZ, RZ, RZ ;  /* 0x000000ffffcf7224 */ /* 0x000fe200078e00ff */
[----:B------:R-:W-:Y:S01]  /*0ac0*/  SHF.R.S32.HI R3, RZ, 0x1f, R0 ;  /* 0x0000001fff037819 */ /* 0x000fe20000011400 */
[----:B------:R-:W-:-:S03]  /*0ad0*/  IMAD.MOV.U32 R198, RZ, RZ, RZ ;  /* 0x000000ffffc67224 */ /* 0x000fc600078e00ff */
[CC--:B------:R-:W-:Y:S02]  /*0ae0*/  LEA.HI R2, R3.reuse, R0.reuse, RZ, 0x7 ;  /* 0x0000000003027211 */ /* 0x0c0fe400078f38ff */
[----:B------:R-:W-:Y:S02]  /*0af0*/  LEA.HI R4, R3, R0, RZ, 0x4 ;  /* 0x0000000003047211 */ /* 0x000fe400078f20ff */
[----:B------:R-:W-:Y:S01]  /*0b00*/  LOP3.LUT R5, R2, 0xffffff80, RZ, 0xc0, !PT ;  /* 0xffffff8002057812 */ /* 0x000fe200078ec0ff */
[----:B------:R-:W-:Y:S01]  /*0b10*/  UIADD3 UR4, UR4, 0x12400, URZ ;  /* 0x0001240004047890 */ /* 0x000fe2000fffe03f */
[----:B------:R-:W-:Y:S02]  /*0b20*/  SHF.R.S32.HI R7, RZ, 0x4, R4 ;  /* 0x00000004ff077819 */ /* 0x000fe40000011404 */
[----:B------:R-:W-:Y:S02]  /*0b30*/  IADD3 R20, R0, -R5, RZ ;  /* 0x8000000500147210 */ /* 0x000fe40007ffe0ff */
[----:B------:R-:W-:-:S02]  /*0b40*/  LEA.HI R5, R4, R7, RZ, 0x1 ;  /* 0x0000000704057211 */ /* 0x000fc400078f08ff */
        /* <DEDUP_REMOVED lines=12> */
[----:B------:R-:W-:-:S03]  /*0c10*/  LOP3.LUT R10, R10, 0x7ffffffc, RZ, 0xc0, !PT ;  /* 0x7ffffffc0a0a7812 */ /* 0x000fc600078ec0ff */
[----:B------:R-:W-:Y:S01]  /*0c20*/  IMAD.IADD R11, R8, 0x1, -R11 ;  /* 0x00000001080b7824 */ /* 0x000fe200078e0a0b */
[----:B------:R-:W-:Y:S01]  /*0c30*/  LEA.HI R8, R3, R0, RZ, 0x2 ;  /* 0x0000000003087211 */ /* 0x000fe200078f10ff */
[----:B------:R-:W-:Y:S01]  /*0c40*/  IMAD.IADD R10, R20, 0x1, -R10 ;  /* 0x00000001140a7824 */ /* 0x000fe200078e0a0a */
[----:B------:R-:W-:Y:S02]  /*0c50*/  LOP3.LUT R3, R4, 0x3fffff0, RZ, 0xc0, !PT ;  /* 0x03fffff004037812 */ /* 0x000fe400078ec0ff */
[----:B------:R-:W-:Y:S02]  /*0c60*/  LEA.HI R4, R2, R5, RZ, 0x1 ;  /* 0x0000000502047211 */ /* 0x000fe400078f08ff */
[----:B------:R-:W-:Y:S01]  /*0c70*/  SHF.R.S32.HI R2, RZ, 0x5, R6 ;  /* 0x00000005ff027819 */ /* 0x000fe20000011406 */
[----:B------:R-:W-:Y:S01]  /*0c80*/  IMAD.IADD R3, R0, 0x1, -R3 ;  /* 0x0000000100037824 */ /* 0x000fe200078e0a03 */
[----:B------:R-:W-:Y:S02]  /*0c90*/  LOP3.LUT R4, R4, 0x3fffffe, RZ, 0xc0, !PT ;  /* 0x03fffffe04047812 */ /* 0x000fe400078ec0ff */
[----:B------:R-:W-:Y:S01]  /*0ca0*/  SHF.R.S32.HI R6, RZ, 0x5, R9 ;  /* 0x00000005ff067819 */ /* 0x000fe20000011409 */
[----:B------:R-:W-:Y:S01]  /*0cb0*/  IMAD.SHL.U32 R217, R2, 0x200, RZ ;  /* 0x0000020002d97824 */ /* 0x000fe200078e00ff */
[----:B------:R-:W-:Y:S01]  /*0cc0*/  LOP3.LUT R9, R8, 0xfffffffc, RZ, 0xc0, !PT ;  /* 0xfffffffc08097812 */ /* 0x000fe200078ec0ff */
[----:B------:R-:W-:Y:S01]  /*0cd0*/  IMAD.IADD R4, R5, 0x1, -R4 ;  /* 0x0000000105047824 */ /* 0x000fe200078e0a04 */
[----:B------:R-:W-:Y:S01]  /*0ce0*/  LEA R12, R2, R3, 0x4 ;  /* 0x00000003020c7211 */ /* 0x000fe200078e20ff */
[----:B------:R-:W-:Y:S01]  /*0cf0*/  IMAD R11, R6, 0x10, R11 ;  /* 0x00000010060b7824 */ /* 0x000fe200078e020b */
[--C-:B------:R-:W-:Y:S01]  /*0d00*/  SHF.R.S32.HI R206, RZ, 0x2, R8.reuse ;  /* 0x00000002ffce7819 */ /* 0x100fe20000011408 */
[----:B------:R-:W-:Y:S01]  /*0d10*/  IMAD.IADD R9, R0, 0x1, -R9 ;  /* 0x0000000100097824 */ /* 0x000fe200078e0a09 */
[----:B------:R-:W-:Y:S01]  /*0d20*/  SHF.R.S32.HI R3, RZ, 0x1f, R8 ;  /* 0x0000001fff037819 */ /* 0x000fe20000011408 */
[----:B------:R-:W-:Y:S01]  /*0d30*/  IMAD R19, R4, 0x40, R11 ;  /* 0x0000004004137824 */ /* 0x000fe200078e020b */
[----:B------:R-:W-:Y:S01]  /*0d40*/  IADD3 R4, R206, 0x40, RZ ;  /* 0x00000040ce047810 */ /* 0x000fe20007ffe0ff */
[----:B------:R-:W-:Y:S01]  /*0d50*/  IMAD.U32 R8, RZ, RZ, UR4 ;  /* 0x00000004ff087e24 */ /* 0x000fe2000f8e00ff */
[----:B------:R-:W-:Y:S01]  /*0d60*/  LEA.HI R3, R3, R206, RZ, 0x3 ;  /* 0x000000ce03037211 */ /* 0x000fe200078f18ff */
[----:B------:R-:W-:Y:S01]  /*0d70*/  IMAD.U32 R0, RZ, RZ, UR5 ;  /* 0x00000005ff007e24 */ /* 0x000fe2000f8e00ff */
[----:B------:R-:W-:Y:S01]  /*0d80*/  SHF.L.U32 R196, R9, 0x2, RZ ;  /* 0x0000000209c47819 */ /* 0x000fe200000006ff */
[----:B------:R-:W-:Y:S01]  /*0d90*/  IMAD.SHL.U32 R213, R4, 0x40, RZ ;  /* 0x0000004004d57824 */ /* 0x000fe200078e00ff */
[----:B------:R-:W-:Y:S01]  /*0da0*/  LOP3.LUT R3, R3, 0xfffffff8, RZ, 0xc0, !PT ;  /* 0xfffffff803037812 */ /* 0x000fe200078ec0ff */
[----:B------:R-:W-:Y:S01]  /*0db0*/  STL [R1+0x44], R19 ;  /* 0x0000441301007387 */ /* 0x000fe20000100800 */
[----:B------:R-:W-:Y:S01]  /*0dc0*/  LEA R12, R12, R7, 0x3 ;  /* 0x000000070c0c7211 */ /* 0x000fe200078e18ff */
[C---:B------:R-:W-:Y:S01]  /*0dd0*/  VIADD R209, R196.reuse, 0x20 ;  /* 0x00000020c4d17836 */ /* 0x040fe20000000000 */
[----:B------:R-:W-:Y:S01]  /*0de0*/  SHF.R.S32.HI R2, RZ, 0x1f, R4 ;  /* 0x0000001fff027819 */ /* 0x000fe20000011404 */
[----:B------:R-:W-:Y:S01]  /*0df0*/  VIADD R208, R196, 0x40 ;  /* 0x00000040c4d07836 */ /* 0x000fe20000000000 */
[----:B------:R-:W-:Y:S01]  /*0e00*/  LOP3.LUT R213, R213, 0x1c0, RZ, 0xc0, !PT ;  /* 0x000001c0d5d57812 */ /* 0x000fe200078ec0ff */
[----:B------:R-:W-:Y:S01]  /*0e10*/  IMAD.IADD R224, R206, 0x1, -R3 ;  /* 0x00000001cee07824 */ /* 0x000fe200078e0a03 */
[----:B------:R-:W-:Y:S01]  /*0e20*/  LEA.HI R2, R2, R4, RZ, 0x3 ;  /* 0x0000000402027211 */ /* 0x000fe200078f18ff */
[----:B------:R-:W-:Y:S01]  /*0e30*/  IMAD.SHL.U32 R3, R12, 0x8, RZ ;  /* 0x000000080c037824 */ /* 0x000fe200078e00ff */
[C---:B------:R-:W-:Y:S01]  /*0e40*/  IADD3 R194, R196.reuse, R208, RZ ;  /* 0x000000d0c4c27210 */ /* 0x040fe20007ffe0ff */
[----:B------:R-:W-:Y:S01]  /*0e50*/  IMAD.IADD R195, R196, 0x1, R209 ;  /* 0x00000001c4c37824 */ /* 0x000fe200078e02d1 */
[----:B------:R-:W-:Y:S01]  /*0e60*/  STL [R1+0x30], RZ ;  /* 0x000030ff01007387 */ /* 0x000fe20000100800 */
[----:B------:R-:W-:Y:S01]  /*0e70*/  IMAD.SHL.U32 R218, R2, 0x40, RZ ;  /* 0x0000004002da7824 */ /* 0x000fe200078e00ff */
[----:B------:R-:W-:Y:S01]  /*0e80*/  SHF.R.U32.HI R2, RZ, 0x3, R213 ;  /* 0x00000003ff027819 */ /* 0x000fe200000116d5 */
[C---:B------:R-:W-:Y:S01]  /*0e90*/  IMAD.SHL.U32 R16, R9.reuse, 0x8, RZ ;  /* 0x0000000809107824 */ /* 0x040fe200078e00ff */
[----:B------:R-:W-:Y:S01]  /*0ea0*/  STL [R1+0x38], R8 ;  /* 0x0000380801007387 */ /* 0x000fe20000100800 */
[----:B------:R-:W-:Y:S01]  /*0eb0*/  SHF.L.U32 R223, R10, 0x1, RZ ;  /* 0x000000010adf7819 */ /* 0x000fe200000006ff */
[----:B------:R-:W-:Y:S01]  /*0ec0*/  IMAD.SHL.U32 R215, R224, 0x40, RZ ;  /* 0x00000040e0d77824 */ /* 0x000fe200078e00ff */
[----:B------:R-:W-:Y:S01]  /*0ed0*/  SHF.R.S32.HI R2, RZ, 0x1f, R195 ;  /* 0x0000001fff027819 */ /* 0x000fe200000114c3 */
[----:B------:R0:W-:Y:S01]  /*0ee0*/  STL [R1+0x48], R3 ;  /* 0x0000480301007387 */ /* 0x0001e20000100800 */
[----:B------:R-:W-:Y:S01]  /*0ef0*/  LEA.HI R0, R9, R9, RZ, 0x1 ;  /* 0x0000000909007211 */ /* 0x000fe200078f08ff */
[C---:B------:R-:W-:Y:S01]  /*0f00*/  VIADD R34, R223.reuse, 0x8 ;  /* 0x00000008df227836 */ /* 0x040fe20000000000 */
[----:B------:R-:W-:Y:S01]  /*0f10*/  LEA.HI R2, R2, R195, RZ, 0x3 ;  /* 0x000000c302027211 */ /* 0x000fe200078f18ff */
[C---:B------:R-:W-:Y:S01]  /*0f20*/  VIADD R33, R223.reuse, 0x10 ;  /* 0x00000010df217836 */ /* 0x040fe20000000000 */
[----:B------:R-:W-:Y:S01]  /*0f30*/  LOP3.LUT R0, R0, 0x1ffffffe, RZ, 0xc0, !PT ;  /* 0x1ffffffe00007812 */ /* 0x000fe200078ec0ff */
[C---:B------:R-:W-:Y:S01]  /*0f40*/  VIADD R32, R223.reuse, 0x18 ;  /* 0x00000018df207836 */ /* 0x040fe20000000000 */
[----:B------:R-:W-:Y:S01]  /*0f50*/  MOV R7, R15 ;  /* 0x0000000f00077202 */ /* 0x000fe20000000f00 */
[C---:B------:R-:W-:Y:S01]  /*0f60*/  VIADD R30, R223.reuse, 0x28 ;  /* 0x00000028df1e7836 */ /* 0x040fe20000000000 */
[----:B------:R-:W-:Y:S01]  /*0f70*/  SHF.R.S32.HI R200, RZ, 0x3, R2 ;  /* 0x00000003ffc87819 */ /* 0x000fe20000011402 */
[C---:B------:R-:W-:Y:S01]  /*0f80*/  VIADD R29, R223.reuse, 0x30 ;  /* 0x00000030df1d7836 */ /* 0x040fe20000000000 */
[----:B0-----:R-:W-:Y:S01]  /*0f90*/  SHF.R.S32.HI R3, RZ, 0x1f, R194 ;  /* 0x0000001fff037819 */ /* 0x001fe200000114c2 */
[C---:B------:R-:W-:Y:S01]  /*0fa0*/  VIADD R26, R223.reuse, 0x48 ;  /* 0x00000048df1a7836 */ /* 0x040fe20000000000 */
[----:B------:R-:W-:Y:S01]  /*0fb0*/  IADD3 R31, R223, 0x20, RZ ;  /* 0x00000020df1f7810 */ /* 0x000fe20007ffe0ff */
[----:B------:R-:W-:Y:S01]  /*0fc0*/  IMAD.MOV.U32 R6, RZ, RZ, R14 ;  /* 0x000000ffff067224 */ /* 0x000fe200078e000e */
[----:B------:R-:W-:Y:S01]  /*0fd0*/  LEA.HI R3, R3, R194, RZ, 0x3 ;  /* 0x000000c203037211 */ /* 0x000fe200078f18ff */
[C---:B------:R-:W-:Y:S01]  /*0fe0*/  VIADD R28, R223.reuse, 0x38 ;  /* 0x00000038df1c7836 */ /* 0x040fe20000000000 */
[C---:B------:R-:W-:Y:S01]  /*0ff0*/  IADD3 R27, R223.reuse, 0x40, RZ ;  /* 0x00000040df1b7810 */ /* 0x040fe20007ffe0ff */
        /* <DEDUP_REMOVED lines=8> */
[----:B------:R-:W-:Y:S01]  /*1080*/  VIADD R3, R223, 0xb0 ;  /* 0x000000b0df037836 */ /* 0x000fe20000000000 */
[----:B------:R-:W-:Y:S01]  /*1090*/  SHF.R.S32.HI R3, RZ, 0x1f, R33 ;  /* 0x0000001fff037819 */ /* 0x000fe20000011421 */
[----:B------:R-:W-:Y:S01]  /*10a0*/  IMAD.IADD R0, R9, 0x1, -R0 ;  /* 0x0000000109007824 */ /* 0x000fe200078e0a00 */
[----:B------:R-:W-:Y:S01]  /*10b0*/  SHF.R.S32.HI R3, RZ, 0x1f, R30 ;  /* 0x0000001fff037819 */ /* 0x000fe2000001141e */
[C---:B------:R-:W-:Y:S01]  /*10c0*/  VIADD R20, R223.reuse, 0x68 ;  /* 0x00000068df147836 */ /* 0x040fe20000000000 */
[----:B------:R-:W-:Y:S01]  /*10d0*/  SHF.R.S32.HI R2, RZ, 0x1f, R29 ;  /* 0x0000001fff027819 */ /* 0x000fe2000001141d */
[C---:B------:R-:W-:Y:S01]  /*10e0*/  VIADD R12, R223.reuse, 0x88 ;  /* 0x00000088df0c7836 */ /* 0x040fe20000000000 */
[C---:B------:R-:W-:Y:S01]  /*10f0*/  IADD3 R192, R16.reuse, 0x60, RZ ;  /* 0x0000006010c07810 */ /* 0x040fe20007ffe0ff */
[----:B------:R-:W-:Y:S01]  /*1100*/  VIADD R11, R223, 0x90 ;  /* 0x00000090df0b7836 */ /* 0x000fe20000000000 */
[----:B------:R-:W-:Y:S01]  /*1110*/  LOP3.LUT R215, R215, 0x1c0, RZ, 0xc0, !PT ;  /* 0x000001c0d7d77812 */ /* 0x000fe200078ec0ff */
[----:B------:R-:W-:Y:S01]  /*1120*/  IMAD.MOV.U32 R5, RZ, RZ, R13 ;  /* 0x000000ffff057224 */ /* 0x000fe200078e000d */
[C---:B------:R-:W-:Y:S01]  /*1130*/  IADD3 R13, R223.reuse, 0x80, RZ ;  /* 0x00000080df0d7810 */ /* 0x040fe20007ffe0ff */
[C---:B------:R-:W-:Y:S01]  /*1140*/  VIADD R23, R16.reuse, 0x80 ;  /* 0x0000008010177836 */ /* 0x040fe20000000000 */
[C---:B------:R-:W-:Y:S01]  /*1150*/  IADD3 R8, R223.reuse, 0xa0, RZ ;  /* 0x000000a0df087810 */ /* 0x040fe20007ffe0ff */
[----:B------:R-:W-:Y:S01]  /*1160*/  VIADD R193, R16, 0xa0 ;  /* 0x000000a010c17836 */ /* 0x000fe20000000000 */
[----:B------:R-:W-:Y:S01]  /*1170*/  SHF.R.S32.HI R10, RZ, 0x1f, R31 ;  /* 0x0000001fff0a7819 */ /* 0x000fe2000001141f */
[C---:B------:R-:W-:Y:S01]  /*1180*/  VIADD R9, R223.reuse, 0x98 ;  /* 0x00000098df097836 */ /* 0x040fe20000000000 */
[----:B------:R-:W-:Y:S01]  /*1190*/  SHF.R.S32.HI R3, RZ, 0x1f, R27 ;  /* 0x0000001fff037819 */ /* 0x000fe2000001141b */
[----:B------:R-:W-:Y:S01]  /*11a0*/  VIADD R4, R223, 0xa8 ;  /* 0x000000a8df047836 */ /* 0x000fe20000000000 */
[----:B------:R-:W-:Y:S01]  /*11b0*/  SHF.R.S32.HI R2, RZ, 0x1f, R26 ;  /* 0x0000001fff027819 */ /* 0x000fe2000001141a */
[C---:B------:R-:W-:Y:S01]  /*11c0*/  VIADD R211, R196.reuse, 0x10 ;  /* 0x00000010c4d37836 */ /* 0x040fe20000000000 */
[----:B------:R-:W-:Y:S01]  /*11d0*/  SHF.R.S32.HI R10, RZ, 0x1f, R28 ;  /* 0x0000001fff0a7819 */ /* 0x000fe2000001141c */
[----:B------:R-:W-:Y:S01]  /*11e0*/  VIADD R212, R196, 0x50 ;  /* 0x00000050c4d47836 */ /* 0x000fe20000000000 */
[----:B------:R-:W-:Y:S01]  /*11f0*/  SHF.R.S32.HI R3, RZ, 0x1f, R24 ;  /* 0x0000001fff037819 */ /* 0x000fe20000011418 */
[----:B------:R-:W-:Y:S01]  /*1200*/  IMAD R225, R0, 0x8, R19 ;  /* 0x0000000800e17824 */ /* 0x000fe200078e0213 */
        /* <DEDUP_REMOVED lines=8> */
[----:B------:R-:W-:Y:S02]  /*1290*/  IADD3 R210, R196, 0x30, RZ ;  /* 0x00000030c4d27810 */ /* 0x000fe40007ffe0ff */
[----:B------:R-:W-:Y:S02]  /*12a0*/  SHF.R.S32.HI R205, RZ, 0x1f, R192 ;  /* 0x0000001fffcd7819 */ /* 0x000fe400000114c0 */
[----:B------:R-:W-:Y:S02]  /*12b0*/  SHF.R.S32.HI R204, RZ, 0x1f, R23 ;  /* 0x0000001fffcc7819 */ /* 0x000fe40000011417 */
[----:B------:R-:W-:Y:S02]  /*12c0*/  SHF.R.S32.HI R203, RZ, 0x1f, R193 ;  /* 0x0000001fffcb7819 */ /* 0x000fe400000114c1 */
[----:B------:R-:W-:-:S02]  /*12d0*/  LOP3.LUT R218, R218, 0xfffffe00, RZ, 0xc0, !PT ;  /* 0xfffffe00dada7812 */ /* 0x000fc400078ec0ff */
[----:B------:R-:W-:Y:S02]  /*12e0*/  SHF.R.U32.HI R216, RZ, 0x3, R215 ;  /* 0x00000003ffd87819 */ /* 0x000fe400000116d7 */
[----:B------:R-:W-:Y:S02]  /*12f0*/  SHF.R.S32.HI R10, RZ, 0x1f, R13 ;  /* 0x0000001fff0a7819 */ /* 0x000fe4000001140d */
[----:B------:R-:W-:Y:S02]  /*1300*/  SHF.R.S32.HI R9, RZ, 0x1f, R9 ;  /* 0x0000001fff097819 */ /* 0x000fe40000011409 */
[----:B------:R-:W-:Y:S02]  /*1310*/  SHF.R.S32.HI R3, RZ, 0x1f, R8 ;  /* 0x0000001fff037819 */ /* 0x000fe40000011408 */
[----:B------:R-:W-:-:S07]  /*1320*/  SHF.R.S32.HI R2, RZ, 0x1f, R4 ;  /* 0x0000001fff027819 */ /* 0x000fce0000011404 */
.L_x_2900:
[----:B01234-:R-:W0:Y:S01]  /*1330*/  LDC.64 R2, c[0x0][0xc88] ;  /* 0x00032200ff027b82 */ /* 0x01fe220000000a00 */
[----:B------:R-:W-:Y:S01]  /*1340*/  ULDC.64 UR10, c[0x0][0x208] ;  /* 0x00008200000a7ab9 */ /* 0x000fe20000000a00 */
[----:B------:R-:W-:Y:S01]  /*1350*/  ULDC.64 UR4, c[0x0][0xa28] ;  /* 0x00028a0000047ab9 */ /* 0x000fe20000000a00 */
[----:B------:R-:W-:Y:S01]  /*1360*/  ULDC.64 UR8, c[0x0][0xa18] ;  /* 0x0002860000087ab9 */ /* 0x000fe20000000a00 */
[----:B------:R-:W-:Y:S01]  /*1370*/  ULDC.64 UR6, c[0x0][0xa08] ;  /* 0x0002820000067ab9 */ /* 0x000fe20000000a00 */
[----:B0-----:R-:W-:-:S05]  /*1380*/  IMAD.WIDE R2, R7, 0x4, R2 ;  /* 0x0000000407027825 */ /* 0x001fca00078e0202 */
[----:B------:R-:W2:Y:S01]  /*1390*/  LDG.E R227, desc[UR10][R2.64] ;  /* 0x0000000a02e37981 */ /* 0x000ea2000c1e1900 */
[----:B------:R-:W-:Y:S01]  /*13a0*/  ISETP.NE.U32.AND P2, PT, RZ, UR4, PT ;  /* 0x00000004ff007c0c */ /* 0x000fe2000bf45070 */
[----:B------:R-:W-:Y:S01]  /*13b0*/  IMAD.MOV.U32 R13, RZ, RZ, RZ ;  /* 0x000000ffff0d7224 */ /* 0x000fe200078e00ff */
[----:B------:R-:W-:Y:S01]  /*13c0*/  ISETP.NE.U32.AND P1, PT, RZ, UR8, PT ;  /* 0x00000008ff007c0c */ /* 0x000fe2000bf25070 */
[----:B------:R-:W-:Y:S01]  /*13d0*/  IMAD.MOV.U32 R121, RZ, RZ, RZ ;  /* 0x000000ffff797224 */ /* 0x000fe200078e00ff */
[----:B------:R-:W-:Y:S02]  /*13e0*/  ISETP.NE.AND.EX P2, PT, RZ, UR5, PT, P2 ;  /* 0x00000005ff007c0c */ /* 0x000fe4000bf45320 */
[----:B------:R-:W-:Y:S02]  /*13f0*/  ISETP.NE.AND.EX P1, PT, RZ, UR9, PT, P1 ;  /* 0x00000009ff007c0c */ /* 0x000fe4000bf25310 */
[----:B------:R-:W-:-:S04]  /*1400*/  ISETP.NE.U32.AND P0, PT, RZ, UR6, PT ;  /* 0x00000006ff007c0c */ /* 0x000fc8000bf05070 */
[----:B------:R-:W-:Y:S02]  /*1410*/  ISETP.NE.AND.EX P0, PT, RZ, UR7, PT, P0 ;  /* 0x00000007ff007c0c */ /* 0x000fe4000bf05300 */
[----:B------:R-:W-:-:S04]  /*1420*/  LOP3.LUT R4, R6, 0xff000000, RZ, 0xc0, !PT ;  /* 0xff00000006047812 */ /* 0x000fc800078ec0ff */
[----:B------:R-:W-:Y:S02]  /*1430*/  SHF.R.U32.HI R7, RZ, 0x8, R4 ;  /* 0x00000008ff077819 */ /* 0x000fe40000011604 */
[----:B------:R-:W-:Y:S02]  /*1440*/  LOP3.LUT R199, R6, 0xffff, RZ, 0xc0, !PT ;  /* 0x0000ffff06c77812 */ /* 0x000fe400078ec0ff */
[----:B--2---:R-:W-:Y:S02]  /*1450*/  SHF.R.S32.HI R0, RZ, 0x1f, R227 ;  /* 0x0000001fff007819 */ /* 0x004fe400000114e3 */
[C---:B------:R-:W-:Y:S01]  /*1460*/  @P2 LEA R8, P3, R227.reuse, UR4, 0x2 ;  /* 0x00000004e3082c11 */ /* 0x040fe2000f8610ff */
[----:B------:R-:W-:Y:S01]  /*1470*/  ULDC UR4, c[0x0][0x288] ;  /* 0x0000a20000047ab9 */ /* 0x000fe20000000800 */
[C---:B------:R-:W-:Y:S01]  /*1480*/  SHF.L.U32 R228, R227.reuse, 0x2, RZ ;  /* 0x00000002e3e47819 */ /* 0x040fe200000006ff */
[----:B------:R-:W-:Y:S01]  /*1490*/  IMAD.U32 R221, RZ, RZ, UR4 ;  /* 0x00000004ffdd7e24 */ /* 0x000fe2000f8e00ff */
[C-C-:B------:R-:W-:Y:S01]  /*14a0*/  @P2 LEA.HI.X R9, R227.reuse, UR5, R0.reuse, 0x2, P3 ;  /* 0x00000005e3092c11 */ /* 0x140fe200098f1400 */
[----:B------:R-:W-:Y:S01]  /*14b0*/  ULDC.64 UR4, c[0x0][0x418] ;  /* 0x0001060000047ab9 */ /* 0x000fe20000000a00 */
[----:B------:R-:W-:Y:S01]  /*14c0*/  SHF.L.U64.HI R229, R227, 0x2, R0 ;  /* 0x00000002e3e57819 */ /* 0x000fe20000010200 */
[----:B------:R-:W-:Y:S01]  /*14d0*/  UISETP.NE.U32.AND UP0, UPT, UR4, URZ, UPT ;  /* 0x0000003f0400728c */ /* 0x000fe2000bf05070 */
[C---:B------:R-:W-:Y:S01]  /*14e0*/  IADD3 R2, P4, R228.reuse, UR6, RZ ;  /* 0x00000006e4027c10 */ /* 0x040fe2000ff9e0ff */
[----:B------:R0:W5:Y:S01]  /*14f0*/  @P2 LDG.E R13, desc[UR10][R8.64] ;  /* 0x0000000a080d2981 */ /* 0x000162000c1e1900 */
[----:B------:R-:W-:Y:S01]  /*1500*/  @P1 IADD3 R10, P2, R228, UR8, RZ ;  /* 0x00000008e40a1c10 */ /* 0x000fe2000ff5e0ff */
[----:B------:R-:W-:Y:S01]  /*1510*/  UISETP.NE.AND.EX UP0, UPT, UR5, URZ, UPT, UP0 ;  /* 0x0000003f0500728c */ /* 0x000fe2000bf05300 */
[C---:B------:R-:W-:Y:S01]  /*1520*/  IADD3.X R3, R229.reuse, UR7, RZ, P4, !PT ;  /* 0x00000007e5037c10 */ /* 0x040fe2000a7fe4ff */
[----:B------:R-:W-:Y:S01]  /*1530*/  ULDC UR4, c[0x0][0x424] ;  /* 0x0001090000047ab9 */ /* 0x000fe20000000800 */
[----:B------:R-:W-:Y:S01]  /*1540*/  @P1 IADD3.X R11, R229, UR9, RZ, P2, !PT ;  /* 0x00000009e50b1c10 */ /* 0x000fe200097fe4ff */
[----:B------:R-:W-:Y:S01]  /*1550*/  ULDC.64 UR8, c[0x0][0xa20] ;  /* 0x0002880000087ab9 */ /* 0x000fe20000000a00 */
[----:B------:R-:W-:Y:S01]  /*1560*/  USEL UR4, UR4, 0x1, UP0 ;  /* 0x0000000104047887 */ /* 0x000fe20008000000 */
[----:B------:R-:W-:Y:S01]  /*1570*/  ISETP.NE.U32.AND P2, PT, RZ, UR8, PT ;  /* 0x00000008ff007c0c */ /* 0x000fe2000bf45070 */
[----:B------:R-:W-:Y:S01]  /*1580*/  ULDC UR5, c[0x0][0x2f0] ;  /* 0x0000bc0000057ab9 */ /* 0x000fe20000000800 */
[----:B------:R1:W-:Y:S01]  /*1590*/  STL [R1+0x3c], R0 ;  /* 0x00003c0001007387 */ /* 0x0003e20000100800 */
[----:B------:R-:W-:Y:S01]  /*15a0*/  UIMAD UR4, UR4, UR5, URZ ;  /* 0x00000005040472a4 */ /* 0x000fe2000f8e023f */
[----:B------:R-:W-:-:S02]  /*15b0*/  ISETP.NE.AND.EX P2, PT, RZ, UR9, PT, P2 ;  /* 0x00000009ff007c0c */ /* 0x000fc4000bf45320 */
[----:B------:R0:W5:Y:S01]  /*15c0*/  @P0 LDG.E R121, desc[UR10][R2.64] ;  /* 0x0000000a02790981 */ /* 0x000162000c1e1900 */
[----:B------:R-:W-:-:S03]  /*15d0*/  ULDC UR5, c[0x0][0x348] ;  /* 0x0000d20000057ab9 */ /* 0x000fc60000000800 */
[----:B------:R0:W5:Y:S01]  /*15e0*/  @P1 LDG.E R221, desc[UR10][R10.64] ;  /* 0x0000000a0add1981 */ /* 0x000162000c1e1900 */
[----:B-1----:R-:W-:-:S04]  /*15f0*/  LOP3.LUT R0, R6, 0xff0000, RZ, 0xc0, !PT ;  /* 0x00ff000006007812 */ /* 0x002fc800078ec0ff */
[----:B------:R-:W-:Y:S01]  /*1600*/  LEA.HI R226, R0, R7, RZ, 0x10 ;  /* 0x0000000700e27211 */ /* 0x000fe200078f80ff */
[----:B------:R-:W-:Y:S06]  /*1610*/  @P1 BRA `(.L_x_2658) ;  /* 0x0000000000281947 */ /* 0x000fec0003800000 */
[----:B------:R-:W-:Y:S02]  /*1620*/  ULDC.64 UR6, c[0x0][0xa00] ;  /* 0x0002800000067ab9 */ /* 0x000fe40000000a00 */
[----:B------:R-:W-:-:S04]  /*1630*/  ISETP.NE.U32.AND P1, PT, RZ, UR6, PT ;  /* 0x00000006ff007c0c */ /* 0x000fc8000bf25070 */
[----:B------:R-:W-:-:S13]  /*1640*/  ISETP.NE.AND.EX P1, PT, RZ, UR7, PT, P1 ;  /* 0x00000007ff007c0c */ /* 0x000fda000bf25310 */
[----:B------:R-:W-:Y:S05]  /*1650*/  @!P1 BRA `(.L_x_2658) ;  /* 0x0000000000189947 */ /* 0x000fea0003800000 */
[----:B------:R-:W1:Y:S01]  /*1660*/  LDC.64 R6, c[0x0][0xa00] ;  /* 0x00028000ff067b82 */ /* 0x000e620000000a00 */
[----:B------:R-:W-:Y:S01]  /*1670*/  ULDC.64 UR6, c[0x0][0x208] ;  /* 0x0000820000067ab9 */ /* 0x000fe20000000a00 */
[----:B-1----:R-:W-:-:S05]  /*1680*/  IMAD.WIDE R6, R227, 0x4, R6 ;  /* 0x00000004e3067825 */ /* 0x002fca00078e0206 */
[----:B-----5:R-:W2:Y:S04]  /*1690*/  LDG.E R221, desc[UR6][R6.64] ;  /* 0x0000000606dd7981 */ /* 0x020ea8000c1e1900 */
[----:B------:R-:W2:Y:S02]  /*16a0*/  LDG.E R0, desc[UR6][R6.64+0x4] ;  /* 0x0000040606007981 */ /* 0x000ea4000c1e1900 */
[----:B--2---:R-:W-:-:S07]  /*16b0*/  IADD3 R221, -R221, R0, RZ ;  /* 0x00000000dddd7210 */ /* 0x004fce0007ffe1ff */
.L_x_2658:
[----:B------:R-:W-:Y:S02]  /*16c0*/  IMAD.U32 R24, RZ, RZ, UR5 ;  /* 0x00000005ff187e24 */ /* 0x000fe4000f8e00ff */
[----:B------:R-:W-:Y:S01]  /*16d0*/  IMAD.U32 R26, RZ, RZ, UR4 ;  /* 0x00000004ff1a7e24 */ /* 0x000fe2000f8e00ff */
[----:B------:R-:W-:Y:S06]  /*16e0*/  @!P2 BRA `(.L_x_2659) ;  /* 0x000000000014a947 */ /* 0x000fec0003800000 */
[----:B------:R-:W-:Y:S01]  /*16f0*/  IADD3 R26, P0, R228, UR8, RZ ;  /* 0x00000008e41a7c10 */ /* 0x000fe2000ff1e0ff */
[----:B------:R-:W-:-:S03]  /*1700*/  ULDC.64 UR4, c[0x0][0x208] ;  /* 0x0000820000047ab9 */ /* 0x000fc60000000a00 */
[----:B------:R-:W-:-:S05]  /*1710*/  IADD3.X R27, R229, UR9, RZ, P0, !PT ;  /* 0x00000009e51b7c10 */ /* 0x000fca00087fe4ff */
[----:B------:R1:W5:Y:S01]  /*1720*/  LDG.E R26, desc[UR4][R26.64] ;  /* 0x000000041a1a7981 */ /* 0x000362000c1e1900 */
[----:B------:R-:W-:Y:S05]  /*1730*/  BRA `(.L_x_2660) ;  /* 0x0000000000147947 */ /* 0x000fea0003800000 */
.L_x_2659:
[----:B------:R-:W-:Y:S05]  /*1740*/  @!P0 BRA `(.L_x_2660) ;  /* 0x0000000000108947 */ /* 0x000fea0003800000 */
[----:B------:R-:W-:Y:S02]  /*1750*/  ULDC.64 UR4, c[0x0][0x208] ;  /* 0x0000820000047ab9 */ /* 0x000fe40000000a00 */
[----:B------:R-:W2:Y:S04]  /*1760*/  LDG.E R7, desc[UR4][R2.64] ;  /* 0x0000000402077981 */ /* 0x000ea8000c1e1900 */
[----:B------:R-:W2:Y:S02]  /*1770*/  LDG.E R26, desc[UR4][R2.64+0x4] ;  /* 0x00000404021a7981 */ /* 0x000ea4000c1e1900 */
[----:B--2---:R-:W-:-:S07]  /*1780*/  IMAD.IADD R26, R26, 0x1, -R7 ;  /* 0x000000011a1a7824 */ /* 0x004fce00078e0a07 */
.L_x_2660:
[----:B------:R-:W-:Y:S01]  /*1790*/  ULDC.64 UR4, c[0x0][0xa10] ;  /* 0x0002840000047ab9 */ /* 0x000fe20000000a00 */
[----:B------:R-:W-:Y:S01]  /*17a0*/  ULDC.64 UR6, c[0x0][0x208] ;  /* 0x0000820000067ab9 */ /* 0x000fe20000000a00 */
[----:B------:R-:W-:Y:S01]  /*17b0*/  ISETP.NE.U32.AND P0, PT, RZ, UR4, PT ;  /* 0x00000004ff007c0c */ /* 0x000fe2000bf05070 */
[----:B------:R-:W2:Y:S03]  /*17c0*/  LDC R4, c[0x0][0x448] ;  /* 0x00011200ff047b82 */ /* 0x000ea60000000800 */
[----:B------:R-:W-:Y:S01]  /*17d0*/  ISETP.NE.AND.EX P0, PT, RZ, UR5, PT, P0 ;  /* 0x00000005ff007c0c */ /* 0x000fe2000bf05300 */
[----:B------:R-:W-:-:S12]  /*17e0*/  ULDC.64 UR4, c[0x0][0xa30] ;  /* 0x00028c0000047ab9 */ /* 0x000fd80000000a00 */
[----:B0-----:R-:W0:Y:S02]  /*17f0*/  @P0 LDC.64 R2, c[0x0][0xa10] ;  /* 0x00028400ff020b82 */ /* 0x001e240000000a00 */
[----:B0-----:R-:W-:-:S05]  /*1800*/  @P0 IMAD.WIDE R2, R227, 0x4, R2 ;  /* 0x00000004e3020825 */ /* 0x001fca00078e0202 */
[----:B------:R-:W3:Y:S04]  /*1810*/  @P0 LDG.E R0, desc[UR6][R2.64] ;  /* 0x0000000602000981 */ /* 0x000ee8000c1e1900 */
[----:B------:R0:W3:Y:S01]  /*1820*/  @P0 LDG.E R9, desc[UR6][R2.64+0x4] ;  /* 0x0000040602090981 */ /* 0x0000e2000c1e1900 */
[----:B------:R-:W-:Y:S02]  /*1830*/  ISETP.NE.U32.AND P1, PT, RZ, UR4, PT ;  /* 0x00000004ff007c0c */ /* 0x000fe4000bf25070 */
[----:B-----5:R-:W-:Y:S02]  /*1840*/  MOV R133, R26 ;  /* 0x0000001a00857202 */ /* 0x020fe40000000f00 */
[----:B------:R-:W-:-:S13]  /*1850*/  ISETP.NE.AND.EX P1, PT, RZ, UR5, PT, P1 ;  /* 0x00000005ff007c0c */ /* 0x000fda000bf25310 */
[----:B------:R-:W-:-:S04]  /*1860*/  @P1 IADD3 R6, P2, R228, UR4, RZ ;  /* 0x00000004e4061c10 */ /* 0x000fc8000ff5e0ff */
[----:B------:R-:W-:-:S05]  /*1870*/  @P1 IADD3.X R7, R229, UR5, RZ, P2, !PT ;  /* 0x00000005e5071c10 */ /* 0x000fca00097fe4ff */
[----:B------:R4:W5:Y:S01]  /*1880*/  @P1 LDG.E R133, desc[UR6][R6.64] ;  /* 0x0000000606851981 */ /* 0x000962000c1e1900 */
[----:B--2---:R-:W-:Y:S01]  /*1890*/  ISETP.NE.AND P1, PT, R4, 0x1, PT ;  /* 0x000000010400780c */ /* 0x004fe20003f25270 */
[----:B------:R-:W-:Y:S01]  /*18a0*/  IMAD.SHL.U32 R220, R5, 0x80, RZ ;  /* 0x0000008005dc7824 */ /* 0x000fe200078e00ff */
[----:B------:R-:W-:Y:S01]  /*18b0*/  IADD3 R13, R26, -R13, RZ ;  /* 0x8000000d1a0d7210 */ /* 0x000fe20007ffe0ff */
[----:B------:R-:W-:Y:S01]  /*18c0*/  BSSY B0, `(.L_x_2661) ;  /* 0x0000036000007945 */ /* 0x000fe20003800000 */
[----:B------:R-:W-:Y:S01]  /*18d0*/  LOP3.LUT R12, R226, 0xff, RZ, 0xc0, !PT ;  /* 0x000000ffe20c7812 */ /* 0x000fe200078ec0ff */
[----:B0-----:R-:W-:Y:S01]  /*18e0*/  VIADD R2, R220, 0x7f ;  /* 0x0000007fdc027836 */ /* 0x001fe20000000000 */
[----:B------:R-:W-:-:S03]  /*18f0*/  SHF.R.U32.HI R226, RZ, 0x10, R226 ;  /* 0x00000010ffe27819 */ /* 0x000fc600000116e2 */
[----:B------:R0:W-:Y:S04]  /*1900*/  STL [R1+0x34], R12 ;  /* 0x0000340c01007387 */ /* 0x0001e80000100800 */
[----:B------:R-:W2:Y:S08]  /*1910*/  @P1 LDC R11, c[0x0][0x44c] ;  /* 0x00011300ff0b1b82 */ /* 0x000eb00000000800 */
[----:B------:R-:W1:Y:S01]  /*1920*/  @P1 LDC R3, c[0x0][0x450] ;  /* 0x00011400ff031b82 */ /* 0x000e620000000800 */
[----:B---3--:R-:W-:-:S02]  /*1930*/  @P0 IMAD.IADD R24, R9, 0x1, -R0 ;  /* 0x0000000109180824 */ /* 0x008fc400078e0a00 */
[----:B--2---:R-:W-:-:S04]  /*1940*/  @P1 IMAD.HI.U32 R0, R2, R11, RZ ;  /* 0x0000000b02001227 */ /* 0x004fc800078e00ff */
[----:B------:R-:W-:Y:S01]  /*1950*/  IMAD.IADD R222, R13, 0x1, R24 ;  /* 0x000000010dde7824 */ /* 0x000fe200078e0218 */
[----:B-1----:R-:W-:-:S03]  /*1960*/  @P1 SHF.R.U32.HI R2, RZ, R3, R0 ;  /* 0x00000003ff021219 */ /* 0x002fc60000011600 */
[C---:B------:R-:W-:Y:S01]  /*1970*/  VIADD R0, R222.reuse, 0x5f ;  /* 0x0000005fde007836 */ /* 0x040fe20000000000 */
[----:B------:R-:W-:-:S03]  /*1980*/  IADD3 R134, R222, 0x60, -R221 ;  /* 0x00000060de867810 */ /* 0x000fc60007ffe8dd */
[----:B------:R-:W-:-:S04]  /*1990*/  IMAD.HI R0, R0, 0x2aaaaaab, RZ ;  /* 0x2aaaaaab00007827 */ /* 0x000fc800078e02ff */
[----:B------:R-:W-:Y:S01]  /*19a0*/  IMAD.IADD R2, R134, 0x1, R2 ;  /* 0x0000000186027824 */ /* 0x000fe200078e0202 */
[----:B------:R-:W-:-:S03]  /*19b0*/  SHF.R.U32.HI R135, RZ, 0x1f, R0 ;  /* 0x0000001fff877819 */ /* 0x000fc60000011600 */
[----:B------:R-:W-:Y:S01]  /*19c0*/  IMAD.HI R2, R2, 0x2aaaaaab, RZ ;  /* 0x2aaaaaab02027827 */ /* 0x000fe200078e02ff */
[----:B------:R-:W-:Y:S02]  /*19d0*/  LEA.HI.SX32 R135, R0, R135, 0x1c ;  /* 0x0000008700877211 */ /* 0x000fe400078fe2ff */
[----:B------:R-:W-:Y:S02]  /*19e0*/  MOV R0, RZ ;  /* 0x000000ff00007202 */ /* 0x000fe40000000f00 */
[----:B------:R-:W-:-:S04]  /*19f0*/  SHF.R.U32.HI R3, RZ, 0x1f, R2 ;  /* 0x0000001fff037819 */ /* 0x000fc80000011602 */
[----:B------:R-:W-:-:S04]  /*1a00*/  LEA.HI.SX32 R2, R2, R3, 0x1c ;  /* 0x0000000302027211 */ /* 0x000fc800078fe2ff */
[----:B----4-:R-:W-:-:S04]  /*1a10*/  VIMNMX R6, R135, R2, PT ;  /* 0x0000000287067248 */ /* 0x010fc80003fe0100 */
[----:B------:R-:W-:-:S13]  /*1a20*/  ISETP.GE.AND P0, PT, R6, 0x1, PT ;  /* 0x000000010600780c */ /* 0x000fda0003f06270 */
[----:B0-----:R-:W-:Y:S05]  /*1a30*/  @!P0 BRA `(.L_x_2662) ;  /* 0x0000000000788947 */ /* 0x001fea0003800000 */
[----:B------:R-:W-:Y:S01]  /*1a40*/  ISETP.NE.AND P0, PT, R226, RZ, PT ;  /* 0x000000ffe200720c */ /* 0x000fe20003f05270 */
[----:B------:R-:W-:-:S03]  /*1a50*/  ULDC UR4, c[0x0][0x9f0] ;  /* 0x00027c0000047ab9 */ /* 0x000fc60000000800 */
[----:B------:R-:W-:-:S04]  /*1a60*/  SEL R9, R226, UR4, P0 ;  /* 0x00000004e2097c07 */ /* 0x000fc80008000000 */
[-C--:B------:R-:W-:Y:S02]  /*1a70*/  IABS R5, R9.reuse ;  /* 0x0000000900057213 */ /* 0x080fe40000000000 */
[----:B------:R-:W-:Y:S02]  /*1a80*/  IADD3 R0, R9, -0x1, R6 ;  /* 0xffffffff09007810 */ /* 0x000fe40007ffe006 */
[----:B------:R-:W0:Y:S01]  /*1a90*/  I2F.RP R4, R5 ;  /* 0x0000000500047306 */ /* 0x000e220000209400 */
[----:B------:R-:W-:-:S05]  /*1aa0*/  IABS R10, R9 ;  /* 0x00000009000a7213 */ /* 0x000fca0000000000 */
[----:B------:R-:W-:Y:S02]  /*1ab0*/  IMAD.MOV R10, RZ, RZ, -R10 ;  /* 0x000000ffff0a7224 */ /* 0x000fe400078e0a0a */
[----:B0-----:R-:W0:Y:S02]  /*1ac0*/  MUFU.RCP R4, R4 ;  /* 0x0000000400047308 */ /* 0x001e240000001000 */
[----:B0-----:R-:W-:Y:S01]  /*1ad0*/  VIADD R2, R4, 0xffffffe ;  /* 0x0ffffffe04027836 */ /* 0x001fe20000000000 */
[----:B------:R-:W-:Y:S02]  /*1ae0*/  IABS R4, R0 ;  /* 0x0000000000047213 */ /* 0x000fe40000000000 */
[----:B------:R-:W-:-:S03]  /*1af0*/  LOP3.LUT R0, R0, R9, RZ, 0x3c, !PT ;  /* 0x0000000900007212 */ /* 0x000fc600078e3cff */
[----:B------:R0:W1:Y:S01]  /*1b00*/  F2I.FTZ.U32.TRUNC.NTZ R3, R2 ;  /* 0x0000000200037305 */ /* 0x000062000021f000 */
[----:B------:R-:W-:Y:S02]  /*1b10*/  ISETP.GE.AND P2, PT, R0, RZ, PT ;  /* 0x000000ff0000720c */ /* 0x000fe40003f46270 */
[----:B0-----:R-:W-:Y:S01]  /*1b20*/  MOV R2, RZ ;  /* 0x000000ff00027202 */ /* 0x001fe20000000f00 */
[----:B-1----:R-:W-:-:S04]  /*1b30*/  IMAD.MOV R8, RZ, RZ, -R3 ;  /* 0x000000ffff087224 */ /* 0x002fc800078e0a03 */
        /* <DEDUP_REMOVED lines=14> */
.L_x_2662:
[----:B------:R-:W-:Y:S05]  /*1c20*/  BSYNC B0 ;  /* 0x0000000000007941 */ /* 0x000fea0003800000 */
.L_x_2661:
[----:B------:R-:W-:Y:S01]  /*1c30*/  IMAD R3, R12, R0, RZ ;  /* 0x000000000c037224 */ /* 0x000fe200078e02ff */
        /* <DEDUP_REMOVED lines=35> */
[----:B0----5:R-:W-:Y:S05]  /*1e70*/  CALL.ABS.NOINC R14 ;  /* 0x000000000e007343 */ /* 0x021fea0003c00000 */
.L_x_2665:
[----:B------:R-:W-:Y:S05]  /*1e80*/  BSYNC B6 ;  /* 0x0000000000067941 */ /* 0x000fea0003800000 */
.L_x_2664:
        /* <DEDUP_REMOVED lines=19> */
[----:B0----5:R-:W-:Y:S05]  /*1fc0*/  CALL.ABS.NOINC R14 ;  /* 0x000000000e007343 */ /* 0x021fea0003c00000 */
.L_x_2667:
[----:B------:R-:W-:Y:S05]  /*1fd0*/  BSYNC B6 ;  /* 0x0000000000067941 */ /* 0x000fea0003800000 */
.L_x_2666:
[----:B------:R-:W-:Y:S01]  /*1fe0*/  ULDC.64 UR4, c[0x0][0x9f8] ;  /* 0x00027e0000047ab9 */ /* 0x000fe20000000a00 */
[----:B------:R-:W-:Y:S01]  /*1ff0*/  IMAD.MOV.U32 R0, RZ, RZ, R227 ;  /* 0x000000ffff007224 */ /* 0x000fe200078e00e3 */
[----:B------:R-:W-:Y:S01]  /*2000*/  ISETP.NE.U32.AND P0, PT, RZ, UR4, PT ;  /* 0x00000004ff007c0c */ /* 0x000fe2000bf05070 */
[----:B------:R-:W-:Y:S01]  /*2010*/  ULDC.64 UR6, c[0x0][0x208] ;  /* 0x0000820000067ab9 */ /* 0x000fe20000000a00 */
[----:B------:R-:W0:Y:S01]  /*2020*/  S2R R8, SR_TID.X ;  /* 0x0000000000087919 */ /* 0x000e220000002100 */
[----:B------:R-:W1:Y:S01]  /*2030*/  LDC.64 R94, c[0x0][0x3f8] ;  /* 0x0000fe00ff5e7b82 */ /* 0x000e620000000a00 */
[----:B------:R-:W-:-:S07]  /*2040*/  ISETP.NE.AND.EX P0, PT, RZ, UR5, PT, P0 ;  /* 0x00000005ff007c0c */ /* 0x000fce000bf05300 */
[----:B------:R-:W2:Y:S06]  /*2050*/  LDC R15, c[0x0][0x3f4] ;  /* 0x0000fd00ff0f7b82 */ /* 0x000eac0000000800 */
[----:B------:R-:W-:Y:S01]  /*2060*/  @P0 IADD3 R4, P1, R228, UR4, RZ ;  /* 0x00000004e4040c10 */ /* 0x000fe2000ff3e0ff */
[----:B------:R-:W-:Y:S01]  /*2070*/  ULDC UR4, c[0x0][0x2f4] ;  /* 0x0000bd0000047ab9 */ /* 0x000fe20000000800 */
[----:B------:R-:W3:Y:S02]  /*2080*/  LDC.64 R88, c[0x0][0x408] ;  /* 0x00010200ff587b82 */ /* 0x000ee40000000a00 */
[----:B------:R-:W-:-:S05]  /*2090*/  @P0 IADD3.X R5, R229, UR5, RZ, P1, !PT ;  /* 0x00000005e5050c10 */ /* 0x000fca0008ffe4ff */
[----:B------:R4:W3:Y:S01]  /*20a0*/  @P0 LDG.E R0, desc[UR6][R4.64] ;  /* 0x0000000604000981 */ /* 0x0008e2000c1e1900 */
[----:B------:R-:W-:Y:S01]  /*20b0*/  ISETP.GE.AND P1, PT, R195, UR4, PT ;  /* 0x00000004c3007c0c */ /* 0x000fe2000bf26270 */
[----:B-1----:R-:W-:Y:S01]  /*20c0*/  IMAD.WIDE.U32 R96, R206, R94, R16 ;  /* 0x0000005ece607225 */ /* 0x002fe200078e0010 */
[----:B------:R-:W-:Y:S01]  /*20d0*/  ISETP.GE.AND P0, PT, R16, UR4, PT ;  /* 0x0000000410007c0c */ /* 0x000fe2000bf06270 */
[----:B------:R-:W1:Y:S01]  /*20e0*/  S2R R158, SR_TID.X ;  /* 0x00000000009e7919 */ /* 0x000e620000002100 */
[----:B------:R-:W-:Y:S01]  /*20f0*/  SEL R6, RZ, 0xffffffff, P1 ;  /* 0xffffffffff067807 */ /* 0x000fe20000800000 */
[----:B------:R-:W-:Y:S01]  /*2100*/  IMAD.SHL.U32 R102, R94, 0x40, RZ ;  /* 0x000000405e667824 */ /* 0x000fe200078e00ff */
[----:B------:R-:W-:Y:S01]  /*2110*/  SEL R3, RZ, 0x1, P0 ;  /* 0x00000001ff037807 */ /* 0x000fe20000000000 */
[----:B------:R-:W-:Y:S01]  /*2120*/  IMAD.IADD R121, R121, 0x1, R26 ;  /* 0x0000000179797824 */ /* 0x000fe200078e021a */
[----:B------:R-:W-:Y:S01]  /*2130*/  ISETP.GE.AND P0, PT, R194, UR4, PT ;  /* 0x00000004c2007c0c */ /* 0x000fe2000bf06270 */
[----:B------:R-:W-:Y:S01]  /*2140*/  IMAD.SHL.U32 R6, R6, 0x2, RZ ;  /* 0x0000000206067824 */ /* 0x000fe200078e00ff */
[----:B------:R-:W-:Y:S01]  /*2150*/  ISETP.GE.AND P1, PT, R192, UR4, PT ;  /* 0x00000004c0007c0c */ /* 0x000fe2000bf26270 */
[----:B--2---:R-:W-:Y:S01]  /*2160*/  IMAD.SHL.U32 R118, R15, 0x2, RZ ;  /* 0x000000020f767824 */ /* 0x004fe200078e00ff */
[----:B------:R-:W-:-:S02]  /*2170*/  SHF.R.S32.HI R7, RZ, 0x1f, R206 ;  /* 0x0000001fff077819 */ /* 0x000fc400000114ce */
[----:B------:R-:W-:Y:S01]  /*2180*/  LOP3.LUT R3, R6, 0x2, R3, 0xe2, !PT ;  /* 0x0000000206037812 */ /* 0x000fe200078ee203 */
[----:B0-----:R-:W-:Y:S01]  /*2190*/  VIADD R6, R8, 0xffffff80 ;  /* 0xffffff8008067836 */ /* 0x001fe20000000000 */
[----:B----4-:R-:W-:Y:S01]  /*21a0*/  SEL R4, RZ, 0x4, P0 ;  /* 0x00000004ff047807 */ /* 0x010fe20000000000 */
[C---:B---3--:R-:W-:Y:S01]  /*21b0*/  IMAD.WIDE.U32 R90, R206.reuse, R88, R16 ;  /* 0x00000058ce5a7225 */ /* 0x048fe200078e0010 */
[----:B------:R-:W-:Y:S02]  /*21c0*/  SEL R5, RZ, 0x8, P1 ;  /* 0x00000008ff057807 */ /* 0x000fe40000800000 */
[----:B------:R-:W-:Y:S01]  /*21d0*/  SHF.R.S32.HI R197, RZ, 0x1f, R196 ;  /* 0x0000001fffc57819 */ /* 0x000fe200000114c4 */
[----:B------:R-:W-:Y:S01]  /*21e0*/  IMAD R123, R89, 0x60, RZ ;  /* 0x00000060597b7824 */ /* 0x000fe200078e02ff */
[----:B------:R-:W-:Y:S01]  /*21f0*/  LOP3.LUT R3, R5, R3, R4, 0xfe, !PT ;  /* 0x0000000305037212 */ /* 0x000fe200078efe04 */
[-C--:B------:R-:W-:Y:S01]  /*2200*/  IMAD R4, R7, R94.reuse, RZ ;  /* 0x0000005e07047224 */ /* 0x080fe200078e02ff */
[----:B------:R-:W-:Y:S01]  /*2210*/  ISETP.GE.AND P0, PT, R23, UR4, PT ;  /* 0x0000000417007c0c */ /* 0x000fe2000bf06270 */
[----:B------:R-:W-:Y:S01]  /*2220*/  IMAD.WIDE.U32 R98, R206, R94, R196 ;  /* 0x0000005ece627225 */ /* 0x000fe200078e00c4 */
[----:B------:R-:W-:-:S02]  /*2230*/  ISETP.GE.AND P1, PT, R195, R15, PT ;  /* 0x0000000fc300720c */ /* 0x000fc40003f26270 */
[----:B------:R-:W-:Y:S01]  /*2240*/  SEL R8, RZ, 0x10, P0 ;  /* 0x00000010ff087807 */ /* 0x000fe20000000000 */
[----:B------:R-:W-:Y:S01]  /*2250*/  IMAD R5, R206, R95, R4 ;  /* 0x0000005fce057224 */ /* 0x000fe200078e0204 */
[----:B------:R-:W-:Y:S01]  /*2260*/  ISETP.GE.AND P0, PT, R16, R15, PT ;  /* 0x0000000f1000720c */ /* 0x000fe20003f06270 */
[----:B------:R-:W-:Y:S01]  /*2270*/  IMAD R7, R7, R88, RZ ;  /* 0x0000005807077224 */ /* 0x000fe200078e02ff */
[----:B------:R-:W-:Y:S01]  /*2280*/  LOP3.LUT R8, R3, R8, RZ, 0xfc, !PT ;  /* 0x0000000803087212 */ /* 0x000fe200078efcff */
[----:B------:R-:W-:Y:S01]  /*2290*/  IMAD.IADD R97, R5, 0x1, R97 ;  /* 0x0000000105617824 */ /* 0x000fe200078e0261 */
[----:B------:R-:W-:Y:S01]  /*22a0*/  SHF.R.S32.HI R9, RZ, 0x1f, R6 ;  /* 0x0000001fff097819 */ /* 0x000fe20000011406 */
[C---:B------:R-:W-:Y:S01]  /*22b0*/  IMAD.WIDE.U32 R92, R206.reuse, R88, R196 ;  /* 0x00000058ce5c7225 */ /* 0x040fe200078e00c4 */
[----:B------:R-:W-:Y:S02]  /*22c0*/  IADD3 R99, R99, R5, RZ ;  /* 0x0000000563637210 */ /* 0x000fe40007ffe0ff */
[C---:B------:R-:W-:Y:S01]  /*22d0*/  SEL R3, R15.reuse, RZ, P0 ;  /* 0x000000ff0f037207 */ /* 0x040fe20000000000 */
[----:B------:R-:W-:Y:S01]  /*22e0*/  IMAD R5, R206, R89, R7 ;  /* 0x00000059ce057224 */ /* 0x000fe200078e0207 */
[----:B------:R-:W-:Y:S01]  /*22f0*/  SEL R4, R15, RZ, P1 ;  /* 0x000000ff0f047207 */ /* 0x000fe20000800000 */
[----:B-----5:R-:W-:Y:S01]  /*2300*/  IMAD.WIDE.U32 R98, R133, R94, R98 ;  /* 0x0000005e85627225 */ /* 0x020fe200078e0062 */
[----:B------:R-:W-:-:S02]  /*2310*/  LEA.HI R9, R9, R6, RZ, 0x2 ;  /* 0x0000000609097211 */ /* 0x000fc400078f10ff */
[----:B------:R-:W-:Y:S01]  /*2320*/  IADD3 R93, R93, R5, RZ ;  /* 0x000000055d5d7210 */ /* 0x000fe20007ffe0ff */
[----:B------:R-:W-:Y:S01]  /*2330*/  IMAD.IADD R3, R16, 0x1, R3 ;  /* 0x0000000110037824 */ /* 0x000fe200078e0203 */
[----:B------:R-:W-:Y:S01]  /*2340*/  ISETP.GE.AND P2, PT, R194, R15, PT ;  /* 0x0000000fc200720c */ /* 0x000fe20003f46270 */
[----:B------:R-:W-:Y:S01]  /*2350*/  IMAD.IADD R91, R5, 0x1, R91 ;  /* 0x00000001055b7824 */ /* 0x000fe200078e025b */
[----:B------:R-:W-:Y:S01]  /*2360*/  LOP3.LUT R9, R9, 0xfffffffc, RZ, 0xc0, !PT ;  /* 0xfffffffc09097812 */ /* 0x000fe200078ec0ff */
[----:B------:R-:W-:Y:S01]  /*2370*/  IMAD.IADD R5, R195, 0x1, R4 ;  /* 0x00000001c3057824 */ /* 0x000fe200078e0204 */
[----:B------:R-:W-:Y:S01]  /*2380*/  SHF.R.S32.HI R4, RZ, 0x1f, R3 ;  /* 0x0000001fff047819 */ /* 0x000fe20000011403 */
[----:B------:R-:W-:Y:S01]  /*2390*/  IMAD.WIDE.U32 R96, R133, R94, R96 ;  /* 0x0000005e85607225 */ /* 0x000fe200078e0060 */
[----:B------:R-:W-:Y:S02]  /*23a0*/  SEL R7, R15, RZ, P2 ;  /* 0x000000ff0f077207 */ /* 0x000fe40001000000 */
[----:B------:R-:W-:Y:S01]  /*23b0*/  SHF.R.S32.HI R10, RZ, 0x1f, R5 ;  /* 0x0000001fff0a7819 */ /* 0x000fe20000011405 */
[----:B------:R-:W-:Y:S01]  /*23c0*/  IMAD.IADD R21, R6, 0x1, -R9 ;  /* 0x0000000106157824 */ /* 0x000fe200078e0a09 */
[----:B------:R-:W-:Y:S01]  /*23d0*/  LEA.HI R6, R4, R3, RZ, 0x3 ;  /* 0x0000000304067211 */ /* 0x000fe200078f18ff */
[----:B------:R-:W-:Y:S01]  /*23e0*/  IMAD.WIDE.U32 R92, R133, R88, R92 ;  /* 0x00000058855c7225 */ /* 0x000fe200078e005c */
[----:B------:R-:W-:-:S02]  /*23f0*/  IADD3 R11, R194, R7, RZ ;  /* 0x00000007c20b7210 */ /* 0x000fc40007ffe0ff */
[----:B------:R-:W-:Y:S01]  /*2400*/  LEA.HI R3, R4, R3, RZ, 0x6 ;  /* 0x0000000304037211 */ /* 0x000fe200078f30ff */
[----:B------:R-:W-:Y:S01]  /*2410*/  IMAD.WIDE.U32 R90, R133, R88, R90 ;  /* 0x00000058855a7225 */ /* 0x000fe200078e005a */
[CC--:B------:R-:W-:Y:S02]  /*2420*/  LEA.HI R7, R10.reuse, R5.reuse, RZ, 0x6 ;  /* 0x000000050a077211 */ /* 0x0c0fe400078f30ff */
[----:B------:R-:W-:Y:S01]  /*2430*/  LEA.HI R10, R10, R5, RZ, 0x3 ;  /* 0x000000050a0a7211 */ /* 0x000fe200078f18ff */
[----:B------:R-:W-:Y:S01]  /*2440*/  IMAD R108, R21, 0x40, R206 ;  /* 0x00000040156c7824 */ /* 0x000fe200078e02ce */
[----:B------:R-:W-:Y:S02]  /*2450*/  SHF.R.S32.HI R4, RZ, 0x6, R3 ;  /* 0x00000006ff047819 */ /* 0x000fe40000011403 */
[----:B------:R-:W-:Y:S02]  /*2460*/  SHF.R.S32.HI R7, RZ, 0x6, R7 ;  /* 0x00000006ff077819 */ /* 0x000fe40000011407 */
[C---:B------:R-:W-:Y:S01]  /*2470*/  LOP3.LUT R5, R215.reuse, 0x38, R10, 0xf8, !PT ;  /* 0x00000038d7057812 */ /* 0x040fe200078ef80a */
[C-C-:B------:R-:W-:Y:S01]  /*2480*/  IMAD R130, R4.reuse, 0x1800, R217.reuse ;  /* 0x0000180004827824 */ /* 0x140fe200078e02d9 */
[----:B------:R-:W-:Y:S01]  /*2490*/  LOP3.LUT R3, R215, 0x38, R6, 0xf8, !PT ;  /* 0x00000038d7037812 */ /* 0x000fe200078ef806 */
[----:B------:R-:W-:Y:S01]  /*24a0*/  IMAD R128, R4, 0x1800, R218 ;  /* 0x0000180004807824 */ /* 0x000fe200078e02da */
[----:B------:R-:W-:Y:S01]  /*24b0*/  LOP3.LUT R9, R213, 0x38, R6, 0xf8, !PT ;  /* 0x00000038d5097812 */ /* 0x000fe200078ef806 */
[C---:B------:R-:W-:Y:S01]  /*24c0*/  IMAD R129, R7.reuse, 0x1800, R217 ;  /* 0x0000180007817824 */ /* 0x040fe200078e02d9 */
[----:B------:R-:W-:Y:S01]  /*24d0*/  SHF.R.U32.HI R20, RZ, 0x3, R213 ;  /* 0x00000003ff147819 */ /* 0x000fe200000116d5 */
[----:B------:R-:W-:Y:S01]  /*24e0*/  IMAD R126, R7, 0x1800, R218 ;  /* 0x00001800077e7824 */ /* 0x000fe200078e02da */
[----:B------:R-:W-:-:S02]  /*24f0*/  SHF.R.S32.HI R12, RZ, 0x1f, R11 ;  /* 0x0000001fff0c7819 */ /* 0x000fc4000001140b */
[-C--:B------:R-:W-:Y:S02]  /*2500*/  LOP3.LUT R4, R5, R216.reuse, RZ, 0x3c, !PT ;  /* 0x000000d805047212 */ /* 0x080fe400078e3cff */
[----:B------:R-:W-:Y:S02]  /*2510*/  LOP3.LUT R3, R3, R216, RZ, 0x3c, !PT ;  /* 0x000000d803037212 */ /* 0x000fe400078e3cff */
[----:B------:R-:W-:Y:S01]  /*2520*/  LOP3.LUT R9, R9, R20, RZ, 0x3c, !PT ;  /* 0x0000001409097212 */ /* 0x000fe200078e3cff */
[----:B------:R-:W-:Y:S01]  /*2530*/  IMAD.IADD R129, R129, 0x1, R4 ;  /* 0x0000000181817824 */ /* 0x000fe200078e0204 */
[-C--:B------:R-:W-:Y:S01]  /*2540*/  LEA.HI R14, R12, R11.reuse, RZ, 0x3 ;  /* 0x0000000b0c0e7211 */ /* 0x080fe200078f18ff */
[----:B------:R-:W-:Y:S01]  /*2550*/  IMAD.IADD R130, R130, 0x1, R3 ;  /* 0x0000000182827824 */ /* 0x000fe200078e0203 */
[----:B------:R-:W-:Y:S01]  /*2560*/  LEA.HI R11, R12, R11, RZ, 0x6 ;  /* 0x0000000b0c0b7211 */ /* 0x000fe200078f30ff */
[----:B------:R-:W-:Y:S01]  /*2570*/  IMAD.IADD R128, R128, 0x1, R9 ;  /* 0x0000000180807824 */ /* 0x000fe200078e0209 */
[----:B------:R-:W-:-:S02]  /*2580*/  LOP3.LUT R4, R213, 0x38, R10, 0xf8, !PT ;  /* 0x00000038d5047812 */ /* 0x000fc400078ef80a */
[----:B------:R-:W-:Y:S02]  /*2590*/  SHF.R.S32.HI R13, RZ, 0x1f, R133 ;  /* 0x0000001fff0d7819 */ /* 0x000fe40000011485 */
[----:B------:R-:W-:Y:S02]  /*25a0*/  SHF.R.S32.HI R11, RZ, 0x6, R11 ;  /* 0x00000006ff0b7819 */ /* 0x000fe4000001140b */
[--C-:B------:R-:W-:Y:S02]  /*25b0*/  LOP3.LUT R3, R215, 0x38, R14.reuse, 0xf8, !PT ;  /* 0x00000038d7037812 */ /* 0x100fe400078ef80e */
[----:B------:R-:W-:Y:S01]  /*25c0*/  LOP3.LUT R9, R213, 0x38, R14, 0xf8, !PT ;  /* 0x00000038d5097812 */ /* 0x000fe200078ef80e */
[----:B------:R-:W-:Y:S01]  /*25d0*/  IMAD R127, R11, 0x1800, R217 ;  /* 0x000018000b7f7824 */ /* 0x000fe200078e02d9 */
[----:B------:R-:W-:Y:S01]  /*25e0*/  LOP3.LUT R19, R19, 0xfffffffe, RZ, 0xc0, !PT ;  /* 0xfffffffe13137812 */ /* 0x000fe200078ec0ff */
[----:B------:R-:W-:Y:S01]  /*25f0*/  IMAD R125, R11, 0x1800, R218 ;  /* 0x000018000b7d7824 */ /* 0x000fe200078e02da */
[----:B------:R-:W-:-:S02]  /*2600*/  LOP3.LUT R5, R4, R20, RZ, 0x3c, !PT ;  /* 0x0000001404057212 */ /* 0x000fc400078e3cff */
[----:B------:R-:W-:Y:S02]  /*2610*/  LOP3.LUT R4, R3, R216, RZ, 0x3c, !PT ;  /* 0x000000d803047212 */ /* 0x000fe400078e3cff */
[----:B------:R-:W-:Y:S01]  /*2620*/  LOP3.LUT R12, R9, R20, RZ, 0x3c, !PT ;  /* 0x00000014090c7212 */ /* 0x000fe200078e3cff */
[----:B------:R-:W-:Y:S01]  /*2630*/  IMAD R20, R13, R94, RZ ;  /* 0x0000005e0d147224 */ /* 0x000fe200078e02ff */
[----:B------:R-:W-:Y:S01]  /*2640*/  @P2 LOP3.LUT R19, R19, 0x1, RZ, 0xfc, !PT ;  /* 0x0000000113132812 */ /* 0x000fe200078efcff */
[----:B------:R-:W-:Y:S01]  /*2650*/  IMAD.IADD R127, R127, 0x1, R4 ;  /* 0x000000017f7f7824 */ /* 0x000fe200078e0204 */
[----:B------:R-:W-:Y:S01]  /*2660*/  LOP3.LUT P3, RZ, R224, 0x4, RZ, 0xc0, !PT ;  /* 0x00000004e0ff7812 */ /* 0x000fe2000786c0ff */
[----:B------:R-:W-:Y:S01]  /*2670*/  IMAD R7, R133, R95, R20 ;  /* 0x0000005f85077224 */ /* 0x000fe200078e0214 */
[----:B------:R-:W-:Y:S01]  /*2680*/  ISETP.GE.AND P2, PT, R193, UR4, PT ;  /* 0x00000004c1007c0c */ /* 0x000fe2000bf46270 */
[----:B------:R-:W-:Y:S01]  /*2690*/  IMAD R4, R13, R88, RZ ;  /* 0x000000580d047224 */ /* 0x000fe200078e02ff */
[----:B------:R-:W-:Y:S01]  /*26a0*/  IADD3 R126, R126, R5, RZ ;  /* 0x000000057e7e7210 */ /* 0x000fe20007ffe0ff */
[----:B------:R-:W-:Y:S01]  /*26b0*/  IMAD R5, R95, 0x60, RZ ;  /* 0x000000605f057824 */ /* 0x000fe200078e02ff */
[C---:B------:R-:W-:Y:S01]  /*26c0*/  SHF.L.U64.HI R101, R94.reuse, 0x6, R95 ;  /* 0x000000065e657819 */ /* 0x040fe2000001025f */
[----:B------:R-:W-:Y:S01]  /*26d0*/  IMAD.WIDE.U32 R94, R94, 0x60, RZ ;  /* 0x000000605e5e7825 */ /* 0x000fe200078e00ff */
[----:B------:R-:W-:-:S02]  /*26e0*/  LOP3.LUT R3, R215, 0x18, R16, 0xf8, !PT ;  /* 0x00000018d7037812 */ /* 0x000fc400078ef810 */
[----:B------:R-:W-:Y:S01]  /*26f0*/  SEL R9, RZ, 0x20, P2 ;  /* 0x00000020ff097807 */ /* 0x000fe20001000000 */
[----:B------:R-:W-:Y:S01]  /*2700*/  IMAD R11, R133, R89, R4 ;  /* 0x00000059850b7224 */ /* 0x000fe200078e0204 */
[C---:B------:R-:W-:Y:S01]  /*2710*/  SHF.L.U64.HI R103, R88.reuse, 0x6, R89 ;  /* 0x0000000658677819 */ /* 0x040fe20000010259 */
[----:B------:R-:W-:Y:S01]  /*2720*/  IMAD.IADD R122, R95, 0x1, R5 ;  /* 0x000000015f7a7824 */ /* 0x000fe200078e0205 */
[C---:B------:R-:W-:Y:S01]  /*2730*/  SHF.L.U32 R104, R88.reuse, 0x6, RZ ;  /* 0x0000000658687819 */ /* 0x040fe200000006ff */
[----:B------:R-:W-:Y:S01]  /*2740*/  IMAD.WIDE.U32 R88, R88, 0x60, RZ ;  /* 0x0000006058587825 */ /* 0x000fe200078e00ff */
[----:B------:R-:W-:Y:S02]  /*2750*/  LOP3.LUT R124, R3, R216, RZ, 0x3c, !PT ;  /* 0x000000d8037c7212 */ /* 0x000fe400078e3cff */
[----:B------:R-:W-:Y:S01]  /*2760*/  SHF.R.S32.HI R111, RZ, 0x3, R6 ;  /* 0x00000003ff6f7819 */ /* 0x000fe20000011406 */
[----:B------:R-:W-:Y:S01]  /*2770*/  IMAD.IADD R100, R99, 0x1, R7 ;  /* 0x0000000163647824 */ /* 0x000fe200078e0207 */
[----:B------:R-:W-:Y:S01]  /*2780*/  LOP3.LUT R5, R6, 0xfffffff8, RZ, 0xc0, !PT ;  /* 0xfffffff806057812 */ /* 0x000fe200078ec0ff */
[----:B------:R-:W-:Y:S01]  /*2790*/  IMAD.IADD R3, R7, 0x1, R97 ;  /* 0x0000000107037824 */ /* 0x000fe200078e0261 */
[----:B------:R-:W-:Y:S01]  /*27a0*/  LOP3.LUT R25, R8, R9, RZ, 0xfc, !PT ;  /* 0x0000000908197212 */ /* 0x000fe200078efcff */
[----:B------:R-:W-:Y:S01]  /*27b0*/  IMAD.IADD R125, R125, 0x1, R12 ;  /* 0x000000017d7d7824 */ /* 0x000fe200078e020c */
[----:B------:R-:W-:Y:S01]  /*27c0*/  LOP3.LUT R19, R19, 0xfffffffb, RZ, 0xc0, !PT ;  /* 0xfffffffb13137812 */ /* 0x000fe200078ec0ff */
[----:B------:R-:W-:Y:S01]  /*27d0*/  IMAD.IADD R124, R217, 0x1, R124 ;  /* 0x00000001d97c7824 */ /* 0x000fe200078e027c */
[----:B------:R-:W-:Y:S01]  /*27e0*/  LOP3.LUT R6, R10, 0xfffffff8, RZ, 0xc0, !PT ;  /* 0xfffffff80a067812 */ /* 0x000fe200078ec0ff */
[----:B------:R-:W-:Y:S01]  /*27f0*/  IMAD.IADD R4, R11, 0x1, R91 ;  /* 0x000000010b047824 */ /* 0x000fe200078e025b */
[----:B------:R-:W-:-:S02]  /*2800*/  LOP3.LUT R7, R14, 0xfffffff8, RZ, 0xc0, !PT ;  /* 0xfffffff80e077812 */ /* 0x000fc400078ec0ff */
[----:B------:R-:W-:Y:S02]  /*2810*/  SHF.R.S32.HI R110, RZ, 0x3, R10 ;  /* 0x00000003ff6e7819 */ /* 0x000fe4000001140a */
[C---:B------:R-:W-:Y:S02]  /*2820*/  LOP3.LUT R9, R25.reuse, 0x2, RZ, 0xc0, !PT ;  /* 0x0000000219097812 */ /* 0x040fe400078ec0ff */
[C---:B------:R-:W-:Y:S02]  /*2830*/  LOP3.LUT R10, R25.reuse, 0x4, RZ, 0xc0, !PT ;  /* 0x00000004190a7812 */ /* 0x040fe400078ec0ff */
[C---:B------:R-:W-:Y:S02]  /*2840*/  LOP3.LUT R20, R25.reuse, 0x8, RZ, 0xc0, !PT ;  /* 0x0000000819147812 */ /* 0x040fe400078ec0ff */
[----:B------:R-:W-:Y:S02]  /*2850*/  LOP3.LUT R21, R25, 0x10, RZ, 0xc0, !PT ;  /* 0x0000001019157812 */ /* 0x000fe400078ec0ff */
[----:B------:R-:W-:-:S02]  /*2860*/  @P3 LOP3.LUT R19, R19, 0x4, RZ, 0xfc, !PT ;  /* 0x0000000413133812 */ /* 0x000fc400078efcff */
[----:B-1----:R-:W-:Y:S02]  /*2870*/  LEA.HI R158, R158, 0x8, RZ, 0x19 ;  /* 0x000000089e9e7811 */ /* 0x002fe400078fc8ff */
[----:B------:R-:W-:Y:S02]  /*2880*/  IADD3 R123, R89, R123, RZ ;  /* 0x0000007b597b7210 */ /* 0x000fe40007ffe0ff */
[----:B------:R-:W-:Y:S02]  /*2890*/  IADD3 R87, R93, R11, RZ ;  /* 0x0000000b5d577210 */ /* 0x000fe40007ffe0ff */
[----:B------:R-:W-:Y:S02]  /*28a0*/  SHF.R.S32.HI R109, RZ, 0x3, R14 ;  /* 0x00000003ff6d7819 */ /* 0x000fe4000001140e */
[----:B------:R-:W-:Y:S02]  /*28b0*/  LOP3.LUT R8, R8, 0x1, RZ, 0xc0, !PT ;  /* 0x0000000108087812 */ /* 0x000fe400078ec0ff */
[----:B------:R-:W-:-:S02]  /*28c0*/  SHF.R.S32.HI R107, RZ, 0x1f, R5 ;  /* 0x0000001fff6b7819 */ /* 0x000fc40000011405 */
[----:B------:R-:W-:Y:S02]  /*28d0*/  SHF.R.S32.HI R106, RZ, 0x1f, R6 ;  /* 0x0000001fff6a7819 */ /* 0x000fe40000011406 */
[----:B------:R-:W-:Y:S02]  /*28e0*/  SHF.R.S32.HI R105, RZ, 0x1f, R7 ;  /* 0x0000001fff697819 */ /* 0x000fe40000011407 */
[----:B------:R-:W-:Y:S02]  /*28f0*/  LOP3.LUT R25, R25, 0x20, RZ, 0xc0, !PT ;  /* 0x0000002019197812 */ /* 0x000fe400078ec0ff */
[----:B------:R-:W-:-:S07]  /*2900*/  SHF.R.S32.HI R120, RZ, 0x1f, R0 ;  /* 0x0000001fff787819 */ /* 0x000fce0000011400 */
.L_x_2773:
[----:B------:R-:W0:Y:S01]  /*2910*/  LDC R28, c[0x0][0x430] ;  /* 0x00010c00ff1c7b82 */ /* 0x000e220000000800 */
[----:B------:R-:W-:Y:S01]  /*2920*/  VIADD R2, R2, 0xffffffff ;  /* 0xffffffff02027836 */ /* 0x000fe20000000000 */
[----:B------:R-:W-:-:S03]  /*2930*/  ULDC.64 UR4, c[0x0][0x208] ;  /* 0x0000820000047ab9 */ /* 0x000fc60000000a00 */
[----:B------:R-:W-:-:S03]  /*2940*/  IMAD R11, R2, 0x60, R108 ;  /* 0x00000060020b7824 */ /* 0x000fc600078e026c */
[----:B-1----:R-:W1:Y:S01]  /*2950*/  LDC R117, c[0x0][0x3f4] ;  /* 0x0000fd00ff757b82 */ /* 0x002e620000000800 */
[----:B--2---:R-:W-:Y:S01]  /*2960*/  IMAD.IADD R31, R121, 0x1, R11 ;  /* 0x00000001791f7824 */ /* 0x004fe200078e020b */
[----:B------:R-:W-:-:S04]  /*2970*/  ISETP.GE.AND P2, PT, R11, R24, PT ;  /* 0x000000180b00720c */ /* 0x000fc80003f46270 */
[----:B------:R-:W-:Y:S02]  /*2980*/  ISETP.GT.OR P2, PT, R108, 0x5f, P2 ;  /* 0x0000005f6c00780c */ /* 0x000fe40001744670 */
[----:B------:R-:W-:Y:S02]  /*2990*/  MOV R11, R31 ;  /* 0x0000001f000b7202 */ /* 0x000fe40000000f00 */
[----:B0-----:R-:W-:-:S09]  /*29a0*/  ISETP.NE.AND P3, PT, R28, 0x1, PT ;  /* 0x000000011c00780c */ /* 0x001fd20003f65270 */
[----:B------:R-:W0:Y:S08]  /*29b0*/  @!P2 LDC.64 R14, c[0x0][0x428] ;  /* 0x00010a00ff0eab82 */ /* 0x000e300000000a00 */
[----:B------:R-:W2:Y:S08]  /*29c0*/  @!P2 LDC.64 R12, c[0x0][0x418] ;  /* 0x00010600ff0cab82 */ /* 0x000eb00000000a00 */
[----:B------:R-:W3:Y:S08]  /*29d0*/  @P3 LDC R26, c[0x0][0x434] ;  /* 0x00010d00ff1a3b82 */ /* 0x000ef00000000800 */
[----:B------:R-:W4:Y:S01]  /*29e0*/  @P3 LDC R27, c[0x0][0x438] ;  /* 0x00010e00ff1b3b82 */ /* 0x000f220000000800 */
[----:B---3--:R-:W-:-:S05]  /*29f0*/  @P3 IMAD.HI.U32 R26, R31, R26, RZ ;  /* 0x0000001a1f1a3227 */ /* 0x008fca00078e00ff */
[----:B----4-:R-:W-:Y:S01]  /*2a00*/  @P3 SHF.R.U32.HI R11, RZ, R27, R26 ;  /* 0x0000001bff0b3219 */ /* 0x010fe2000001161a */
[----:B0-----:R-:W-:-:S03]  /*2a10*/  @!P2 IMAD R26, R120, R14, RZ ;  /* 0x0000000e781aa224 */ /* 0x001fc600078e02ff */
[--C-:B------:R-:W-:Y:S01]  /*2a20*/  @!P2 SHF.R.S32.HI R27, RZ, 0x1f, R11.reuse ;  /* 0x0000001fff1ba819 */ /* 0x100fe2000001140b */
[----:B------:R-:W-:Y:S02]  /*2a30*/  @!P2 IMAD R29, R0, R15, R26 ;  /* 0x0000000f001da224 */ /* 0x000fe400078e021a */
[----:B------:R-:W-:-:S04]  /*2a40*/  @!P2 IMAD.MOV.U32 R26, RZ, RZ, R11 ;  /* 0x000000ffff1aa224 */ /* 0x000fc800078e000b */
[----:B------:R-:W-:-:S04]  /*2a50*/  @!P2 IMAD.WIDE.U32 R14, R0, R14, R26 ;  /* 0x0000000e000ea225 */ /* 0x000fc800078e001a */
[----:B------:R-:W-:Y:S01]  /*2a60*/  @!P2 IMAD.IADD R15, R15, 0x1, R29 ;  /* 0x000000010f0fa824 */ /* 0x000fe200078e021d */
[----:B--2---:R-:W-:Y:S01]  /*2a70*/  @!P2 LEA R12, P3, R14, R12, 0x2 ;  /* 0x0000000c0e0ca211 */ /* 0x004fe200078610ff */
[----:B------:R-:W-:-:S03]  /*2a80*/  IMAD.MOV.U32 R26, RZ, RZ, RZ ;  /* 0x000000ffff1a7224 */ /* 0x000fc600078e00ff */
[----:B------:R-:W-:-:S05]  /*2a90*/  @!P2 LEA.HI.X R13, R14, R13, R15, 0x2, P3 ;  /* 0x0000000d0e0da211 */ /* 0x000fca00018f140f */
[----:B------:R0:W5:Y:S01]  /*2aa0*/  @!P2 LDG.E R26, desc[UR4][R12.64] ;  /* 0x000000040c1aa981 */ /* 0x000162000c1e1900 */
[----:B------:R-:W-:Y:S01]  /*2ab0*/  ISETP.GT.AND P2, PT, R2, R119, PT ;  /* 0x000000770200720c */ /* 0x000fe20003f44270 */
[----:B------:R-:W-:Y:S01]  /*2ac0*/  IMAD R15, R22, 0x4800, R124 ;  /* 0x00004800160f7824 */ /* 0x000fe200078e027c */
[----:B------:R-:W-:Y:S01]  /*2ad0*/  LOP3.LUT R19, R19, 0xfffffffd, RZ, 0xc0, !PT ;  /* 0xfffffffd13137812 */ /* 0x000fe200078ec0ff */
[----:B------:R-:W-:Y:S05]  /*2ae0*/  YIELD ;  /* 0x0000000000007946 */ /* 0x000fea0003800000 */
[----:B------:R-:W-:Y:S01]  /*2af0*/  LOP3.LUT P4, RZ, R224, 0x4, RZ, 0xc0, !PT ;  /* 0x00000004e0ff7812 */ /* 0x000fe2000788c0ff */
[----:B------:R-:W-:Y:S01]  /*2b00*/  VIADD R81, R15, 0x20 ;  /* 0x000000200f517836 */ /* 0x000fe20000000000 */
[----:B------:R-:W-:Y:S01]  /*2b10*/  IADD3 R27, -R11, RZ, RZ ;  /* 0x000000ff0b1b7210 */ /* 0x000fe20007ffe1ff */
[----:B------:R-:W-:Y:S01]  /*2b20*/  BSSY B0, `(.L_x_2668) ;  /* 0x00007bc000007945 */ /* 0x000fe20003800000 */
[----:B------:R-:W-:Y:S01]  /*2b30*/  IMAD R80, R15, 0x2, R112 ;  /* 0x000000020f507824 */ /* 0x000fe200078e0270 */
[----:B------:R-:W-:-:S02]  /*2b40*/  @P2 LOP3.LUT R19, R19, 0x2, RZ, 0xfc, !PT ;  /* 0x0000000213132812 */ /* 0x000fc400078efcff */
[----:B-1----:R-:W-:Y:S01]  /*2b50*/  ISETP.GE.AND P2, PT, R117, 0x1, PT ;  /* 0x000000017500780c */ /* 0x002fe20003f46270 */
[----:B------:R-:W-:-:S05]  /*2b60*/  IMAD R27, R28, R27, R31 ;  /* 0x0000001b1c1b7224 */ /* 0x000fca00078e021f */
[----:B------:R-:W-:-:S05]  /*2b70*/  @P4 VIADD R81, R15, 0xffffffe0 ;  /* 0xffffffe00f514836 */ /* 0x000fca0000000000 */
[----:B------:R-:W-:Y:S02]  /*2b80*/  LEA R81, R81, R112, 0x1 ;  /* 0x0000007051517211 */ /* 0x000fe400078e08ff */
[----:B0-----:R-:W-:Y:S05]  /*2b90*/  @!P2 BRA `(.L_x_2669) ;  /* 0x0000007000f8a947 */ /* 0x001fea0003800000 */
[----:B------:R-:W-:Y:S01]  /*2ba0*/  SHF.R.S32.HI R82, RZ, 0x1f, R27 ;  /* 0x0000001fff527819 */ /* 0x000fe2000001141b */
[----:B------:R-:W-:Y:S01]  /*2bb0*/  ULDC.64 UR4, c[0x0][0x300] ;  /* 0x0000c00000047ab9 */ /* 0x000fe20000000a00 */
[----:B-----5:R-:W-:Y:S01]  /*2bc0*/  SHF.R.S32.HI R83, RZ, 0x1f, R26 ;  /* 0x0000001fff537819 */ /* 0x020fe2000001141a */
[C---:B------:R-:W-:Y:S01]  /*2bd0*/  IMAD.WIDE.U32 R12, R27.reuse, UR4, RZ ;  /* 0x000000041b0c7c25 */ /* 0x040fe2000f8e00ff */
[----:B------:R-:W-:Y:S02]  /*2be0*/  ULDC.U8 UR6, c[0x0][0x410] ;  /* 0x0001040000067ab9 */ /* 0x000fe40000000000 */
[----:B------:R-:W-:Y:S01]  /*2bf0*/  ISETP.NE.AND P2, PT, RZ, UR6, PT ;  /* 0x00000006ff007c0c */ /* 0x000fe2000bf45270 */
[----:B------:R-:W-:Y:S02]  /*2c00*/  IMAD R14, R82, UR4, RZ ;  /* 0x00000004520e7c24 */ /* 0x000fe4000f8e02ff */
[----:B------:R-:W-:Y:S02]  /*2c10*/  IMAD R84, R2, -0x60, R24 ;  /* 0xffffffa002547824 */ /* 0x000fe400078e0218 */
[----:B------:R-:W-:Y:S01]  /*2c20*/  IMAD R11, R27, UR5, R14 ;  /* 0x000000051b0b7c24 */ /* 0x000fe2000f8e020e */
[----:B------:R-:W-:Y:S01]  /*2c30*/  ULDC.64 UR4, c[0x0][0x310] ;  /* 0x0000c40000047ab9 */ /* 0x000fe20000000a00 */
[----:B------:R-:W-:Y:S01]  /*2c40*/  IMAD R14, R122, R2, RZ ;  /* 0x000000027a0e7224 */ /* 0x000fe200078e02ff */
[----:B------:R-:W-:Y:S01]  /*2c50*/  VIMNMX R84, R84, 0x60, PT ;  /* 0x0000006054547848 */ /* 0x000fe20003fe0100 */
[----:B------:R-:W-:-:S02]  /*2c60*/  IMAD R15, R83, UR4, RZ ;  /* 0x00000004530f7c24 */ /* 0x000fc4000f8e02ff */
[----:B------:R-:W-:Y:S01]  /*2c70*/  IMAD.IADD R13, R13, 0x1, R11 ;  /* 0x000000010d0d7824 */ /* 0x000fe200078e020b */
[----:B------:R-:W-:Y:S01]  /*2c80*/  SHF.R.S32.HI R11, RZ, 0x1f, R2 ;  /* 0x0000001fff0b7819 */ /* 0x000fe20000011402 */
[C---:B------:R-:W-:Y:S02]  /*2c90*/  IMAD R15, R26.reuse, UR5, R15 ;  /* 0x000000051a0f7c24 */ /* 0x040fe4000f8e020f */
[----:B------:R-:W-:Y:S01]  /*2ca0*/  IMAD.WIDE.U32 R12, R26, UR4, R12 ;  /* 0x000000041a0c7c25 */ /* 0x000fe2000f8e000c */
[----:B------:R-:W-:-:S03]  /*2cb0*/  ULDC.64 UR4, c[0x0][0x308] ;  /* 0x0000c20000047ab9 */ /* 0x000fc60000000a00 */
[----:B------:R-:W-:Y:S02]  /*2cc0*/  IMAD.IADD R13, R13, 0x1, R15 ;  /* 0x000000010d0d7824 */ /* 0x000fe400078e020f */
        /* <DEDUP_REMOVED lines=33> */
[----:B------:R-:W-:Y:S01]  /*2ee0*/  ULDC.64 UR6, c[0x0][0x208] ;  /* 0x0000820000067ab9 */ /* 0x000fe20000000a00 */
        /* <DEDUP_REMOVED lines=36> */
.L_x_2672:
[----:B------:R-:W-:Y:S05]  /*3130*/  BSYNC B1 ;  /* 0x0000000000017941 */ /* 0x000fea0003800000 */
.L_x_2671:
        /* <DEDUP_REMOVED lines=13> */
[----:B-----5:R-:W-:Y:S02]  /*3210*/  MOV R77, R52 ;  /* 0x00000034004d7202 */ /* 0x020fe40000000f00 */
[----:B------:R-:W-:Y:S01]  /*3220*/  CS2R R50, SRZ ;  /* 0x0000000000327805 */ /* 0x000fe2000001ff00 */
[----:B------:R-:W-:Y:S06]  /*3230*/  @P4 BRA `(.L_x_2674) ;  /* 0x0000000000a44947 */ /* 0x000fec0003800000 */
[----:B------:R-:W-:Y:S01]  /*3240*/  IADD3 R14, P2, P5, R98, R14, R102 ;  /* 0x0000000e620e7210 */ /* 0x000fe20007d5e066 */
[----:B------:R-:W-:Y:S01]  /*3250*/  ULDC.64 UR4, c[0x0][0x3e8] ;  /* 0x0000fa0000047ab9 */ /* 0x000fe20000000a00 */
[----:B------:R-:W-:Y:S02]  /*3260*/  CS2R R48, SRZ ;  /* 0x0000000000307805 */ /* 0x000fe4000001ff00 */
[----:B------:R-:W-:Y:S02]  /*3270*/  CS2R R50, SRZ ;  /* 0x0000000000327805 */ /* 0x000fe4000001ff00 */
[----:B------:R-:W-:Y:S01]  /*3280*/  IADD3.X R13, R100, R11, R101, P2, P5 ;  /* 0x0000000b640d7210 */ /* 0x000fe200017ea465 */
[----:B------:R-:W-:Y:S01]  /*3290*/  ULDC.64 UR6, c[0x0][0x208] ;  /* 0x0000820000067ab9 */ /* 0x000fe20000000a00 */
        /* <DEDUP_REMOVED lines=35> */
.L_x_2674:
[----:B------:R-:W-:Y:S05]  /*34d0*/  BSYNC B1 ;  /* 0x0000000000017941 */ /* 0x000fea0003800000 */
.L_x_2673:
[----:B0-----:R-:W-:Y:S01]  /*34e0*/  IMAD.MOV.U32 R12, RZ, RZ, R56 ;  /* 0x000000ffff0c7224 */ /* 0x001fe200078e0038 */
[----:B------:R-:W-:Y:S01]  /*34f0*/  MOV R14, R60 ;  /* 0x0000003c000e7202 */ /* 0x000fe20000000f00 */
[----:B------:R-:W-:Y:S01]  /*3500*/  IMAD.MOV.U32 R11, RZ, RZ, R57 ;  /* 0x000000ffff0b7224 */ /* 0x000fe200078e0039 */
[----:B------:R-:W-:Y:S01]  /*3510*/  ULOP3.LUT UR4, UR60, 0x1, URZ, 0xfc, !UPT ;  /* 0x000000013c047892 */ /* 0x000fe2000f8efc3f */
[----:B------:R-:W-:Y:S01]  /*3520*/  IMAD.MOV.U32 R13, RZ, RZ, R53 ;  /* 0x000000ffff0d7224 */ /* 0x000fe200078e0035 */
[----:B------:R-:W-:Y:S01]  /*3530*/  PRMT R149, R14, 0x7610, R149 ;  /* 0x000076100e957816 */ /* 0x000fe20000000095 */
[----:B------:R-:W-:Y:S01]  /*3540*/  IMAD.MOV.U32 R14, RZ, RZ, R73 ;  /* 0x000000ffff0e7224 */ /* 0x000fe200078e0049 */
[----:B------:R-:W-:Y:S01]  /*3550*/  PRMT R146, R12, 0x5410, R11 ;  /* 0x000054100c927816 */ /* 0x000fe2000000000b */
[----:B------:R-:W-:Y:S01]  /*3560*/  IMAD.MOV.U32 R11, RZ, RZ, R64 ;  /* 0x000000ffff0b7224 */ /* 0x000fe200078e0040 */
[----:B------:R-:W-:Y:S01]  /*3570*/  PRMT R144, R77, 0x5410, R13 ;  /* 0x000054104d907816 */ /* 0x000fe2000000000d */
        /* <DEDUP_REMOVED lines=10> */
[----:B------:R-:W-:Y:S02]  /*3620*/  MOV R12, R54 ;  /* 0x00000036000c7202 */ /* 0x000fe40000000f00 */
[----:B------:R-:W-:-:S02]  /*3630*/  PLOP3.LUT P2, PT, PT, PT, UP0, 0x80, 0x0 ;  /* 0x000000000000781c */ /* 0x000fc40003f4f008 */
        /* <DEDUP_REMOVED lines=18> */
[----:B-----5:R-:W-:Y:S01]  /*3760*/  IMAD.MOV.U32 R11, RZ, RZ, R29 ;  /* 0x000000ffff0b7224 */ /* 0x020fe200078e001d */
        /* <DEDUP_REMOVED lines=42> */
.L_x_2675:
[----:B------:R-:W-:Y:S01]  /*3a10*/  LEA R85, R22, R18, 0x3 ;  /* 0x0000001216557211 */ /* 0x000fe200078e18ff */
[----:B------:R-:W-:Y:S01]  /*3a20*/  BSSY B1, `(.L_x_2676) ;  /* 0x0000004000017945 */ /* 0x000fe20003800000 */
[----:B------:R-:W-:-:S04]  /*3a30*/  SHF.L.U32 R86, R207, 0x1f, RZ ;  /* 0x0000001fcf567819 */ /* 0x000fc800000006ff */
[----:B------:R-:W0:Y:S02]  /*3a40*/  SYNCS.PHASECHK.TRANS64.TRYWAIT P5, [R85+URZ+0x30890], R86 ;  /* 0x03089056550075a7 */ /* 0x000e2400080a017f */
[----:B0-----:R-:W-:Y:S05]  /*3a50*/  @!P5 BRA `(.L_x_2677) ;  /* 0x0000022c0038d947 */ /* 0x001fea0003800000 */
.L_x_3029:
[----:B------:R-:W-:Y:S05]  /*3a60*/  BSYNC B1 ;  /* 0x0000000000017941 */ /* 0x000fea0003800000 */
.L_x_2676:
[----:B------:R-:W-:-:S03]  /*3a70*/  UMOV UR4, 0xffffffff ;  /* 0xffffffff00047882 */ /* 0x000fc60000000000 */
[----:B------:R-:W-:Y:S05]  /*3a80*/  BRA.DIV UR4, `(.L_x_2678) ;  /* 0x0000022e04407947 */ /* 0x000fea000b800000 */
[----:B------:R1:W2:Y:S04]  /*3a90*/  SHFL.IDX PT, R76, R113, RZ, 0x1c1f ;  /* 0x001c1fff714c7589 */ /* 0x0002a800000e0000 */
[----:B------:R1:W3:Y:S02]  /*3aa0*/  SHFL.IDX PT, R11, R116, RZ, 0x1c1f ;  /* 0x001c1fff740b7589 */ /* 0x0002e400000e0000 */
.L_x_3033:
        /* <DEDUP_REMOVED lines=52> */
.L_x_2684:
[----:B------:R-:W-:Y:S05]  /*3df0*/  BSYNC B3 ;  /* 0x0000000000037941 */ /* 0x000fea0003800000 */
.L_x_2683:
[----:B---3--:R-:W-:Y:S01]  /*3e00*/  LEA R72, P3, R16, R11, 0x1 ;  /* 0x0000000b10487211 */ /* 0x008fe200078608ff */
[----:B------:R-:W-:-:S03]  /*3e10*/  ULDC.64 UR4, c[0x0][0x208] ;  /* 0x0000820000047ab9 */ /* 0x000fc60000000a00 */
[----:B--2---:R-:W-:-:S05]  /*3e20*/  LEA.HI.X R73, R16, R76, R17, 0x1, P3 ;  /* 0x0000004c10497211 */ /* 0x004fca00018f0c11 */
[----:B0-----:R4:W-:Y:S04]  /*3e30*/  ST.E.128 desc[UR4][R72.64], R12 ;  /* 0x0000000c48007985 */ /* 0x0019e8000c101d04 */
.L_x_2682:
[----:B------:R-:W-:Y:S05]  /*3e40*/  BSYNC B2 ;  /* 0x0000000000027941 */ /* 0x000fea0003800000 */
.L_x_2681:
        /* <DEDUP_REMOVED lines=8> */
[----:B------:R-:W-:Y:S02]  /*3ed0*/  SHF.R.U32.HI R68, RZ, 0x10, R69 ;  /* 0x00000010ff447819 */ /* 0x000fe40000011645 */
[--C-:B------:R-:W-:Y:S01]  /*3ee0*/  SHF.R.U64 R73, R70, 0x10, R71.reuse ;  /* 0x0000001046497819 */ /* 0x100fe20000001247 */
[----:B------:R-:W-:Y:S01]  /*3ef0*/  HADD2.F32 R72, -RZ, R72.H0_H0 ;  /* 0x20000048ff487230 */ /* 0x000fe20000004100 */
[----:B0-----:R-:W-:Y:S02]  /*3f00*/  MOV R69, R13 ;  /* 0x0000000d00457202 */ /* 0x001fe40000000f00 */
        /* <DEDUP_REMOVED lines=38> */
.L_x_2688:
[----:B------:R-:W-:Y:S05]  /*4170*/  BSYNC B3 ;  /* 0x0000000000037941 */ /* 0x000fea0003800000 */
.L_x_2687:
[----:B---3--:R-:W-:Y:S01]  /*4180*/  MOV R68, R11 ;  /* 0x0000000b00447202 */ /* 0x008fe20000000f00 */
[----:B------:R-:W-:Y:S01]  /*4190*/  IMAD.SHL.U32 R70, R200, 0x8, RZ ;  /* 0x00000008c8467824 */ /* 0x000fe200078e00ff */
[----:B------:R-:W-:Y:S01]  /*41a0*/  ULDC.64 UR4, c[0x0][0x208] ;  /* 0x0000820000047ab9 */ /* 0x000fe20000000a00 */
[----:B--2---:R-:W-:Y:S02]  /*41b0*/  IMAD.MOV.U32 R69, RZ, RZ, R76 ;  /* 0x000000ffff457224 */ /* 0x004fe400078e004c */
[----:B------:R-:W-:-:S05]  /*41c0*/  IMAD.WIDE R68, R70, 0x2, R68 ;  /* 0x0000000246447825 */ /* 0x000fca00078e0244 */
[----:B0-----:R0:W-:Y:S02]  /*41d0*/  ST.E.128 desc[UR4][R68.64], R12 ;  /* 0x0000000c44007985 */ /* 0x0011e4000c101d04 */
.L_x_2686:
[----:B------:R-:W-:Y:S05]  /*41e0*/  BSYNC B2 ;  /* 0x0000000000027941 */ /* 0x000fea0003800000 */
.L_x_2685:
        /* <DEDUP_REMOVED lines=50> */
.L_x_2692:
[----:B------:R-:W-:Y:S05]  /*4510*/  BSYNC B3 ;  /* 0x0000000000037941 */ /* 0x000fea0003800000 */
.L_x_2691:
[----:B------:R-:W-:Y:S01]  /*4520*/  IMAD.SHL.U32 R66, R201, 0x8, RZ ;  /* 0x00000008c9427824 */ /* 0x000fe200078e00ff */
[----:B------:R-:W-:Y:S01]  /*4530*/  ULDC.64 UR4, c[0x0][0x208] ;  /* 0x0000820000047ab9 */ /* 0x000fe20000000a00 */
[----:B---3--:R-:W-:Y:S02]  /*4540*/  IMAD.MOV.U32 R64, RZ, RZ, R11 ;  /* 0x000000ffff407224 */ /* 0x008fe400078e000b */
[----:B--2---:R-:W-:Y:S02]  /*4550*/  IMAD.MOV.U32 R65, RZ, RZ, R76 ;  /* 0x000000ffff417224 */ /* 0x004fe400078e004c */
[----:B------:R-:W-:-:S05]  /*4560*/  IMAD.WIDE R64, R66, 0x2, R64 ;  /* 0x0000000242407825 */ /* 0x000fca00078e0240 */
[----:B----4-:R0:W-:Y:S02]  /*4570*/  ST.E.128 desc[UR4][R64.64], R12 ;  /* 0x0000000c40007985 */ /* 0x0101e4000c101d04 */
.L_x_2690:
[----:B------:R-:W-:Y:S05]  /*4580*/  BSYNC B2 ;  /* 0x0000000000027941 */ /* 0x000fea0003800000 */
.L_x_2689:
[----:B------:R-:W-:Y:S01]  /*4590*/  ISETP.NE.AND P3, PT, R20, RZ, PT ;  /* 0x000000ff1400720c */ /* 0x000fe20003f65270 */
[----:B------:R-:W-:-:S12]  /*45a0*/  BSSY B2, `(.L_x_2693) ;  /* 0x000003b000027945 */ /* 0x000fd80003800000 */
[----:B------:R-:W-:Y:S05]  /*45b0*/  @!P3 BRA `(.L_x_2694) ;  /* 0x0000000000e4b947 */ /* 0x000fea0003800000 */
[----:B0---4-:R0:W4:Y:S01]  /*45c0*/  LDS.128 R12, [R81+0x21000] ;  /* 0x02100000510c7984 */ /* 0x0111220000000c00 */
[----:B------:R-:W-:Y:S01]  /*45d0*/  ISETP.GE.AND P3, PT, R210, R117, PT ;  /* 0x00000075d200720c */ /* 0x000fe20003f66270 */
[----:B------:R-:W-:-:S12]  /*45e0*/  BSSY B3, `(.L_x_2695) ;  /* 0x0000032000037945 */ /* 0x000fd80003800000 */
[----:B0-----:R-:W-:Y:S05]  /*45f0*/  @P3 BRA `(.L_x_2696) ;  /* 0x0000000000c03947 */ /* 0x001fea0003800000 */
[----:B------:R-:W-:Y:S01]  /*4600*/  SHF.R.U64 R64, R62, 0x10, R63 ;  /* 0x000000103e407819 */ /* 0x000fe2000000123f */
[----:B------:R-:W-:Y:S01]  /*4610*/  HADD2.F32 R66, -RZ, R148.H1_H1 ;  /* 0x30000094ff427230 */ /* 0x000fe20000004100 */
[----:B----4-:R-:W-:Y:S02]  /*4620*/  MOV R62, R13 ;  /* 0x0000000d003e7202 */ /* 0x010fe40000000f00 */
[--C-:B------:R-:W-:Y:S01]  /*4630*/  SHF.R.U64 R60, R60, 0x10, R61.reuse ;  /* 0x000000103c3c7819 */ /* 0x100fe2000000123d */
[----:B------:R-:W-:Y:S01]  /*4640*/  HADD2.F32 R64, -RZ, R64.H0_H0 ;  /* 0x20000040ff407230 */ /* 0x000fe20000004100 */
[----:B------:R-:W-:Y:S01]  /*4650*/  SHF.R.U32.HI R61, RZ, 0x10, R61 ;  /* 0x00000010ff3d7819 */ /* 0x000fe2000001163d */
[--C-:B------:R-:W-:Y:S02]  /*4660*/  HADD2.F32 R13, -RZ, R62.reuse.H1_H1 ;  /* 0x3000003eff0d7230 */ /* 0x100fe40000004100 */
[----:B------:R-:W-:Y:S02]  /*4670*/  HADD2.F32 R62, -RZ, R62.H0_H0 ;  /* 0x2000003eff3e7230 */ /* 0x000fe40000004100 */
[----:B------:R-:W-:-:S02]  /*4680*/  HADD2.F32 R60, -RZ, R60.H0_H0 ;  /* 0x2000003cff3c7230 */ /* 0x000fc40000004100 */
[CC--:B------:R-:W-:Y:S01]  /*4690*/  FMUL.FTZ R65, R13.reuse, R64.reuse ;  /* 0x000000400d417220 */ /* 0x0c0fe20000410000 */
[----:B------:R-:W-:Y:S02]  /*46a0*/  HADD2.F32 R61, -RZ, R61.H0_H0 ;  /* 0x2000003dff3d7230 */ /* 0x000fe40000004100 */
[C---:B------:R-:W-:Y:S01]  /*46b0*/  FMUL.FTZ R64, R62.reuse, R64 ;  /* 0x000000403e407220 */ /* 0x040fe20000410000 */
[-C--:B------:R-:W-:Y:S01]  /*46c0*/  FFMA.FTZ R65, R62, R60.reuse, -R65 ;  /* 0x0000003c3e417223 */ /* 0x080fe20000010841 */
[----:B------:R-:W-:Y:S02]  /*46d0*/  SHF.R.U32.HI R62, RZ, 0x10, R63 ;  /* 0x00000010ff3e7819 */ /* 0x000fe4000001163f */
[----:B------:R-:W-:Y:S01]  /*46e0*/  FFMA.FTZ R64, R13, R60, R64 ;  /* 0x0000003c0d407223 */ /* 0x000fe20000010040 */
[----:B------:R-:W-:Y:S02]  /*46f0*/  IMAD.MOV.U32 R60, RZ, RZ, R12 ;  /* 0x000000ffff3c7224 */ /* 0x000fe400078e000c */
[----:B------:R-:W-:-:S02]  /*4700*/  IMAD.MOV.U32 R12, RZ, RZ, R15 ;  /* 0x000000ffff0c7224 */ /* 0x000fc400078e000f */
[----:B------:R-:W-:Y:S01]  /*4710*/  HADD2.F32 R15, -RZ, R62.H0_H0 ;  /* 0x2000003eff0f7230 */ /* 0x000fe20000004100 */
[----:B------:R-:W-:Y:S02]  /*4720*/  F2FP.F16.F32.PACK_AB R64, R64, R65 ;  /* 0x000000414040723e */ /* 0x000fe400000000ff */
        /* <DEDUP_REMOVED lines=15> */
[--C-:B------:R-:W-:Y:S02]  /*4820*/  HADD2.F32 R60, -RZ, R61.reuse.H1_H1 ;  /* 0x3000003dff3c7230 */ /* 0x100fe40000004100 */
[----:B------:R-:W-:Y:S02]  /*4830*/  HADD2.F32 R62, -RZ, R61.H0_H0 ;  /* 0x2000003dff3e7230 */ /* 0x000fe40000004100 */
[----:B------:R-:W-:Y:S02]  /*4840*/  HADD2.F32 R61, -RZ, R148.H0_H0 ;  /* 0x20000094ff3d7230 */ /* 0x000fe40000004100 */
[-C--:B------:R-:W-:Y:S01]  /*4850*/  FMUL.FTZ R63, R60, R66.reuse ;  /* 0x000000423c3f7220 */ /* 0x080fe20000410000 */
[----:B------:R-:W-:Y:S01]  /*4860*/  F2FP.F16.F32.PACK_AB R14, R14, R15 ;  /* 0x0000000f0e0e723e */ /* 0x000fe200000000ff */
[----:B------:R-:W-:-:S02]  /*4870*/  FMUL.FTZ R66, R62, R66 ;  /* 0x000000423e427220 */ /* 0x000fc40000410000 */
[-C--:B------:R-:W-:Y:S02]  /*4880*/  FFMA.FTZ R63, R62, R61.reuse, -R63 ;  /* 0x0000003d3e3f7223 */ /* 0x080fe4000001083f */
[----:B------:R-:W-:Y:S01]  /*4890*/  FFMA.FTZ R66, R60, R61, R66 ;  /* 0x0000003d3c427223 */ /* 0x000fe20000010042 */
[----:B------:R-:W-:Y:S01]  /*48a0*/  F2FP.F16.F32.PACK_AB R60, R13, R12 ;  /* 0x0000000c0d3c723e */ /* 0x000fe200000000ff */
[----:B------:R-:W-:Y:S01]  /*48b0*/  IMAD.MOV.U32 R13, RZ, RZ, R64 ;  /* 0x000000ffff0d7224 */ /* 0x000fe200078e0040 */
[----:B------:R-:W-:Y:S02]  /*48c0*/  MOV R12, R14 ;  /* 0x0000000e000c7202 */ /* 0x000fe40000000f00 */
[----:B------:R-:W-:Y:S01]  /*48d0*/  F2FP.F16.F32.PACK_AB R63, R66, R63 ;  /* 0x0000003f423f723e */ /* 0x000fe200000000ff */
[----:B------:R-:W-:-:S04]  /*48e0*/  IMAD.MOV.U32 R15, RZ, RZ, R60 ;  /* 0x000000ffff0f7224 */ /* 0x000fc800078e003c */
[----:B------:R-:W-:-:S07]  /*48f0*/  IMAD.MOV.U32 R14, RZ, RZ, R63 ;  /* 0x000000ffff0e7224 */ /* 0x000fce00078e003f */
.L_x_2696:
[----:B------:R-:W-:Y:S05]  /*4900*/  BSYNC B3 ;  /* 0x0000000000037941 */ /* 0x000fea0003800000 */
.L_x_2695:
[----:B---3--:R-:W-:Y:S01]  /*4910*/  LEA R60, P3, R192, R11, 0x1 ;  /* 0x0000000bc03c7211 */ /* 0x008fe200078608ff */
[----:B------:R-:W-:-:S03]  /*4920*/  ULDC.64 UR4, c[0x0][0x208] ;  /* 0x0000820000047ab9 */ /* 0x000fc60000000a00 */
[----:B--2---:R-:W-:-:S05]  /*4930*/  LEA.HI.X R61, R192, R76, R205, 0x1, P3 ;  /* 0x0000004cc03d7211 */ /* 0x004fca00018f0ccd */
[----:B----4-:R0:W-:Y:S04]  /*4940*/  ST.E.128 desc[UR4][R60.64], R12 ;  /* 0x0000000c3c007985 */ /* 0x0101e8000c101d04 */
.L_x_2694:
[----:B------:R-:W-:Y:S05]  /*4950*/  BSYNC B2 ;  /* 0x0000000000027941 */ /* 0x000fea0003800000 */
.L_x_2693:
        /* <DEDUP_REMOVED lines=9> */
[----:B------:R-:W-:Y:S02]  /*49f0*/  SHF.R.U64 R63, R58, 0x10, R59 ;  /* 0x000000103a3f7819 */ /* 0x000fe4000000123b */
[----:B----4-:R-:W-:Y:S02]  /*4a00*/  MOV R58, R13 ;  /* 0x0000000d003a7202 */ /* 0x010fe40000000f00 */
[----:B------:R-:W-:Y:S01]  /*4a10*/  SHF.R.U64 R56, R56, 0x10, R57 ;  /* 0x0000001038387819 */ /* 0x000fe20000001239 */
[----:B------:R-:W-:Y:S02]  /*4a20*/  HADD2.F32 R63, -RZ, R63.H0_H0 ;  /* 0x2000003fff3f7230 */ /* 0x000fe40000004100 */
[--C-:B------:R-:W-:Y:S02]  /*4a30*/  HADD2.F32 R13, -RZ, R58.reuse.H1_H1 ;  /* 0x3000003aff0d7230 */ /* 0x100fe40000004100 */
[----:B------:R-:W-:Y:S02]  /*4a40*/  HADD2.F32 R58, -RZ, R58.H0_H0 ;  /* 0x2000003aff3a7230 */ /* 0x000fe40000004100 */
[----:B------:R-:W-:-:S02]  /*4a50*/  HADD2.F32 R56, -RZ, R56.H0_H0 ;  /* 0x20000038ff387230 */ /* 0x000fc40000004100 */
        /* <DEDUP_REMOVED lines=33> */
[----:B------:R-:W-:Y:S01]  /*4c70*/  IMAD.MOV.U32 R12, RZ, RZ, R15 ;  /* 0x000000ffff0c7224 */ /* 0x000fe200078e000f */
[----:B------:R-:W-:-:S03]  /*4c80*/  MOV R15, R57 ;  /* 0x00000039000f7202 */ /* 0x000fc60000000f00 */
[----:B------:R-:W-:Y:S01]  /*4c90*/  F2FP.F16.F32.PACK_AB R147, R147, R13 ;  /* 0x0000000d9393723e */ /* 0x000fe200000000ff */
[----:B------:R-:W-:-:S04]  /*4ca0*/  IMAD.MOV.U32 R13, RZ, RZ, R62 ;  /* 0x000000ffff0d7224 */ /* 0x000fc800078e003e */
[----:B------:R-:W-:-:S07]  /*4cb0*/  IMAD.MOV.U32 R14, RZ, RZ, R147 ;  /* 0x000000ffff0e7224 */ /* 0x000fce00078e0093 */
.L_x_2700:
[----:B------:R-:W-:Y:S05]  /*4cc0*/  BSYNC B3 ;  /* 0x0000000000037941 */ /* 0x000fea0003800000 */
.L_x_2699:
[----:B------:R-:W-:Y:S02]  /*4cd0*/  ULDC.64 UR4, c[0x0][0x208] ;  /* 0x0000820000047ab9 */ /* 0x000fe40000000a00 */
[----:B----4-:R0:W-:Y:S03]  /*4ce0*/  ST.E.128 desc[UR4][R60.64], R12 ;  /* 0x0000000c3c007985 */ /* 0x0101e6000c101d04 */
.L_x_2698:
[----:B------:R-:W-:Y:S05]  /*4cf0*/  BSYNC B2 ;  /* 0x0000000000027941 */ /* 0x000fea0003800000 */
.L_x_2697:
        /* <DEDUP_REMOVED lines=23> */
[----:B------:R-:W-:-:S02]  /*4e70*/  HADD2.F32 R52, -RZ, R52.H0_H0 ;  /* 0x20000034ff347230 */ /* 0x000fc40000004100 */
        /* <DEDUP_REMOVED lines=8> */
[--C-:B------:R-:W-:Y:S02]  /*4f00*/  HADD2.F32 R13, -RZ, R12.reuse.H1_H1 ;  /* 0x3000000cff0d7230 */ /* 0x100fe40000004100 */
[----:B------:R-:W-:-:S02]  /*4f10*/  HADD2.F32 R12, -RZ, R12.H0_H0 ;  /* 0x2000000cff0c7230 */ /* 0x000fc40000004100 */
[--C-:B------:R-:W-:Y:S02]  /*4f20*/  HADD2.F32 R52, -RZ, R144.reuse.H0_H0 ;  /* 0x20000090ff347230 */ /* 0x100fe40000004100 */
[CC--:B------:R-:W-:Y:S01]  /*4f30*/  FMUL.FTZ R53, R13.reuse, R11.reuse ;  /* 0x0000000b0d357220 */ /* 0x0c0fe20000410000 */
[----:B------:R-:W-:Y:S02]  /*4f40*/  HADD2.F32 R145, -RZ, R145.H1_H1 ;  /* 0x30000091ff917230 */ /* 0x000fe40000004100 */
[C---:B------:R-:W-:Y:S01]  /*4f50*/  FMUL.FTZ R11, R12.reuse, R11 ;  /* 0x0000000b0c0b7220 */ /* 0x040fe20000410000 */
[----:B------:R-:W-:Y:S02]  /*4f60*/  HADD2.F32 R144, -RZ, R144.H1_H1 ;  /* 0x30000090ff907230 */ /* 0x000fe40000004100 */
[-C--:B------:R-:W-:Y:S01]  /*4f70*/  FFMA.FTZ R53, R12, R52.reuse, -R53 ;  /* 0x000000340c357223 */ /* 0x080fe20000010835 */
[--C-:B------:R-:W-:Y:S02]  /*4f80*/  HADD2.F32 R12, -RZ, R14.reuse.H1_H1 ;  /* 0x3000000eff0c7230 */ /* 0x100fe40000004100 */
[----:B------:R-:W-:Y:S01]  /*4f90*/  FFMA.FTZ R11, R13, R52, R11 ;  /* 0x000000340d0b7223 */ /* 0x000fe2000001000b */
[----:B------:R-:W-:Y:S01]  /*4fa0*/  HADD2.F32 R14, -RZ, R14.H0_H0 ;  /* 0x2000000eff0e7230 */ /* 0x000fe20000004100 */
[----:B------:R-:W-:Y:S01]  /*4fb0*/  F2FP.F16.F32.PACK_AB R15, R55, R15 ;  /* 0x0000000f370f723e */ /* 0x000fe200000000ff */
[----:B------:R-:W-:-:S02]  /*4fc0*/  FMUL.FTZ R13, R12, R145 ;  /* 0x000000910c0d7220 */ /* 0x000fc40000410000 */
[----:B------:R-:W-:Y:S01]  /*4fd0*/  F2FP.F16.F32.PACK_AB R11, R11, R53 ;  /* 0x000000350b0b723e */ /* 0x000fe200000000ff */
[C---:B------:R-:W-:Y:S01]  /*4fe0*/  FMUL.FTZ R145, R14.reuse, R145 ;  /* 0x000000910e917220 */ /* 0x040fe20000410000 */
[----:B------:R-:W-:-:S03]  /*4ff0*/  FFMA.FTZ R13, R14, R144, -R13 ;  /* 0x000000900e0d7223 */ /* 0x000fc6000001080d */
[----:B------:R-:W-:Y:S01]  /*5000*/  FFMA.FTZ R145, R12, R144, R145 ;  /* 0x000000900c917223 */ /* 0x000fe20000010091 */
[----:B------:R-:W-:-:S04]  /*5010*/  IMAD.MOV.U32 R12, RZ, RZ, R11 ;  /* 0x000000ffff0c7224 */ /* 0x000fc800078e000b */
[----:B------:R-:W-:Y:S02]  /*5020*/  F2FP.F16.F32.PACK_AB R145, R145, R13 ;  /* 0x0000000d9191723e */ /* 0x000fe400000000ff */
[----:B------:R-:W-:-:S03]  /*5030*/  MOV R13, R54 ;  /* 0x00000036000d7202 */ /* 0x000fc60000000f00 */
[----:B------:R-:W-:-:S07]  /*5040*/  IMAD.MOV.U32 R14, RZ, RZ, R145 ;  /* 0x000000ffff0e7224 */ /* 0x000fce00078e0091 */
.L_x_2702:
[----:B------:R-:W-:Y:S05]  /*5050*/  BSYNC B2 ;  /* 0x0000000000027941 */ /* 0x000fea0003800000 */
.L_x_2701:
[----:B------:R-:W-:Y:S02]  /*5060*/  ULDC.64 UR4, c[0x0][0x208] ;  /* 0x0000820000047ab9 */ /* 0x000fe40000000a00 */
[----:B----4-:R0:W-:Y:S03]  /*5070*/  ST.E.128 desc[UR4][R56.64], R12 ;  /* 0x0000000c38007985 */ /* 0x0101e6000c101d04 */
.L_x_2680:
[----:B------:R-:W-:Y:S05]  /*5080*/  BSYNC B1 ;  /* 0x0000000000017941 */ /* 0x000fea0003800000 */
.L_x_2679:
[----:B------:R-:W-:-:S03]  /*5090*/  UMOV UR4, 0xffffffff ;  /* 0xffffffff00047882 */ /* 0x000fc60000000000 */
[----:B------:R-:W-:Y:S05]  /*50a0*/  BRA.DIV UR4, `(.L_x_2703) ;  /* 0x0000021a04047947 */ /* 0x000fea000b800000 */
[----:B-1----:R-:W1:Y:S04]  /*50b0*/  SHFL.IDX PT, R113, R113, 0x1, 0x1c1f ;  /* 0x003c1f0071717f89 */ /* 0x002e6800000e0000 */
[----:B------:R-:W0:Y:S02]  /*50c0*/  SHFL.IDX PT, R116, R116, 0x1, 0x1c1f ;  /* 0x003c1f0074747f89 */ /* 0x000e2400000e0000 */
.L_x_3037:
        /* <DEDUP_REMOVED lines=51> */
.L_x_2708:
[----:B------:R-:W-:Y:S05]  /*5400*/  BSYNC B2 ;  /* 0x0000000000027941 */ /* 0x000fea0003800000 */
.L_x_2707:
[----:B------:R-:W-:Y:S02]  /*5410*/  ULDC.64 UR4, c[0x0][0x208] ;  /* 0x0000820000047ab9 */ /* 0x000fe40000000a00 */
[----:B----4-:R0:W-:Y:S03]  /*5420*/  ST.E.128 desc[UR4][R52.64], R12 ;  /* 0x0000000c34007985 */ /* 0x0101e6000c101d04 */
.L_x_2706:
[----:B------:R-:W-:Y:S05]  /*5430*/  BSYNC B1 ;  /* 0x0000000000017941 */ /* 0x000fea0003800000 */
.L_x_2705:
[----:B------:R-:W-:Y:S01]  /*5440*/  ISETP.NE.AND P3, PT, R9, RZ, PT ;  /* 0x000000ff0900720c */ /* 0x000fe20003f65270 */
[----:B------:R-:W-:-:S12]  /*5450*/  BSSY B1, `(.L_x_2709) ;  /* 0x0000037000017945 */ /* 0x000fd80003800000 */
[----:B------:R-:W-:Y:S05]  /*5460*/  @!P3 BRA `(.L_x_2710) ;  /* 0x0000000000d4b947 */ /* 0x000fea0003800000 */
[----:B0---4-:R0:W4:Y:S01]  /*5470*/  LDS.128 R12, [R81+0x20000] ;  /* 0x02000000510c7984 */ /* 0x0111220000000c00 */
[----:B------:R-:W-:Y:S01]  /*5480*/  ISETP.GE.AND P3, PT, R211, R117, PT ;  /* 0x00000075d300720c */ /* 0x000fe20003f66270 */
[----:B---3--:R-:W-:Y:S01]  /*5490*/  IMAD.SHL.U32 R11, R200, 0x8, RZ ;  /* 0x00000008c80b7824 */ /* 0x008fe200078e00ff */
[----:B------:R-:W-:Y:S01]  /*54a0*/  MOV R48, R116 ;  /* 0x0000007400307202 */ /* 0x000fe20000000f00 */
        /* <DEDUP_REMOVED lines=9> */
[--C-:B------:R-:W-:Y:S01]  /*5540*/  HADD2.F32 R13, -RZ, R15.reuse.H1_H1 ;  /* 0x3000000fff0d7230 */ /* 0x100fe20000004100 */
[----:B------:R-:W-:Y:S01]  /*5550*/  SHF.R.U32.HI R46, RZ, 0x10, R47 ;  /* 0x00000010ff2e7819 */ /* 0x000fe2000001162f */
[----:B------:R-:W-:Y:S02]  /*5560*/  HADD2.F32 R15, -RZ, R15.H0_H0 ;  /* 0x2000000fff0f7230 */ /* 0x000fe40000004100 */
[----:B------:R-:W-:Y:S02]  /*5570*/  HADD2.F32 R45, -RZ, R45.H0_H0 ;  /* 0x2000002dff2d7230 */ /* 0x000fe40000004100 */
[----:B------:R-:W-:-:S02]  /*5580*/  HADD2.F32 R46, -RZ, R46.H0_H0 ;  /* 0x2000002eff2e7230 */ /* 0x000fc40000004100 */
[----:B------:R-:W-:Y:S02]  /*5590*/  HADD2.F32 R11, -RZ, R11.H0_H0 ;  /* 0x2000000bff0b7230 */ /* 0x000fe40000004100 */
[-C--:B------:R-:W-:Y:S01]  /*55a0*/  FMUL.FTZ R47, R50, R45.reuse ;  /* 0x0000002d322f7220 */ /* 0x080fe20000410000 */
[----:B------:R-:W-:Y:S02]  /*55b0*/  HADD2.F32 R44, -RZ, R44.H0_H0 ;  /* 0x2000002cff2c7230 */ /* 0x000fe40000004100 */
[-C--:B------:R-:W-:Y:S01]  /*55c0*/  FMUL.FTZ R54, R13, R46.reuse ;  /* 0x0000002e0d367220 */ /* 0x080fe20000410000 */
[C---:B------:R-:W-:Y:S01]  /*55d0*/  FMUL.FTZ R45, R52.reuse, R45 ;  /* 0x0000002d342d7220 */ /* 0x040fe20000410000 */
[C---:B------:R-:W-:Y:S01]  /*55e0*/  FMUL.FTZ R46, R15.reuse, R46 ;  /* 0x0000002e0f2e7220 */ /* 0x040fe20000410000 */
[-C--:B------:R-:W-:Y:S01]  /*55f0*/  FFMA.FTZ R47, R52, R11.reuse, -R47 ;  /* 0x0000000b342f7223 */ /* 0x080fe2000001082f */
[-C--:B------:R-:W-:Y:S01]  /*5600*/  FFMA.FTZ R54, R15, R44.reuse, -R54 ;  /* 0x0000002c0f367223 */ /* 0x080fe20000010836 */
[----:B------:R-:W-:Y:S01]  /*5610*/  FFMA.FTZ R50, R50, R11, R45 ;  /* 0x0000000b32327223 */ /* 0x000fe2000001002d */
[----:B------:R-:W-:Y:S01]  /*5620*/  FFMA.FTZ R13, R13, R44, R46 ;  /* 0x0000002c0d0d7223 */ /* 0x000fe2000001002e */
[----:B------:R-:W-:-:S02]  /*5630*/  HADD2.F32 R45, -RZ, R138.H0_H0 ;  /* 0x2000008aff2d7230 */ /* 0x000fc40000004100 */
        /* <DEDUP_REMOVED lines=17> */
[----:B------:R-:W-:Y:S01]  /*5750*/  F2FP.F16.F32.PACK_AB R15, R13, R54 ;  /* 0x000000360d0f723e */ /* 0x000fe200000000ff */
[----:B------:R-:W-:Y:S01]  /*5760*/  IMAD.MOV.U32 R13, RZ, RZ, R47 ;  /* 0x000000ffff0d7224 */ /* 0x000fe200078e002f */
[----:B------:R-:W-:Y:S01]  /*5770*/  F2FP.F16.F32.PACK_AB R14, R12, R53 ;  /* 0x000000350c0e723e */ /* 0x000fe200000000ff */
[----:B------:R-:W-:-:S07]  /*5780*/  IMAD.MOV.U32 R12, RZ, RZ, R46 ;  /* 0x000000ffff0c7224 */ /* 0x000fce00078e002e */
.L_x_2712:
[----:B------:R-:W-:Y:S05]  /*5790*/  BSYNC B2 ;  /* 0x0000000000027941 */ /* 0x000fea0003800000 */
.L_x_2711:
[----:B------:R-:W-:Y:S02]  /*57a0*/  ULDC.64 UR4, c[0x0][0x208] ;  /* 0x0000820000047ab9 */ /* 0x000fe40000000a00 */
[----:B----4-:R0:W-:Y:S03]  /*57b0*/  ST.E.128 desc[UR4][R48.64], R12 ;  /* 0x0000000c30007985 */ /* 0x0101e6000c101d04 */
.L_x_2710:
[----:B------:R-:W-:Y:S05]  /*57c0*/  BSYNC B1 ;  /* 0x0000000000017941 */ /* 0x000fea0003800000 */
.L_x_2709:
        /* <DEDUP_REMOVED lines=11> */
[----:B------:R-:W-:Y:S02]  /*5880*/  SHF.R.U64 R40, R40, 0x10, R41 ;  /* 0x0000001028287819 */ /* 0x000fe40000001229 */
[--C-:B------:R-:W-:Y:S01]  /*5890*/  SHF.R.U64 R11, R42, 0x10, R43.reuse ;  /* 0x000000102a0b7819 */ /* 0x100fe2000000122b */
        /* <DEDUP_REMOVED lines=17> */
[----:B------:R-:W-:-:S02]  /*59b0*/  HADD2.F32 R46, -RZ, R132.H1_H1 ;  /* 0x30000084ff2e7230 */ /* 0x000fc40000004100 */
        /* <DEDUP_REMOVED lines=17> */
[----:B------:R-:W-:Y:S01]  /*5ad0*/  F2FP.F16.F32.PACK_AB R15, R42, R13 ;  /* 0x0000000d2a0f723e */ /* 0x000fe200000000ff */
[----:B------:R-:W-:Y:S01]  /*5ae0*/  IMAD.MOV.U32 R13, RZ, RZ, R11 ;  /* 0x000000ffff0d7224 */ /* 0x000fe200078e000b */
[----:B------:R-:W-:-:S02]  /*5af0*/  F2FP.F16.F32.PACK_AB R12, R46, R47 ;  /* 0x0000002f2e0c723e */ /* 0x000fc400000000ff */
[----:B------:R-:W-:-:S07]  /*5b00*/  F2FP.F16.F32.PACK_AB R14, R132, R49 ;  /* 0x00000031840e723e */ /* 0x000fce00000000ff */
.L_x_2716:
[----:B------:R-:W-:Y:S05]  /*5b10*/  BSYNC B2 ;  /* 0x0000000000027941 */ /* 0x000fea0003800000 */
.L_x_2715:
[----:B------:R-:W-:Y:S02]  /*5b20*/  ULDC.64 UR4, c[0x0][0x208] ;  /* 0x0000820000047ab9 */ /* 0x000fe40000000a00 */
[----:B----4-:R0:W-:Y:S03]  /*5b30*/  ST.E.128 desc[UR4][R44.64], R12 ;  /* 0x0000000c2c007985 */ /* 0x0101e6000c101d04 */
.L_x_2714:
[----:B------:R-:W-:Y:S05]  /*5b40*/  BSYNC B1 ;  /* 0x0000000000017941 */ /* 0x000fea0003800000 */
.L_x_2713:
        /* <DEDUP_REMOVED lines=9> */
[----:B---3--:R-:W-:Y:S02]  /*5be0*/  SHF.R.U64 R11, R36, 0x10, R37 ;  /* 0x00000010240b7819 */ /* 0x008fe40000001225 */
[--C-:B------:R-:W-:Y:S02]  /*5bf0*/  SHF.R.U64 R42, R38, 0x10, R39.reuse ;  /* 0x00000010262a7819 */ /* 0x100fe40000001227 */
[----:B----4-:R-:W-:Y:S01]  /*5c00*/  MOV R36, R15 ;  /* 0x0000000f00247202 */ /* 0x010fe20000000f00 */
[----:B------:R-:W-:Y:S01]  /*5c10*/  HADD2.F32 R38, -RZ, R11.H0_H0 ;  /* 0x2000000bff267230 */ /* 0x000fe20000004100 */
[----:B------:R-:W-:Y:S01]  /*5c20*/  SHF.R.U32.HI R39, RZ, 0x10, R39 ;  /* 0x00000010ff277819 */ /* 0x000fe20000011627 */
[--C-:B------:R-:W-:Y:S01]  /*5c30*/  HADD2.F32 R15, -RZ, R13.reuse.H1_H1 ;  /* 0x3000000dff0f7230 */ /* 0x100fe20000004100 */
[----:B------:R-:W-:Y:S01]  /*5c40*/  SHF.R.U32.HI R37, RZ, 0x10, R37 ;  /* 0x00000010ff257819 */ /* 0x000fe20000011625 */
[----:B------:R-:W-:Y:S02]  /*5c50*/  HADD2.F32 R11, -RZ, R13.H0_H0 ;  /* 0x2000000dff0b7230 */ /* 0x000fe40000004100 */
[----:B------:R-:W-:-:S02]  /*5c60*/  HADD2.F32 R13, -RZ, R36.H1_H1 ;  /* 0x30000024ff0d7230 */ /* 0x000fc40000004100 */
[----:B------:R-:W-:Y:S02]  /*5c70*/  HADD2.F32 R42, -RZ, R42.H0_H0 ;  /* 0x2000002aff2a7230 */ /* 0x000fe40000004100 */
[----:B------:R-:W-:Y:S02]  /*5c80*/  HADD2.F32 R39, -RZ, R39.H0_H0 ;  /* 0x20000027ff277230 */ /* 0x000fe40000004100 */
[----:B------:R-:W-:Y:S02]  /*5c90*/  HADD2.F32 R36, -RZ, R36.H0_H0 ;  /* 0x20000024ff247230 */ /* 0x000fe40000004100 */
[-C--:B------:R-:W-:Y:S01]  /*5ca0*/  FMUL.FTZ R44, R15, R42.reuse ;  /* 0x0000002a0f2c7220 */ /* 0x080fe20000410000 */
[----:B------:R-:W-:Y:S02]  /*5cb0*/  HADD2.F32 R37, -RZ, R37.H0_H0 ;  /* 0x20000025ff257230 */ /* 0x000fe40000004100 */
[----:B------:R-:W-:Y:S01]  /*5cc0*/  FMUL.FTZ R42, R11, R42 ;  /* 0x0000002a0b2a7220 */ /* 0x000fe20000410000 */
[-C--:B------:R-:W-:Y:S01]  /*5cd0*/  FMUL.FTZ R43, R13, R39.reuse ;  /* 0x000000270d2b7220 */ /* 0x080fe20000410000 */
[C---:B------:R-:W-:Y:S01]  /*5ce0*/  FMUL.FTZ R46, R36.reuse, R39 ;  /* 0x00000027242e7220 */ /* 0x040fe20000410000 */
[-C--:B------:R-:W-:Y:S01]  /*5cf0*/  FFMA.FTZ R11, R11, R38.reuse, -R44 ;  /* 0x000000260b0b7223 */ /* 0x080fe2000001082c */
[----:B------:R-:W-:Y:S01]  /*5d00*/  FFMA.FTZ R42, R15, R38, R42 ;  /* 0x000000260f2a7223 */ /* 0x000fe2000001002a */
[-C--:B------:R-:W-:Y:S01]  /*5d10*/  FFMA.FTZ R43, R36, R37.reuse, -R43 ;  /* 0x00000025242b7223 */ /* 0x080fe2000001082b */
[----:B------:R-:W-:Y:S01]  /*5d20*/  FFMA.FTZ R46, R13, R37, R46 ;  /* 0x000000250d2e7223 */ /* 0x000fe2000001002e */
[----:B------:R-:W-:-:S02]  /*5d30*/  HADD2.F32 R13, -RZ, R12.H1_H1 ;  /* 0x3000000cff0d7230 */ /* 0x000fc40000004100 */
[--C-:B------:R-:W-:Y:S02]  /*5d40*/  HADD2.F32 R37, -RZ, R115.reuse.H1_H1 ;  /* 0x30000073ff257230 */ /* 0x100fe40000004100 */
[----:B------:R-:W-:Y:S02]  /*5d50*/  HADD2.F32 R12, -RZ, R12.H0_H0 ;  /* 0x2000000cff0c7230 */ /* 0x000fe40000004100 */
[--C-:B------:R-:W-:Y:S02]  /*5d60*/  HADD2.F32 R15, -RZ, R14.reuse.H1_H1 ;  /* 0x3000000eff0f7230 */ /* 0x100fe40000004100 */
[-C--:B------:R-:W-:Y:S01]  /*5d70*/  FMUL.FTZ R39, R13, R37.reuse ;  /* 0x000000250d277220 */ /* 0x080fe20000410000 */
[----:B------:R-:W-:Y:S02]  /*5d80*/  HADD2.F32 R115, -RZ, R115.H0_H0 ;  /* 0x20000073ff737230 */ /* 0x000fe40000004100 */
[----:B------:R-:W-:Y:S01]  /*5d90*/  FMUL.FTZ R38, R12, R37 ;  /* 0x000000250c267220 */ /* 0x000fe20000410000 */
[----:B------:R-:W-:-:S02]  /*5da0*/  HADD2.F32 R14, -RZ, R14.H0_H0 ;  /* 0x2000000eff0e7230 */ /* 0x000fc40000004100 */
[--C-:B------:R-:W-:Y:S02]  /*5db0*/  HADD2.F32 R36, -RZ, R131.reuse.H1_H1 ;  /* 0x30000083ff247230 */ /* 0x100fe40000004100 */
[-C--:B------:R-:W-:Y:S01]  /*5dc0*/  FMUL.FTZ R37, R15, R115.reuse ;  /* 0x000000730f257220 */ /* 0x080fe20000410000 */
        /* <DEDUP_REMOVED lines=10> */
.L_x_2720:
[----:B------:R-:W-:Y:S05]  /*5e70*/  BSYNC B2 ;  /* 0x0000000000027941 */ /* 0x000fea0003800000 */
.L_x_2719:
[----:B------:R-:W-:Y:S02]  /*5e80*/  ULDC.64 UR4, c[0x0][0x208] ;  /* 0x0000820000047ab9 */ /* 0x000fe40000000a00 */
[----:B----4-:R0:W-:Y:S03]  /*5e90*/  ST.E.128 desc[UR4][R40.64], R12 ;  /* 0x0000000c28007985 */ /* 0x0101e6000c101d04 */
.L_x_2718:
[----:B------:R-:W-:Y:S05]  /*5ea0*/  BSYNC B1 ;  /* 0x0000000000017941 */ /* 0x000fea0003800000 */
.L_x_2717:
        /* <DEDUP_REMOVED lines=20> */
[CC--:B------:R-:W-:Y:S01]  /*5ff0*/  FMUL.FTZ R42, R32.reuse, R35.reuse ;  /* 0x00000023202a7220 */ /* 0x0c0fe20000410000 */
[----:B------:R-:W-:Y:S02]  /*6000*/  HADD2.F32 R33, -RZ, R33.H0_H0 ;  /* 0x20000021ff217230 */ /* 0x000fe40000004100 */
[-C--:B------:R-:W-:Y:S01]  /*6010*/  FMUL.FTZ R40, R11, R38.reuse ;  /* 0x000000260b287220 */ /* 0x080fe20000410000 */
[----:B------:R-:W-:Y:S01]  /*6020*/  FMUL.FTZ R39, R15, R35 ;  /* 0x000000230f277220 */ /* 0x000fe20000410000 */
[----:B------:R-:W-:Y:S01]  /*6030*/  FMUL.FTZ R38, R13, R38 ;  /* 0x000000260d267220 */ /* 0x000fe20000410000 */
[-C--:B------:R-:W-:Y:S01]  /*6040*/  FFMA.FTZ R42, R15, R33.reuse, -R42 ;  /* 0x000000210f2a7223 */ /* 0x080fe2000001082a */
[-C--:B------:R-:W-:Y:S02]  /*6050*/  FFMA.FTZ R40, R13, R34.reuse, -R40 ;  /* 0x000000220d287223 */ /* 0x080fe40000010828 */
[----:B------:R-:W-:Y:S01]  /*6060*/  FFMA.FTZ R35, R11, R34, R38 ;  /* 0x000000220b237223 */ /* 0x000fe20000010026 */
[----:B------:R-:W-:Y:S01]  /*6070*/  FFMA.FTZ R41, R32, R33, R39 ;  /* 0x0000002120297223 */ /* 0x000fe20000010027 */
[----:B------:R-:W-:-:S02]  /*6080*/  HADD2.F32 R15, -RZ, R114.H0_H0 ;  /* 0x20000072ff0f7230 */ /* 0x000fc40000004100 */
[----:B------:R-:W-:Y:S02]  /*6090*/  HADD2.F32 R32, -RZ, R79.H0_H0 ;  /* 0x2000004fff207230 */ /* 0x000fe40000004100 */
[----:B------:R-:W-:Y:S02]  /*60a0*/  HADD2.F32 R114, -RZ, R114.H1_H1 ;  /* 0x30000072ff727230 */ /* 0x000fe40000004100 */
[----:B------:R-:W-:Y:S02]  /*60b0*/  HADD2.F32 R11, -RZ, R12.H1_H1 ;  /* 0x3000000cff0b7230 */ /* 0x000fe40000004100 */
[----:B------:R-:W-:Y:S02]  /*60c0*/  HADD2.F32 R13, -RZ, R14.H1_H1 ;  /* 0x3000000eff0d7230 */ /* 0x000fe40000004100 */
[----:B------:R-:W-:Y:S02]  /*60d0*/  HADD2.F32 R12, -RZ, R12.H0_H0 ;  /* 0x2000000cff0c7230 */ /* 0x000fe40000004100 */
[----:B------:R-:W-:Y:S01]  /*60e0*/  FMUL.FTZ R33, R11, R32 ;  /* 0x000000200b217220 */ /* 0x000fe20000410000 */
[----:B------:R-:W-:-:S02]  /*60f0*/  HADD2.F32 R14, -RZ, R14.H0_H0 ;  /* 0x2000000eff0e7230 */ /* 0x000fc40000004100 */
[----:B------:R-:W-:Y:S01]  /*6100*/  FMUL.FTZ R39, R13, R114 ;  /* 0x000000720d277220 */ /* 0x000fe20000410000 */
[----:B------:R-:W-:Y:S02]  /*6110*/  HADD2.F32 R79, -RZ, R79.H1_H1 ;  /* 0x3000004fff4f7230 */ /* 0x000fe40000004100 */
[C---:B------:R-:W-:Y:S01]  /*6120*/  FMUL.FTZ R32, R12.reuse, R32 ;  /* 0x000000200c207220 */ /* 0x040fe20000410000 */
[-C--:B------:R-:W-:Y:S01]  /*6130*/  FFMA.FTZ R33, R12, R15.reuse, -R33 ;  /* 0x0000000f0c217223 */ /* 0x080fe20000010821 */
[C---:B------:R-:W-:Y:S02]  /*6140*/  FMUL.FTZ R114, R14.reuse, R114 ;  /* 0x000000720e727220 */ /* 0x040fe40000410000 */
[----:B------:R-:W-:Y:S01]  /*6150*/  FFMA.FTZ R32, R11, R15, R32 ;  /* 0x0000000f0b207223 */ /* 0x000fe20000010020 */
[-C--:B------:R-:W-:Y:S01]  /*6160*/  FFMA.FTZ R39, R14, R79.reuse, -R39 ;  /* 0x0000004f0e277223 */ /* 0x080fe20000010827 */
[----:B------:R-:W-:Y:S01]  /*6170*/  FFMA.FTZ R114, R13, R79, R114 ;  /* 0x0000004f0d727223 */ /* 0x000fe20000010072 */
[----:B------:R-:W-:-:S02]  /*6180*/  F2FP.F16.F32.PACK_AB R13, R35, R40 ;  /* 0x00000028230d723e */ /* 0x000fc400000000ff */
[----:B------:R-:W-:Y:S02]  /*6190*/  F2FP.F16.F32.PACK_AB R15, R41, R42 ;  /* 0x0000002a290f723e */ /* 0x000fe400000000ff */
[----:B------:R-:W-:Y:S02]  /*61a0*/  F2FP.F16.F32.PACK_AB R12, R32, R33 ;  /* 0x00000021200c723e */ /* 0x000fe400000000ff */
[----:B------:R-:W-:-:S07]  /*61b0*/  F2FP.F16.F32.PACK_AB R14, R114, R39 ;  /* 0x00000027720e723e */ /* 0x000fce00000000ff */
.L_x_2724:
[----:B------:R-:W-:Y:S05]  /*61c0*/  BSYNC B2 ;  /* 0x0000000000027941 */ /* 0x000fea0003800000 */
.L_x_2723:
[----:B------:R-:W-:Y:S02]  /*61d0*/  ULDC.64 UR4, c[0x0][0x208] ;  /* 0x0000820000047ab9 */ /* 0x000fe40000000a00 */
[----:B----4-:R0:W-:Y:S03]  /*61e0*/  ST.E.128 desc[UR4][R36.64], R12 ;  /* 0x0000000c24007985 */ /* 0x0101e6000c101d04 */
.L_x_2722:
[----:B------:R-:W-:Y:S05]  /*61f0*/  BSYNC B1 ;  /* 0x0000000000017941 */ /* 0x000fea0003800000 */
.L_x_2721:
        /* <DEDUP_REMOVED lines=48> */
.L_x_2726:
[----:B------:R-:W-:Y:S05]  /*6500*/  BSYNC B1 ;  /* 0x0000000000017941 */ /* 0x000fea0003800000 */
.L_x_2725:
[----:B------:R-:W-:Y:S02]  /*6510*/  ULDC.64 UR4, c[0x0][0x208] ;  /* 0x0000820000047ab9 */ /* 0x000fe40000000a00 */
[----:B----4-:R0:W-:Y:S01]  /*6520*/  ST.E.128 desc[UR4][R32.64], R12 ;  /* 0x0000000c20007985 */ /* 0x0101e2000c101d04 */
[----:B------:R-:W-:Y:S05]  /*6530*/  BRA `(.L_x_2704) ;  /* 0x0000004000687947 */ /* 0x000fea0003800000 */
.L_x_2670:
        /* <DEDUP_REMOVED lines=22> */
[C---:B------:R-:W-:Y:S02]  /*66a0*/  LEA R52, P2, R28.reuse, UR4, 0x1 ;  /* 0x000000041c347c11 */ /* 0x040fe4000f8408ff */
[----:B------:R-:W-:Y:S01]  /*66b0*/  CS2R R48, SRZ ;  /* 0x0000000000307805 */ /* 0x000fe2000001ff00 */
[----:B------:R-:W-:Y:S01]  /*66c0*/  ULDC.64 UR6, c[0x0][0x208] ;  /* 0x0000820000067ab9 */ /* 0x000fe20000000a00 */
        /* <DEDUP_REMOVED lines=23> */
.L_x_2728:
[----:B------:R-:W-:Y:S05]  /*6840*/  BSYNC B1 ;  /* 0x0000000000017941 */ /* 0x000fea0003800000 */
.L_x_2727:
        /* <DEDUP_REMOVED lines=23> */
[----:B------:R-:W-:Y:S01]  /*69c0*/  CS2R R72, SRZ ;  /* 0x0000000000487805 */ /* 0x000fe2000001ff00 */
[----:B------:R-:W-:Y:S01]  /*69d0*/  ULDC.64 UR6, c[0x0][0x208] ;  /* 0x0000820000067ab9 */ /* 0x000fe20000000a00 */
        /* <DEDUP_REMOVED lines=23> */
.L_x_2730:
[----:B------:R-:W-:Y:S05]  /*6b50*/  BSYNC B1 ;  /* 0x0000000000017941 */ /* 0x000fea0003800000 */
.L_x_2729:
        /* <DEDUP_REMOVED lines=8> */
[----:B------:R-:W-:Y:S01]  /*6be0*/  UISETP.NE.AND UP0, UPT, UR4, 0x3, UPT ;  /* 0x000000030400788c */ /* 0x000fe2000bf05270 */
[----:B------:R-:W-:Y:S01]  /*6bf0*/  PRMT R155, R12, 0x5410, R11 ;  /* 0x000054100c9b7816 */ /* 0x000fe2000000000b */
[----:B------:R-:W-:Y:S01]  /*6c00*/  IMAD.MOV.U32 R12, RZ, RZ, R32 ;  /* 0x000000ffff0c7224 */ /* 0x000fe200078e0020 */
[----:B------:R-:W-:Y:S01]  /*6c10*/  PRMT R161, R13, 0x7610, R161 ;  /* 0x000076100da17816 */ /* 0x000fe200000000a1 */
[----:B------:R-:W-:-:S02]  /*6c20*/  IMAD.MOV.U32 R11, RZ, RZ, R33 ;  /* 0x000000ffff0b7224 */ /* 0x000fc400078e0021 */
[----:B------:R-:W-:Y:S01]  /*6c30*/  IMAD.MOV.U32 R13, RZ, RZ, R36 ;  /* 0x000000ffff0d7224 */ /* 0x000fe200078e0024 */
[----:B------:R-:W-:Y:S01]  /*6c40*/  PRMT R160, R12, 0x7610, R160 ;  /* 0x000076100ca07816 */ /* 0x000fe200000000a0 */
[----:B------:R-:W-:Y:S01]  /*6c50*/  IMAD.MOV.U32 R12, RZ, RZ, R39 ;  /* 0x000000ffff0c7224 */ /* 0x000fe200078e0027 */
[----:B------:R-:W-:Y:S01]  /*6c60*/  PRMT R162, R11, 0x7610, R162 ;  /* 0x000076100ba27816 */ /* 0x000fe200000000a2 */
[----:B------:R-:W-:Y:S01]  /*6c70*/  IMAD.MOV.U32 R14, RZ, RZ, R37 ;  /* 0x000000ffff0e7224 */ /* 0x000fe200078e0025 */
[----:B------:R-:W-:Y:S02]  /*6c80*/  MOV R11, R38 ;  /* 0x00000026000b7202 */ /* 0x000fe40000000f00 */
[----:B------:R-:W-:Y:S02]  /*6c90*/  PRMT R163, R12, 0x5410, R13 ;  /* 0x000054100ca37816 */ /* 0x000fe4000000000d */
[----:B------:R-:W-:Y:S01]  /*6ca0*/  PRMT R162, R162, 0x5410, R11 ;  /* 0x00005410a2a27816 */ /* 0x000fe2000000000b */
[----:B------:R-:W-:Y:S01]  /*6cb0*/  IMAD.MOV.U32 R11, RZ, RZ, R43 ;  /* 0x000000ffff0b7224 */ /* 0x000fe200078e002b */
[----:B------:R-:W-:-:S02]  /*6cc0*/  MOV R12, R42 ;  /* 0x0000002a000c7202 */ /* 0x000fc40000000f00 */
[----:B------:R-:W-:Y:S02]  /*6cd0*/  PLOP3.LUT P2, PT, PT, PT, UP0, 0x80, 0x0 ;  /* 0x000000000000781c */ /* 0x000fe40003f4f008 */
        /* <DEDUP_REMOVED lines=19> */
[----:B------:R-:W-:Y:S02]  /*6e10*/  PRMT R146, R12, 0x7610, R146 ;  /* 0x000076100c927816 */ /* 0x000fe40000000092 */
[----:B------:R-:W-:Y:S01]  /*6e20*/  PRMT R165, R165, 0x5410, R11 ;  /* 0x00005410a5a57816 */ /* 0x000fe2000000000b */
[----:B-----5:R-:W-:Y:S01]  /*6e30*/  IMAD.MOV.U32 R11, RZ, RZ, R55 ;  /* 0x000000ffff0b7224 */ /* 0x020fe200078e0037 */
        /* <DEDUP_REMOVED lines=40> */
.L_x_2731:
[----:B------:R-:W-:Y:S01]  /*70c0*/  LEA R85, R22, R18, 0x3 ;  /* 0x0000001216557211 */ /* 0x000fe200078e18ff */
[----:B------:R-:W-:Y:S01]  /*70d0*/  BSSY B1, `(.L_x_2732) ;  /* 0x0000004000017945 */ /* 0x000fe20003800000 */
[----:B------:R-:W-:-:S04]  /*70e0*/  SHF.L.U32 R86, R207, 0x1f, RZ ;  /* 0x0000001fcf567819 */ /* 0x000fc800000006ff */
[----:B------:R-:W0:Y:S02]  /*70f0*/  SYNCS.PHASECHK.TRANS64.TRYWAIT P5, [R85+URZ+0x30890], R86 ;  /* 0x03089056550075a7 */ /* 0x000e2400080a017f */
[----:B0-----:R-:W-:Y:S05]  /*7100*/  @!P5 BRA `(.L_x_2733) ;  /* 0x000001f80038d947 */ /* 0x001fea0003800000 */
.L_x_3038:
[----:B------:R-:W-:Y:S05]  /*7110*/  BSYNC B1 ;  /* 0x0000000000017941 */ /* 0x000fea0003800000 */
.L_x_2732:
[----:B------:R-:W1:Y:S01]  /*7120*/  LDC R131, c[0x0][0x2f4] ;  /* 0x0000bd00ff837b82 */ /* 0x000e620000000800 */
[----:B------:R-:W-:Y:S01]  /*7130*/  UMOV UR4, 0xffffffff ;  /* 0xffffffff00047882 */ /* 0x000fe20000000000 */
[----:B-1----:R-:W-:Y:S02]  /*7140*/  IMAD.IADD R132, R131, 0x1, -R118 ;  /* 0x0000000183847824 */ /* 0x002fe400078e0a76 */
[----:B------:R-:W-:Y:S05]  /*7150*/  BRA.DIV UR4, `(.L_x_2734) ;  /* 0x000001fa04387947 */ /* 0x000fea000b800000 */
[----:B------:R1:W2:Y:S04]  /*7160*/  SHFL.IDX PT, R115, R113, RZ, 0x1c1f ;  /* 0x001c1fff71737589 */ /* 0x0002a800000e0000 */
[----:B------:R1:W3:Y:S02]  /*7170*/  SHFL.IDX PT, R11, R116, RZ, 0x1c1f ;  /* 0x001c1fff740b7589 */ /* 0x0002e400000e0000 */
.L_x_3042:
[----:B------:R-:W-:Y:S04]  /*7180*/  BSSY B1, `(.L_x_2735) ;  /* 0x000016e000017945 */ /* 0x000fe80003800000 */
[----:B------:R-:W-:Y:S05]  /*7190*/  @P3 BRA `(.L_x_2736) ;  /* 0x0000001400b03947 */ /* 0x000fea0003800000 */
[----:B------:R-:W-:Y:S01]  /*71a0*/  ISETP.NE.AND P3, PT, R8, RZ, PT ;  /* 0x000000ff0800720c */ /* 0x000fe20003f65270 */
[----:B------:R-:W-:Y:S01]  /*71b0*/  BSSY B2, `(.L_x_2737) ;  /* 0x0000079000027945 */ /* 0x000fe20003800000 */
[----:B---3--:R-:W-:-:S11]  /*71c0*/  IMAD.MOV.U32 R114, RZ, RZ, R11 ;  /* 0x000000ffff727224 */ /* 0x008fd600078e000b */
        /* <DEDUP_REMOVED lines=14> */
[----:B------:R-:W-:-:S05]  /*72b0*/  IADD3 R12, R13, R12, RZ ;  /* 0x0000000c0d0c7210 */ /* 0x000fca0007ffe0ff */
        /* <DEDUP_REMOVED lines=17> */
[CC--:B------:R-:W-:Y:S01]  /*73d0*/  FMUL.FTZ R77, R13.reuse, R146.reuse ;  /* 0x000000920d4d7220 */ /* 0x0c0fe20000410000 */
        /* <DEDUP_REMOVED lines=11> */
[----:B------:R-:W-:-:S03]  /*7490*/  HADD2.F32 R49, -RZ, R49.H0_H0 ;  /* 0x20000031ff317230 */ /* 0x000fc60000004100 */
[-C--:B------:R-:W-:Y:S01]  /*74a0*/  FMUL.FTZ R144, R145, R146.reuse ;  /* 0x0000009291907220 */ /* 0x080fe20000410000 */
[----:B------:R-:W-:-:S03]  /*74b0*/  FMUL.FTZ R146, R48, R146 ;  /* 0x0000009230927220 */ /* 0x000fc60000410000 */
[-C--:B------:R-:W-:Y:S01]  /*74c0*/  FFMA.FTZ R48, R48, R37.reuse, -R144 ;  /* 0x0000002530307223 */ /* 0x080fe20000010890 */
[----:B------:R-:W-:Y:S02]  /*74d0*/  HADD2.F32 R144, -RZ, R79.H0_H0 ;  /* 0x2000004fff907230 */ /* 0x000fe40000004100 */
[----:B------:R-:W-:Y:S01]  /*74e0*/  FFMA.FTZ R37, R145, R37, R146 ;  /* 0x0000002591257223 */ /* 0x000fe20000010092 */
[----:B------:R-:W-:Y:S02]  /*74f0*/  HADD2.F32 R145, -RZ, R163.H0_H0 ;  /* 0x200000a3ff917230 */ /* 0x000fe40000004100 */
[--C-:B------:R-:W-:Y:S02]  /*7500*/  HADD2.F32 R146, -RZ, R15.reuse.H0_H0 ;  /* 0x2000000fff927230 */ /* 0x100fe40000004100 */
[----:B------:R-:W-:Y:S01]  /*7510*/  FMUL.FTZ R148, R144, R147 ;  /* 0x0000009390947220 */ /* 0x000fe20000410000 */
[----:B------:R-:W-:Y:S01]  /*7520*/  HADD2.F32 R15, -RZ, R15.H1_H1 ;  /* 0x3000000fff0f7230 */ /* 0x000fe20000004100 */
[----:B------:R-:W-:-:S02]  /*7530*/  F2FP.F16.F32.PACK_AB R48, R48, R77 ;  /* 0x0000004d3030723e */ /* 0x000fc400000000ff */
[C---:B------:R-:W-:Y:S01]  /*7540*/  FFMA.FTZ R148, R146.reuse, R145, -R148 ;  /* 0x0000009192947223 */ /* 0x040fe20000010894 */
[----:B------:R-:W-:Y:S01]  /*7550*/  FMUL.FTZ R146, R146, R147 ;  /* 0x0000009392927220 */ /* 0x000fe20000410000 */
[----:B------:R-:W-:Y:S01]  /*7560*/  HADD2.F32 R147, -RZ, R165.H1_H1 ;  /* 0x300000a5ff937230 */ /* 0x000fe20000004100 */
[----:B------:R-:W-:Y:S01]  /*7570*/  F2FP.F16.F32.PACK_AB R37, R37, R13 ;  /* 0x0000000d2525723e */ /* 0x000fe200000000ff */
[----:B------:R-:W-:Y:S02]  /*7580*/  IMAD.MOV.U32 R13, RZ, RZ, R48 ;  /* 0x000000ffff0d7224 */ /* 0x000fe400078e0030 */
[----:B------:R-:W-:Y:S01]  /*7590*/  FFMA.FTZ R146, R144, R145, R146 ;  /* 0x0000009190927223 */ /* 0x000fe20000010092 */
[----:B------:R-:W-:Y:S02]  /*75a0*/  SHF.R.U32.HI R144, RZ, 0x10, R39 ;  /* 0x00000010ff907819 */ /* 0x000fe40000011627 */
[--C-:B------:R-:W-:Y:S01]  /*75b0*/  SHF.R.U64 R39, R50, 0x10, R51.reuse ;  /* 0x0000001032277819 */ /* 0x100fe20000001233 */
[----:B------:R-:W-:Y:S01]  /*75c0*/  HADD2.F32 R50, -RZ, R79.H1_H1 ;  /* 0x3000004fff327230 */ /* 0x000fe20000004100 */
[----:B------:R-:W-:Y:S01]  /*75d0*/  SHF.R.U32.HI R51, RZ, 0x10, R51 ;  /* 0x00000010ff337819 */ /* 0x000fe20000011633 */
[----:B------:R-:W-:-:S02]  /*75e0*/  HADD2.F32 R144, -RZ, R144.H0_H0 ;  /* 0x20000090ff907230 */ /* 0x000fc40000004100 */
[----:B------:R-:W-:Y:S02]  /*75f0*/  HADD2.F32 R39, -RZ, R39.H0_H0 ;  /* 0x20000027ff277230 */ /* 0x000fe40000004100 */
[----:B------:R-:W-:Y:S02]  /*7600*/  HADD2.F32 R51, -RZ, R51.H0_H0 ;  /* 0x20000033ff337230 */ /* 0x000fe40000004100 */
[----:B------:R-:W-:-:S03]  /*7610*/  IMAD.MOV.U32 R77, RZ, RZ, R37 ;  /* 0x000000ffff4d7224 */ /* 0x000fc600078e0025 */
[----:B------:R-:W-:-:S04]  /*7620*/  FMUL.FTZ R79, R50, R51 ;  /* 0x00000033324f7220 */ /* 0x000fc80000410000 */
        /* <DEDUP_REMOVED lines=13> */
[----:B------:R-:W-:-:S02]  /*7700*/  HADD2.F32 R144, -RZ, R164.H1_H1 ;  /* 0x300000a4ff907230 */ /* 0x000fc40000004100 */
[----:B------:R-:W-:Y:S01]  /*7710*/  FFMA.FTZ R147, R50, R51, R147 ;  /* 0x0000003332937223 */ /* 0x000fe20000010093 */
[-C--:B------:R-:W-:Y:S01]  /*7720*/  FMUL.FTZ R50, R76, R49.reuse ;  /* 0x000000314c327220 */ /* 0x080fe20000410000 */
[C---:B------:R-:W-:Y:S01]  /*7730*/  FMUL.FTZ R49, R12.reuse, R49 ;  /* 0x000000310c317220 */ /* 0x040fe20000410000 */
[----:B------:R-:W-:Y:S02]  /*7740*/  HADD2.F32 R51, -RZ, R14.H0_H0 ;  /* 0x2000000eff337230 */ /* 0x000fe40000004100 */
[-C--:B------:R-:W-:Y:S01]  /*7750*/  FFMA.FTZ R12, R12, R36.reuse, -R50 ;  /* 0x000000240c0c7223 */ /* 0x080fe20000010832 */
[----:B------:R-:W-:Y:S01]  /*7760*/  FFMA.FTZ R36, R76, R36, R49 ;  /* 0x000000244c247223 */ /* 0x000fe20000010031 */
[----:B------:R-:W-:Y:S02]  /*7770*/  HADD2.F32 R49, -RZ, R78.H0_H0 ;  /* 0x2000004eff317230 */ /* 0x000fe40000004100 */
[----:B------:R-:W-:Y:S01]  /*7780*/  HADD2.F32 R50, -RZ, R162.H1_H1 ;  /* 0x300000a2ff327230 */ /* 0x000fe20000004100 */
        /* <DEDUP_REMOVED lines=12> */
[----:B------:R-:W-:Y:S01]  /*7850*/  FFMA.FTZ R39, R78, R38, R39 ;  /* 0x000000264e277223 */ /* 0x000fe20000010027 */
[----:B------:R-:W-:-:S03]  /*7860*/  IMAD.MOV.U32 R79, RZ, RZ, R146 ;  /* 0x000000ffff4f7224 */ /* 0x000fc600078e0092 */
[----:B------:R-:W-:Y:S01]  /*7870*/  F2FP.F16.F32.PACK_AB R49, R49, R76 ;  /* 0x0000004c3131723e */ /* 0x000fe200000000ff */
[----:B------:R-:W-:Y:S01]  /*7880*/  IMAD.MOV.U32 R76, RZ, RZ, R36 ;  /* 0x000000ffff4c7224 */ /* 0x000fe200078e0024 */
[----:B------:R-:W-:Y:S02]  /*7890*/  F2FP.F16.F32.PACK_AB R39, R39, R144 ;  /* 0x000000902727723e */ /* 0x000fe400000000ff */
[----:B------:R-:W-:-:S03]  /*78a0*/  MOV R14, R49 ;  /* 0x00000031000e7202 */ /* 0x000fc60000000f00 */
[----:B------:R-:W-:-:S07]  /*78b0*/  IMAD.MOV.U32 R78, RZ, RZ, R39 ;  /* 0x000000ffff4e7224 */ /* 0x000fce00078e0027 */
.L_x_2740:
[----:B------:R-:W-:Y:S05]  /*78c0*/  BSYNC B3 ;  /* 0x0000000000037941 */ /* 0x000fea0003800000 */
.L_x_2739:
[----:B------:R-:W-:Y:S01]  /*78d0*/  LEA R36, P3, R5, R11, 0x1 ;  /* 0x0000000b05247211 */ /* 0x000fe200078608ff */
[----:B------:R-:W-:-:S03]  /*78e0*/  ULDC.64 UR4, c[0x0][0x208] ;  /* 0x0000820000047ab9 */ /* 0x000fc60000000a00 */
[----:B--2---:R-:W-:Y:S02]  /*78f0*/  LEA.HI.X R37, R5, R115, R107, 0x1, P3 ;  /* 0x0000007305257211 */ /* 0x004fe400018f0c6b */
[----:B------:R-:W-:-:S03]  /*7900*/  ISETP.GE.AND P3, PT, R140, R131, PT ;  /* 0x000000838c00720c */ /* 0x000fc60003f66270 */
[----:B----4-:R2:W-:Y:S10]  /*7910*/  ST.E.128 desc[UR4][R36.64], R12 ;  /* 0x0000000c24007985 */ /* 0x0105f4000c101d04 */
[----:B--2---:R-:W-:-:S05]  /*7920*/  @!P3 IMAD.WIDE R12, R140, 0x2, R114 ;  /* 0x000000028c0cb825 */ /* 0x004fca00078e0272 */
[----:B---3--:R3:W-:Y:S02]  /*7930*/  @!P3 ST.E.128 desc[UR4][R12.64], R76 ;  /* 0x0000004c0c00b985 */ /* 0x0087e4000c101d04 */
.L_x_2738:
[----:B------:R-:W-:Y:S05]  /*7940*/  BSYNC B2 ;  /* 0x0000000000027941 */ /* 0x000fea0003800000 */
.L_x_2737:
        /* <DEDUP_REMOVED lines=31> */
[----:B------:R-:W-:Y:S02]  /*7b40*/  HADD2.F32 R77, -RZ, R49.H0_H0 ;  /* 0x20000031ff4d7230 */ /* 0x000fe40000004100 */
        /* <DEDUP_REMOVED lines=33> */
[--C-:B------:R-:W-:Y:S02]  /*7d60*/  SHF.R.U64 R35, R46, 0x10, R47.reuse ;  /* 0x000000102e237819 */ /* 0x100fe4000000122f */
[----:B------:R-:W-:Y:S01]  /*7d70*/  SHF.R.U32.HI R46, RZ, 0x10, R47 ;  /* 0x00000010ff2e7819 */ /* 0x000fe2000001162f */
[----:B------:R-:W-:Y:S01]  /*7d80*/  HADD2.F32 R49, -RZ, R49.H0_H0 ;  /* 0x20000031ff317230 */ /* 0x000fe20000004100 */
[----:B------:R-:W-:Y:S01]  /*7d90*/  MOV R37, R33 ;  /* 0x0000002100257202 */ /* 0x000fe20000000f00 */
[----:B------:R-:W-:-:S02]  /*7da0*/  HADD2.F32 R35, -RZ, R35.H0_H0 ;  /* 0x20000023ff237230 */ /* 0x000fc40000004100 */
        /* <DEDUP_REMOVED lines=40> */
[----:B------:R-:W-:-:S03]  /*8030*/  F2FP.F16.F32.PACK_AB R35, R35, R49 ;  /* 0x000000312323723e */ /* 0x000fc600000000ff */
[----:B------:R-:W-:Y:S02]  /*8040*/  IMAD.MOV.U32 R14, RZ, RZ, R46 ;  /* 0x000000ffff0e7224 */ /* 0x000fe400078e002e */
[----:B------:R-:W-:-:S07]  /*8050*/  IMAD.MOV.U32 R38, RZ, RZ, R35 ;  /* 0x000000ffff267224 */ /* 0x000fce00078e0023 */
.L_x_2744:
[----:B------:R-:W-:Y:S05]  /*8060*/  BSYNC B3 ;  /* 0x0000000000037941 */ /* 0x000fea0003800000 */
.L_x_2743:
[----:B------:R-:W-:Y:S01]  /*8070*/  LEA R32, P3, R6, R11, 0x1 ;  /* 0x0000000b06207211 */ /* 0x000fe200078608ff */
[----:B------:R-:W-:-:S03]  /*8080*/  ULDC.64 UR4, c[0x0][0x208] ;  /* 0x0000820000047ab9 */ /* 0x000fc60000000a00 */
[----:B--2---:R-:W-:Y:S02]  /*8090*/  LEA.HI.X R33, R6, R115, R106, 0x1, P3 ;  /* 0x0000007306217211 */ /* 0x004fe400018f0c6a */
[----:B------:R-:W-:-:S03]  /*80a0*/  ISETP.GE.AND P3, PT, R48, R131, PT ;  /* 0x000000833000720c */ /* 0x000fc60003f66270 */
[----:B----4-:R2:W-:Y:S10]  /*80b0*/  ST.E.128 desc[UR4][R32.64], R12 ;  /* 0x0000000c20007985 */ /* 0x0105f4000c101d04 */
[----:B--2---:R-:W-:-:S05]  /*80c0*/  @!P3 IMAD.WIDE R12, R48, 0x2, R114 ;  /* 0x00000002300cb825 */ /* 0x004fca00078e0272 */
[----:B---3--:R4:W-:Y:S02]  /*80d0*/  @!P3 ST.E.128 desc[UR4][R12.64], R36 ;  /* 0x000000240c00b985 */ /* 0x0089e4000c101d04 */
.L_x_2742:
[----:B------:R-:W-:Y:S05]  /*80e0*/  BSYNC B2 ;  /* 0x0000000000027941 */ /* 0x000fea0003800000 */
.L_x_2741:
[----:B------:R-:W-:-:S13]  /*80f0*/  ISETP.NE.AND P3, PT, R10, RZ, PT ;  /* 0x000000ff0a00720c */ /* 0x000fda0003f65270 */
[----:B------:R-:W-:Y:S05]  /*8100*/  @!P3 BRA `(.L_x_2736) ;  /* 0x0000000400d4b947 */ /* 0x000fea0003800000 */
[----:B------:R-:W-:Y:S01]  /*8110*/  LOP3.LUT P5, RZ, R19, 0x1, RZ, 0xc0, !PT ;  /* 0x0000000113ff7812 */ /* 0x000fe200078ac0ff */
[----:B------:R-:W-:Y:S01]  /*8120*/  BSSY B2, `(.L_x_2745) ;  /* 0x000006e000027945 */ /* 0x000fe20003800000 */
[C---:B----4-:R-:W-:Y:S02]  /*8130*/  LEA R36, P3, R7.reuse, R11, 0x1 ;  /* 0x0000000b07247211 */ /* 0x050fe400078608ff */
[----:B------:R-:W-:Y:S02]  /*8140*/  SEL R11, R118, R132, !P5 ;  /* 0x00000084760b7207 */ /* 0x000fe40006800000 */
[----:B--2---:R-:W-:Y:S02]  /*8150*/  LEA.HI.X R37, R7, R115, R105, 0x1, P3 ;  /* 0x0000007307257211 */ /* 0x004fe400018f0c69 */
[----:B---3--:R-:W-:Y:S02]  /*8160*/  SHF.R.S32.HI R12, RZ, 0x1f, R11 ;  /* 0x0000001fff0c7819 */ /* 0x008fe4000001140b */
[----:B------:R-:W-:-:S02]  /*8170*/  ISETP.GE.AND P3, PT, R194, R117, PT ;  /* 0x00000075c200720c */ /* 0x000fc40003f66270 */
        /* <DEDUP_REMOVED lines=26> */
[C---:B------:R-:W-:Y:S01]  /*8320*/  FMUL.FTZ R39, R45.reuse, R39 ;  /* 0x000000272d277220 */ /* 0x040fe20000410000 */
        /* <DEDUP_REMOVED lines=73> */
[----:B------:R-:W-:Y:S01]  /*87c0*/  F2FP.F16.F32.PACK_AB R31, R31, R156 ;  /* 0x0000009c1f1f723e */ /* 0x000fe200000000ff */
[----:B------:R-:W-:Y:S01]  /*87d0*/  IMAD.MOV.U32 R33, RZ, RZ, R38 ;  /* 0x000000ffff217224 */ /* 0x000fe200078e0026 */
[----:B------:R-:W-:-:S03]  /*87e0*/  MOV R32, R40 ;  /* 0x0000002800207202 */ /* 0x000fc60000000f00 */
[----:B------:R-:W-:-:S07]  /*87f0*/  IMAD.MOV.U32 R34, RZ, RZ, R31 ;  /* 0x000000ffff227224 */ /* 0x000fce00078e001f */
.L_x_2746:
[----:B------:R-:W-:Y:S05]  /*8800*/  BSYNC B2 ;  /* 0x0000000000027941 */ /* 0x000fea0003800000 */
.L_x_2745:
[C---:B------:R-:W-:Y:S01]  /*8810*/  ISETP.GE.AND P3, PT, R11.reuse, R131, PT ;  /* 0x000000830b00720c */ /* 0x040fe20003f66270 */
[----:B------:R-:W-:Y:S02]  /*8820*/  ULDC.64 UR4, c[0x0][0x208] ;  /* 0x0000820000047ab9 */ /* 0x000fe40000000a00 */
[----:B---3--:R3:W-:Y:S10]  /*8830*/  ST.E.128 desc[UR4][R36.64], R12 ;  /* 0x0000000c24007985 */ /* 0x0087f4000c101d04 */
[----:B------:R-:W-:-:S05]  /*8840*/  @!P3 IMAD.WIDE R114, R11, 0x2, R114 ;  /* 0x000000020b72b825 */ /* 0x000fca00078e0272 */
[----:B--2---:R3:W-:Y:S02]  /*8850*/  @!P3 ST.E.128 desc[UR4][R114.64], R32 ;  /* 0x000000207200b985 */ /* 0x0047e4000c101d04 */
.L_x_2736:
[----:B------:R-:W-:Y:S05]  /*8860*/  BSYNC B1 ;  /* 0x0000000000017941 */ /* 0x000fea0003800000 */
.L_x_2735:
[----:B------:R-:W-:-:S03]  /*8870*/  UMOV UR4, 0xffffffff ;  /* 0xffffffff00047882 */ /* 0x000fc60000000000 */
[----:B------:R-:W-:Y:S05]  /*8880*/  BRA.DIV UR4, `(.L_x_2747) ;  /* 0x000001e204b87947 */ /* 0x000fea000b800000 */
[----:B-1----:R-:W1:Y:S04]  /*8890*/  SHFL.IDX PT, R113, R113, 0x1, 0x1c1f ;  /* 0x003c1f0071717f89 */ /* 0x002e6800000e0000 */
[----:B------:R-:W0:Y:S02]  /*88a0*/  SHFL.IDX PT, R116, R116, 0x1, 0x1c1f ;  /* 0x003c1f0074747f89 */ /* 0x000e2400000e0000 */
.L_x_3046:
[----:B------:R-:W-:Y:S05]  /*88b0*/  @P4 BRA `(.L_x_2704) ;  /* 0x0000001c00884947 */ /* 0x000fea0003800000 */
[----:B------:R-:W-:Y:S01]  /*88c0*/  ISETP.NE.AND P3, PT, R8, RZ, PT ;  /* 0x000000ff0800720c */ /* 0x000fe20003f65270 */
[----:B------:R-:W-:Y:S01]  /*88d0*/  BSSY B1, `(.L_x_2748) ;  /* 0x000007a000017945 */ /* 0x000fe20003800000 */
[----:B0--3--:R-:W-:Y:S01]  /*88e0*/  MOV R32, R116 ;  /* 0x0000007400207202 */ /* 0x009fe20000000f00 */
[----:B-1----:R-:W-:-:S10]  /*88f0*/  IMAD.MOV.U32 R33, RZ, RZ, R113 ;  /* 0x000000ffff217224 */ /* 0x002fd400078e0071 */
[----:B------:R-:W-:Y:S05]  /*8900*/  @!P3 BRA `(.L_x_2749) ;  /* 0x0000000400d8b947 */ /* 0x000fea0003800000 */
[----:B------:R-:W-:Y:S01]  /*8910*/  SEL R11, R118, R132, !P0 ;  /* 0x00000084760b7207 */ /* 0x000fe20004000000 */
[----:B------:R-:W-:Y:S01]  /*8920*/  BSSY B2, `(.L_x_2750) ;  /* 0x0000070000027945 */ /* 0x000fe20003800000 */
[----:B----4-:R-:W-:Y:S02]  /*8930*/  SHF.R.U32.HI R13, RZ, 0x3, R213 ;  /* 0x00000003ff0d7819 */ /* 0x010fe400000116d5 */
[----:B------:R-:W-:Y:S02]  /*8940*/  SHF.R.S32.HI R12, RZ, 0x1f, R11 ;  /* 0x0000001fff0c7819 */ /* 0x000fe4000001140b */
[----:B------:R-:W-:Y:S02]  /*8950*/  ISETP.GE.AND P4, PT, R16, R117, PT ;  /* 0x000000751000720c */ /* 0x000fe40003f86270 */
[----:B------:R-:W-:Y:S02]  /*8960*/  LEA.HI R12, R12, R11, RZ, 0x4 ;  /* 0x0000000b0c0c7211 */ /* 0x000fe400078f20ff */
[----:B------:R-:W-:-:S02]  /*8970*/  LEA R34, P3, R5, R116, 0x1 ;  /* 0x0000007405227211 */ /* 0x000fc400078608ff */
[----:B------:R-:W-:Y:S02]  /*8980*/  LEA.HI.SX32 R36, R12, R111, 0x1c ;  /* 0x0000006f0c247211 */ /* 0x000fe400078fe2ff */
[----:B------:R-:W-:Y:S02]  /*8990*/  LEA.HI.X R35, R5, R113, R107, 0x1, P3 ;  /* 0x0000007105237211 */ /* 0x000fe400018f0c6b */
[----:B------:R-:W-:-:S04]  /*89a0*/  SHF.R.S32.HI R12, RZ, 0x1f, R36 ;  /* 0x0000001fff0c7819 */ /* 0x000fc80000011424 */
[----:B------:R-:W-:Y:S01]  /*89b0*/  LEA.HI R12, R12, R36, RZ, 0x3 ;  /* 0x000000240c0c7211 */ /* 0x000fe200078f18ff */
[----:B------:R-:W-:-:S03]  /*89c0*/  IMAD.SHL.U32 R36, R36, 0x8, RZ ;  /* 0x0000000824247824 */ /* 0x000fc600078e00ff */
[----:B------:R-:W-:Y:S02]  /*89d0*/  SHF.R.S32.HI R12, RZ, 0x3, R12 ;  /* 0x00000003ff0c7819 */ /* 0x000fe4000001140c */
[----:B------:R-:W-:Y:S02]  /*89e0*/  LOP3.LUT R11, R213, 0x38, R36, 0xf8, !PT ;  /* 0x00000038d50b7812 */ /* 0x000fe400078ef824 */
[----:B------:R-:W-:Y:S01]  /*89f0*/  ISETP.GE.AND P3, PT, R36, R131, PT ;  /* 0x000000832400720c */ /* 0x000fe20003f66270 */
        /* <DEDUP_REMOVED lines=44> */
[--C-:B------:R-:W-:Y:S02]  /*8cc0*/  HADD2.F32 R39, -RZ, R13.reuse.H0_H0 ;  /* 0x2000000dff277230 */ /* 0x100fe40000004100 */
[----:B------:R-:W-:Y:S01]  /*8cd0*/  FMUL.FTZ R42, R15, R40 ;  /* 0x000000280f2a7220 */ /* 0x000fe20000410000 */
[----:B------:R-:W-:-:S02]  /*8ce0*/  HADD2.F32 R13, -RZ, R13.H1_H1 ;  /* 0x3000000dff0d7230 */ /* 0x000fc40000004100 */
[----:B------:R-:W-:Y:S02]  /*8cf0*/  HADD2.F32 R152, -RZ, R152.H0_H0 ;  /* 0x20000098ff987230 */ /* 0x000fe40000004100 */
[C---:B------:R-:W-:Y:S01]  /*8d00*/  FMUL.FTZ R40, R39.reuse, R40 ;  /* 0x0000002827287220 */ /* 0x040fe20000410000 */
[-C--:B------:R-:W-:Y:S01]  /*8d10*/  FFMA.FTZ R42, R39, R41.reuse, -R42 ;  /* 0x00000029272a7223 */ /* 0x080fe2000001082a */
[----:B------:R-:W-:Y:S01]  /*8d20*/  SHF.R.U32.HI R39, RZ, 0x10, R75 ;  /* 0x00000010ff277819 */ /* 0x000fe2000001164b */
[----:B------:R-:W-:Y:S02]  /*8d30*/  HADD2.F32 R150, -RZ, R150.H0_H0 ;  /* 0x20000096ff967230 */ /* 0x000fe40000004100 */
[----:B------:R-:W-:Y:S01]  /*8d40*/  FFMA.FTZ R40, R15, R41, R40 ;  /* 0x000000290f287223 */ /* 0x000fe20000010028 */
[----:B------:R-:W-:Y:S02]  /*8d50*/  HADD2.F32 R15, -RZ, R31.H1_H1 ;  /* 0x3000001fff0f7230 */ /* 0x000fe40000004100 */
[----:B------:R-:W-:Y:S01]  /*8d60*/  HADD2.F32 R31, -RZ, R39.H0_H0 ;  /* 0x20000027ff1f7230 */ /* 0x000fe20000004100 */
[----:B------:R-:W-:Y:S01]  /*8d70*/  SHF.R.U32.HI R39, RZ, 0x10, R63 ;  /* 0x00000010ff277819 */ /* 0x000fe2000001163f */
[----:B------:R-:W-:-:S03]  /*8d80*/  HADD2.F32 R62, -RZ, R62.H0_H0 ;  /* 0x2000003eff3e7230 */ /* 0x000fc60000004100 */
[-C--:B------:R-:W-:Y:S01]  /*8d90*/  FMUL.FTZ R41, R15, R31.reuse ;  /* 0x0000001f0f297220 */ /* 0x080fe20000410000 */
[----:B------:R-:W-:Y:S02]  /*8da0*/  HADD2.F32 R39, -RZ, R39.H0_H0 ;  /* 0x20000027ff277230 */ /* 0x000fe40000004100 */
        /* <DEDUP_REMOVED lines=25> */
[-C--:B------:R-:W-:Y:S01]  /*8f40*/  FFMA.FTZ R28, R15, R150.reuse, -R28 ;  /* 0x000000960f1c7223 */ /* 0x080fe2000001081c */
        /* <DEDUP_REMOVED lines=8> */
[----:B------:R-:W-:Y:S02]  /*8fd0*/  F2FP.F16.F32.PACK_AB R74, R74, R152 ;  /* 0x000000984a4a723e */ /* 0x000fe400000000ff */
[----:B------:R-:W-:Y:S01]  /*8fe0*/  MOV R12, R13 ;  /* 0x0000000d000c7202 */ /* 0x000fe20000000f00 */
[----:B------:R-:W-:Y:S02]  /*8ff0*/  IMAD.MOV.U32 R13, RZ, RZ, R29 ;  /* 0x000000ffff0d7224 */ /* 0x000fe400078e001d */
[----:B------:R-:W-:Y:S02]  /*9000*/  IMAD.MOV.U32 R29, RZ, RZ, R11 ;  /* 0x000000ffff1d7224 */ /* 0x000fe400078e000b */
[----:B------:R-:W-:-:S07]  /*9010*/  IMAD.MOV.U32 R30, RZ, RZ, R74 ;  /* 0x000000ffff1e7224 */ /* 0x000fce00078e004a */
.L_x_2751:
[----:B------:R-:W-:Y:S05]  /*9020*/  BSYNC B2 ;  /* 0x0000000000027941 */ /* 0x000fea0003800000 */
.L_x_2750:
[----:B------:R-:W-:Y:S01]  /*9030*/  @!P3 IMAD.WIDE R36, R36, 0x2, R32 ;  /* 0x000000022424b825 */ /* 0x000fe200078e0220 */
[----:B------:R-:W-:Y:S02]  /*9040*/  ULDC.64 UR4, c[0x0][0x208] ;  /* 0x0000820000047ab9 */ /* 0x000fe40000000a00 */
[----:B0-----:R0:W-:Y:S04]  /*9050*/  ST.E.128 desc[UR4][R34.64], R12 ;  /* 0x0000000c22007985 */ /* 0x0011e8000c101d04 */
[----:B-1----:R0:W-:Y:S02]  /*9060*/  @!P3 ST.E.128 desc[UR4][R36.64], R28 ;  /* 0x0000001c2400b985 */ /* 0x0021e4000c101d04 */
.L_x_2749:
[----:B------:R-:W-:Y:S05]  /*9070*/  BSYNC B1 ;  /* 0x0000000000017941 */ /* 0x000fea0003800000 */
.L_x_2748:
[----:B------:R-:W-:Y:S01]  /*9080*/  ISETP.NE.AND P3, PT, R9, RZ, PT ;  /* 0x000000ff0900720c */ /* 0x000fe20003f65270 */
[----:B------:R-:W-:-:S12]  /*9090*/  BSSY B1, `(.L_x_2752) ;  /* 0x0000075000017945 */ /* 0x000fd80003800000 */
[----:B------:R-:W-:Y:S05]  /*90a0*/  @!P3 BRA `(.L_x_2753) ;  /* 0x0000000400ccb947 */ /* 0x000fea0003800000 */
[----:B------:R-:W-:Y:S01]  /*90b0*/  SEL R11, R118, R132, !P1 ;  /* 0x00000084760b7207 */ /* 0x000fe20004800000 */
[----:B------:R-:W-:Y:S01]  /*90c0*/  BSSY B2, `(.L_x_2754) ;  /* 0x000006e000027945 */ /* 0x000fe20003800000 */
[----:B0-----:R-:W-:Y:S02]  /*90d0*/  SHF.R.U32.HI R14, RZ, 0x3, R213 ;  /* 0x00000003ff0e7819 */ /* 0x001fe400000116d5 */
[----:B----4-:R-:W-:Y:S02]  /*90e0*/  SHF.R.S32.HI R12, RZ, 0x1f, R11 ;  /* 0x0000001fff0c7819 */ /* 0x010fe4000001140b */
        /* <DEDUP_REMOVED lines=11> */
[----:B------:R-:W-:Y:S01]  /*91a0*/  ISETP.GE.AND P3, PT, R36, R131, PT ;  /* 0x000000832400720c */ /* 0x000fe20003f66270 */
[----:B------:R-:W-:-:S04]  /*91b0*/  IMAD R12, R13, 0x1800, R218 ;  /* 0x000018000d0c7824 */ /* 0x000fc800078e02da */
[----:B------:R-:W-:Y:S02]  /*91c0*/  IMAD.IADD R13, R12, 0x1, R11 ;  /* 0x000000010c0d7824 */ /* 0x000fe400078e020b */
[C---:B------:R-:W-:Y:S02]  /*91d0*/  IMAD R11, R22.reuse, 0x4800, R126 ;  /* 0x00004800160b7824 */ /* 0x040fe400078e027e */
[----:B------:R-:W-:-:S03]  /*91e0*/  IMAD R13, R22, 0x4800, R13 ;  /* 0x00004800160d7824 */ /* 0x000fc600078e020d */
[----:B------:R-:W-:Y:S01]  /*91f0*/  LEA R11, R11, R18, 0x1 ;  /* 0x000000120b0b7211 */ /* 0x000fe200078e08ff */
[----:B------:R-:W-:Y:S02]  /*9200*/  IMAD R28, R13, 0x2, R18 ;  /* 0x000000020d1c7824 */ /* 0x000fe400078e0212 */
[----:B------:R-:W-:Y:S02]  /*9210*/  @!P3 IMAD.WIDE R36, R36, 0x2, R32 ;  /* 0x000000022424b825 */ /* 0x000fe400078e0220 */
[----:B------:R0:W1:Y:S04]  /*9220*/  LDS.128 R12, [R11+0x1e400] ;  /* 0x01e400000b0c7984 */ /* 0x0000680000000c00 */
[----:B------:R-:W3:Y:S01]  /*9230*/  LDS.128 R28, [R28+0x1e400] ;  /* 0x01e400001c1c7984 */ /* 0x000ee20000000c00 */
[----:B------:R-:W-:Y:S05]  /*9240*/  @P4 BRA `(.L_x_2755) ;  /* 0x0000000400544947 */ /* 0x000fea0003800000 */
[--C-:B------:R-:W-:Y:S01]  /*9250*/  SHF.R.U64 R38, R68, 0x10, R69.reuse ;  /* 0x0000001044267819 */ /* 0x100fe20000001245 */
[--C-:B---3--:R-:W-:Y:S01]  /*9260*/  HADD2.F32 R43, -RZ, R29.reuse.H0_H0 ;  /* 0x2000001dff2b7230 */ /* 0x108fe20000004100 */
[----:B------:R-:W-:Y:S01]  /*9270*/  SHF.R.U32.HI R68, RZ, 0x10, R69 ;  /* 0x00000010ff447819 */ /* 0x000fe20000011645 */
[----:B------:R-:W-:Y:S01]  /*9280*/  HADD2.F32 R44, -RZ, R29.H1_H1 ;  /* 0x3000001dff2c7230 */ /* 0x000fe20000004100 */
[--C-:B0-----:R-:W-:Y:S01]  /*9290*/  SHF.R.U64 R11, R56, 0x10, R57.reuse ;  /* 0x00000010380b7819 */ /* 0x101fe20000001239 */
[----:B------:R-:W-:Y:S01]  /*92a0*/  HADD2.F32 R42, -RZ, R149.H1_H1 ;  /* 0x30000095ff2a7230 */ /* 0x000fe20000004100 */
[----:B------:R-:W-:Y:S01]  /*92b0*/  SHF.R.U32.HI R56, RZ, 0x10, R57 ;  /* 0x00000010ff387819 */ /* 0x000fe20000011639 */
[--C-:B-1----:R-:W-:Y:S01]  /*92c0*/  HADD2.F32 R29, -RZ, R13.reuse.H0_H0 ;  /* 0x2000000dff1d7230 */ /* 0x102fe20000004100 */
[----:B------:R-:W-:Y:S01]  /*92d0*/  SHF.R.U64 R40, R70, 0x10, R71 ;  /* 0x0000001046287819 */ /* 0x000fe20000001247 */
[----:B------:R-:W-:Y:S02]  /*92e0*/  HADD2.F32 R68, -RZ, R68.H0_H0 ;  /* 0x20000044ff447230 */ /* 0x000fe40000004100 */
[----:B------:R-:W-:Y:S01]  /*92f0*/  FMUL.FTZ R45, R43, R42 ;  /* 0x0000002a2b2d7220 */ /* 0x000fe20000410000 */
[----:B------:R-:W-:-:S02]  /*9300*/  HADD2.F32 R13, -RZ, R13.H1_H1 ;  /* 0x3000000dff0d7230 */ /* 0x000fc40000004100 */
[----:B------:R-:W-:Y:S01]  /*9310*/  FMUL.FTZ R46, R29, R42 ;  /* 0x0000002a1d2e7220 */ /* 0x000fe20000410000 */
[----:B------:R-:W-:Y:S02]  /*9320*/  HADD2.F32 R56, -RZ, R56.H0_H0 ;  /* 0x20000038ff387230 */ /* 0x000fe40000004100 */
[-C--:B------:R-:W-:Y:S01]  /*9330*/  FMUL.FTZ R42, R44, R68.reuse ;  /* 0x000000442c2a7220 */ /* 0x080fe20000410000 */
[----:B------:R-:W-:Y:S02]  /*9340*/  HADD2.F32 R41, -RZ, R142.H1_H1 ;  /* 0x3000008eff297230 */ /* 0x000fe40000004100 */
[C---:B------:R-:W-:Y:S01]  /*9350*/  FMUL.FTZ R68, R13.reuse, R68 ;  /* 0x000000440d447220 */ /* 0x040fe20000410000 */
[----:B------:R-:W-:Y:S01]  /*9360*/  SHF.R.U32.HI R70, RZ, 0x10, R71 ;  /* 0x00000010ff467819 */ /* 0x000fe20000011647 */
[-C--:B------:R-:W-:Y:S01]  /*9370*/  FFMA.FTZ R42, R13, R56.reuse, -R42 ;  /* 0x000000380d2a7223 */ /* 0x080fe2000001082a */
[----:B------:R-:W-:Y:S01]  /*9380*/  SHF.R.U64 R39, R58, 0x10, R59 ;  /* 0x000000103a277819 */ /* 0x000fe2000000123b */
[-C--:B------:R-:W-:Y:S01]  /*9390*/  FFMA.FTZ R45, R29, R41.reuse, -R45 ;  /* 0x000000291d2d7223 */ /* 0x080fe2000001082d */
[----:B------:R-:W-:Y:S01]  /*93a0*/  FFMA.FTZ R46, R43, R41, R46 ;  /* 0x000000292b2e7223 */ /* 0x000fe2000001002e */
[----:B------:R-:W-:Y:S01]  /*93b0*/  FFMA.FTZ R13, R44, R56, R68 ;  /* 0x000000382c0d7223 */ /* 0x000fe20000010044 */
[----:B------:R-:W-:Y:S01]  /*93c0*/  SHF.R.U32.HI R58, RZ, 0x10, R59 ;  /* 0x00000010ff3a7819 */ /* 0x000fe2000001163b */
[----:B------:R-:W-:Y:S01]  /*93d0*/  HADD2.F32 R41, -RZ, R143.H1_H1 ;  /* 0x3000008fff297230 */ /* 0x000fe20000004100 */
[----:B------:R-:W-:Y:S01]  /*93e0*/  F2FP.F16.F32.PACK_AB R42, R42, R45 ;  /* 0x0000002d2a2a723e */ /* 0x000fe200000000ff */
[--C-:B------:R-:W-:Y:S01]  /*93f0*/  HADD2.F32 R44, -RZ, R31.reuse.H0_H0 ;  /* 0x2000001fff2c7230 */ /* 0x100fe20000004100 */
[----:B------:R-:W-:Y:S01]  /*9400*/  F2FP.F16.F32.PACK_AB R46, R13, R46 ;  /* 0x0000002e0d2e723e */ /* 0x000fe200000000ff */
[----:B------:R-:W-:-:S02]  /*9410*/  HADD2.F32 R31, -RZ, R31.H1_H1 ;  /* 0x3000001fff1f7230 */ /* 0x000fc40000004100 */
[--C-:B------:R-:W-:Y:S02]  /*9420*/  HADD2.F32 R48, -RZ, R15.reuse.H0_H0 ;  /* 0x2000000fff307230 */ /* 0x100fe40000004100 */
[-C--:B------:R-:W-:Y:S01]  /*9430*/  FMUL.FTZ R43, R44, R41.reuse ;  /* 0x000000292c2b7220 */ /* 0x080fe20000410000 */
[----:B------:R-:W-:Y:S02]  /*9440*/  HADD2.F32 R70, -RZ, R70.H0_H0 ;  /* 0x20000046ff467230 */ /* 0x000fe40000004100 */
[----:B------:R-:W-:Y:S02]  /*9450*/  HADD2.F32 R15, -RZ, R15.H1_H1 ;  /* 0x3000000fff0f7230 */ /* 0x000fe40000004100 */
[----:B------:R-:W-:Y:S01]  /*9460*/  FMUL.FTZ R41, R48, R41 ;  /* 0x0000002930297220 */ /* 0x000fe20000410000 */
[----:B------:R-:W-:Y:S02]  /*9470*/  HADD2.F32 R29, -RZ, R141.H1_H1 ;  /* 0x3000008dff1d7230 */ /* 0x000fe40000004100 */
[----:B------:R-:W-:Y:S01]  /*9480*/  FMUL.FTZ R50, R31, R70 ;  /* 0x000000461f327220 */ /* 0x000fe20000410000 */
[----:B------:R-:W-:-:S02]  /*9490*/  HADD2.F32 R58, -RZ, R58.H0_H0 ;  /* 0x2000003aff3a7230 */ /* 0x000fc40000004100 */
[C---:B------:R-:W-:Y:S01]  /*94a0*/  FMUL.FTZ R70, R15.reuse, R70 ;  /* 0x000000460f467220 */ /* 0x040fe20000410000 */
[----:B------:R-:W-:Y:S02]  /*94b0*/  HADD2.F32 R47, -RZ, R12.H0_H0 ;  /* 0x2000000cff2f7230 */ /* 0x000fe40000004100 */
[-C--:B------:R-:W-:Y:S01]  /*94c0*/  FFMA.FTZ R41, R44, R29.reuse, R41 ;  /* 0x0000001d2c297223 */ /* 0x080fe20000010029 */
[----:B------:R-:W-:Y:S02]  /*94d0*/  HADD2.F32 R44, -RZ, R38.H0_H0 ;  /* 0x20000026ff2c7230 */ /* 0x000fe40000004100 */
[-C--:B------:R-:W-:Y:S01]  /*94e0*/  FFMA.FTZ R50, R15, R58.reuse, -R50 ;  /* 0x0000003a0f327223 */ /* 0x080fe20000010832 */
[----:B------:R-:W-:Y:S01]  /*94f0*/  FFMA.FTZ R70, R31, R58, R70 ;  /* 0x0000003a1f467223 */ /* 0x000fe20000010046 */
[----:B------:R-:W-:Y:S02]  /*9500*/  HADD2.F32 R15, -RZ, R28.H1_H1 ;  /* 0x3000001cff0f7230 */ /* 0x000fe40000004100 */
[----:B------:R-:W-:Y:S01]  /*9510*/  FFMA.FTZ R43, R48, R29, -R43 ;  /* 0x0000001d302b7223 */ /* 0x000fe2000001082b */
[----:B------:R-:W-:-:S02]  /*9520*/  HADD2.F32 R31, -RZ, R12.H1_H1 ;  /* 0x3000000cff1f7230 */ /* 0x000fc40000004100 */
[----:B------:R-:W-:Y:S01]  /*9530*/  HADD2.F32 R48, -RZ, R149.H0_H0 ;  /* 0x20000095ff307230 */ /* 0x000fe20000004100 */
[----:B------:R-:W-:Y:S01]  /*9540*/  F2FP.F16.F32.PACK_AB R41, R70, R41 ;  /* 0x000000294629723e */ /* 0x000fe200000000ff */
[----:B------:R-:W-:Y:S02]  /*9550*/  HADD2.F32 R29, -RZ, R28.H0_H0 ;  /* 0x2000001cff1d7230 */ /* 0x000fe40000004100 */
        /* <DEDUP_REMOVED lines=8> */
[----:B------:R-:W-:Y:S01]  /*95e0*/  FFMA.FTZ R11, R47, R142, -R12 ;  /* 0x0000008e2f0b7223 */ /* 0x000fe2000001080c */
[----:B------:R-:W-:-:S02]  /*95f0*/  HADD2.F32 R38, -RZ, R30.H0_H0 ;  /* 0x2000001eff267230 */ /* 0x000fc40000004100 */
[----:B------:R-:W-:Y:S01]  /*9600*/  FFMA.FTZ R12, R29, R142, R48 ;  /* 0x0000008e1d0c7223 */ /* 0x000fe20000010030 */
[----:B------:R-:W-:Y:S01]  /*9610*/  HADD2.F32 R143, -RZ, R143.H0_H0 ;  /* 0x2000008fff8f7230 */ /* 0x000fe20000004100 */
[----:B------:R-:W-:Y:S01]  /*9620*/  F2FP.F16.F32.PACK_AB R43, R50, R43 ;  /* 0x0000002b322b723e */ /* 0x000fe200000000ff */
[----:B------:R-:W-:Y:S01]  /*9630*/  HADD2.F32 R31, -RZ, R40.H0_H0 ;  /* 0x20000028ff1f7230 */ /* 0x000fe20000004100 */
[----:B------:R-:W-:Y:S01]  /*9640*/  F2FP.F16.F32.PACK_AB R11, R28, R11 ;  /* 0x0000000b1c0b723e */ /* 0x000fe200000000ff */
[----:B------:R-:W-:Y:S02]  /*9650*/  HADD2.F32 R30, -RZ, R30.H1_H1 ;  /* 0x3000001eff1e7230 */ /* 0x000fe40000004100 */
[----:B------:R-:W-:Y:S01]  /*9660*/  FMUL.FTZ R47, R38, R143 ;  /* 0x0000008f262f7220 */ /* 0x000fe20000410000 */
[--C-:B------:R-:W-:Y:S01]  /*9670*/  HADD2.F32 R40, -RZ, R14.reuse.H0_H0 ;  /* 0x2000000eff287230 */ /* 0x100fe20000004100 */
[----:B------:R-:W-:Y:S01]  /*9680*/  F2FP.F16.F32.PACK_AB R28, R15, R12 ;  /* 0x0000000c0f1c723e */ /* 0x000fe200000000ff */
[----:B------:R-:W-:-:S02]  /*9690*/  HADD2.F32 R29, -RZ, R14.H1_H1 ;  /* 0x3000000eff1d7230 */ /* 0x000fc40000004100 */
[----:B------:R-:W-:Y:S01]  /*96a0*/  FMUL.FTZ R44, R30, R31 ;  /* 0x0000001f1e2c7220 */ /* 0x000fe20000410000 */
[----:B------:R-:W-:Y:S02]  /*96b0*/  HADD2.F32 R141, -RZ, R141.H0_H0 ;  /* 0x2000008dff8d7230 */ /* 0x000fe40000004100 */
[C---:B------:R-:W-:Y:S01]  /*96c0*/  FMUL.FTZ R143, R40.reuse, R143 ;  /* 0x0000008f288f7220 */ /* 0x040fe20000410000 */
[----:B------:R-:W-:Y:S02]  /*96d0*/  HADD2.F32 R39, -RZ, R39.H0_H0 ;  /* 0x20000027ff277230 */ /* 0x000fe40000004100 */
[C---:B------:R-:W-:Y:S01]  /*96e0*/  FMUL.FTZ R31, R29.reuse, R31 ;  /* 0x0000001f1d1f7220 */ /* 0x040fe20000410000 */
[----:B------:R-:W-:Y:S02]  /*96f0*/  IMAD.MOV.U32 R12, RZ, RZ, R11 ;  /* 0x000000ffff0c7224 */ /* 0x000fe400078e000b */
[-C--:B------:R-:W-:Y:S01]  /*9700*/  FFMA.FTZ R14, R40, R141.reuse, -R47 ;  /* 0x0000008d280e7223 */ /* 0x080fe2000001082f */
[----:B------:R-:W-:Y:S01]  /*9710*/  FFMA.FTZ R38, R38, R141, R143 ;  /* 0x0000008d26267223 */ /* 0x000fe2000001008f */
[-C--:B------:R-:W-:Y:S01]  /*9720*/  FFMA.FTZ R29, R29, R39.reuse, -R44 ;  /* 0x000000271d1d7223 */ /* 0x080fe2000001082c */
[----:B------:R-:W-:Y:S01]  /*9730*/  FFMA.FTZ R31, R30, R39, R31 ;  /* 0x000000271e1f7223 */ /* 0x000fe2000001001f */
[----:B------:R-:W-:-:S02]  /*9740*/  IMAD.MOV.U32 R13, RZ, RZ, R42 ;  /* 0x000000ffff0d7224 */ /* 0x000fc400078e002a */
[----:B------:R-:W-:Y:S01]  /*9750*/  IMAD.MOV.U32 R15, RZ, RZ, R43 ;  /* 0x000000ffff0f7224 */ /* 0x000fe200078e002b */
[----:B------:R-:W-:Y:S02]  /*9760*/  F2FP.F16.F32.PACK_AB R14, R29, R14 ;  /* 0x0000000e1d0e723e */ /* 0x000fe400000000ff */
[----:B------:R-:W-:Y:S01]  /*9770*/  F2FP.F16.F32.PACK_AB R30, R31, R38 ;  /* 0x000000261f1e723e */ /* 0x000fe200000000ff */
[----:B------:R-:W-:Y:S01]  /*9780*/  IMAD.MOV.U32 R31, RZ, RZ, R41 ;  /* 0x000000ffff1f7224 */ /* 0x000fe200078e0029 */
[----:B------:R-:W-:-:S07]  /*9790*/  MOV R29, R46 ;  /* 0x0000002e001d7202 */ /* 0x000fce0000000f00 */
.L_x_2755:
[----:B------:R-:W-:Y:S05]  /*97a0*/  BSYNC B2 ;  /* 0x0000000000027941 */ /* 0x000fea0003800000 */
.L_x_2754:
[----:B------:R-:W-:Y:S02]  /*97b0*/  ULDC.64 UR4, c[0x0][0x208] ;  /* 0x0000820000047ab9 */ /* 0x000fe40000000a00 */
[----:B-1----:R1:W-:Y:S04]  /*97c0*/  ST.E.128 desc[UR4][R34.64], R12 ;  /* 0x0000000c22007985 */ /* 0x0023e8000c101d04 */
[----:B---3--:R1:W-:Y:S02]  /*97d0*/  @!P3 ST.E.128 desc[UR4][R36.64], R28 ;  /* 0x0000001c2400b985 */ /* 0x0083e4000c101d04 */
.L_x_2753:
[----:B------:R-:W-:Y:S05]  /*97e0*/  BSYNC B1 ;  /* 0x0000000000017941 */ /* 0x000fea0003800000 */
.L_x_2752:
[----:B------:R-:W-:-:S13]  /*97f0*/  ISETP.NE.AND P3, PT, R10, RZ, PT ;  /* 0x000000ff0a00720c */ /* 0x000fda0003f65270 */
[----:B------:R-:W-:Y:S05]  /*9800*/  @!P3 BRA `(.L_x_2704) ;  /* 0x0000000c00b4b947 */ /* 0x000fea0003800000 */
[----:B------:R-:W-:Y:S01]  /*9810*/  LOP3.LUT P4, RZ, R19, 0x1, RZ, 0xc0, !PT ;  /* 0x0000000113ff7812 */ /* 0x000fe2000788c0ff */
[----:B------:R-:W-:Y:S01]  /*9820*/  BSSY B1, `(.L_x_2756) ;  /* 0x000006d000017945 */ /* 0x000fe20003800000 */
[----:B01----:R-:W-:Y:S02]  /*9830*/  SHF.R.U32.HI R14, RZ, 0x3, R213 ;  /* 0x00000003ff0e7819 */ /* 0x003fe400000116d5 */
[----:B------:R-:W-:Y:S02]  /*9840*/  SEL R132, R118, R132, !P4 ;  /* 0x0000008476847207 */ /* 0x000fe40006000000 */
[C---:B------:R-:W-:Y:S02]  /*9850*/  LEA R34, P3, R7.reuse, R116, 0x1 ;  /* 0x0000007407227211 */ /* 0x040fe400078608ff */
[----:B------:R-:W-:Y:S02]  /*9860*/  SHF.R.S32.HI R11, RZ, 0x1f, R132 ;  /* 0x0000001fff0b7819 */ /* 0x000fe40000011484 */
[----:B------:R-:W-:-:S02]  /*9870*/  LEA.HI.X R35, R7, R113, R105, 0x1, P3 ;  /* 0x0000007107237211 */ /* 0x000fc400018f0c69 */
[----:B------:R-:W-:Y:S02]  /*9880*/  LEA.HI R132, R11, R132, RZ, 0x4 ;  /* 0x000000840b847211 */ /* 0x000fe400078f20ff */
[----:B------:R-:W-:Y:S02]  /*9890*/  ISETP.GE.AND P3, PT, R194, R117, PT ;  /* 0x00000075c200720c */ /* 0x000fe40003f66270 */
[----:B------:R-:W-:-:S04]  /*98a0*/  LEA.HI.SX32 R132, R132, R109, 0x1c ;  /* 0x0000006d84847211 */ /* 0x000fc800078fe2ff */
[----:B------:R-:W-:Y:S01]  /*98b0*/  SHF.R.S32.HI R11, RZ, 0x1f, R132 ;  /* 0x0000001fff0b7819 */ /* 0x000fe20000011484 */
[----:B----4-:R-:W-:-:S03]  /*98c0*/  IMAD.SHL.U32 R36, R132, 0x8, RZ ;  /* 0x0000000884247824 */ /* 0x010fc600078e00ff */
[----:B------:R-:W-:-:S04]  /*98d0*/  LEA.HI R11, R11, R132, RZ, 0x3 ;  /* 0x000000840b0b7211 */ /* 0x000fc800078f18ff */
        /* <DEDUP_REMOVED lines=8> */
[----:B------:R-:W-:-:S03]  /*9960*/  IMAD R28, R13, 0x2, R18 ;  /* 0x000000020d1c7824 */ /* 0x000fc600078e0212 */
[----:B------:R0:W1:Y:S04]  /*9970*/  LDS.128 R12, [R11+0x1e400] ;  /* 0x01e400000b0c7984 */ /* 0x0000680000000c00 */
[----:B------:R-:W3:Y:S01]  /*9980*/  LDS.128 R28, [R28+0x1e400] ;  /* 0x01e400001c1c7984 */ /* 0x000ee20000000c00 */
[----:B------:R-:W-:Y:S05]  /*9990*/  @P3 BRA `(.L_x_2757) ;  /* 0x0000000400543947 */ /* 0x000fea0003800000 */
[----:B------:R-:W-:Y:S01]  /*99a0*/  SHF.R.U32.HI R45, RZ, 0x10, R65 ;  /* 0x00000010ff2d7819 */ /* 0x000fe20000011641 */
[----:B---3--:R-:W-:Y:S01]  /*99b0*/  IMAD.MOV.U32 R40, RZ, RZ, R29 ;  /* 0x000000ffff287224 */ /* 0x008fe200078e001d */
[----:B------:R-:W-:Y:S01]  /*99c0*/  SHF.R.U32.HI R43, RZ, 0x10, R53 ;  /* 0x00000010ff2b7819 */ /* 0x000fe20000011635 */
[----:B------:R-:W-:Y:S01]  /*99d0*/  IMAD.MOV.U32 R41, RZ, RZ, R31 ;  /* 0x000000ffff297224 */ /* 0x000fe200078e001f */
[----:B-1----:R-:W-:Y:S01]  /*99e0*/  MOV R29, R15 ;  /* 0x0000000f001d7202 */ /* 0x002fe20000000f00 */
[----:B------:R-:W-:Y:S01]  /*99f0*/  HADD2.F32 R45, -RZ, R45.H0_H0 ;  /* 0x2000002dff2d7230 */ /* 0x000fe20000004100 */
[--C-:B------:R-:W-:Y:S01]  /*9a00*/  SHF.R.U64 R39, R66, 0x10, R67.reuse ;  /* 0x0000001042277819 */ /* 0x100fe20000001243 */
[--C-:B------:R-:W-:Y:S01]  /*9a10*/  HADD2.F32 R31, -RZ, R40.reuse.H0_H0 ;  /* 0x20000028ff1f7230 */ /* 0x100fe20000004100 */
[----:B------:R-:W-:Y:S01]  /*9a20*/  SHF.R.U32.HI R66, RZ, 0x10, R67 ;  /* 0x00000010ff427819 */ /* 0x000fe20000011643 */
[----:B------:R-:W-:Y:S01]  /*9a30*/  HADD2.F32 R42, -RZ, R40.H1_H1 ;  /* 0x30000028ff2a7230 */ /* 0x000fe20000004100 */
[--C-:B------:R-:W-:Y:S01]  /*9a40*/  SHF.R.U64 R37, R54, 0x10, R55.reuse ;  /* 0x0000001036257819 */ /* 0x100fe20000001237 */
[----:B------:R-:W-:Y:S01]  /*9a50*/  HADD2.F32 R46, -RZ, R136.H0_H0 ;  /* 0x20000088ff2e7230 */ /* 0x000fe20000004100 */
[----:B------:R-:W-:Y:S01]  /*9a60*/  SHF.R.U32.HI R54, RZ, 0x10, R55 ;  /* 0x00000010ff367819 */ /* 0x000fe20000011637 */
[----:B------:R-:W-:-:S02]  /*9a70*/  HADD2.F32 R40, -RZ, R13.H1_H1 ;  /* 0x3000000dff287230 */ /* 0x000fc40000004100 */
[-C--:B------:R-:W-:Y:S01]  /*9a80*/  FMUL.FTZ R47, R42, R45.reuse ;  /* 0x0000002d2a2f7220 */ /* 0x080fe20000410000 */
[----:B------:R-:W-:Y:S02]  /*9a90*/  HADD2.F32 R15, -RZ, R13.H0_H0 ;  /* 0x2000000dff0f7230 */ /* 0x000fe40000004100 */
[-C--:B------:R-:W-:Y:S01]  /*9aa0*/  FMUL.FTZ R48, R31, R46.reuse ;  /* 0x0000002e1f307220 */ /* 0x080fe20000410000 */
[----:B------:R-:W-:Y:S02]  /*9ab0*/  HADD2.F32 R44, -RZ, R138.H0_H0 ;  /* 0x2000008aff2c7230 */ /* 0x000fe40000004100 */
[----:B------:R-:W-:Y:S01]  /*9ac0*/  FMUL.FTZ R45, R40, R45 ;  /* 0x0000002d282d7220 */ /* 0x000fe20000410000 */
[----:B------:R-:W-:Y:S02]  /*9ad0*/  HADD2.F32 R43, -RZ, R43.H0_H0 ;  /* 0x2000002bff2b7230 */ /* 0x000fe40000004100 */
[----:B------:R-:W-:Y:S01]  /*9ae0*/  FMUL.FTZ R46, R15, R46 ;  /* 0x0000002e0f2e7220 */ /* 0x000fe20000410000 */
[----:B------:R-:W-:-:S02]  /*9af0*/  HADD2.F32 R66, -RZ, R66.H0_H0 ;  /* 0x20000042ff427230 */ /* 0x000fc40000004100 */
[-C--:B------:R-:W-:Y:S01]  /*9b00*/  FFMA.FTZ R13, R15, R44.reuse, -R48 ;  /* 0x0000002c0f0d7223 */ /* 0x080fe20000010830 */
[----:B------:R-:W-:Y:S02]  /*9b10*/  HADD2.F32 R48, -RZ, R137.H0_H0 ;  /* 0x20000089ff307230 */ /* 0x000fe40000004100 */
[-C--:B------:R-:W-:Y:S01]  /*9b20*/  FFMA.FTZ R40, R40, R43.reuse, -R47 ;  /* 0x0000002b28287223 */ /* 0x080fe2000001082f */
[----:B------:R-:W-:Y:S01]  /*9b30*/  FFMA.FTZ R42, R42, R43, R45 ;  /* 0x0000002b2a2a7223 */ /* 0x000fe2000001002d */
[----:B------:R-:W-:Y:S01]  /*9b40*/  FFMA.FTZ R15, R31, R44, R46 ;  /* 0x0000002c1f0f7223 */ /* 0x000fe2000001002e */
[--C-:B------:R-:W-:Y:S01]  /*9b50*/  HADD2.F32 R43, -RZ, R41.reuse.H0_H0 ;  /* 0x20000029ff2b7230 */ /* 0x100fe20000004100 */
[----:B------:R-:W-:Y:S01]  /*9b60*/  SHF.R.U64 R38, R64, 0x10, R65 ;  /* 0x0000001040267819 */ /* 0x000fe20000001241 */
[----:B------:R-:W-:Y:S01]  /*9b70*/  HADD2.F32 R41, -RZ, R41.H1_H1 ;  /* 0x30000029ff297230 */ /* 0x000fe20000004100 */
[----:B0-----:R-:W-:Y:S01]  /*9b80*/  SHF.R.U64 R11, R52, 0x10, R53 ;  /* 0x00000010340b7819 */ /* 0x001fe20000001235 */
[----:B------:R-:W-:-:S02]  /*9b90*/  HADD2.F32 R31, -RZ, R29.H0_H0 ;  /* 0x2000001dff1f7230 */ /* 0x000fc40000004100 */
[----:B------:R-:W-:Y:S01]  /*9ba0*/  FMUL.FTZ R50, R43, R48 ;  /* 0x000000302b327220 */ /* 0x000fe20000410000 */
[----:B------:R-:W-:Y:S02]  /*9bb0*/  HADD2.F32 R44, -RZ, R29.H1_H1 ;  /* 0x3000001dff2c7230 */ /* 0x000fe40000004100 */
[----:B------:R-:W-:Y:S01]  /*9bc0*/  FMUL.FTZ R45, R41, R66 ;  /* 0x00000042292d7220 */ /* 0x000fe20000410000 */
[----:B------:R-:W-:Y:S02]  /*9bd0*/  HADD2.F32 R46, -RZ, R139.H0_H0 ;  /* 0x2000008bff2e7230 */ /* 0x000fe40000004100 */
[----:B------:R-:W-:Y:S01]  /*9be0*/  FMUL.FTZ R48, R31, R48 ;  /* 0x000000301f307220 */ /* 0x000fe20000410000 */
[----:B------:R-:W-:Y:S02]  /*9bf0*/  HADD2.F32 R54, -RZ, R54.H0_H0 ;  /* 0x20000036ff367230 */ /* 0x000fe40000004100 */
[----:B------:R-:W-:Y:S01]  /*9c00*/  FMUL.FTZ R66, R44, R66 ;  /* 0x000000422c427220 */ /* 0x000fe20000410000 */
[----:B------:R-:W-:-:S02]  /*9c10*/  HADD2.F32 R136, -RZ, R136.H1_H1 ;  /* 0x30000088ff887230 */ /* 0x000fc40000004100 */
[-C--:B------:R-:W-:Y:S01]  /*9c20*/  FFMA.FTZ R29, R31, R46.reuse, -R50 ;  /* 0x0000002e1f1d7223 */ /* 0x080fe20000010832 */
[----:B------:R-:W-:Y:S01]  /*9c30*/  FFMA.FTZ R31, R43, R46, R48 ;  /* 0x0000002e2b1f7223 */ /* 0x000fe20000010030 */
[-C--:B------:R-:W-:Y:S01]  /*9c40*/  FFMA.FTZ R46, R41, R54.reuse, R66 ;  /* 0x00000036292e7223 */ /* 0x080fe20000010042 */
[----:B------:R-:W-:Y:S02]  /*9c50*/  HADD2.F32 R43, -RZ, R38.H0_H0 ;  /* 0x20000026ff2b7230 */ /* 0x000fe40000004100 */
[----:B------:R-:W-:Y:S01]  /*9c60*/  FFMA.FTZ R44, R44, R54, -R45 ;  /* 0x000000362c2c7223 */ /* 0x000fe2000001082d */
[----:B------:R-:W-:Y:S01]  /*9c70*/  HADD2.F32 R41, -RZ, R28.H0_H0 ;  /* 0x2000001cff297230 */ /* 0x000fe20000004100 */
[----:B------:R-:W-:Y:S01]  /*9c80*/  F2FP.F16.F32.PACK_AB R13, R40, R13 ;  /* 0x0000000d280d723e */ /* 0x000fe200000000ff */
[----:B------:R-:W-:Y:S01]  /*9c90*/  HADD2.F32 R38, -RZ, R12.H0_H0 ;  /* 0x2000000cff267230 */ /* 0x000fe20000004100 */
[----:B------:R-:W-:Y:S01]  /*9ca0*/  F2FP.F16.F32.PACK_AB R31, R46, R31 ;  /* 0x0000001f2e1f723e */ /* 0x000fe200000000ff */
[----:B------:R-:W-:-:S02]  /*9cb0*/  HADD2.F32 R28, -RZ, R28.H1_H1 ;  /* 0x3000001cff1c7230 */ /* 0x000fc40000004100 */
[-C--:B------:R-:W-:Y:S01]  /*9cc0*/  FMUL.FTZ R45, R41, R136.reuse ;  /* 0x00000088292d7220 */ /* 0x080fe20000410000 */
[----:B------:R-:W-:Y:S02]  /*9cd0*/  HADD2.F32 R12, -RZ, R12.H1_H1 ;  /* 0x3000000cff0c7230 */ /* 0x000fe40000004100 */
[----:B------:R-:W-:Y:S01]  /*9ce0*/  FMUL.FTZ R136, R38, R136 ;  /* 0x0000008826887220 */ /* 0x000fe20000410000 */
[----:B------:R-:W-:Y:S02]  /*9cf0*/  HADD2.F32 R138, -RZ, R138.H1_H1 ;  /* 0x3000008aff8a7230 */ /* 0x000fe40000004100 */
[-C--:B------:R-:W-:Y:S01]  /*9d00*/  FMUL.FTZ R47, R28, R43.reuse ;  /* 0x0000002b1c2f7220 */ /* 0x080fe20000410000 */
[----:B------:R-:W-:Y:S02]  /*9d10*/  HADD2.F32 R11, -RZ, R11.H0_H0 ;  /* 0x2000000bff0b7230 */ /* 0x000fe40000004100 */
[----:B------:R-:W-:Y:S01]  /*9d20*/  FMUL.FTZ R43, R12, R43 ;  /* 0x0000002b0c2b7220 */ /* 0x000fe20000410000 */
[----:B------:R-:W-:-:S02]  /*9d30*/  HADD2.F32 R137, -RZ, R137.H1_H1 ;  /* 0x30000089ff897230 */ /* 0x000fc40000004100 */
[-C--:B------:R-:W-:Y:S01]  /*9d40*/  FFMA.FTZ R45, R38, R138.reuse, -R45 ;  /* 0x0000008a262d7223 */ /* 0x080fe2000001082d */
[----:B------:R-:W-:Y:S02]  /*9d50*/  HADD2.F32 R39, -RZ, R39.H0_H0 ;  /* 0x20000027ff277230 */ /* 0x000fe40000004100 */
[-C--:B------:R-:W-:Y:S01]  /*9d60*/  FFMA.FTZ R38, R12, R11.reuse, -R47 ;  /* 0x0000000b0c267223 */ /* 0x080fe2000001082f */
[----:B------:R-:W-:Y:S01]  /*9d70*/  FFMA.FTZ R43, R28, R11, R43 ;  /* 0x0000000b1c2b7223 */ /* 0x000fe2000001002b */
[----:B------:R-:W-:Y:S02]  /*9d80*/  HADD2.F32 R12, -RZ, R30.H0_H0 ;  /* 0x2000001eff0c7230 */ /* 0x000fe40000004100 */
[----:B------:R-:W-:Y:S01]  /*9d90*/  FFMA.FTZ R136, R41, R138, R136 ;  /* 0x0000008a29887223 */ /* 0x000fe20000010088 */
        /* <DEDUP_REMOVED lines=17> */
[----:B------:R-:W-:-:S02]  /*9eb0*/  F2FP.F16.F32.PACK_AB R12, R38, R45 ;  /* 0x0000002d260c723e */ /* 0x000fc400000000ff */
[----:B------:R-:W-:Y:S01]  /*9ec0*/  F2FP.F16.F32.PACK_AB R14, R41, R28 ;  /* 0x0000001c290e723e */ /* 0x000fe200000000ff */
[----:B------:R-:W-:Y:S01]  /*9ed0*/  IMAD.MOV.U32 R28, RZ, RZ, R136 ;  /* 0x000000ffff1c7224 */ /* 0x000fe200078e0088 */
[----:B------:R-:W-:-:S07]  /*9ee0*/  F2FP.F16.F32.PACK_AB R30, R30, R137 ;  /* 0x000000891e1e723e */ /* 0x000fce00000000ff */
.L_x_2757:
[----:B------:R-:W-:Y:S05]  /*9ef0*/  BSYNC B1 ;  /* 0x0000000000017941 */ /* 0x000fea0003800000 */
.L_x_2756:
[----:B------:R-:W-:Y:S01]  /*9f00*/  ISETP.GE.AND P3, PT, R36, R131, PT ;  /* 0x000000832400720c */ /* 0x000fe20003f66270 */
[----:B------:R-:W-:Y:S02]  /*9f10*/  ULDC.64 UR4, c[0x0][0x208] ;  /* 0x0000820000047ab9 */ /* 0x000fe40000000a00 */
[----:B-1----:R1:W-:Y:S10]  /*9f20*/  ST.E.128 desc[UR4][R34.64], R12 ;  /* 0x0000000c22007985 */ /* 0x0023f4000c101d04 */
[----:B------:R-:W-:Y:S05]  /*9f30*/  @P3 BRA `(.L_x_2704) ;  /* 0x0000000400e83947 */ /* 0x000fea0003800000 */
[----:B------:R-:W-:Y:S01]  /*9f40*/  IMAD.WIDE R32, R36, 0x2, R32 ;  /* 0x0000000224207825 */ /* 0x000fe200078e0220 */
[----:B------:R-:W-:-:S04]  /*9f50*/  ULDC.64 UR4, c[0x0][0x208] ;  /* 0x0000820000047ab9 */ /* 0x000fc80000000a00 */
[----:B---3--:R3:W-:Y:S01]  /*9f60*/  ST.E.128 desc[UR4][R32.64], R28 ;  /* 0x0000001c20007985 */ /* 0x0087e2000c101d04 */
[----:B------:R-:W-:Y:S05]  /*9f70*/  BRA `(.L_x_2704) ;  /* 0x0000000400d87947 */ /* 0x000fea0003800000 */
.L_x_2669:
[----:B------:R-:W-:-:S04]  /*9f80*/  ULOP3.LUT UR4, UR60, 0x1, URZ, 0xfc, !UPT ;  /* 0x000000013c047892 */ /* 0x000fc8000f8efc3f */
[----:B------:R-:W-:-:S06]  /*9f90*/  UISETP.NE.AND UP0, UPT, UR4, 0x3, UPT ;  /* 0x000000030400788c */ /* 0x000fcc000bf05270 */
[----:B------:R-:W-:-:S13]  /*9fa0*/  PLOP3.LUT P2, PT, PT, PT, UP0, 0x80, 0x0 ;  /* 0x000000000000781c */ /* 0x000fda0003f4f008 */
[----:B------:R-:W-:Y:S05]  /*9fb0*/  @!P2 BRA `(.L_x_2758) ;  /* 0x000000000004a947 */ /* 0x000fea0003800000 */
[----:B------:R-:W-:Y:S01]  /*9fc0*/  BPT.TRAP 0x1 ;  /* 0x000000040000795c */ /* 0x000fe20000300000 */
.L_x_2758:
[----:B------:R-:W-:Y:S01]  /*9fd0*/  LEA R85, R22, R18, 0x3 ;  /* 0x0000001216557211 */ /* 0x000fe200078e18ff */
[----:B------:R-:W-:Y:S01]  /*9fe0*/  BSSY B1, `(.L_x_2759) ;  /* 0x0000005000017945 */ /* 0x000fe20003800000 */
[----:B------:R-:W-:Y:S02]  /*9ff0*/  SHF.L.U32 R86, R207, 0x1f, RZ ;  /* 0x0000001fcf567819 */ /* 0x000fe400000006ff */
[----:B------:R-:W-:Y:S02]  /*a000*/  SHF.R.S32.HI R82, RZ, 0x1f, R27 ;  /* 0x0000001fff527819 */ /* 0x000fe4000001141b */
[----:B------:R-:W0:Y:S02]  /*a010*/  SYNCS.PHASECHK.TRANS64.TRYWAIT P3, [R85+URZ+0x30890], R86 ;  /* 0x03089056550075a7 */ /* 0x000e24000806017f */
[----:B0-----:R-:W-:Y:S05]  /*a020*/  @!P3 BRA `(.L_x_2760) ;  /* 0x000001cc001cb947 */ /* 0x001fea0003800000 */
.L_x_3047:
[----:B------:R-:W-:Y:S05]  /*a030*/  BSYNC B1 ;  /* 0x0000000000017941 */ /* 0x000fea0003800000 */
.L_x_2759:
        /* <DEDUP_REMOVED lines=25> */
.L_x_3051:
[----:B------:R-:W-:Y:S04]  /*a1d0*/  BSSY B1, `(.L_x_2762) ;  /* 0x0000026000017945 */ /* 0x000fe80003800000 */
[----:B------:R-:W-:Y:S05]  /*a1e0*/  @!P3 BRA `(.L_x_2763) ;  /* 0x000000000090b947 */ /* 0x000fea0003800000 */
[----:B------:R-:W-:Y:S01]  /*a1f0*/  ULDC UR4, c[0x0][0x2f4] ;  /* 0x0000bd0000047ab9 */ /* 0x000fe20000000800 */
[----:B------:R-:W-:Y:S01]  /*a200*/  ULDC.64 UR6, c[0x0][0x208] ;  /* 0x0000820000067ab9 */ /* 0x000fe20000000a00 */
        /* <DEDUP_REMOVED lines=20> */
[----:B------:R-:W-:Y:S01]  /*a350*/  @!P5 IMAD.SHL.U32 R11, R201, 0x8, RZ ;  /* 0x00000008c90bd824 */ /* 0x000fe200078e00ff */
[----:B--2---:R-:W-:Y:S01]  /*a360*/  @!P5 MOV R32, R35 ;  /* 0x000000230020d202 */ /* 0x004fe20000000f00 */
[----:B------:R-:W-:-:S04]  /*a370*/  @!P5 IMAD.MOV.U32 R33, RZ, RZ, R36 ;  /* 0x000000ffff21d224 */ /* 0x000fc800078e0024 */
        /* <DEDUP_REMOVED lines=11> */
.L_x_2763:
[----:B------:R-:W-:Y:S05]  /*a430*/  BSYNC B1 ;  /* 0x0000000000017941 */ /* 0x000fea0003800000 */
.L_x_2762:
[----:B------:R-:W-:-:S03]  /*a440*/  UMOV UR4, 0xffffffff ;  /* 0xffffffff00047882 */ /* 0x000fc60000000000 */
[----:B------:R-:W-:Y:S05]  /*a450*/  BRA.DIV UR4, `(.L_x_2764) ;  /* 0x000001ca04707947 */ /* 0x000fea000b800000 */
[----:B--2---:R2:W0:Y:S04]  /*a460*/  SHFL.IDX PT, R36, R37, 0x1, 0x1c1f ;  /* 0x003c1f0025247f89 */ /* 0x00442800000e0000 */
[----:B---3--:R2:W3:Y:S02]  /*a470*/  SHFL.IDX PT, R35, R34, 0x1, 0x1c1f ;  /* 0x003c1f0022237f89 */ /* 0x0084e400000e0000 */
.L_x_3055:
[----:B------:R-:W-:-:S13]  /*a480*/  ISETP.GE.AND P3, PT, R38, 0x41, PT ;  /* 0x000000412600780c */ /* 0x000fda0003f66270 */
[----:B------:R-:W-:Y:S05]  /*a490*/  @!P3 BRA `(.L_x_2704) ;  /* 0x000000000090b947 */ /* 0x000fea0003800000 */
[----:B------:R-:W-:Y:S01]  /*a4a0*/  ULDC UR4, c[0x0][0x2f4] ;  /* 0x0000bd0000047ab9 */ /* 0x000fe20000000800 */
[----:B------:R-:W-:Y:S01]  /*a4b0*/  ULDC.64 UR6, c[0x0][0x208] ;  /* 0x0000820000067ab9 */ /* 0x000fe20000000a00 */
[----:B------:R-:W-:Y:S02]  /*a4c0*/  ISETP.GE.AND P5, PT, R16, UR4, PT ;  /* 0x0000000410007c0c */ /* 0x000fe4000bfa6270 */
[----:B------:R-:W-:-:S11]  /*a4d0*/  ISETP.GE.AND P4, PT, R192, UR4, PT ;  /* 0x00000004c0007c0c */ /* 0x000fd6000bf86270 */
[----:B----4-:R-:W4:Y:S01]  /*a4e0*/  @!P5 LDS.128 R12, [R80+0x20000] ;  /* 0x02000000500cd984 */ /* 0x010f220000000c00 */
[----:B---3--:R-:W-:-:S04]  /*a4f0*/  @!P5 LEA R32, P3, R16, R35, 0x1 ;  /* 0x000000231020d211 */ /* 0x008fc800078608ff */
        /* <DEDUP_REMOVED lines=10> */
[----:B0-----:R-:W-:Y:S01]  /*a5a0*/  @!P5 MOV R33, R36 ;  /* 0x000000240021d202 */ /* 0x001fe20000000f00 */
[----:B------:R-:W-:-:S04]  /*a5b0*/  @!P5 IMAD.MOV.U32 R32, RZ, RZ, R35 ;  /* 0x000000ffff20d224 */ /* 0x000fc800078e0023 */
[----:B------:R-:W-:-:S05]  /*a5c0*/  @!P5 IMAD.WIDE R32, R11, 0x2, R32 ;  /* 0x000000020b20d825 */ /* 0x000fca00078e0220 */
[----:B---3--:R0:W-:Y:S01]  /*a5d0*/  @!P5 ST.E.128 desc[UR6][R32.64], R12 ;  /* 0x0000000c2000d985 */ /* 0x0081e2000c101d06 */
[----:B------:R-:W-:-:S13]  /*a5e0*/  ISETP.GE.AND P5, PT, R194, UR4, PT ;  /* 0x00000004c2007c0c */ /* 0x000fda000bfa6270 */
[----:B------:R-:W3:Y:S01]  /*a5f0*/  @!P5 LDS.128 R12, [R80+0x23000] ;  /* 0x02300000500cd984 */ /* 0x000ee20000000c00 */
[----:B------:R-:W-:Y:S02]  /*a600*/  @!P5 IMAD.SHL.U32 R11, R201, 0x8, RZ ;  /* 0x00000008c90bd824 */ /* 0x000fe400078e00ff */
[----:B0-----:R-:W-:Y:S02]  /*a610*/  @!P5 IMAD.MOV.U32 R32, RZ, RZ, R35 ;  /* 0x000000ffff20d224 */ /* 0x001fe400078e0023 */
[----:B------:R-:W-:Y:S02]  /*a620*/  @!P5 IMAD.MOV.U32 R33, RZ, RZ, R36 ;  /* 0x000000ffff21d224 */ /* 0x000fe400078e0024 */
[----:B------:R-:W-:-:S05]  /*a630*/  @!P5 IMAD.WIDE R32, R11, 0x2, R32 ;  /* 0x000000020b20d825 */ /* 0x000fca00078e0220 */
[----:B---3--:R0:W-:Y:S01]  /*a640*/  @!P5 ST.E.128 desc[UR6][R32.64], R12 ;  /* 0x0000000c2000d985 */ /* 0x0081e2000c101d06 */
[----:B------:R-:W-:-:S03]  /*a650*/  ISETP.GE.AND P5, PT, R193, UR4, PT ;  /* 0x00000004c1007c0c */ /* 0x000fc6000bfa6270 */
[----:B------:R-:W3:Y:S10]  /*a660*/  @!P4 LDS.128 R12, [R81+0x23000] ;  /* 0x02300000510cc984 */ /* 0x000ef40000000c00 */
[----:B0-----:R-:W-:-:S04]  /*a670*/  @!P5 LEA R32, P6, R193, R35, 0x1 ;  /* 0x00000023c120d211 */ /* 0x001fc800078c08ff */
[----:B------:R-:W-:Y:S01]  /*a680*/  @!P5 LEA.HI.X R33, R193, R36, R203, 0x1, P6 ;  /* 0x00000024c121d211 */ /* 0x000fe200030f0ccb */
[----:B---3--:R-:W-:Y:S04]  /*a690*/  @!P4 ST.E.128 desc[UR6][R30.64], R12 ;  /* 0x0000000c1e00c985 */ /* 0x008fe8000c101d06 */
[----:B------:R-:W0:Y:S04]  /*a6a0*/  @!P3 LDS.128 R12, [R80+0x26000] ;  /* 0x02600000500cb984 */ /* 0x000e280000000c00 */
[----:B0-----:R-:W-:Y:S04]  /*a6b0*/  @!P3 ST.E.128 desc[UR6][R28.64], R12 ;  /* 0x0000000c1c00b985 */ /* 0x001fe8000c101d06 */
[----:B------:R-:W0:Y:S04]  /*a6c0*/  @!P5 LDS.128 R12, [R81+0x26000] ;  /* 0x02600000510cd984 */ /* 0x000e280000000c00 */
[----:B0-----:R0:W-:Y:S02]  /*a6d0*/  @!P5 ST.E.128 desc[UR6][R32.64], R12 ;  /* 0x0000000c2000d985 */ /* 0x0011e4000c101d06 */
.L_x_2704:
[----:B------:R-:W-:Y:S05]  /*a6e0*/  BSYNC B0 ;  /* 0x0000000000007941 */ /* 0x000fea0003800000 */
.L_x_2668:
        /* <DEDUP_REMOVED lines=17> */
.L_x_2766:
[----:B------:R-:W-:Y:S05]  /*a800*/  BSYNC B0 ;  /* 0x0000000000007941 */ /* 0x000fea0003800000 */
.L_x_2765:
[----:B------:R-:W3:Y:S01]  /*a810*/  SYNCS.PHASECHK.TRANS64.TRYWAIT P2, [R85+URZ+0x308b0], R86 ;  /* 0x0308b056550075a7 */ /* 0x000ee2000804017f */
[----:B------:R-:W-:Y:S01]  /*a820*/  ULDC UR61, c[0x0][0x2f4] ;  /* 0x0000bd00003d7ab9 */ /* 0x000fe20000000800 */
[----:B------:R-:W-:Y:S04]  /*a830*/  BSSY B0, `(.L_x_2767) ;  /* 0x0000002000007945 */ /* 0x000fe80003800000 */
[----:B---3--:R-:W-:Y:S05]  /*a840*/  @!P2 BRA `(.L_x_2768) ;  /* 0x000001c400c0a947 */ /* 0x008fea0003800000 */
.L_x_3056:
[----:B------:R-:W-:Y:S05]  /*a850*/  BSYNC B0 ;  /* 0x0000000000007941 */ /* 0x000fea0003800000 */
.L_x_2767:
[----:B------:R-:W-:Y:S01]  /*a860*/  ULDC.64 UR4, c[0x0][0x328] ;  /* 0x0000ca0000047ab9 */ /* 0x000fe20000000a00 */
[----:B------:R-:W-:Y:S01]  /*a870*/  ULDC.64 UR6, c[0x0][0x318] ;  /* 0x0000c60000067ab9 */ /* 0x000fe20000000a00 */
[----:B------:R-:W-:Y:S01]  /*a880*/  IMAD R82, R82, UR4, RZ ;  /* 0x0000000452527c24 */ /* 0x000fe2000f8e02ff */
[----:B------:R-:W-:Y:S01]  /*a890*/  BSSY B0, `(.L_x_2769) ;  /* 0x0000034000007945 */ /* 0x000fe20003800000 */
[----:B-1--4-:R-:W-:-:S04]  /*a8a0*/  IMAD.WIDE.U32 R12, R27, UR4, RZ ;  /* 0x000000041b0c7c25 */ /* 0x012fc8000f8e00ff */
[----:B------:R-:W-:Y:S01]  /*a8b0*/  IMAD R27, R27, UR5, R82 ;  /* 0x000000051b1b7c24 */ /* 0x000fe2000f8e0252 */
[----:B------:R-:W-:Y:S01]  /*a8c0*/  ULDC.64 UR4, c[0x0][0x338] ;  /* 0x0000ce0000047ab9 */ /* 0x000fe20000000a00 */
[----:B------:R-:W-:Y:S02]  /*a8d0*/  IMAD.IADD R84, R84, 0x1, -R206 ;  /* 0x0000000154547824 */ /* 0x000fe400078e0ace */
[----:B------:R-:W-:Y:S02]  /*a8e0*/  IMAD R83, R83, UR4, RZ ;  /* 0x0000000453537c24 */ /* 0x000fe4000f8e02ff */
[----:B------:R-:W-:Y:S02]  /*a8f0*/  IMAD.IADD R13, R13, 0x1, R27 ;  /* 0x000000010d0d7824 */ /* 0x000fe400078e021b */
[C---:B------:R-:W-:Y:S02]  /*a900*/  IMAD R83, R26.reuse, UR5, R83 ;  /* 0x000000051a537c24 */ /* 0x040fe4000f8e0253 */
[----:B------:R-:W-:Y:S01]  /*a910*/  IMAD.WIDE.U32 R12, R26, UR4, R12 ;  /* 0x000000041a0c7c25 */ /* 0x000fe2000f8e000c */
[----:B------:R-:W-:-:S03]  /*a920*/  ULDC.64 UR4, c[0x0][0x330] ;  /* 0x0000cc0000047ab9 */ /* 0x000fc60000000a00 */
[----:B------:R-:W-:Y:S02]  /*a930*/  IMAD.IADD R13, R13, 0x1, R83 ;  /* 0x000000010d0d7824 */ /* 0x000fe400078e0253 */
[----:B------:R-:W-:-:S04]  /*a940*/  IMAD.WIDE.U32 R12, R199, UR4, R12 ;  /* 0x00000004c70c7c25 */ /* 0x000fc8000f8e000c */
[----:B0-----:R-:W-:Y:S01]  /*a950*/  IMAD R11, R199, UR5, R13 ;  /* 0x00000005c70b7c24 */ /* 0x001fe2000f8e020d */
[----:B--2---:R-:W-:-:S04]  /*a960*/  LEA R34, P2, R12, UR6, 0x1 ;  /* 0x000000060c227c11 */ /* 0x004fc8000f8408ff */
[----:B------:R-:W-:Y:S01]  /*a970*/  LEA.HI.X R11, R12, UR7, R11, 0x1, P2 ;  /* 0x000000070c0b7c11 */ /* 0x000fe200090f0c0b */
[----:B------:R0:W1:Y:S01]  /*a980*/  SHFL.IDX PT, R30, R34, RZ, 0x1c1f ;  /* 0x001c1fff221e7589 */ /* 0x00006200000e0000 */
[----:B------:R-:W-:-:S03]  /*a990*/  ISETP.GE.AND P2, PT, R84, 0x1, PT ;  /* 0x000000015400780c */ /* 0x000fc60003f46270 */
[----:B------:R0:W2:Y:S10]  /*a9a0*/  SHFL.IDX PT, R31, R11, RZ, 0x1c1f ;  /* 0x001c1fff0b1f7589 */ /* 0x0000b400000e0000 */
[----:B0-----:R-:W-:Y:S05]  /*a9b0*/  @!P2 BRA `(.L_x_2770) ;  /* 0x000000000084a947 */ /* 0x001fea0003800000 */
[----:B------:R-:W-:Y:S01]  /*a9c0*/  ISETP.GE.AND P5, PT, R16, UR61, PT ;  /* 0x0000003d10007c0c */ /* 0x000fe2000bfa6270 */
[----:B------:R-:W-:Y:S01]  /*a9d0*/  ULDC.64 UR4, c[0x0][0x208] ;  /* 0x0000820000047ab9 */ /* 0x000fe20000000a00 */
        /* <DEDUP_REMOVED lines=31> */
.L_x_2770:
[----:B------:R-:W-:Y:S05]  /*abd0*/  BSYNC B0 ;  /* 0x0000000000007941 */ /* 0x000fea0003800000 */
.L_x_2769:
[----:B------:R-:W-:Y:S01]  /*abe0*/  ISETP.GE.AND P2, PT, R84, 0x41, PT ;  /* 0x000000415400780c */ /* 0x000fe20003f46270 */
[----:B0-2---:R0:W2:Y:S01]  /*abf0*/  SHFL.IDX PT, R31, R11, 0x1, 0x1c1f ;  /* 0x003c1f000b1f7f89 */ /* 0x0050a200000e0000 */
[----:B------:R-:W-:Y:S03]  /*ac00*/  BSSY B0, `(.L_x_2771) ;  /* 0x0000024000007945 */ /* 0x000fe60003800000 */
[----:B-1----:R0:W1:Y:S08]  /*ac10*/  SHFL.IDX PT, R30, R34, 0x1, 0x1c1f ;  /* 0x003c1f00221e7f89 */ /* 0x00207000000e0000 */
[----:B0-----:R-:W-:Y:S05]  /*ac20*/  @!P2 BRA `(.L_x_2772) ;  /* 0x000000000084a947 */ /* 0x001fea0003800000 */
[----:B------:R-:W-:Y:S01]  /*ac30*/  ISETP.GE.AND P5, PT, R16, UR61, PT ;  /* 0x0000003d10007c0c */ /* 0x000fe2000bfa6270 */
[----:B------:R-:W-:Y:S01]  /*ac40*/  ULDC.64 UR4, c[0x0][0x208] ;  /* 0x0000820000047ab9 */ /* 0x000fe20000000a00 */
        /* <DEDUP_REMOVED lines=31> */
.L_x_2772:
[----:B------:R-:W-:Y:S05]  /*ae40*/  BSYNC B0 ;  /* 0x0000000000007941 */ /* 0x000fea0003800000 */
.L_x_2771:
[----:B------:R-:W-:Y:S01]  /*ae50*/  @!PT LDS RZ, [RZ] ;  /* 0x00000000fffff984 */ /* 0x000fe20000000800 */
[----:B------:R-:W-:Y:S01]  /*ae60*/  @!PT LDS RZ, [RZ] ;  /* 0x00000000fffff984 */ /* 0x000fe20000000800 */
[----:B------:R-:W-:Y:S01]  /*ae70*/  @!PT LDS RZ, [RZ] ;  /* 0x00000000fffff984 */ /* 0x000fe20000000800 */
[----:B------:R-:W-:Y:S01]  /*ae80*/  @!PT LDS RZ, [RZ] ;  /* 0x00000000fffff984 */ /* 0x000fe20000000800 */
[----:B------:R4:W-:Y:S06]  /*ae90*/  MEMBAR.ALL.CTA ;  /* 0x0000000000007992 */ /* 0x0009ec0000008000 */
[----:B----4-:R-:W4:Y:S01]  /*aea0*/  FENCE.VIEW.ASYNC.S ;  /* 0x00000000000073c6 */ /* 0x010f220000000000 */
[----:B---3--:R-:W-:Y:S01]  /*aeb0*/  @!P3 IADD3 R85, R85, 0x308c0, RZ ;  /* 0x000308c05555b810 */ /* 0x008fe20007ffe0ff */
[----:B------:R-:W-:Y:S01]  /*aec0*/  VIADD R22, R22, 0x1 ;  /* 0x0000000116167836 */ /* 0x000fe20000000000 */
[----:B----4-:R3:W-:Y:S01]  /*aed0*/  BAR.SYNC.DEFER_BLOCKING R158, 0x80 ;  /* 0x0002009e0000751d */ /* 0x0107e20000010000 */
[----:B------:R-:W-:-:S02]  /*aee0*/  LOP3.LUT P4, RZ, R19, 0x2, RZ, 0xc0, !PT ;  /* 0x0000000213ff7812 */ /* 0x000fc4000788c0ff */
[----:B------:R-:W-:Y:S02]  /*aef0*/  @!P3 PRMT R85, RZ, 0x654, R85 ;  /* 0x00000654ff55b816 */ /* 0x000fe40000000055 */
[----:B------:R-:W-:Y:S02]  /*af00*/  PLOP3.LUT P2, PT, PT, PT, PT, 0x8, 0x0 ;  /* 0x000000000000781c */ /* 0x000fe40003f4e170 */
[----:B------:R3:W-:Y:S01]  /*af10*/  @!P3 SYNCS.ARRIVE.TRANS64.RED.A1T0 RZ, [R85+URZ], RZ ;  /* 0x000000ff55ffb9a7 */ /* 0x0007e2000810043f */
[----:B------:R-:W-:-:S04]  /*af20*/  ISETP.NE.AND P3, PT, R22, 0x2, PT ;  /* 0x000000021600780c */ /* 0x000fc80003f65270 */
[----:B0-----:R-:W-:Y:S02]  /*af30*/  SEL R12, RZ, 0x1, P3 ;  /* 0x00000001ff0c7807 */ /* 0x001fe40001800000 */
[----:B------:R-:W-:Y:S02]  /*af40*/  SEL R22, R22, RZ, P3 ;  /* 0x000000ff16167207 */ /* 0x000fe40001800000 */
[----:B------:R-:W-:Y:S01]  /*af50*/  LOP3.LUT R207, R207, R12, RZ, 0x3c, !PT ;  /* 0x0000000ccfcf7212 */ /* 0x000fe200078e3cff */
[----:B---3--:R-:W-:Y:S06]  /*af60*/  @P4 BRA `(.L_x_2773) ;  /* 0xffffff7800684947 */ /* 0x008fec000383ffff */
.L_x_2663:
[----:B------:R-:W0:Y:S01]  /*af70*/  LDC R0, c[0x0][0x448] ;  /* 0x00011200ff007b82 */ /* 0x000e220000000800 */
[----:B------:R-:W-:Y:S01]  /*af80*/  VIADD R3, R220, 0x7f ;  /* 0x0000007fdc037836 */ /* 0x000fe20000000000 */
[----:B------:R-:W-:Y:S01]  /*af90*/  BSSY B0, `(.L_x_2774) ;  /* 0x0000010000007945 */ /* 0x000fe20003800000 */
[----:B------:R-:W-:Y:S02]  /*afa0*/  MOV R2, RZ ;  /* 0x000000ff00027202 */ /* 0x000fe40000000f00 */
[----:B0-----:R-:W-:-:S13]  /*afb0*/  ISETP.NE.AND P0, PT, R0, 0x1, PT ;  /* 0x000000010000780c */ /* 0x001fda0003f05270 */
[----:B------:R-:W0:Y:S08]  /*afc0*/  @P0 LDC R0, c[0x0][0x44c] ;  /* 0x00011300ff000b82 */ /* 0x000e300000000800 */
[----:B------:R-:W3:Y:S01]  /*afd0*/  @P0 LDC R5, c[0x0][0x450] ;  /* 0x00011400ff050b82 */ /* 0x000ee20000000800 */
[----:B0-----:R-:W-:-:S05]  /*afe0*/  @P0 IMAD.HI.U32 R0, R3, R0, RZ ;  /* 0x0000000003000227 */ /* 0x001fca00078e00ff */
[----:B---3--:R-:W-:-:S05]  /*aff0*/  @P0 SHF.R.U32.HI R3, RZ, R5, R0 ;  /* 0x00000005ff030219 */ /* 0x008fca0000011600 */
[----:B------:R-:W-:-:S04]  /*b000*/  IMAD.IADD R3, R134, 0x1, R3 ;  /* 0x0000000186037824 */ /* 0x000fc800078e0203 */
[----:B------:R-:W-:-:S05]  /*b010*/  IMAD.HI R3, R3, 0x2aaaaaab, RZ ;  /* 0x2aaaaaab03037827 */ /* 0x000fca00078e02ff */
[----:B------:R-:W-:-:S04]  /*b020*/  SHF.R.U32.HI R0, RZ, 0x1f, R3 ;  /* 0x0000001fff007819 */ /* 0x000fc80000011603 */
[----:B------:R-:W-:-:S04]  /*b030*/  LEA.HI.SX32 R0, R3, R0, 0x1c ;  /* 0x0000000003007211 */ /* 0x000fc800078fe2ff */
[----:B------:R-:W-:-:S04]  /*b040*/  VIMNMX R135, R135, R0, PT ;  /* 0x0000000087877248 */ /* 0x000fc80003fe0100 */
[----:B------:R-:W-:Y:S01]  /*b050*/  ISETP.GE.AND P0, PT, R135, 0x1, PT ;  /* 0x000000018700780c */ /* 0x000fe20003f06270 */
[----:B------:R-:W-:-:S12]  /*b060*/  @P2 BRA `(.L_x_2775) ;  /* 0x0000000000082947 */ /* 0x000fd80003800000 */
[----:B------:R-:W0:Y:S02]  /*b070*/  FENCE.VIEW.ASYNC.G ;  /* 0x00000000000073c6 */ /* 0x000e240000000100 */
[----:B0-----:R-:W-:Y:S06]  /*b080*/  BAR.ARV 0xc, 0x180 ;  /* 0x0306000000007b1d */ /* 0x001fec0000002000 */
.L_x_2775:
[----:B------:R-:W-:Y:S05]  /*b090*/  BSYNC B0 ;  /* 0x0000000000007941 */ /* 0x000fea0003800000 */
.L_x_2774:
[----:B------:R-:W-:Y:S04]  /*b0a0*/  BSSY B0, `(.L_x_2776) ;  /* 0x0000020000007945 */ /* 0x000fe80003800000 */
[----:B------:R-:W-:Y:S05]  /*b0b0*/  @!P0 BRA `(.L_x_2777) ;  /* 0x0000000000788947 */ /* 0x000fea0003800000 */
        /* <DEDUP_REMOVED lines=12> */
[----:B------:R0:W3:Y:S01]  /*b180*/  F2I.FTZ.U32.TRUNC.NTZ R3, R2 ;  /* 0x0000000200037305 */ /* 0x0000e2000021f000 */
[----:B------:R-:W-:Y:S02]  /*b190*/  ISETP.GE.AND P2, PT, R0, RZ, PT ;  /* 0x000000ff0000720c */ /* 0x000fe40003f46270 */
[----:B0-----:R-:W-:Y:S01]  /*b1a0*/  MOV R2, RZ ;  /* 0x000000ff00027202 */ /* 0x001fe20000000f00 */
[----:B---3--:R-:W-:-:S04]  /*b1b0*/  IMAD.MOV R8, RZ, RZ, -R3 ;  /* 0x000000ffff087224 */ /* 0x008fc800078e0a03 */
        /* <DEDUP_REMOVED lines=14> */
.L_x_2777:
[----:B------:R-:W-:Y:S05]  /*b2a0*/  BSYNC B0 ;  /* 0x0000000000007941 */ /* 0x000fea0003800000 */
.L_x_2776:
        /* <DEDUP_REMOVED lines=47> */
[----:B-12---:R-:W-:Y:S02]  /*b5a0*/  CS2R R30, SRZ ;  /* 0x00000000001e7805 */ /* 0x006fe4000001ff00 */
[----:B------:R-:W-:-:S02]  /*b5b0*/  CS2R R28, SRZ ;  /* 0x00000000001c7805 */ /* 0x000fc4000001ff00 */
[----:B------:R-:W-:Y:S02]  /*b5c0*/  CS2R R26, SRZ ;  /* 0x00000000001a7805 */ /* 0x000fe4000001ff00 */
[----:B------:R-:W-:Y:S01]  /*b5d0*/  CS2R R24, SRZ ;  /* 0x0000000000187805 */ /* 0x000fe2000001ff00 */
[----:B---3--:R-:W-:-:S05]  /*b5e0*/  IMAD R219, R0, R2, RZ ;  /* 0x0000000200db7224 */ /* 0x008fca00078e02ff */
[----:B------:R-:W-:-:S04]  /*b5f0*/  VIADDMNMX R2, R219, R2, R135, PT ;  /* 0x00000002db027246 */ /* 0x000fc80003800187 */
[----:B------:R-:W-:-:S13]  /*b600*/  ISETP.GT.AND P1, PT, R2, R219, PT ;  /* 0x000000db0200720c */ /* 0x000fda0003f24270 */
[----:B------:R-:W-:Y:S05]  /*b610*/  @!P1 BRA `(.L_x_2778) ;  /* 0x000000f000fc9947 */ /* 0x000fea0003800000 */
[----:B------:R-:W2:Y:S02]  /*b620*/  LDL R0, [R1+0x38] ;  /* 0x0000380001007983 */ /* 0x000ea40000100800 */
[----:B--2---:R-:W-:Y:S02]  /*b630*/  R2UR UR4, R0 ;  /* 0x00000000000472ca */ /* 0x004fe400000e0000 */
[----:B------:R-:W0:Y:S11]  /*b640*/  S2R R0, SR_TID.X ;  /* 0x0000000000007919 */ /* 0x000e360000002100 */
        /* <DEDUP_REMOVED lines=8> */
[----:B------:R-:W-:-:S04]  /*b6d0*/  LOP3.LUT R3, R3, 0x1e, RZ, 0xc0, !PT ;  /* 0x0000001e03037812 */ /* 0x000fc800078ec0ff */
[----:B------:R-:W-:-:S04]  /*b6e0*/  IADD3 R3, R0, -R3, RZ ;  /* 0x8000000300037210 */ /* 0x000fc80007ffe0ff */
        /* <DEDUP_REMOVED lines=20> */
.L_x_2779:
        /* <DEDUP_REMOVED lines=13> */
.L_x_2783:
[----:B-1----:R1:W2:Y:S02]  /*b900*/  SYNCS.PHASECHK.TRANS64.TRYWAIT P0, [R18+URZ+0x30800], R3 ;  /* 0x03080003120075a7 */ /* 0x0022a4000800017f */
[----:B--2---:R-:W-:Y:S05]  /*b910*/  @!P0 NANOSLEEP.SYNCS 0x989680 ;  /* 0x009896800000895d */ /* 0x004fea0003900000 */
[----:B------:R-:W2:Y:S02]  /*b920*/  @!P0 SYNCS.PHASECHK.TRANS64 P0, [R18+URZ+0x30800], R3 ;  /* 0x03080003120085a7 */ /* 0x000ea4000800007f */
[----:B--2---:R-:W-:Y:S05]  /*b930*/  @!P0 BRA `(.L_x_2783) ;  /* 0xfffffffc00f08947 */ /* 0x004fea000383ffff */
.L_x_2782:
[----:B------:R-:W-:Y:S05]  /*b940*/  BSYNC B0 ;  /* 0x0000000000007941 */ /* 0x000fea0003800000 */
.L_x_2781:
[----:B------:R-:W-:Y:S05]  /*b950*/  BRA `(.L_x_2784) ;  /* 0x0000007000507947 */ /* 0x000fea0003800000 */
.L_x_2780:
[----:B------:R-:W2:Y:S01]  /*b960*/  LDL R0, [R1+0x38] ;  /* 0x0000380001007983 */ /* 0x000ea20000100800 */
[----:B------:R-:W-:Y:S02]  /*b970*/  ULDC.64 UR6, c[0x0][0x408] ;  /* 0x0001020000067ab9 */ /* 0x000fe40000000a00 */
[----:B-----5:R-:W-:Y:S01]  /*b980*/  IMAD.WIDE.U32 R26, R133, UR6, RZ ;  /* 0x00000006851a7c25 */ /* 0x020fe2000f8e00ff */
[----:B--2---:R-:W-:Y:S02]  /*b990*/  R2UR UR4, R0 ;  /* 0x00000000000472ca */ /* 0x004fe400000e0000 */
[----:B------:R-:W-:-:S11]  /*b9a0*/  SHF.R.S32.HI R0, RZ, 0x1f, R133 ;  /* 0x0000001fff007819 */ /* 0x000fd60000011485 */
[----:B------:R-:W-:-:S03]  /*b9b0*/  ULOP3.LUT UP0, URZ, UR4, 0x3ff, URZ, 0xc0, !UPT ;  /* 0x000003ff043f7892 */ /* 0x000fc6000f80c03f */
[----:B------:R-:W-:Y:S02]  /*b9c0*/  ULDC.64 UR4, c[0x0][0x3f8] ;  /* 0x0000fe0000047ab9 */ /* 0x000fe40000000a00 */
[C---:B------:R-:W-:Y:S01]  /*b9d0*/  IMAD R4, R0.reuse, UR4, RZ ;  /* 0x0000000400047c24 */ /* 0x040fe2000f8e02ff */
[----:B------:R-:W-:Y:S01]  /*b9e0*/  PLOP3.LUT P0, PT, PT, PT, UP0, 0x80, 0x0 ;  /* 0x000000000000781c */ /* 0x000fe20003f0f008 */
[----:B------:R-:W-:Y:S02]  /*b9f0*/  IMAD R0, R0, UR6, RZ ;  /* 0x0000000600007c24 */ /* 0x000fe4000f8e02ff */
[----:B------:R-:W-:-:S04]  /*ba00*/  IMAD.WIDE.U32 R24, R133, UR4, RZ ;  /* 0x0000000485187c25 */ /* 0x000fc8000f8e00ff */
[C---:B------:R-:W-:Y:S02]  /*ba10*/  IMAD R31, R133.reuse, UR7, R0 ;  /* 0x00000007851f7c24 */ /* 0x040fe4000f8e0200 */
[----:B------:R-:W-:-:S03]  /*ba20*/  IMAD R29, R133, UR5, R4 ;  /* 0x00000005851d7c24 */ /* 0x000fc6000f8e0204 */
[----:B------:R-:W-:Y:S01]  /*ba30*/  IADD3 R31, R31, R27, RZ ;  /* 0x0000001b1f1f7210 */ /* 0x000fe20007ffe0ff */
[----:B------:R-:W-:Y:S01]  /*ba40*/  IMAD.IADD R29, R29, 0x1, R25 ;  /* 0x000000011d1d7824 */ /* 0x000fe200078e0219 */
        /* <DEDUP_REMOVED lines=16> */
[----:B0-----:R-:W-:Y:S05]  /*bb50*/  CALL.ABS.NOINC R14 ;  /* 0x000000000e007343 */ /* 0x001fea0003c00000 */
.L_x_2785:
[----:B------:R-:W-:Y:S01]  /*bb60*/  ULDC.U8 UR4, c[0x0][0x410] ;  /* 0x0001040000047ab9 */ /* 0x000fe20000000000 */
[----:B------:R-:W-:Y:S01]  /*bb70*/  BSSY B0, `(.L_x_2786) ;  /* 0x00006ea000007945 */ /* 0x000fe20003800000 */
[----:B------:R-:W-:Y:S01]  /*bb80*/  ISETP.NE.AND P0, PT, RZ, UR4, PT ;  /* 0x00000004ff007c0c */ /* 0x000fe2000bf05270 */
[----:B------:R-:W-:-:S12]  /*bb90*/  IMAD.IADD R64, R206, 0x1, R220 ;  /* 0x00000001ce407824 */ /* 0x000fd800078e02dc */
[----:B------:R-:W-:Y:S05]  /*bba0*/  @!P0 BRA `(.L_x_2787) ;  /* 0x0000003400b88947 */ /* 0x000fea0003800000 */
[----:B------:R-:W0:Y:S01]  /*bbb0*/  LDC R10, c[0x0][0x448] ;  /* 0x00011200ff0a7b82 */ /* 0x000e220000000800 */
[----:B------:R-:W-:Y:S01]  /*bbc0*/  LEA.HI R33, R33, R30, RZ, 0x2 ;  /* 0x0000001e21217211 */ /* 0x000fe200078f10ff */
[----:B------:R-:W-:Y:S01]  /*bbd0*/  ULDC.64 UR4, c[0x0][0x3f8] ;  /* 0x0000fe0000047ab9 */ /* 0x000fe20000000a00 */
[----:B------:R-:W-:Y:S01]  /*bbe0*/  ULDC.64 UR6, c[0x0][0x408] ;  /* 0x0001020000067ab9 */ /* 0x000fe20000000a00 */
[----:B------:R-:W-:Y:S01]  /*bbf0*/  MOV R7, R31 ;  /* 0x0000001f00077202 */ /* 0x000fe20000000f00 */
[----:B------:R-:W-:Y:S01]  /*bc00*/  IMAD.MOV.U32 R4, RZ, RZ, R24 ;  /* 0x000000ffff047224 */ /* 0x000fe200078e0018 */
[----:B------:R-:W-:Y:S01]  /*bc10*/  LOP3.LUT R33, R33, 0xfffffffc, RZ, 0xc0, !PT ;  /* 0xfffffffc21217812 */ /* 0x000fe200078ec0ff */
[----:B------:R-:W-:-:S04]  /*bc20*/  IMAD.MOV.U32 R6, RZ, RZ, R26 ;  /* 0x000000ffff067224 */ /* 0x000fc800078e001a */
[----:B------:R-:W-:-:S05]  /*bc30*/  IMAD.IADD R33, R30, 0x1, -R33 ;  /* 0x000000011e217824 */ /* 0x000fca00078e0a21 */
[----:B------:R-:W-:Y:S02]  /*bc40*/  LEA R3, R33, R64, 0x6 ;  /* 0x0000004021037211 */ /* 0x000fe400078e30ff */
[----:B0-----:R-:W-:-:S13]  /*bc50*/  ISETP.NE.AND P0, PT, R10, 0x1, PT ;  /* 0x000000010a00780c */ /* 0x001fda0003f05270 */
[----:B------:R-:W0:Y:S08]  /*bc60*/  @P0 LDC R0, c[0x0][0x44c] ;  /* 0x00011300ff000b82 */ /* 0x000e300000000800 */
[----:B------:R-:W1:Y:S01]  /*bc70*/  @P0 LDC R5, c[0x0][0x450] ;  /* 0x00011400ff050b82 */ /* 0x000e620000000800 */
[----:B0-----:R-:W-:-:S05]  /*bc80*/  @P0 IMAD.HI.U32 R0, R3, R0, RZ ;  /* 0x0000000003000227 */ /* 0x001fca00078e00ff */
[----:B-1----:R-:W-:Y:S01]  /*bc90*/  @P0 SHF.R.U32.HI R3, RZ, R5, R0 ;  /* 0x00000005ff030219 */ /* 0x002fe20000011600 */
[----:B------:R-:W-:-:S03]  /*bca0*/  IMAD.MOV.U32 R5, RZ, RZ, R29 ;  /* 0x000000ffff057224 */ /* 0x000fc600078e001d */
[----:B------:R-:W-:Y:S01]  /*bcb0*/  SHF.R.S32.HI R0, RZ, 0x1f, R3 ;  /* 0x0000001fff007819 */ /* 0x000fe20000011403 */
[----:B------:R-:W-:-:S04]  /*bcc0*/  IMAD.WIDE.U32 R4, R3, UR4, R4 ;  /* 0x0000000403047c25 */ /* 0x000fc8000f8e0004 */
[C---:B------:R-:W-:Y:S02]  /*bcd0*/  IMAD R8, R0.reuse, UR4, RZ ;  /* 0x0000000400087c24 */ /* 0x040fe4000f8e02ff */
[----:B------:R-:W-:Y:S02]  /*bce0*/  IMAD R0, R0, UR6, RZ ;  /* 0x0000000600007c24 */ /* 0x000fe4000f8e02ff */
[C---:B------:R-:W-:Y:S01]  /*bcf0*/  IMAD R9, R3.reuse, UR5, R8 ;  /* 0x0000000503097c24 */ /* 0x040fe2000f8e0208 */
[----:B------:R-:W-:Y:S01]  /*bd00*/  ULDC.64 UR4, c[0x0][0x3e8] ;  /* 0x0000fa0000047ab9 */ /* 0x000fe20000000a00 */
[C---:B------:R-:W-:Y:S01]  /*bd10*/  IMAD.WIDE.U32 R6, R3.reuse, UR6, R6 ;  /* 0x0000000603067c25 */ /* 0x040fe2000f8e0006 */
[----:B------:R-:W-:Y:S01]  /*bd20*/  LEA R63, P0, R4, UR4, 0x1 ;  /* 0x00000004043f7c11 */ /* 0x000fe2000f8008ff */
[----:B------:R-:W-:Y:S02]  /*bd30*/  UMOV UR4, 0xffffffff ;  /* 0xffffffff00047882 */ /* 0x000fe40000000000 */
[----:B------:R-:W-:Y:S01]  /*bd40*/  IMAD R3, R3, UR7, R0 ;  /* 0x0000000703037c24 */ /* 0x000fe2000f8e0200 */
[----:B------:R-:W-:Y:S01]  /*bd50*/  ULDC.64 UR6, c[0x0][0x400] ;  /* 0x0001000000067ab9 */ /* 0x000fe20000000a00 */
[----:B------:R-:W-:Y:S01]  /*bd60*/  IMAD.IADD R5, R5, 0x1, R9 ;  /* 0x0000000105057824 */ /* 0x000fe200078e0209 */
[----:B------:R-:W-:Y:S01]  /*bd70*/  LEA R65, P1, R6, UR6, 0x1 ;  /* 0x0000000606417c11 */ /* 0x000fe2000f8208ff */
[----:B------:R-:W-:-:S03]  /*bd80*/  IMAD.IADD R3, R7, 0x1, R3 ;  /* 0x0000000107037824 */ /* 0x000fc600078e0203 */
[----:B------:R-:W-:Y:S02]  /*bd90*/  LEA.HI.X R62, R4, UR5, R5, 0x1, P0 ;  /* 0x00000005043e7c11 */ /* 0x000fe400080f0c05 */
[----:B------:R-:W-:Y:S01]  /*bda0*/  LEA.HI.X R0, R6, UR7, R3, 0x1, P1 ;  /* 0x0000000706007c11 */ /* 0x000fe200088f0c03 */
[----:B------:R-:W-:Y:S06]  /*bdb0*/  BRA.DIV UR4, `(.L_x_2788) ;  /* 0x000001b204787947 */ /* 0x000fec000b800000 */
[----:B------:R0:W1:Y:S04]  /*bdc0*/  SHFL.IDX PT, R3, R62, RZ, 0x1c1f ;  /* 0x001c1fff3e037589 */ /* 0x00006800000e0000 */
[----:B------:R0:W2:Y:S04]  /*bdd0*/  SHFL.IDX PT, R8, R63, RZ, 0x1c1f ;  /* 0x001c1fff3f087589 */ /* 0x0000a800000e0000 */
[----:B------:R0:W3:Y:S04]  /*bde0*/  SHFL.IDX PT, R9, R0, RZ, 0x1c1f ;  /* 0x001c1fff00097589 */ /* 0x0000e800000e0000 */
[----:B------:R0:W4:Y:S02]  /*bdf0*/  SHFL.IDX PT, R30, R65, RZ, 0x1c1f ;  /* 0x001c1fff411e7589 */ /* 0x00012400000e0000 */
.L_x_3062:
        /* <DEDUP_REMOVED lines=18> */
[----:B------:R-:W-:Y:S01]  /*bf20*/  ISETP.GE.AND P3, PT, R211, UR4, PT ;  /* 0x00000004d3007c0c */ /* 0x000fe2000bf66270 */
[----:B------:R-:W-:Y:S01]  /*bf30*/  ULDC.64 UR6, c[0x0][0x208] ;  /* 0x0000820000067ab9 */ /* 0x000fe20000000a00 */
[----:B------:R-:W-:Y:S02]  /*bf40*/  ISETP.GE.AND P2, PT, R209, UR4, PT ;  /* 0x00000004d1007c0c */ /* 0x000fe4000bf46270 */
[----:B------:R-:W-:Y:S02]  /*bf50*/  ISETP.GE.AND P4, PT, R196, UR4, PT ;  /* 0x00000004c4007c0c */ /* 0x000fe4000bf86270 */
[----:B------:R-:W-:Y:S02]  /*bf60*/  ISETP.GE.AND P1, PT, R210, UR4, PT ;  /* 0x00000004d2007c0c */ /* 0x000fe4000bf26270 */
[----:B------:R-:W-:-:S05]  /*bf70*/  SHF.R.S32.HI R12, RZ, 0x1f, R211 ;  /* 0x0000001fff0c7819 */ /* 0x000fca00000114d3 */
[C---:B------:R-:W-:Y:S01]  /*bf80*/  @!P3 IMAD.SHL.U32 R27, R211.reuse, 0x2, RZ ;  /* 0x00000002d31bb824 */ /* 0x040fe200078e00ff */
[----:B------:R-:W-:Y:S01]  /*bf90*/  @!P3 SHF.L.U64.HI R12, R211, 0x1, R12 ;  /* 0x00000001d30cb819 */ /* 0x000fe2000001020c */
[----:B------:R-:W-:Y:S01]  /*bfa0*/  @!P2 IMAD.SHL.U32 R21, R209, 0x2, RZ ;  /* 0x00000002d115a824 */ /* 0x000fe200078e00ff */
[----:B------:R-:W-:Y:S01]  /*bfb0*/  SHF.R.S32.HI R10, RZ, 0x1f, R209 ;  /* 0x0000001fff0a7819 */ /* 0x000fe200000114d1 */
[----:B--2---:R-:W-:Y:S01]  /*bfc0*/  @!P4 IMAD.MOV.U32 R4, RZ, RZ, R8 ;  /* 0x000000ffff04c224 */ /* 0x004fe200078e0008 */
[-C--:B------:R-:W-:Y:S02]  /*bfd0*/  @!P3 IADD3 R28, P6, R8, R27.reuse, RZ ;  /* 0x0000001b081cb210 */ /* 0x080fe40007fde0ff */
[----:B------:R-:W-:Y:S02]  /*bfe0*/  ISETP.GE.AND P0, PT, R208, UR4, PT ;  /* 0x00000004d0007c0c */ /* 0x000fe4000bf06270 */
[----:B----4-:R-:W-:Y:S01]  /*bff0*/  @!P3 IADD3 R26, P5, R30, R27, RZ ;  /* 0x0000001b1e1ab210 */ /* 0x010fe20007fbe0ff */
[----:B-1----:R-:W-:Y:S01]  /*c000*/  @!P3 IMAD.X R29, R3, 0x1, R12, P6 ;  /* 0x00000001031db824 */ /* 0x002fe200030e060c */
[----:B------:R-:W-:-:S02]  /*c010*/  @!P2 SHF.L.U64.HI R10, R209, 0x1, R10 ;  /* 0x00000001d10aa819 */ /* 0x000fc4000001020a */
[----:B------:R-:W-:Y:S02]  /*c020*/  @!P2 IADD3 R24, P6, R8, R21, RZ ;  /* 0x000000150818a210 */ /* 0x000fe40007fde0ff */
[----:B------:R-:W-:Y:S02]  /*c030*/  @!P4 MOV R5, R3 ;  /* 0x000000030005c202 */ /* 0x000fe40000000f00 */
[----:B------:R-:W-:Y:S02]  /*c040*/  SHF.R.S32.HI R7, RZ, 0x1f, R210 ;  /* 0x0000001fff077819 */ /* 0x000fe400000114d2 */
[----:B------:R-:W-:Y:S01]  /*c050*/  @!P1 SHF.L.U32 R13, R210, 0x1, RZ ;  /* 0x00000001d20d9819 */ /* 0x000fe200000006ff */
[----:B---3--:R-:W-:Y:S01]  /*c060*/  @!P3 IMAD.X R27, R9, 0x1, R12, P5 ;  /* 0x00000001091bb824 */ /* 0x008fe200028e060c */
[----:B------:R-:W-:Y:S01]  /*c070*/  @!P2 IADD3 R20, P5, R30, R21, RZ ;  /* 0x000000151e14a210 */ /* 0x000fe20007fbe0ff */
[----:B------:R-:W-:Y:S01]  /*c080*/  @!P2 IMAD.X R25, R3, 0x1, R10, P6 ;  /* 0x000000010319a824 */ /* 0x000fe200030e060a */
[----:B------:R-:W-:Y:S01]  /*c090*/  @!P1 SHF.L.U64.HI R6, R210, 0x1, R7 ;  /* 0x00000001d2069819 */ /* 0x000fe20000010207 */
[----:B------:R-:W-:Y:S01]  /*c0a0*/  @!P4 IMAD.WIDE R4, R196, 0x2, R4 ;  /* 0x00000002c404c825 */ /* 0x000fe200078e0204 */
[----:B------:R-:W-:-:S03]  /*c0b0*/  @!P1 IADD3 R14, P6, R8, R13, RZ ;  /* 0x0000000d080e9210 */ /* 0x000fc60007fde0ff */
[----:B------:R-:W-:Y:S01]  /*c0c0*/  @!P2 IMAD.X R21, R9, 0x1, R10, P5 ;  /* 0x000000010915a824 */ /* 0x000fe200028e060a */
[----:B------:R-:W-:Y:S01]  /*c0d0*/  @!P1 IADD3.X R15, R3, R6, RZ, P6, !PT ;  /* 0x00000006030f9210 */ /* 0x000fe200037fe4ff */
[----:B------:R1:W5:Y:S01]  /*c0e0*/  @!P4 LD.E.64 R60, desc[UR6][R4.64] ;  /* 0x00000006043cc980 */ /* 0x000362000c101b00 */
[----:B------:R-:W-:Y:S01]  /*c0f0*/  ISETP.GE.AND P5, PT, R212, UR4, PT ;  /* 0x00000004d4007c0c */ /* 0x000fe2000bfa6270 */
[----:B------:R-:W-:Y:S01]  /*c100*/  @!P0 IMAD.SHL.U32 R31, R208, 0x2, RZ ;  /* 0x00000002d01f8824 */ /* 0x000fe200078e00ff */
[----:B------:R-:W-:Y:S02]  /*c110*/  @!P1 IADD3 R12, P6, R30, R13, RZ ;  /* 0x0000000d1e0c9210 */ /* 0x000fe40007fde0ff */
[----:B------:R-:W-:-:S03]  /*c120*/  CS2R R58, SRZ ;  /* 0x00000000003a7805 */ /* 0x000fc6000001ff00 */
[----:B------:R-:W-:Y:S01]  /*c130*/  @!P1 IMAD.X R13, R9, 0x1, R6, P6 ;  /* 0x00000001090d9824 */ /* 0x000fe200030e0606 */
[----:B------:R-:W-:Y:S01]  /*c140*/  @!P0 IADD3 R10, P6, R8, R31, RZ ;  /* 0x0000001f080a8210 */ /* 0x000fe20007fde0ff */
[----:B-1----:R-:W-:Y:S01]  /*c150*/  @!P4 IMAD.MOV.U32 R4, RZ, RZ, R30 ;  /* 0x000000ffff04c224 */ /* 0x002fe200078e001e */
[----:B------:R-:W-:-:S04]  /*c160*/  SHF.R.S32.HI R5, RZ, 0x1f, R208 ;  /* 0x0000001fff057819 */ /* 0x000fc800000114d0 */
[----:B------:R-:W-:Y:S02]  /*c170*/  @!P0 SHF.L.U64.HI R34, R208, 0x1, R5 ;  /* 0x00000001d0228819 */ /* 0x000fe40000010205 */
[----:B------:R-:W-:-:S03]  /*c180*/  @!P4 MOV R5, R9 ;  /* 0x000000090005c202 */ /* 0x000fc60000000f00 */
[----:B------:R-:W-:Y:S02]  /*c190*/  @!P0 IMAD.X R11, R3, 0x1, R34, P6 ;  /* 0x00000001030b8824 */ /* 0x000fe400030e0622 */
[----:B------:R-:W-:Y:S01]  /*c1a0*/  @!P4 IMAD.WIDE R6, R196, 0x2, R4 ;  /* 0x00000002c406c825 */ /* 0x000fe200078e0204 */
[----:B------:R-:W-:Y:S02]  /*c1b0*/  @!P0 IADD3 R4, P6, R30, R31, RZ ;  /* 0x0000001f1e048210 */ /* 0x000fe40007fde0ff */
[----:B------:R-:W-:Y:S01]  /*c1c0*/  SHF.R.S32.HI R5, RZ, 0x1f, R212 ;  /* 0x0000001fff057819 */ /* 0x000fe200000114d4 */
[C---:B------:R-:W-:Y:S01]  /*c1d0*/  @!P5 IMAD.SHL.U32 R31, R212.reuse, 0x2, RZ ;  /* 0x00000002d41fd824 */ /* 0x040fe200078e00ff */
[----:B------:R1:W5:Y:S01]  /*c1e0*/  @!P4 LD.E.64 R58, desc[UR6][R6.64] ;  /* 0x00000006063ac980 */ /* 0x000362000c101b00 */
[----:B------:R-:W-:Y:S02]  /*c1f0*/  CS2R R56, SRZ ;  /* 0x0000000000387805 */ /* 0x000fe4000001ff00 */
[----:B------:R-:W-:Y:S01]  /*c200*/  @!P5 SHF.L.U64.HI R32, R212, 0x1, R5 ;  /* 0x00000001d420d819 */ /* 0x000fe20000010205 */
[----:B------:R-:W-:Y:S01]  /*c210*/  @!P0 IMAD.X R5, R9, 0x1, R34, P6 ;  /* 0x0000000109058824 */ /* 0x000fe200030e0622 */
[----:B------:R-:W-:-:S02]  /*c220*/  CS2R R54, SRZ ;  /* 0x0000000000367805 */ /* 0x000fc4000001ff00 */
[----:B------:R-:W-:Y:S02]  /*c230*/  CS2R R52, SRZ ;  /* 0x0000000000347805 */ /* 0x000fe4000001ff00 */
[----:B------:R-:W-:Y:S02]  /*c240*/  CS2R R50, SRZ ;  /* 0x0000000000327805 */ /* 0x000fe4000001ff00 */
[----:B------:R-:W-:Y:S02]  /*c250*/  CS2R R48, SRZ ;  /* 0x0000000000307805 */ /* 0x000fe4000001ff00 */
[----:B------:R-:W-:Y:S02]  /*c260*/  CS2R R46, SRZ ;  /* 0x00000000002e7805 */ /* 0x000fe4000001ff00 */
[----:B------:R-:W-:Y:S02]  /*c270*/  CS2R R44, SRZ ;  /* 0x00000000002c7805 */ /* 0x000fe4000001ff00 */
[----:B-1----:R-:W-:-:S02]  /*c280*/  @!P5 IADD3 R6, P4, R8, R31, RZ ;  /* 0x0000001f0806d210 */ /* 0x002fc40007f9e0ff */
[----:B------:R-:W-:Y:S02]  /*c290*/  CS2R R42, SRZ ;  /* 0x00000000002a7805 */ /* 0x000fe4000001ff00 */
[----:B------:R-:W-:Y:S02]  /*c2a0*/  @!P5 IADD3 R8, P6, R30, R31, RZ ;  /* 0x0000001f1e08d210 */ /* 0x000fe40007fde0ff */
[----:B------:R-:W-:Y:S02]  /*c2b0*/  CS2R R36, SRZ ;  /* 0x0000000000247805 */ /* 0x000fe4000001ff00 */
[----:B------:R-:W-:Y:S02]  /*c2c0*/  CS2R R38, SRZ ;  /* 0x0000000000267805 */ /* 0x000fe4000001ff00 */
[----:B------:R-:W-:Y:S01]  /*c2d0*/  @!P5 IADD3.X R7, R3, R32, RZ, P4, !PT ;  /* 0x000000200307d210 */ /* 0x000fe200027fe4ff */
        /* <DEDUP_REMOVED lines=11> */
.L_x_2790:
[----:B------:R-:W-:Y:S05]  /*c390*/  BSYNC B1 ;  /* 0x0000000000017941 */ /* 0x000fea0003800000 */
.L_x_2789:
[----:B-1---5:R-:W-:Y:S01]  /*c3a0*/  IMAD.MOV.U32 R3, RZ, RZ, R54 ;  /* 0x000000ffff037224 */ /* 0x022fe200078e0036 */
[----:B------:R-:W-:Y:S01]  /*c3b0*/  MOV R5, R58 ;  /* 0x0000003a00057202 */ /* 0x000fe20000000f00 */
[----:B------:R-:W-:Y:S01]  /*c3c0*/  IMAD.MOV.U32 R4, RZ, RZ, R55 ;  /* 0x000000ffff047224 */ /* 0x000fe200078e0037 */
[----:B------:R-:W-:Y:S01]  /*c3d0*/  UMOV UR4, 0xffffffff ;  /* 0xffffffff00047882 */ /* 0x000fe20000000000 */
[----:B------:R-:W-:Y:S01]  /*c3e0*/  IMAD.MOV.U32 R6, RZ, RZ, R59 ;  /* 0x000000ffff067224 */ /* 0x000fe200078e003b */
[----:B------:R-:W-:Y:S01]  /*c3f0*/  PRMT R83, R3, 0x7610, R83 ;  /* 0x0000761003537816 */ /* 0x000fe20000000053 */
[----:B------:R-:W-:Y:S01]  /*c400*/  IMAD.MOV.U32 R3, RZ, RZ, R50 ;  /* 0x000000ffff037224 */ /* 0x000fe200078e0032 */
[----:B------:R-:W-:Y:S01]  /*c410*/  PRMT R82, R4, 0x7610, R82 ;  /* 0x0000761004527816 */ /* 0x000fe20000000052 */
[----:B------:R-:W-:Y:S01]  /*c420*/  IMAD.MOV.U32 R4, RZ, RZ, R51 ;  /* 0x000000ffff047224 */ /* 0x000fe200078e0033 */
[----:B------:R-:W-:Y:S01]  /*c430*/  PRMT R89, R89, 0x5410, R6 ;  /* 0x0000541059597816 */ /* 0x000fe20000000006 */
[----:B------:R-:W-:Y:S01]  /*c440*/  IMAD.MOV.U32 R6, RZ, RZ, R47 ;  /* 0x000000ffff067224 */ /* 0x000fe200078e002f */
[----:B------:R-:W-:-:S02]  /*c450*/  PRMT R84, R5, 0x7610, R84 ;  /* 0x0000761005547816 */ /* 0x000fc40000000054 */
[----:B----4-:R-:W-:Y:S02]  /*c460*/  CS2R R30, SRZ ;  /* 0x00000000001e7805 */ /* 0x010fe4000001ff00 */
[----:B------:R-:W-:Y:S02]  /*c470*/  MOV R5, R46 ;  /* 0x0000002e00057202 */ /* 0x000fe40000000f00 */
[----:B------:R-:W-:Y:S01]  /*c480*/  PRMT R78, R3, 0x5410, R4 ;  /* 0x00005410034e7816 */ /* 0x000fe20000000004 */
[----:B------:R-:W-:Y:S01]  /*c490*/  IMAD.MOV.U32 R3, RZ, RZ, R42 ;  /* 0x000000ffff037224 */ /* 0x000fe200078e002a */
[----:B------:R-:W-:Y:S01]  /*c4a0*/  PRMT R74, R5, 0x5410, R6 ;  /* 0x00005410054a7816 */ /* 0x000fe20000000006 */
[----:B------:R-:W-:Y:S01]  /*c4b0*/  IMAD.MOV.U32 R4, RZ, RZ, R43 ;  /* 0x000000ffff047224 */ /* 0x000fe200078e002b */
[----:B------:R-:W-:Y:S01]  /*c4c0*/  MOV R5, R38 ;  /* 0x0000002600057202 */ /* 0x000fe20000000f00 */
[----:B------:R-:W-:-:S03]  /*c4d0*/  IMAD.MOV.U32 R6, RZ, RZ, R39 ;  /* 0x000000ffff067224 */ /* 0x000fc600078e0027 */
[----:B------:R-:W-:Y:S01]  /*c4e0*/  PRMT R70, R3, 0x5410, R4 ;  /* 0x0000541003467816 */ /* 0x000fe20000000004 */
[----:B------:R-:W-:Y:S01]  /*c4f0*/  IMAD.MOV.U32 R3, RZ, RZ, R60 ;  /* 0x000000ffff037224 */ /* 0x000fe200078e003c */
[----:B------:R-:W-:Y:S01]  /*c500*/  PRMT R66, R5, 0x5410, R6 ;  /* 0x0000541005427816 */ /* 0x000fe20000000006 */
[----:B------:R-:W-:Y:S01]  /*c510*/  IMAD.MOV.U32 R4, RZ, RZ, R61 ;  /* 0x000000ffff047224 */ /* 0x000fe200078e003d */
[----:B------:R-:W-:Y:S01]  /*c520*/  MOV R5, R56 ;  /* 0x0000003800057202 */ /* 0x000fe20000000f00 */
        /* <DEDUP_REMOVED lines=8> */
[----:B------:R-:W-:Y:S02]  /*c5b0*/  MOV R5, R48 ;  /* 0x0000003000057202 */ /* 0x000fe40000000f00 */
[----:B------:R-:W-:Y:S01]  /*c5c0*/  PRMT R79, R3, 0x5410, R4 ;  /* 0x00005410034f7816 */ /* 0x000fe20000000004 */
[----:B------:R-:W-:Y:S01]  /*c5d0*/  IMAD.MOV.U32 R3, RZ, RZ, R44 ;  /* 0x000000ffff037224 */ /* 0x000fe200078e002c */
[----:B------:R-:W-:Y:S01]  /*c5e0*/  PRMT R75, R5, 0x5410, R6 ;  /* 0x00005410054b7816 */ /* 0x000fe20000000006 */
[----:B------:R-:W-:Y:S01]  /*c5f0*/  IMAD.MOV.U32 R4, RZ, RZ, R45 ;  /* 0x000000ffff047224 */ /* 0x000fe200078e002d */
[----:B------:R-:W-:Y:S01]  /*c600*/  MOV R5, R36 ;  /* 0x0000002400057202 */ /* 0x000fe20000000f00 */
[----:B------:R-:W-:-:S03]  /*c610*/  IMAD.MOV.U32 R6, RZ, RZ, R37 ;  /* 0x000000ffff067224 */ /* 0x000fc600078e0025 */
[----:B------:R-:W-:Y:S02]  /*c620*/  PRMT R71, R3, 0x5410, R4 ;  /* 0x0000541003477816 */ /* 0x000fe40000000004 */
[----:B------:R-:W-:Y:S01]  /*c630*/  PRMT R69, R5, 0x5410, R6 ;  /* 0x0000541005457816 */ /* 0x000fe20000000006 */
[----:B------:R-:W-:Y:S06]  /*c640*/  BRA.DIV UR4, `(.L_x_2791) ;  /* 0x000001aa04c87947 */ /* 0x000fec000b800000 */
[----:B0-----:R-:W0:Y:S04]  /*c650*/  SHFL.IDX PT, R62, R62, 0x1, 0x1c1f ;  /* 0x003c1f003e3e7f89 */ /* 0x001e2800000e0000 */
[----:B------:R-:W1:Y:S04]  /*c660*/  SHFL.IDX PT, R63, R63, 0x1, 0x1c1f ;  /* 0x003c1f003f3f7f89 */ /* 0x000e6800000e0000 */
[----:B------:R-:W4:Y:S04]  /*c670*/  SHFL.IDX PT, R0, R0, 0x1, 0x1c1f ;  /* 0x003c1f0000007f89 */ /* 0x000f2800000e0000 */
[----:B------:R-:W0:Y:S02]  /*c680*/  SHFL.IDX PT, R65, R65, 0x1, 0x1c1f ;  /* 0x003c1f0041417f89 */ /* 0x000e2400000e0000 */
.L_x_3068:
[----:B------:R-:W-:Y:S01]  /*c690*/  VIADD R64, R64, 0x40 ;  /* 0x0000004040407836 */ /* 0x000fe20000000000 */
[----:B------:R-:W-:Y:S01]  /*c6a0*/  LOP3.LUT R3, R215, 0x18, R16, 0xf8, !PT ;  /* 0x00000018d7037812 */ /* 0x000fe200078ef810 */
[----:B------:R-:W-:Y:S01]  /*c6b0*/  BSSY B1, `(.L_x_2792) ;  /* 0x000005b000017945 */ /* 0x000fe20003800000 */
[----:B------:R-:W-:Y:S02]  /*c6c0*/  LOP3.LUT P0, RZ, R224, 0x4, RZ, 0xc0, !PT ;  /* 0x00000004e0ff7812 */ /* 0x000fe4000780c0ff */
[----:B------:R-:W-:Y:S02]  /*c6d0*/  CS2R R32, SRZ ;  /* 0x0000000000207805 */ /* 0x000fe4000001ff00 */
[----:B------:R-:W-:Y:S02]  /*c6e0*/  ISETP.GE.AND P1, PT, R64, R67, PT ;  /* 0x000000434000720c */ /* 0x000fe40003f26270 */
[----:B------:R-:W-:Y:S02]  /*c6f0*/  CS2R R26, SRZ ;  /* 0x00000000001a7805 */ /* 0x000fe4000001ff00 */
[----:B------:R-:W-:-:S02]  /*c700*/  LOP3.LUT R4, R3, R216, RZ, 0x3c, !PT ;  /* 0x000000d803047212 */ /* 0x000fc400078e3cff */
[----:B------:R-:W-:Y:S02]  /*c710*/  CS2R R20, SRZ ;  /* 0x0000000000147805 */ /* 0x000fe4000001ff00 */
[----:B------:R-:W-:Y:S02]  /*c720*/  CS2R R12, SRZ ;  /* 0x00000000000c7805 */ /* 0x000fe4000001ff00 */
[----:B--23--:R-:W-:Y:S02]  /*c730*/  CS2R R8, SRZ ;  /* 0x0000000000087805 */ /* 0x00cfe4000001ff00 */
[----:B------:R-:W-:Y:S01]  /*c740*/  CS2R R40, SRZ ;  /* 0x0000000000287805 */ /* 0x000fe2000001ff00 */
[----:B------:R-:W-:Y:S01]  /*c750*/  IMAD.IADD R3, R217, 0x1, R4 ;  /* 0x00000001d9037824 */ /* 0x000fe200078e0204 */
[----:B------:R-:W-:Y:S02]  /*c760*/  CS2R R34, SRZ ;  /* 0x0000000000227805 */ /* 0x000fe4000001ff00 */
[----:B------:R-:W-:-:S02]  /*c770*/  CS2R R28, SRZ ;  /* 0x00000000001c7805 */ /* 0x000fc4000001ff00 */
[----:B------:R-:W-:Y:S02]  /*c780*/  CS2R R24, SRZ ;  /* 0x0000000000187805 */ /* 0x000fe4000001ff00 */
[----:B------:R-:W-:Y:S02]  /*c790*/  CS2R R14, SRZ ;  /* 0x00000000000e7805 */ /* 0x000fe4000001ff00 */
[----:B------:R-:W-:Y:S02]  /*c7a0*/  LEA R3, R3, R18, 0x1 ;  /* 0x0000001203037211 */ /* 0x000fe400078e08ff */
[----:B------:R-:W-:Y:S01]  /*c7b0*/  CS2R R10, SRZ ;  /* 0x00000000000a7805 */ /* 0x000fe2000001ff00 */
[----:B------:R-:W-:Y:S06]  /*c7c0*/  @P1 BRA `(.L_x_2793) ;  /* 0x0000000400241947 */ /* 0x000fec0003800000 */
[----:B------:R-:W-:Y:S01]  /*c7d0*/  ULDC UR4, c[0x0][0x3f4] ;  /* 0x0000fd0000047ab9 */ /* 0x000fe20000000800 */
[----:B------:R-:W-:Y:S02]  /*c7e0*/  SHF.R.S32.HI R4, RZ, 0x1f, R211 ;  /* 0x0000001fff047819 */ /* 0x000fe400000114d3 */
[----:B------:R-:W-:Y:S02]  /*c7f0*/  CS2R R40, SRZ ;  /* 0x0000000000287805 */ /* 0x000fe4000001ff00 */
[----:B------:R-:W-:Y:S02]  /*c800*/  ISETP.GE.AND P4, PT, R211, UR4, PT ;  /* 0x00000004d3007c0c */ /* 0x000fe4000bf86270 */
[----:B------:R-:W-:Y:S02]  /*c810*/  CS2R R30, SRZ ;  /* 0x00000000001e7805 */ /* 0x000fe4000001ff00 */
[----:B------:R-:W-:Y:S01]  /*c820*/  ISETP.GE.AND P3, PT, R209, UR4, PT ;  /* 0x00000004d1007c0c */ /* 0x000fe2000bf66270 */
[----:B------:R-:W-:Y:S01]  /*c830*/  ULDC.64 UR6, c[0x0][0x208] ;  /* 0x0000820000067ab9 */ /* 0x000fe20000000a00 */
        /* <DEDUP_REMOVED lines=9> */
[-C--:B-1----:R-:W-:Y:S01]  /*c8d0*/  @!P4 IADD3 R26, P5, R63, R24.reuse, RZ ;  /* 0x000000183f1ac210 */ /* 0x082fe20007fbe0ff */
[----:B------:R-:W-:Y:S01]  /*c8e0*/  @!P1 IMAD.SHL.U32 R4, R208, 0x2, RZ ;  /* 0x00000002d0049824 */ /* 0x000fe200078e00ff */
[----:B0-----:R-:W-:Y:S02]  /*c8f0*/  @!P4 IADD3 R24, P6, R65, R24, RZ ;  /* 0x000000184118c210 */ /* 0x001fe40007fde0ff */
[----:B------:R-:W-:Y:S01]  /*c900*/  @!P2 SHF.L.U32 R10, R210, 0x1, RZ ;  /* 0x00000001d20aa819 */ /* 0x000fe200000006ff */
[--C-:B------:R-:W-:Y:S01]  /*c910*/  @!P4 IMAD.X R27, R62, 0x1, R5.reuse, P5 ;  /* 0x000000013e1bc824 */ /* 0x100fe200028e0605 */
[-C--:B------:R-:W-:Y:S01]  /*c920*/  @!P3 IADD3 R20, P5, R63, R14.reuse, RZ ;  /* 0x0000000e3f14b210 */ /* 0x080fe20007fbe0ff */
[----:B----4-:R-:W-:Y:S01]  /*c930*/  @!P4 IMAD.X R25, R0, 0x1, R5, P6 ;  /* 0x000000010019c824 */ /* 0x010fe200030e0605 */
[----:B------:R-:W-:Y:S02]  /*c940*/  @!P2 SHF.L.U64.HI R9, R210, 0x1, R9 ;  /* 0x00000001d209a819 */ /* 0x000fe40000010209 */
[----:B------:R-:W-:Y:S01]  /*c950*/  @!P3 IADD3 R14, P6, R65, R14, RZ ;  /* 0x0000000e410eb210 */ /* 0x000fe20007fde0ff */
[----:B------:R-:W-:Y:S01]  /*c960*/  @!P3 IMAD.X R21, R62, 0x1, R7, P5 ;  /* 0x000000013e15b824 */ /* 0x000fe200028e0607 */
[----:B------:R-:W-:-:S02]  /*c970*/  @!P2 IADD3 R12, P5, R63, R10, RZ ;  /* 0x0000000a3f0ca210 */ /* 0x000fc40007fbe0ff */
[----:B------:R-:W-:Y:S02]  /*c980*/  @!P3 IADD3.X R15, R0, R7, RZ, P6, !PT ;  /* 0x00000007000fb210 */ /* 0x000fe400037fe4ff */
[----:B------:R-:W-:Y:S01]  /*c990*/  @!P2 IADD3 R10, P6, R65, R10, RZ ;  /* 0x0000000a410aa210 */ /* 0x000fe20007fde0ff */
[----:B------:R-:W-:Y:S01]  /*c9a0*/  @!P2 IMAD.X R13, R62, 0x1, R9, P5 ;  /* 0x000000013e0da824 */ /* 0x000fe200028e0609 */
[----:B------:R-:W-:Y:S02]  /*c9b0*/  @!P1 SHF.L.U64.HI R29, R208, 0x1, R29 ;  /* 0x00000001d01d9819 */ /* 0x000fe4000001021d */
[-C--:B------:R-:W-:Y:S01]  /*c9c0*/  @!P1 IADD3 R8, P5, R63, R4.reuse, RZ ;  /* 0x000000043f089210 */ /* 0x080fe20007fbe0ff */
[----:B------:R-:W-:Y:S01]  /*c9d0*/  @!P2 IMAD.X R11, R0, 0x1, R9, P6 ;  /* 0x00000001000ba824 */ /* 0x000fe200030e0609 */
[----:B------:R-:W-:Y:S02]  /*c9e0*/  ISETP.GE.AND P6, PT, R196, UR4, PT ;  /* 0x00000004c4007c0c */ /* 0x000fe4000bfc6270 */
[----:B------:R-:W-:Y:S01]  /*c9f0*/  SHF.R.S32.HI R33, RZ, 0x1f, R212 ;  /* 0x0000001fff217819 */ /* 0x000fe200000114d4 */
[----:B------:R-:W-:Y:S01]  /*ca00*/  @!P1 IMAD.X R9, R62, 0x1, R29, P5 ;  /* 0x000000013e099824 */ /* 0x000fe200028e061d */
[----:B------:R-:W-:-:S04]  /*ca10*/  @!P1 IADD3 R4, P5, R65, R4, RZ ;  /* 0x0000000441049210 */ /* 0x000fc80007fbe0ff */
[----:B------:R-:W-:Y:S02]  /*ca20*/  @!P1 IADD3.X R5, R0, R29, RZ, P5, !PT ;  /* 0x0000001d00059210 */ /* 0x000fe40002ffe4ff */
[----:B------:R-:W-:-:S03]  /*ca30*/  ISETP.GE.AND P5, PT, R212, UR4, PT ;  /* 0x00000004d4007c0c */ /* 0x000fc6000bfa6270 */
        /* <DEDUP_REMOVED lines=34> */
.L_x_2793:
[----:B------:R-:W-:Y:S05]  /*cc60*/  BSYNC B1 ;  /* 0x0000000000017941 */ /* 0x000fea0003800000 */
.L_x_2792:
[----:B0-2---:R-:W2:Y:S01]  /*cc70*/  LDL R62, [R1+0x30] ;  /* 0x00003000013e7983 */ /* 0x005ea20000100800 */
[----:B-----5:R-:W-:Y:S01]  /*cc80*/  IMAD.MOV.U32 R5, RZ, RZ, R30 ;  /* 0x000000ffff057224 */ /* 0x020fe200078e001e */
[C---:B------:R-:W-:Y:S01]  /*cc90*/  IADD3 R6, R3.reuse, 0x12400, RZ ;  /* 0x0001240003067810 */ /* 0x040fe20007ffe0ff */
[----:B----4-:R-:W-:Y:S01]  /*cca0*/  VIADD R0, R3, 0x12440 ;  /* 0x0001244003007836 */ /* 0x010fe20000000000 */
[----:B------:R-:W-:Y:S01]  /*ccb0*/  VIADDMNMX R67, R67, -R220, 0x80, PT ;  /* 0x0000008043437446 */ /* 0x000fe200038009dc */
[----:B------:R-:W-:Y:S01]  /*ccc0*/  IMAD.MOV.U32 R7, RZ, RZ, R33 ;  /* 0x000000ffff077224 */ /* 0x000fe200078e0021 */
[----:B------:R-:W-:Y:S01]  /*ccd0*/  PRMT R85, R5, 0x7610, R85 ;  /* 0x0000761005557816 */ /* 0x000fe20000000055 */
[----:B------:R-:W-:Y:S01]  /*cce0*/  @P0 VIADD R0, R6, 0xffffffc0 ;  /* 0xffffffc006000836 */ /* 0x000fe20000000000 */
[----:B------:R-:W-:Y:S01]  /*ccf0*/  MOV R5, R31 ;  /* 0x0000001f00057202 */ /* 0x000fe20000000f00 */
[----:B------:R-:W-:Y:S01]  /*cd00*/  IMAD.MOV.U32 R6, RZ, RZ, R32 ;  /* 0x000000ffff067224 */ /* 0x000fe200078e0020 */
[----:B------:R-:W-:Y:S01]  /*cd10*/  BSSY B1, `(.L_x_2794) ;  /* 0x0000029000017945 */ /* 0x000fe20003800000 */
[----:B-1----:R-:W-:Y:S01]  /*cd20*/  IMAD.MOV.U32 R63, RZ, RZ, R34 ;  /* 0x000000ffff3f7224 */ /* 0x002fe200078e0022 */
[----:B------:R-:W-:-:S02]  /*cd30*/  PRMT R85, R85, 0x5410, R5 ;  /* 0x0000541055557816 */ /* 0x000fc40000000005 */
        /* <DEDUP_REMOVED lines=8> */
[----:B------:R-:W-:-:S02]  /*cdc0*/  ISETP.GE.AND P1, PT, R206, R67, PT ;  /* 0x00000043ce00720c */ /* 0x000fc40003f26270 */
        /* <DEDUP_REMOVED lines=8> */
[----:B------:R-:W-:-:S04]  /*ce50*/  MOV R7, R14 ;  /* 0x0000000e00077202 */ /* 0x000fc80000000f00 */
[----:B------:R-:W-:Y:S02]  /*ce60*/  PRMT R65, R7, 0x5410, R63 ;  /* 0x0000541007417816 */ /* 0x000fe4000000003f */
[----:B--2---:R-:W-:-:S04]  /*ce70*/  LEA.HI R4, R62, R62, RZ, 0x1 ;  /* 0x0000003e3e047211 */ /* 0x004fc800078f08ff */
[----:B------:R-:W-:-:S05]  /*ce80*/  LOP3.LUT R4, R4, 0xfffffffe, RZ, 0xc0, !PT ;  /* 0xfffffffe04047812 */ /* 0x000fca00078ec0ff */
[----:B------:R-:W-:Y:S02]  /*ce90*/  IMAD.IADD R4, R62, 0x1, -R4 ;  /* 0x000000013e047824 */ /* 0x000fe400078e0a04 */
[----:B------:R-:W-:-:S03]  /*cea0*/  IMAD.MOV.U32 R62, RZ, RZ, R20 ;  /* 0x000000ffff3e7224 */ /* 0x000fc600078e0014 */
[----:B------:R-:W-:Y:S01]  /*ceb0*/  SHF.L.U32 R5, R4, 0x1f, RZ ;  /* 0x0000001f04057819 */ /* 0x000fe200000006ff */
[----:B------:R-:W-:Y:S01]  /*cec0*/  IMAD.MOV.U32 R4, RZ, RZ, R21 ;  /* 0x000000ffff047224 */ /* 0x000fe200078e0015 */
[----:B------:R-:W-:Y:S01]  /*ced0*/  PRMT R72, R62, 0x7610, R72 ;  /* 0x000076103e487816 */ /* 0x000fe20000000048 */
[----:B------:R-:W-:Y:S01]  /*cee0*/  IMAD.MOV.U32 R62, RZ, RZ, R8 ;  /* 0x000000ffff3e7224 */ /* 0x000fe200078e0008 */
[----:B------:R-:W0:Y:S02]  /*cef0*/  SYNCS.PHASECHK.TRANS64.TRYWAIT P0, [R18+URZ+0x30800], R5 ;  /* 0x03080005120075a7 */ /* 0x000e24000800017f */
[----:B------:R-:W-:Y:S01]  /*cf00*/  PRMT R72, R72, 0x5410, R4 ;  /* 0x0000541048487816 */ /* 0x000fe20000000004 */
[----:B------:R-:W-:-:S05]  /*cf10*/  IMAD.MOV.U32 R4, RZ, RZ, R9 ;  /* 0x000000ffff047224 */ /* 0x000fca00078e0009 */
[----:B------:R-:W-:Y:S01]  /*cf20*/  PRMT R62, R62, 0x5410, R4 ;  /* 0x000054103e3e7816 */ /* 0x000fe20000000004 */
[----:B------:R-:W-:-:S05]  /*cf30*/  IMAD.MOV.U32 R4, RZ, RZ, R35 ;  /* 0x000000ffff047224 */ /* 0x000fca00078e0023 */
[----:B------:R-:W-:Y:S01]  /*cf40*/  PRMT R81, R81, 0x5410, R4 ;  /* 0x0000541051517816 */ /* 0x000fe20000000004 */
[----:B------:R-:W-:-:S05]  /*cf50*/  IMAD.MOV.U32 R4, RZ, RZ, R24 ;  /* 0x000000ffff047224 */ /* 0x000fca00078e0018 */
[----:B------:R-:W-:Y:S01]  /*cf60*/  PRMT R73, R4, 0x5410, R6 ;  /* 0x0000541004497816 */ /* 0x000fe20000000006 */
[----:B------:R-:W-:Y:S02]  /*cf70*/  IMAD.MOV.U32 R4, RZ, RZ, R10 ;  /* 0x000000ffff047224 */ /* 0x000fe400078e000a */
[----:B------:R-:W-:Y:S01]  /*cf80*/  IMAD.MOV.U32 R6, RZ, RZ, R11 ;  /* 0x000000ffff067224 */ /* 0x000fe200078e000b */
[----:B0-----:R-:W-:Y:S06]  /*cf90*/  @!P0 BRA `(.L_x_2795) ;  /* 0x000001a000e88947 */ /* 0x001fec0003800000 */
.L_x_3069:
[----:B------:R-:W-:Y:S05]  /*cfa0*/  BSYNC B1 ;  /* 0x0000000000017941 */ /* 0x000fea0003800000 */
.L_x_2794:
        /* <DEDUP_REMOVED lines=13> */
[----:B------:R-:W-:Y:S01]  /*d080*/  SHF.R.U32.HI R92, RZ, 0x10, R59 ;  /* 0x00000010ff5c7819 */ /* 0x000fe2000001163b */
[----:B------:R-:W-:Y:S01]  /*d090*/  HADD2.F32 R87, -RZ, R87.H0_H0 ;  /* 0x20000057ff577230 */ /* 0x000fe20000004100 */
[--C-:B------:R-:W-:Y:S02]  /*d0a0*/  SHF.R.U32.HI R91, RZ, 0x10, R61.reuse ;  /* 0x00000010ff5b7819 */ /* 0x100fe4000001163d */
[----:B------:R-:W-:Y:S01]  /*d0b0*/  SHF.R.U64 R60, R60, 0x10, R61 ;  /* 0x000000103c3c7819 */ /* 0x000fe2000000123d */
[----:B------:R-:W-:Y:S01]  /*d0c0*/  HADD2.F32 R92, -RZ, R92.H0_H0 ;  /* 0x2000005cff5c7230 */ /* 0x000fe20000004100 */
[----:B------:R-:W-:Y:S01]  /*d0d0*/  SHF.R.U64 R58, R58, 0x10, R59 ;  /* 0x000000103a3a7819 */ /* 0x000fe2000000123b */
[----:B------:R-:W-:Y:S02]  /*d0e0*/  HADD2.F32 R91, -RZ, R91.H0_H0 ;  /* 0x2000005bff5b7230 */ /* 0x000fe40000004100 */
[----:B------:R-:W-:-:S02]  /*d0f0*/  HADD2.F32 R59, -RZ, R84.H0_H0 ;  /* 0x20000054ff3b7230 */ /* 0x000fc40000004100 */
[----:B------:R-:W-:Y:S02]  /*d100*/  HADD2.F32 R58, -RZ, R58.H0_H0 ;  /* 0x2000003aff3a7230 */ /* 0x000fe40000004100 */
[----:B------:R-:W-:Y:S02]  /*d110*/  HADD2.F32 R60, -RZ, R60.H0_H0 ;  /* 0x2000003cff3c7230 */ /* 0x000fe40000004100 */
[--C-:B0-----:R-:W-:Y:S02]  /*d120*/  HADD2.F32 R61, -RZ, R7.reuse.H1_H1 ;  /* 0x30000007ff3d7230 */ /* 0x101fe40000004100 */
[----:B------:R-:W-:Y:S02]  /*d130*/  HADD2.F32 R88, -RZ, R7.H0_H0 ;  /* 0x20000007ff587230 */ /* 0x000fe40000004100 */
[----:B------:R-:W-:Y:S02]  /*d140*/  HADD2.F32 R90, -RZ, R4.H1_H1 ;  /* 0x30000004ff5a7230 */ /* 0x000fe40000004100 */
[C---:B------:R-:W-:Y:S01]  /*d150*/  FMUL.FTZ R95, R61.reuse, R92 ;  /* 0x0000005c3d5f7220 */ /* 0x040fe20000410000 */
[----:B------:R-:W-:Y:S01]  /*d160*/  FMUL.FTZ R97, R61, R91 ;  /* 0x0000005b3d617220 */ /* 0x000fe20000410000 */
[----:B------:R-:W-:-:S02]  /*d170*/  HADD2.F32 R7, -RZ, R5.H0_H0 ;  /* 0x20000005ff077230 */ /* 0x000fc40000004100 */
[----:B------:R-:W-:Y:S02]  /*d180*/  HADD2.F32 R61, -RZ, R5.H1_H1 ;  /* 0x30000005ff3d7230 */ /* 0x000fe40000004100 */
[----:B------:R-:W-:Y:S01]  /*d190*/  FFMA.FTZ R5, R88, R91, -R95 ;  /* 0x0000005b58057223 */ /* 0x000fe2000001085f */
[----:B------:R-:W-:Y:S02]  /*d1a0*/  HADD2.F32 R84, -RZ, R4.H0_H0 ;  /* 0x20000004ff547230 */ /* 0x000fe40000004100 */
[C---:B------:R-:W-:Y:S01]  /*d1b0*/  FMUL.FTZ R93, R90.reuse, R59 ;  /* 0x0000003b5a5d7220 */ /* 0x040fe20000410000 */
[--C-:B------:R-:W-:Y:S02]  /*d1c0*/  HADD2.F32 R4, -RZ, R6.reuse.H0_H0 ;  /* 0x20000006ff047230 */ /* 0x100fe40000004100 */
[-C--:B------:R-:W-:Y:S01]  /*d1d0*/  FMUL.FTZ R95, R90, R87.reuse ;  /* 0x000000575a5f7220 */ /* 0x080fe20000410000 */
[----:B------:R-:W-:Y:S02]  /*d1e0*/  HADD2.F32 R91, -RZ, R89.H1_H1 ;  /* 0x30000059ff5b7230 */ /* 0x000fe40000004100 */
[----:B------:R-:W-:Y:S01]  /*d1f0*/  FFMA.FTZ R87, R84, R87, -R93 ;  /* 0x0000005754577223 */ /* 0x000fe2000001085d */
[----:B------:R-:W-:-:S02]  /*d200*/  HADD2.F32 R6, -RZ, R6.H1_H1 ;  /* 0x30000006ff067230 */ /* 0x000fc40000004100 */
[----:B------:R-:W-:Y:S01]  /*d210*/  FFMA.FTZ R84, R84, R59, R95 ;  /* 0x0000003b54547223 */ /* 0x000fe2000001005f */
[----:B------:R-:W-:Y:S02]  /*d220*/  HADD2.F32 R89, -RZ, R89.H0_H0 ;  /* 0x20000059ff597230 */ /* 0x000fe40000004100 */
[----:B------:R-:W-:Y:S01]  /*d230*/  FFMA.FTZ R88, R88, R92, R97 ;  /* 0x0000005c58587223 */ /* 0x000fe20000010061 */
[C---:B------:R-:W-:Y:S02]  /*d240*/  FMUL.FTZ R59, R6.reuse, R91 ;  /* 0x0000005b063b7220 */ /* 0x040fe40000410000 */
        /* <DEDUP_REMOVED lines=12> */
.L_x_2799:
[----:B------:R-:W-:Y:S05]  /*d310*/  BSYNC B2 ;  /* 0x0000000000027941 */ /* 0x000fea0003800000 */
.L_x_2798:
[----:B------:R-:W-:Y:S04]  /*d320*/  BSSY B2, `(.L_x_2800) ;  /* 0x000002c000027945 */ /* 0x000fe80003800000 */
[----:B------:R-:W-:Y:S05]  /*d330*/  @P1 BRA `(.L_x_2801) ;  /* 0x0000000000a81947 */ /* 0x000fea0003800000 */
[----:B0-----:R-:W0:Y:S01]  /*d340*/  LDS.128 R4, [R0] ;  /* 0x0000000000047984 */ /* 0x001e220000000c00 */
[----:B------:R-:W-:Y:S01]  /*d350*/  SHF.R.U32.HI R61, RZ, 0x10, R55 ;  /* 0x00000010ff3d7819 */ /* 0x000fe20000011637 */
[--C-:B------:R-:W-:Y:S01]  /*d360*/  HADD2.F32 R60, -RZ, R83.reuse.H1_H1 ;  /* 0x30000053ff3c7230 */ /* 0x100fe20000004100 */
[--C-:B------:R-:W-:Y:S01]  /*d370*/  SHF.R.U32.HI R87, RZ, 0x10, R57.reuse ;  /* 0x00000010ff577819 */ /* 0x100fe20000011639 */
[----:B------:R-:W-:Y:S01]  /*d380*/  HADD2.F32 R84, -RZ, R83.H0_H0 ;  /* 0x20000053ff547230 */ /* 0x000fe20000004100 */
[----:B------:R-:W-:Y:S01]  /*d390*/  SHF.R.U64 R56, R56, 0x10, R57 ;  /* 0x0000001038387819 */ /* 0x000fe20000001239 */
[----:B------:R-:W-:Y:S01]  /*d3a0*/  HADD2.F32 R83, -RZ, R61.H0_H0 ;  /* 0x2000003dff537230 */ /* 0x000fe20000004100 */
[----:B------:R-:W-:Y:S01]  /*d3b0*/  SHF.R.U64 R54, R54, 0x10, R55 ;  /* 0x0000001036367819 */ /* 0x000fe20000001237 */
[----:B------:R-:W-:Y:S02]  /*d3c0*/  HADD2.F32 R61, -RZ, R87.H0_H0 ;  /* 0x20000057ff3d7230 */ /* 0x000fe40000004100 */
[----:B------:R-:W-:-:S02]  /*d3d0*/  HADD2.F32 R56, -RZ, R56.H0_H0 ;  /* 0x20000038ff387230 */ /* 0x000fc40000004100 */
[----:B------:R-:W-:Y:S02]  /*d3e0*/  HADD2.F32 R54, -RZ, R54.H0_H0 ;  /* 0x20000036ff367230 */ /* 0x000fe40000004100 */
[--C-:B0-----:R-:W-:Y:S02]  /*d3f0*/  HADD2.F32 R59, -RZ, R7.reuse.H1_H1 ;  /* 0x30000007ff3b7230 */ /* 0x101fe40000004100 */
[----:B------:R-:W-:Y:S02]  /*d400*/  HADD2.F32 R58, -RZ, R7.H0_H0 ;  /* 0x20000007ff3a7230 */ /* 0x000fe40000004100 */
[--C-:B------:R-:W-:Y:S02]  /*d410*/  HADD2.F32 R57, -RZ, R4.reuse.H1_H1 ;  /* 0x30000004ff397230 */ /* 0x100fe40000004100 */
[C---:B------:R-:W-:Y:S01]  /*d420*/  FMUL.FTZ R87, R59.reuse, R83 ;  /* 0x000000533b577220 */ /* 0x040fe20000410000 */
[----:B------:R-:W-:Y:S01]  /*d430*/  FMUL.FTZ R90, R59, R61 ;  /* 0x0000003d3b5a7220 */ /* 0x000fe20000410000 */
[----:B------:R-:W-:-:S02]  /*d440*/  HADD2.F32 R55, -RZ, R4.H0_H0 ;  /* 0x20000004ff377230 */ /* 0x000fc40000004100 */
[C---:B------:R-:W-:Y:S01]  /*d450*/  FFMA.FTZ R87, R58.reuse, R61, -R87 ;  /* 0x0000003d3a577223 */ /* 0x040fe20000010857 */
[----:B------:R-:W-:Y:S01]  /*d460*/  FFMA.FTZ R90, R58, R83, R90 ;  /* 0x000000533a5a7223 */ /* 0x000fe2000001005a */
[C---:B------:R-:W-:Y:S01]  /*d470*/  FMUL.FTZ R88, R57.reuse, R84 ;  /* 0x0000005439587220 */ /* 0x040fe20000410000 */
[-C--:B------:R-:W-:Y:S01]  /*d480*/  FMUL.FTZ R58, R57, R60.reuse ;  /* 0x0000003c393a7220 */ /* 0x080fe20000410000 */
[----:B------:R-:W-:Y:S02]  /*d490*/  HADD2.F32 R7, -RZ, R6.H0_H0 ;  /* 0x20000006ff077230 */ /* 0x000fe40000004100 */
[----:B------:R-:W-:Y:S02]  /*d4a0*/  HADD2.F32 R4, -RZ, R5.H0_H0 ;  /* 0x20000005ff047230 */ /* 0x000fe40000004100 */
[C---:B------:R-:W-:Y:S01]  /*d4b0*/  FFMA.FTZ R88, R55.reuse, R60, -R88 ;  /* 0x0000003c37587223 */ /* 0x040fe20000010858 */
[----:B------:R-:W-:Y:S02]  /*d4c0*/  HADD2.F32 R57, -RZ, R82.H0_H0 ;  /* 0x20000052ff397230 */ /* 0x000fe40000004100 */
[----:B------:R-:W-:Y:S01]  /*d4d0*/  FFMA.FTZ R55, R55, R84, R58 ;  /* 0x0000005437377223 */ /* 0x000fe2000001003a */
[----:B------:R-:W-:-:S02]  /*d4e0*/  HADD2.F32 R6, -RZ, R6.H1_H1 ;  /* 0x30000006ff067230 */ /* 0x000fc40000004100 */
[----:B------:R-:W-:Y:S02]  /*d4f0*/  HADD2.F32 R5, -RZ, R5.H1_H1 ;  /* 0x30000005ff057230 */ /* 0x000fe40000004100 */
[----:B------:R-:W-:Y:S02]  /*d500*/  HADD2.F32 R82, -RZ, R82.H1_H1 ;  /* 0x30000052ff527230 */ /* 0x000fe40000004100 */
[CC--:B------:R-:W-:Y:S01]  /*d510*/  FMUL.FTZ R58, R6.reuse, R57.reuse ;  /* 0x00000039063a7220 */ /* 0x0c0fe20000410000 */
[C---:B------:R-:W-:Y:S01]  /*d520*/  FMUL.FTZ R59, R5.reuse, R54 ;  /* 0x00000036053b7220 */ /* 0x040fe20000410000 */
[----:B------:R-:W-:Y:S01]  /*d530*/  FMUL.FTZ R61, R5, R56 ;  /* 0x00000038053d7220 */ /* 0x000fe20000410000 */
[-C--:B------:R-:W-:Y:S01]  /*d540*/  FMUL.FTZ R60, R6, R82.reuse ;  /* 0x00000052063c7220 */ /* 0x080fe20000410000 */
[C---:B------:R-:W-:Y:S01]  /*d550*/  FFMA.FTZ R6, R7.reuse, R82, -R58 ;  /* 0x0000005207067223 */ /* 0x040fe2000001083a */
[C---:B------:R-:W-:Y:S01]  /*d560*/  FFMA.FTZ R5, R4.reuse, R56, -R59 ;  /* 0x0000003804057223 */ /* 0x040fe2000001083b */
[----:B------:R-:W-:Y:S01]  /*d570*/  FFMA.FTZ R54, R4, R54, R61 ;  /* 0x0000003604367223 */ /* 0x000fe2000001003d */
[----:B------:R-:W-:Y:S01]  /*d580*/  FFMA.FTZ R57, R7, R57, R60 ;  /* 0x0000003907397223 */ /* 0x000fe2000001003c */
[----:B------:R-:W-:-:S02]  /*d590*/  F2FP.F16.F32.PACK_AB R7, R90, R87 ;  /* 0x000000575a07723e */ /* 0x000fc400000000ff */
[----:B------:R-:W-:Y:S02]  /*d5a0*/  F2FP.F16.F32.PACK_AB R4, R55, R88 ;  /* 0x000000583704723e */ /* 0x000fe400000000ff */
[----:B------:R-:W-:Y:S02]  /*d5b0*/  F2FP.F16.F32.PACK_AB R6, R57, R6 ;  /* 0x000000063906723e */ /* 0x000fe400000000ff */
[----:B------:R-:W-:-:S05]  /*d5c0*/  F2FP.F16.F32.PACK_AB R5, R54, R5 ;  /* 0x000000053605723e */ /* 0x000fca00000000ff */
[----:B------:R1:W-:Y:S02]  /*d5d0*/  STS.128 [R0], R4 ;  /* 0x0000000400007388 */ /* 0x0003e40000000c00 */
.L_x_2801:
[----:B------:R-:W-:Y:S05]  /*d5e0*/  BSYNC B2 ;  /* 0x0000000000027941 */ /* 0x000fea0003800000 */
.L_x_2800:
        /* <DEDUP_REMOVED lines=44> */
.L_x_2803:
[----:B------:R-:W-:Y:S05]  /*d8b0*/  BSYNC B2 ;  /* 0x0000000000027941 */ /* 0x000fea0003800000 */
.L_x_2802:
        /* <DEDUP_REMOVED lines=44> */
.L_x_2805:
[----:B------:R-:W-:Y:S05]  /*db80*/  BSYNC B2 ;  /* 0x0000000000027941 */ /* 0x000fea0003800000 */
.L_x_2804:
        /* <DEDUP_REMOVED lines=44> */
.L_x_2807:
[----:B------:R-:W-:Y:S05]  /*de50*/  BSYNC B2 ;  /* 0x0000000000027941 */ /* 0x000fea0003800000 */
.L_x_2806:
        /* <DEDUP_REMOVED lines=43> */
.L_x_2797:
[----:B------:R-:W-:Y:S05]  /*e110*/  BSYNC B1 ;  /* 0x0000000000017941 */ /* 0x000fea0003800000 */
.L_x_2796:
[----:B01234-:R-:W-:-:S04]  /*e120*/  IADD3 R4, R206, 0x40, RZ ;  /* 0x00000040ce047810 */ /* 0x01ffc80007ffe0ff */
        /* <DEDUP_REMOVED lines=53> */
.L_x_2810:
[----:B------:R-:W-:Y:S05]  /*e480*/  BSYNC B1 ;  /* 0x0000000000017941 */ /* 0x000fea0003800000 */
.L_x_2809:
        /* <DEDUP_REMOVED lines=44> */
.L_x_2812:
[----:B------:R-:W-:Y:S05]  /*e750*/  BSYNC B1 ;  /* 0x0000000000017941 */ /* 0x000fea0003800000 */
.L_x_2811:
        /* <DEDUP_REMOVED lines=44> */
.L_x_2814:
[----:B------:R-:W-:Y:S05]  /*ea20*/  BSYNC B1 ;  /* 0x0000000000017941 */ /* 0x000fea0003800000 */
.L_x_2813:
        /* <DEDUP_REMOVED lines=44> */
.L_x_2816:
[----:B------:R-:W-:Y:S05]  /*ecf0*/  BSYNC B1 ;  /* 0x0000000000017941 */ /* 0x000fea0003800000 */
.L_x_2815:
        /* <DEDUP_REMOVED lines=44> */
.L_x_2818:
[----:B------:R-:W-:Y:S05]  /*efc0*/  BSYNC B1 ;  /* 0x0000000000017941 */ /* 0x000fea0003800000 */
.L_x_2817:
        /* <DEDUP_REMOVED lines=44> */
.L_x_2787:
[----:B------:R-:W0:Y:S01]  /*f290*/  LDC R28, c[0x0][0x448] ;  /* 0x00011200ff1c7b82 */ /* 0x000e220000000800 */
[----:B------:R-:W-:Y:S01]  /*f2a0*/  LEA.HI R33, R33, R30, RZ, 0x2 ;  /* 0x0000001e21217211 */ /* 0x000fe200078f10ff */
[----:B------:R-:W-:Y:S01]  /*f2b0*/  ULDC.64 UR4, c[0x0][0x3f8] ;  /* 0x0000fe0000047ab9 */ /* 0x000fe20000000a00 */
[----:B------:R-:W-:Y:S01]  /*f2c0*/  ULDC.64 UR6, c[0x0][0x408] ;  /* 0x0001020000067ab9 */ /* 0x000fe20000000a00 */
[----:B------:R-:W-:Y:S01]  /*f2d0*/  IMAD.MOV.U32 R6, RZ, RZ, R26 ;  /* 0x000000ffff067224 */ /* 0x000fe200078e001a */
[----:B------:R-:W-:Y:S01]  /*f2e0*/  LOP3.LUT R33, R33, 0xfffffffc, RZ, 0xc0, !PT ;  /* 0xfffffffc21217812 */ /* 0x000fe200078ec0ff */
[----:B------:R-:W-:-:S04]  /*f2f0*/  IMAD.MOV.U32 R7, RZ, RZ, R31 ;  /* 0x000000ffff077224 */ /* 0x000fc800078e001f */
[----:B------:R-:W-:-:S04]  /*f300*/  IMAD.IADD R0, R30, 0x1, -R33 ;  /* 0x000000011e007824 */ /* 0x000fc800078e0a21 */
[----:B------:R-:W-:Y:S01]  /*f310*/  IMAD R3, R0, 0x40, R64 ;  /* 0x0000004000037824 */ /* 0x000fe200078e0240 */
[----:B0-----:R-:W-:-:S13]  /*f320*/  ISETP.NE.AND P0, PT, R28, 0x1, PT ;  /* 0x000000011c00780c */ /* 0x001fda0003f05270 */
[----:B------:R-:W0:Y:S08]  /*f330*/  @P0 LDC R4, c[0x0][0x44c] ;  /* 0x00011300ff040b82 */ /* 0x000e300000000800 */
[----:B------:R-:W1:Y:S01]  /*f340*/  @P0 LDC R5, c[0x0][0x450] ;  /* 0x00011400ff050b82 */ /* 0x000e620000000800 */
[----:B0-----:R-:W-:-:S05]  /*f350*/  @P0 IMAD.HI.U32 R4, R3, R4, RZ ;  /* 0x0000000403040227 */ /* 0x001fca00078e00ff */
[----:B-1----:R-:W-:Y:S01]  /*f360*/  @P0 SHF.R.U32.HI R3, RZ, R5, R4 ;  /* 0x00000005ff030219 */ /* 0x002fe20000011604 */
[----:B------:R-:W-:Y:S01]  /*f370*/  IMAD.MOV.U32 R4, RZ, RZ, R24 ;  /* 0x000000ffff047224 */ /* 0x000fe200078e0018 */
        /* <DEDUP_REMOVED lines=12> */
[----:B------:R-:W-:Y:S01]  /*f440*/  UMOV UR4, 0xffffffff ;  /* 0xffffffff00047882 */ /* 0x000fe20000000000 */
[----:B------:R-:W-:Y:S02]  /*f450*/  LEA R3, P1, R6, UR6, 0x1 ;  /* 0x0000000606037c11 */ /* 0x000fe4000f8208ff */
[----:B------:R-:W-:Y:S02]  /*f460*/  IADD3 R61, R7, R61, RZ ;  /* 0x0000003d073d7210 */ /* 0x000fe40007ffe0ff */
[----:B------:R-:W-:-:S02]  /*f470*/  LEA.HI.X R21, R4, UR5, R21, 0x1, P0 ;  /* 0x0000000504157c11 */ /* 0x000fc400080f0c15 */
[----:B------:R-:W-:Y:S01]  /*f480*/  LEA.HI.X R61, R6, UR7, R61, 0x1, P1 ;  /* 0x00000007063d7c11 */ /* 0x000fe200088f0c3d */
[----:B------:R-:W-:Y:S06]  /*f490*/  BRA.DIV UR4, `(.L_x_2819) ;  /* 0x0000017e04bc7947 */ /* 0x000fec000b800000 */
[----:B------:R0:W1:Y:S04]  /*f4a0*/  SHFL.IDX PT, R5, R21, RZ, 0x1c1f ;  /* 0x001c1fff15057589 */ /* 0x00006800000e0000 */
[----:B------:R0:W2:Y:S04]  /*f4b0*/  SHFL.IDX PT, R4, R20, RZ, 0x1c1f ;  /* 0x001c1fff14047589 */ /* 0x0000a800000e0000 */
[----:B------:R0:W3:Y:S04]  /*f4c0*/  SHFL.IDX PT, R7, R61, RZ, 0x1c1f ;  /* 0x001c1fff3d077589 */ /* 0x0000e800000e0000 */
[----:B------:R0:W4:Y:S02]  /*f4d0*/  SHFL.IDX PT, R8, R3, RZ, 0x1c1f ;  /* 0x001c1fff03087589 */ /* 0x00012400000e0000 */
.L_x_3075:
        /* <DEDUP_REMOVED lines=17> */
[----:B--2---:R-:W-:Y:S01]  /*f5f0*/  IMAD.MOV.U32 R12, RZ, RZ, R4 ;  /* 0x000000ffff0c7224 */ /* 0x004fe200078e0004 */
[----:B------:R-:W-:Y:S01]  /*f600*/  ISETP.GE.AND P2, PT, R16, UR4, PT ;  /* 0x0000000410007c0c */ /* 0x000fe2000bf46270 */
[----:B-1----:R-:W-:Y:S01]  /*f610*/  IMAD.MOV.U32 R13, RZ, RZ, R5 ;  /* 0x000000ffff0d7224 */ /* 0x002fe200078e0005 */
[----:B------:R-:W-:Y:S02]  /*f620*/  ISETP.GE.AND P3, PT, R195, UR4, PT ;  /* 0x00000004c3007c0c */ /* 0x000fe4000bf66270 */
[----:B------:R-:W-:Y:S02]  /*f630*/  CS2R R28, SRZ ;  /* 0x00000000001c7805 */ /* 0x000fe4000001ff00 */
[----:B------:R-:W-:Y:S02]  /*f640*/  ISETP.GE.AND P4, PT, R194, UR4, PT ;  /* 0x00000004c2007c0c */ /* 0x000fe4000bf86270 */
[----:B------:R-:W-:-:S02]  /*f650*/  CS2R R30, SRZ ;  /* 0x00000000001e7805 */ /* 0x000fc4000001ff00 */
[----:B------:R-:W-:Y:S02]  /*f660*/  CS2R R40, SRZ ;  /* 0x0000000000287805 */ /* 0x000fe4000001ff00 */
[----:B------:R-:W-:Y:S02]  /*f670*/  CS2R R42, SRZ ;  /* 0x00000000002a7805 */ /* 0x000fe4000001ff00 */
[----:B------:R-:W-:Y:S01]  /*f680*/  CS2R R26, SRZ ;  /* 0x00000000001a7805 */ /* 0x000fe2000001ff00 */
[----:B------:R-:W-:Y:S01]  /*f690*/  ULDC.64 UR6, c[0x0][0x208] ;  /* 0x0000820000067ab9 */ /* 0x000fe20000000a00 */
[C---:B------:R-:W-:Y:S01]  /*f6a0*/  @!P2 IMAD.SHL.U32 R9, R16.reuse, 0x2, RZ ;  /* 0x000000021009a824 */ /* 0x040fe200078e00ff */
[----:B------:R-:W-:Y:S02]  /*f6b0*/  @!P2 SHF.L.U64.HI R32, R16, 0x1, R17 ;  /* 0x000000011020a819 */ /* 0x000fe40000010211 */
[----:B------:R-:W-:Y:S01]  /*f6c0*/  @!P3 SHF.L.U32 R15, R200, 0x3, RZ ;  /* 0x00000003c80fb819 */ /* 0x000fe200000006ff */
[----:B------:R-:W-:Y:S01]  /*f6d0*/  @!P4 IMAD.SHL.U32 R25, R201, 0x8, RZ ;  /* 0x00000008c919c824 */ /* 0x000fe200078e00ff */
[----:B------:R-:W-:-:S02]  /*f6e0*/  @!P2 IADD3 R4, P0, R4, R9, RZ ;  /* 0x000000090404a210 */ /* 0x000fc40007f1e0ff */
[----:B----4-:R-:W-:Y:S01]  /*f6f0*/  @!P2 IADD3 R6, P1, R8, R9, RZ ;  /* 0x000000090806a210 */ /* 0x010fe20007f3e0ff */
[----:B---3--:R-:W-:Y:S02]  /*f700*/  IMAD.MOV.U32 R9, RZ, RZ, R7 ;  /* 0x000000ffff097224 */ /* 0x008fe400078e0007 */
[----:B------:R-:W-:Y:S01]  /*f710*/  @!P3 IMAD.WIDE R10, R15, 0x2, R12 ;  /* 0x000000020f0ab825 */ /* 0x000fe200078e020c */
[----:B------:R-:W-:Y:S02]  /*f720*/  @!P2 IADD3.X R7, R7, R32, RZ, P1, !PT ;  /* 0x000000200707a210 */ /* 0x000fe40000ffe4ff */
[----:B------:R-:W-:Y:S01]  /*f730*/  CS2R R36, SRZ ;  /* 0x0000000000247805 */ /* 0x000fe2000001ff00 */
[----:B------:R-:W-:Y:S01]  /*f740*/  @!P3 IMAD.WIDE R14, R15, 0x2, R8 ;  /* 0x000000020f0eb825 */ /* 0x000fe200078e0208 */
[----:B------:R-:W-:Y:S02]  /*f750*/  CS2R R38, SRZ ;  /* 0x0000000000267805 */ /* 0x000fe4000001ff00 */
[----:B------:R-:W-:-:S02]  /*f760*/  CS2R R34, SRZ ;  /* 0x0000000000227805 */ /* 0x000fc4000001ff00 */
[----:B------:R-:W-:Y:S01]  /*f770*/  CS2R R44, SRZ ;  /* 0x00000000002c7805 */ /* 0x000fe2000001ff00 */
[C---:B------:R-:W-:Y:S01]  /*f780*/  @!P4 IMAD.WIDE R12, R25.reuse, 0x2, R12 ;  /* 0x00000002190cc825 */ /* 0x040fe200078e020c */
[----:B------:R-:W-:Y:S01]  /*f790*/  CS2R R46, SRZ ;  /* 0x00000000002e7805 */ /* 0x000fe2000001ff00 */
[----:B------:R1:W5:Y:S02]  /*f7a0*/  @!P3 LD.E.128 R28, desc[UR6][R10.64] ;  /* 0x000000060a1cb980 */ /* 0x000364000c101d00 */
[----:B------:R-:W-:Y:S01]  /*f7b0*/  @!P4 IMAD.WIDE R8, R25, 0x2, R8 ;  /* 0x000000021908c825 */ /* 0x000fe200078e0208 */
[----:B------:R-:W-:Y:S01]  /*f7c0*/  CS2R R24, SRZ ;  /* 0x0000000000187805 */ /* 0x000fe2000001ff00 */
[----:B------:R1:W5:Y:S02]  /*f7d0*/  @!P3 LD.E.128 R40, desc[UR6][R14.64] ;  /* 0x000000060e28b980 */ /* 0x000364000c101d00 */
[----:B------:R-:W-:Y:S01]  /*f7e0*/  @!P2 IMAD.X R5, R5, 0x1, R32, P0 ;  /* 0x000000010505a824 */ /* 0x000fe200000e0620 */
[----:B------:R-:W-:Y:S01]  /*f7f0*/  CS2R R32, SRZ ;  /* 0x0000000000207805 */ /* 0x000fe2000001ff00 */
[----:B------:R1:W5:Y:S04]  /*f800*/  @!P4 LD.E.128 R36, desc[UR6][R8.64] ;  /* 0x000000060824c980 */ /* 0x000368000c101d00 */
[----:B------:R1:W5:Y:S04]  /*f810*/  @!P4 LD.E.128 R24, desc[UR6][R12.64] ;  /* 0x000000060c18c980 */ /* 0x000368000c101d00 */
[----:B------:R1:W5:Y:S04]  /*f820*/  @!P2 LD.E.128 R32, desc[UR6][R4.64] ;  /* 0x000000060420a980 */ /* 0x000368000c101d00 */
[----:B------:R1:W5:Y:S02]  /*f830*/  @!P2 LD.E.128 R44, desc[UR6][R6.64] ;  /* 0x00000006062ca980 */ /* 0x000364000c101d00 */
.L_x_2821:
[----:B------:R-:W-:Y:S05]  /*f840*/  BSYNC B1 ;  /* 0x0000000000017941 */ /* 0x000fea0003800000 */
.L_x_2820:
[----:B-12--5:R-:W-:Y:S01]  /*f850*/  IMAD.MOV.U32 R4, RZ, RZ, R44 ;  /* 0x000000ffff047224 */ /* 0x026fe200078e002c */
[----:B---3--:R-:W-:Y:S01]  /*f860*/  MOV R7, R47 ;  /* 0x0000002f00077202 */ /* 0x008fe20000000f00 */
        /* <DEDUP_REMOVED lines=38> */
[----:B------:R-:W-:Y:S02]  /*fad0*/  CS2R R4, SRZ ;  /* 0x0000000000047805 */ /* 0x000fe4000001ff00 */
[----:B------:R-:W-:Y:S01]  /*fae0*/  PRMT R81, R6, 0x5410, R7 ;  /* 0x0000541006517816 */ /* 0x000fe20000000007 */
[----:B------:R-:W-:Y:S06]  /*faf0*/  BRA.DIV UR4, `(.L_x_2822) ;  /* 0x0000017a04987947 */ /* 0x000fec000b800000 */
[----:B0-----:R-:W0:Y:S04]  /*fb00*/  SHFL.IDX PT, R21, R21, 0x1, 0x1c1f ;  /* 0x003c1f0015157f89 */ /* 0x001e2800000e0000 */
[----:B------:R-:W1:Y:S04]  /*fb10*/  SHFL.IDX PT, R20, R20, 0x1, 0x1c1f ;  /* 0x003c1f0014147f89 */ /* 0x000e6800000e0000 */
[----:B------:R-:W2:Y:S04]  /*fb20*/  SHFL.IDX PT, R61, R61, 0x1, 0x1c1f ;  /* 0x003c1f003d3d7f89 */ /* 0x000ea800000e0000 */
[----:B------:R3:W0:Y:S02]  /*fb30*/  SHFL.IDX PT, R62, R3, 0x1, 0x1c1f ;  /* 0x003c1f00033e7f89 */ /* 0x00062400000e0000 */
.L_x_3081:
        /* <DEDUP_REMOVED lines=16> */
[----:B0-----:R-:W-:Y:S01]  /*fc40*/  MOV R7, R21 ;  /* 0x0000001500077202 */ /* 0x001fe20000000f00 */
[----:B-1----:R-:W-:Y:S01]  /*fc50*/  IMAD.MOV.U32 R6, RZ, RZ, R20 ;  /* 0x000000ffff067224 */ /* 0x002fe200078e0014 */
[----:B------:R-:W-:Y:S01]  /*fc60*/  ISETP.GE.AND P2, PT, R16, UR4, PT ;  /* 0x0000000410007c0c */ /* 0x000fe2000bf46270 */
[----:B------:R-:W-:Y:S01]  /*fc70*/  IMAD.MOV.U32 R8, RZ, RZ, R62 ;  /* 0x000000ffff087224 */ /* 0x000fe200078e003e */
[----:B------:R-:W-:Y:S02]  /*fc80*/  ISETP.GE.AND P3, PT, R195, UR4, PT ;  /* 0x00000004c3007c0c */ /* 0x000fe4000bf66270 */
[----:B------:R-:W-:Y:S02]  /*fc90*/  CS2R R52, SRZ ;  /* 0x0000000000347805 */ /* 0x000fe4000001ff00 */
[----:B------:R-:W-:Y:S02]  /*fca0*/  ISETP.GE.AND P4, PT, R194, UR4, PT ;  /* 0x00000004c2007c0c */ /* 0x000fe4000bf86270 */
[----:B------:R-:W-:-:S02]  /*fcb0*/  CS2R R54, SRZ ;  /* 0x0000000000367805 */ /* 0x000fc4000001ff00 */
[----:B--2---:R-:W-:Y:S02]  /*fcc0*/  MOV R9, R61 ;  /* 0x0000003d00097202 */ /* 0x004fe40000000f00 */
[----:B------:R-:W-:Y:S02]  /*fcd0*/  CS2R R10, SRZ ;  /* 0x00000000000a7805 */ /* 0x000fe4000001ff00 */
[----:B------:R-:W-:Y:S02]  /*fce0*/  CS2R R56, SRZ ;  /* 0x0000000000387805 */ /* 0x000fe4000001ff00 */
[----:B------:R-:W-:Y:S01]  /*fcf0*/  CS2R R58, SRZ ;  /* 0x00000000003a7805 */ /* 0x000fe2000001ff00 */
[----:B------:R-:W-:Y:S01]  /*fd00*/  ULDC.64 UR6, c[0x0][0x208] ;  /* 0x0000820000067ab9 */ /* 0x000fe20000000a00 */
[C---:B---3--:R-:W-:Y:S01]  /*fd10*/  @!P2 IMAD.SHL.U32 R3, R16.reuse, 0x2, RZ ;  /* 0x000000021003a824 */ /* 0x048fe200078e00ff */
[----:B------:R-:W-:Y:S01]  /*fd20*/  @!P2 SHF.L.U64.HI R14, R16, 0x1, R17 ;  /* 0x00000001100ea819 */ /* 0x000fe20000010211 */
[----:B------:R-:W-:-:S02]  /*fd30*/  @!P3 IMAD.SHL.U32 R13, R200, 0x8, RZ ;  /* 0x00000008c80db824 */ /* 0x000fc400078e00ff */
[----:B------:R-:W-:Y:S01]  /*fd40*/  @!P4 IMAD.SHL.U32 R63, R201, 0x8, RZ ;  /* 0x00000008c93fc824 */ /* 0x000fe200078e00ff */
[-C--:B------:R-:W-:Y:S01]  /*fd50*/  @!P2 IADD3 R60, P1, R62, R3.reuse, RZ ;  /* 0x000000033e3ca210 */ /* 0x080fe20007f3e0ff */
[----:B------:R-:W-:Y:S01]  /*fd60*/  @!P3 IMAD.WIDE R4, R13, 0x2, R6 ;  /* 0x000000020d04b825 */ /* 0x000fe200078e0206 */
[----:B------:R-:W-:-:S03]  /*fd70*/  @!P2 IADD3 R20, P0, R20, R3, RZ ;  /* 0x000000031414a210 */ /* 0x000fc60007f1e0ff */
[----:B------:R-:W-:Y:S01]  /*fd80*/  @!P4 IMAD.WIDE R6, R63, 0x2, R6 ;  /* 0x000000023f06c825 */ /* 0x000fe200078e0206 */
[----:B------:R0:W5:Y:S03]  /*fd90*/  @!P3 LD.E.128 R52, desc[UR6][R4.64] ;  /* 0x000000060434b980 */ /* 0x000166000c101d00 */
[--C-:B------:R-:W-:Y:S01]  /*fda0*/  @!P3 IMAD.WIDE R12, R13, 0x2, R8.reuse ;  /* 0x000000020d0cb825 */ /* 0x100fe200078e0208 */
[----:B------:R1:W5:Y:S03]  /*fdb0*/  @!P4 LD.E.128 R56, desc[UR6][R6.64] ;  /* 0x000000060638c980 */ /* 0x000366000c101d00 */
[----:B------:R-:W-:Y:S01]  /*fdc0*/  @!P4 IMAD.WIDE R62, R63, 0x2, R8 ;  /* 0x000000023f3ec825 */ /* 0x000fe200078e0208 */
[----:B------:R-:W-:Y:S02]  /*fdd0*/  CS2R R8, SRZ ;  /* 0x0000000000087805 */ /* 0x000fe4000001ff00 */
[----:B------:R-:W-:-:S02]  /*fde0*/  CS2R R48, SRZ ;  /* 0x0000000000307805 */ /* 0x000fc4000001ff00 */
        /* <DEDUP_REMOVED lines=11> */
.L_x_2824:
[----:B------:R-:W-:Y:S05]  /*fea0*/  BSYNC B1 ;  /* 0x0000000000017941 */ /* 0x000fea0003800000 */
.L_x_2823:
[----:B--2-4-:R-:W3:Y:S01]  /*feb0*/  LDL R61, [R1+0x30] ;  /* 0x00003000013d7983 */ /* 0x014ee20000100800 */
[----:B-1---5:R-:W-:Y:S01]  /*fec0*/  IMAD.MOV.U32 R20, RZ, RZ, R4 ;  /* 0x000000ffff147224 */ /* 0x022fe200078e0004 */
[----:B0-----:R-:W-:Y:S01]  /*fed0*/  MOV R21, R5 ;  /* 0x0000000500157202 */ /* 0x001fe20000000f00 */
[----:B------:R-:W-:Y:S01]  /*fee0*/  IMAD.MOV.U32 R60, RZ, RZ, R7 ;  /* 0x000000ffff3c7224 */ /* 0x000fe200078e0007 */
[----:B------:R-:W-:Y:S01]  /*fef0*/  BSSY B1, `(.L_x_2825) ;  /* 0x000002c000017945 */ /* 0x000fe20003800000 */
        /* <DEDUP_REMOVED lines=11> */
[----:B------:R-:W-:-:S04]  /*ffb0*/  MOV R20, R12 ;  /* 0x0000000c00147202 */ /* 0x000fc80000000f00 */
[----:B------:R-:W-:Y:S02]  /*ffc0*/  PRMT R20, R20, 0x5410, R60 ;  /* 0x0000541014147816 */ /* 0x000fe4000000003c */
[----:B------:R-:W-:Y:S02]  /*ffd0*/  MOV R60, R48 ;  /* 0x00000030003c7202 */ /* 0x000fe40000000f00 */
[----:B---3--:R-:W-:-:S04]  /*ffe0*/  LEA.HI R3, R61, R61, RZ, 0x1 ;  /* 0x0000003d3d037211 */ /* 0x008fc800078f08ff */
        /* <DEDUP_REMOVED lines=9> */
[----:B------:R-:W-:Y:S01]  /*10080*/  IMAD.MOV.U32 R3, RZ, RZ, R15 ;  /* 0x000000ffff037224 */ /* 0x000fe200078e000f */
[----:B------:R-:W-:Y:S01]  /*10090*/  PRMT R69, R61, 0x7610, R69 ;  /* 0x000076103d457816 */ /* 0x000fe20000000045 */
[----:B------:R-:W-:-:S03]  /*100a0*/  IMAD.MOV.U32 R61, RZ, RZ, R49 ;  /* 0x000000ffff3d7224 */ /* 0x000fc600078e0031 */
[----:B------:R-:W-:Y:S02]  /*100b0*/  PRMT R69, R69, 0x5410, R3 ;  /* 0x0000541045457816 */ /* 0x000fe40000000003 */
[----:B------:R-:W-:Y:S01]  /*100c0*/  PRMT R88, R60, 0x5410, R61 ;  /* 0x000054103c587816 */ /* 0x000fe2000000003d */
[----:B------:R-:W-:Y:S01]  /*100d0*/  IMAD.MOV.U32 R60, RZ, RZ, R51 ;  /* 0x000000ffff3c7224 */ /* 0x000fe200078e0033 */
[----:B------:R-:W-:Y:S02]  /*100e0*/  MOV R61, R52 ;  /* 0x00000034003d7202 */ /* 0x000fe40000000f00 */
[----:B------:R-:W-:Y:S02]  /*100f0*/  VIADDMNMX R3, R65, -R220, 0x80, PT ;  /* 0x0000008041037446 */ /* 0x000fe400038009dc */
[----:B------:R-:W-:Y:S01]  /*10100*/  PRMT R89, R89, 0x5410, R60 ;  /* 0x0000541059597816 */ /* 0x000fe2000000003c */
[----:B------:R-:W-:Y:S01]  /*10110*/  IMAD.MOV.U32 R60, RZ, RZ, R54 ;  /* 0x000000ffff3c7224 */ /* 0x000fe200078e0036 */
[----:B------:R-:W-:Y:S01]  /*10120*/  PRMT R76, R61, 0x5410, R62 ;  /* 0x000054103d4c7816 */ /* 0x000fe2000000003e */
[----:B------:R-:W-:Y:S01]  /*10130*/  IMAD.MOV.U32 R61, RZ, RZ, R55 ;  /* 0x000000ffff3d7224 */ /* 0x000fe200078e0037 */
[----:B------:R-:W-:-:S02]  /*10140*/  MOV R62, R56 ;  /* 0x00000038003e7202 */ /* 0x000fc40000000f00 */
[----:B------:R-:W-:Y:S02]  /*10150*/  ISETP.GE.AND P1, PT, R206, R3, PT ;  /* 0x00000003ce00720c */ /* 0x000fe40003f26270 */
[----:B------:R-:W-:Y:S01]  /*10160*/  PRMT R77, R60, 0x5410, R61 ;  /* 0x000054103c4d7816 */ /* 0x000fe2000000003d */
[----:B------:R-:W-:Y:S01]  /*10170*/  IMAD.MOV.U32 R60, RZ, RZ, R58 ;  /* 0x000000ffff3c7224 */ /* 0x000fe200078e003a */
[----:B------:R-:W-:Y:S01]  /*10180*/  PRMT R70, R62, 0x5410, R63 ;  /* 0x000054103e467816 */ /* 0x000fe2000000003f */
[----:B------:R-:W-:Y:S01]  /*10190*/  IMAD.MOV.U32 R61, RZ, RZ, R59 ;  /* 0x000000ffff3d7224 */ /* 0x000fe200078e003b */
[----:B0-----:R-:W-:Y:S07]  /*101a0*/  @!P0 BRA `(.L_x_2826) ;  /* 0x0000017400608947 */ /* 0x001fee0003800000 */
.L_x_3082:
[----:B------:R-:W-:Y:S05]  /*101b0*/  BSYNC B1 ;  /* 0x0000000000017941 */ /* 0x000fea0003800000 */
.L_x_2825:
        /* <DEDUP_REMOVED lines=9> */
[----:B------:R-:W-:Y:S01]  /*10250*/  LEA.HI R62, R21, R0, RZ, 0x1d ;  /* 0x00000000153e7211 */ /* 0x000fe200078fe8ff */
[----:B------:R-:W-:Y:S01]  /*10260*/  HADD2.F32 R92, -RZ, R92.H0_H0 ;  /* 0x2000005cff5c7230 */ /* 0x000fe20000004100 */
[----:B------:R-:W-:Y:S01]  /*10270*/  LOP3.LUT R61, R215, 0x38, R16, 0xf8, !PT ;  /* 0x00000038d73d7812 */ /* 0x000fe200078ef810 */
[----:B------:R-:W-:Y:S01]  /*10280*/  HADD2.F32 R98, -RZ, R98.H0_H0 ;  /* 0x20000062ff627230 */ /* 0x000fe20000004100 */
[----:B------:R-:W-:Y:S02]  /*10290*/  SHF.R.S32.HI R63, RZ, 0x1f, R62 ;  /* 0x0000001fff3f7819 */ /* 0x000fe4000001143e */
[----:B------:R-:W-:Y:S02]  /*102a0*/  SHF.L.U32 R64, R62, 0x3, RZ ;  /* 0x000000033e407819 */ /* 0x000fe400000006ff */
[----:B------:R-:W-:Y:S02]  /*102b0*/  LEA.HI R62, R63, R62, RZ, 0x3 ;  /* 0x0000003e3f3e7211 */ /* 0x000fe400078f18ff */
[----:B------:R-:W-:-:S02]  /*102c0*/  LOP3.LUT R63, R215, 0x38, R64, 0xf8, !PT ;  /* 0x00000038d73f7812 */ /* 0x000fc400078ef840 */
[-C--:B------:R-:W-:Y:S01]  /*102d0*/  LOP3.LUT R60, R61, R216.reuse, RZ, 0x3c, !PT ;  /* 0x000000d83d3c7212 */ /* 0x080fe200078e3cff */
[----:B------:R-:W-:Y:S01]  /*102e0*/  IMAD.SHL.U32 R62, R62, 0x400, RZ ;  /* 0x000004003e3e7824 */ /* 0x000fe200078e00ff */
[----:B------:R-:W-:Y:S02]  /*102f0*/  LOP3.LUT R65, R63, R216, RZ, 0x3c, !PT ;  /* 0x000000d83f417212 */ /* 0x000fe400078e3cff */
[--C-:B------:R-:W-:Y:S01]  /*10300*/  SHF.R.U64 R44, R44, 0x10, R45.reuse ;  /* 0x000000102c2c7819 */ /* 0x100fe2000000122d */
[----:B------:R-:W-:Y:S01]  /*10310*/  IMAD.IADD R61, R217, 0x1, R60 ;  /* 0x00000001d93d7824 */ /* 0x000fe200078e023c */
[----:B------:R-:W-:Y:S02]  /*10320*/  LOP3.LUT R64, R62, 0x7fffe000, RZ, 0xc0, !PT ;  /* 0x7fffe0003e407812 */ /* 0x000fe400078ec0ff */
[----:B------:R-:W-:Y:S01]  /*10330*/  SHF.R.U32.HI R45, RZ, 0x10, R45 ;  /* 0x00000010ff2d7819 */ /* 0x000fe2000001162d */
[----:B------:R-:W-:Y:S01]  /*10340*/  IMAD R72, R61, 0x2, R18 ;  /* 0x000000023d487824 */ /* 0x000fe200078e0212 */
[----:B------:R-:W-:-:S02]  /*10350*/  IADD3 R65, R65, R64, R217 ;  /* 0x0000004041417210 */ /* 0x000fc40007ffe0d9 */
[--C-:B------:R-:W-:Y:S01]  /*10360*/  SHF.R.U64 R34, R34, 0x10, R35.reuse ;  /* 0x0000001022227819 */ /* 0x100fe20000001223 */
[----:B------:R-:W-:Y:S01]  /*10370*/  HADD2.F32 R45, -RZ, R45.H0_H0 ;  /* 0x2000002dff2d7230 */ /* 0x000fe20000004100 */
[----:B------:R-:W-:Y:S01]  /*10380*/  LEA R73, R65, R18, 0x1 ;  /* 0x0000001241497211 */ /* 0x000fe200078e08ff */
[----:B------:R-:W0:Y:S01]  /*10390*/  LDS.128 R60, [R72+0x12400] ;  /* 0x01240000483c7984 */ /* 0x000e220000000c00 */
[----:B------:R-:W-:Y:S02]  /*103a0*/  SHF.R.U32.HI R82, RZ, 0x10, R35 ;  /* 0x00000010ff527819 */ /* 0x000fe40000011623 */
[----:B------:R-:W-:Y:S01]  /*103b0*/  SHF.R.U64 R35, R46, 0x10, R47 ;  /* 0x000000102e237819 */ /* 0x000fe2000000122f */
[----:B------:R-:W1:Y:S01]  /*103c0*/  LDS.128 R64, [R73+0x12400] ;  /* 0x0124000049407984 */ /* 0x000e620000000c00 */
[----:B------:R-:W-:Y:S01]  /*103d0*/  SHF.R.U64 R32, R32, 0x10, R33 ;  /* 0x0000001020207819 */ /* 0x000fe20000001221 */
[----:B------:R-:W-:Y:S01]  /*103e0*/  HADD2.F32 R106, -RZ, R82.H0_H0 ;  /* 0x20000052ff6a7230 */ /* 0x000fe20000004100 */
[----:B------:R-:W-:-:S02]  /*103f0*/  SHF.R.U32.HI R46, RZ, 0x10, R47 ;  /* 0x00000010ff2e7819 */ /* 0x000fc4000001162f */
[----:B------:R-:W-:-:S05]  /*10400*/  SHF.R.U32.HI R33, RZ, 0x10, R33 ;  /* 0x00000010ff217819 */ /* 0x000fca0000011621 */
[----:B------:R-:W-:Y:S02]  /*10410*/  HADD2.F32 R33, -RZ, R33.H0_H0 ;  /* 0x20000021ff217230 */ /* 0x000fe40000004100 */
[--C-:B0-----:R-:W-:Y:S02]  /*10420*/  HADD2.F32 R47, -RZ, R61.reuse.H0_H0 ;  /* 0x2000003dff2f7230 */ /* 0x101fe40000004100 */
[----:B------:R-:W-:Y:S02]  /*10430*/  HADD2.F32 R83, -RZ, R61.H1_H1 ;  /* 0x3000003dff537230 */ /* 0x000fe40000004100 */
[--C-:B-1----:R-:W-:Y:S02]  /*10440*/  HADD2.F32 R99, -RZ, R65.reuse.H0_H0 ;  /* 0x20000041ff637230 */ /* 0x102fe40000004100 */
[----:B------:R-:W-:Y:S02]  /*10450*/  HADD2.F32 R90, -RZ, R65.H1_H1 ;  /* 0x30000041ff5a7230 */ /* 0x000fe40000004100 */
[----:B------:R-:W-:-:S02]  /*10460*/  HADD2.F32 R65, -RZ, R64.H0_H0 ;  /* 0x20000040ff417230 */ /* 0x000fc40000004100 */
[C---:B------:R-:W-:Y:S01]  /*10470*/  FMUL.FTZ R100, R99.reuse, R92 ;  /* 0x0000005c63647220 */ /* 0x040fe20000410000 */
[-C--:B------:R-:W-:Y:S01]  /*10480*/  FMUL.FTZ R102, R99, R98.reuse ;  /* 0x0000006263667220 */ /* 0x080fe20000410000 */
[----:B------:R-:W-:Y:S02]  /*10490*/  HADD2.F32 R61, -RZ, R60.H0_H0 ;  /* 0x2000003cff3d7230 */ /* 0x000fe40000004100 */
[C---:B------:R-:W-:Y:S01]  /*104a0*/  FFMA.FTZ R98, R47.reuse, R98, -R100 ;  /* 0x000000622f627223 */ /* 0x040fe20000010864 */
[----:B------:R-:W-:Y:S02]  /*104b0*/  HADD2.F32 R100, -RZ, R104.H0_H0 ;  /* 0x20000068ff647230 */ /* 0x000fe40000004100 */
[C---:B------:R-:W-:Y:S01]  /*104c0*/  FMUL.FTZ R104, R90.reuse, R45 ;  /* 0x0000002d5a687220 */ /* 0x040fe20000410000 */
[----:B------:R-:W-:Y:S01]  /*104d0*/  FFMA.FTZ R92, R47, R92, R102 ;  /* 0x0000005c2f5c7223 */ /* 0x000fe20000010066 */
[----:B------:R-:W-:Y:S02]  /*104e0*/  HADD2.F32 R102, -RZ, R105.H0_H0 ;  /* 0x20000069ff667230 */ /* 0x000fe40000004100 */
[-C--:B------:R-:W-:Y:S01]  /*104f0*/  FMUL.FTZ R90, R90, R33.reuse ;  /* 0x000000215a5a7220 */ /* 0x080fe20000410000 */
[----:B------:R-:W-:Y:S01]  /*10500*/  FFMA.FTZ R33, R83, R33, -R104 ;  /* 0x0000002153217223 */ /* 0x000fe20000010868 */
[----:B------:R-:W-:Y:S01]  /*10510*/  FMUL.FTZ R104, R65, R100 ;  /* 0x0000006441687220 */ /* 0x000fe20000410000 */
[----:B------:R-:W-:-:S02]  /*10520*/  HADD2.F32 R91, -RZ, R66.H0_H0 ;  /* 0x20000042ff5b7230 */ /* 0x000fc40000004100 */
[-C--:B------:R-:W-:Y:S01]  /*10530*/  FMUL.FTZ R65, R65, R102.reuse ;  /* 0x0000006641417220 */ /* 0x080fe20000410000 */
[----:B------:R-:W-:Y:S02]  /*10540*/  HADD2.F32 R47, -RZ, R103.H1_H1 ;  /* 0x30000067ff2f7230 */ /* 0x000fe40000004100 */
[C---:B------:R-:W-:Y:S01]  /*10550*/  FFMA.FTZ R104, R61.reuse, R102, -R104 ;  /* 0x000000663d687223 */ /* 0x040fe20000010868 */
[----:B------:R-:W-:Y:S02]  /*10560*/  HADD2.F32 R97, -RZ, R67.H0_H0 ;  /* 0x20000043ff617230 */ /* 0x000fe40000004100 */
[----:B------:R-:W-:Y:S01]  /*10570*/  FFMA.FTZ R65, R61, R100, R65 ;  /* 0x000000643d417223 */ /* 0x000fe20000010041 */
[----:B------:R-:W-:Y:S02]  /*10580*/  HADD2.F32 R103, -RZ, R103.H0_H0 ;  /* 0x20000067ff677230 */ /* 0x000fe40000004100 */
[----:B------:R-:W-:Y:S01]  /*10590*/  FMUL.FTZ R61, R91, R47 ;  /* 0x0000002f5b3d7220 */ /* 0x000fe20000410000 */
[----:B------:R-:W-:-:S02]  /*105a0*/  HADD2.F32 R102, -RZ, R101.H0_H0 ;  /* 0x20000065ff667230 */ /* 0x000fc40000004100 */
[----:B------:R-:W-:Y:S01]  /*105b0*/  FFMA.FTZ R45, R83, R45, R90 ;  /* 0x0000002d532d7223 */ /* 0x000fe2000001005a */
[----:B------:R-:W-:Y:S02]  /*105c0*/  HADD2.F32 R100, -RZ, R101.H1_H1 ;  /* 0x30000065ff647230 */ /* 0x000fe40000004100 */
[----:B------:R-:W-:Y:S01]  /*105d0*/  FMUL.FTZ R91, R91, R103 ;  /* 0x000000675b5b7220 */ /* 0x000fe20000410000 */
[----:B------:R-:W-:Y:S02]  /*105e0*/  HADD2.F32 R84, -RZ, R62.H0_H0 ;  /* 0x2000003eff547230 */ /* 0x000fe40000004100 */
[C---:B------:R-:W-:Y:S01]  /*105f0*/  FMUL.FTZ R82, R97.reuse, R102 ;  /* 0x0000006661527220 */ /* 0x040fe20000410000 */
[----:B------:R-:W-:Y:S02]  /*10600*/  HADD2.F32 R85, -RZ, R63.H0_H0 ;  /* 0x2000003fff557230 */ /* 0x000fe40000004100 */
[----:B------:R-:W-:Y:S01]  /*10610*/  FMUL.FTZ R97, R97, R100 ;  /* 0x0000006461617220 */ /* 0x000fe20000410000 */
[----:B------:R-:W-:-:S02]  /*10620*/  HADD2.F32 R67, -RZ, R67.H1_H1 ;  /* 0x30000043ff437230 */ /* 0x000fc40000004100 */
[C---:B------:R-:W-:Y:S01]  /*10630*/  FFMA.FTZ R61, R84.reuse, R103, -R61 ;  /* 0x00000067543d7223 */ /* 0x040fe2000001083d */
[----:B------:R-:W-:Y:S02]  /*10640*/  HADD2.F32 R90, -RZ, R46.H0_H0 ;  /* 0x2000002eff5a7230 */ /* 0x000fe40000004100 */
[----:B------:R-:W-:Y:S01]  /*10650*/  FFMA.FTZ R46, R84, R47, R91 ;  /* 0x0000002f542e7223 */ /* 0x000fe2000001005b */
[----:B------:R-:W-:Y:S02]  /*10660*/  HADD2.F32 R63, -RZ, R63.H1_H1 ;  /* 0x3000003fff3f7230 */ /* 0x000fe40000004100 */
[C---:B------:R-:W-:Y:S01]  /*10670*/  FFMA.FTZ R82, R85.reuse, R100, -R82 ;  /* 0x0000006455527223 */ /* 0x040fe20000010852 */
[----:B------:R-:W-:Y:S01]  /*10680*/  FFMA.FTZ R47, R85, R102, R97 ;  /* 0x00000066552f7223 */ /* 0x000fe20000010061 */
[----:B------:R-:W-:Y:S02]  /*10690*/  HADD2.F32 R64, -RZ, R64.H1_H1 ;  /* 0x30000040ff407230 */ /* 0x000fe40000004100 */
[----:B------:R-:W-:Y:S01]  /*106a0*/  FMUL.FTZ R84, R67, R90 ;  /* 0x0000005a43547220 */ /* 0x000fe20000410000 */
[----:B------:R-:W-:-:S02]  /*106b0*/  HADD2.F32 R66, -RZ, R66.H1_H1 ;  /* 0x30000042ff427230 */ /* 0x000fc40000004100 */
        /* <DEDUP_REMOVED lines=13> */
[----:B------:R-:W-:Y:S01]  /*10790*/  F2FP.F16.F32.PACK_AB R33, R33, R98 ;  /* 0x000000622121723e */ /* 0x000fe200000000ff */
        /* <DEDUP_REMOVED lines=13> */
.L_x_2830:
[----:B------:R-:W-:Y:S05]  /*10870*/  BSYNC B2 ;  /* 0x0000000000027941 */ /* 0x000fea0003800000 */
.L_x_2829:
[----:B------:R-:W-:Y:S04]  /*10880*/  BSSY B2, `(.L_x_2831) ;  /* 0x000006b000027945 */ /* 0x000fe80003800000 */
[----:B------:R-:W-:Y:S05]  /*10890*/  @P1 BRA `(.L_x_2832) ;  /* 0x0000000400a41947 */ /* 0x000fea0003800000 */
[----:B0-----:R-:W2:Y:S01]  /*108a0*/  LDL R32, [R1+0x38] ;  /* 0x0000380001207983 */ /* 0x001ea20000100800 */
[----:B------:R-:W-:Y:S01]  /*108b0*/  SHF.R.U32.HI R83, RZ, 0x10, R41 ;  /* 0x00000010ff537819 */ /* 0x000fe20000011629 */
[----:B------:R-:W-:Y:S01]  /*108c0*/  HADD2.F32 R90, -RZ, R93.H1_H1 ;  /* 0x3000005dff5a7230 */ /* 0x000fe20000004100 */
[--C-:B------:R-:W-:Y:S01]  /*108d0*/  SHF.R.U32.HI R62, RZ, 0x10, R29.reuse ;  /* 0x00000010ff3e7819 */ /* 0x100fe2000001161d */
[----:B------:R-:W-:Y:S01]  /*108e0*/  HADD2.F32 R84, -RZ, R95.H1_H1 ;  /* 0x3000005fff547230 */ /* 0x000fe20000004100 */
[----:B------:R-:W-:Y:S01]  /*108f0*/  SHF.R.U64 R28, R28, 0x10, R29 ;  /* 0x000000101c1c7819 */ /* 0x000fe2000000121d */
[----:B------:R-:W-:Y:S01]  /*10900*/  HADD2.F32 R83, -RZ, R83.H0_H0 ;  /* 0x20000053ff537230 */ /* 0x000fe20000004100 */
[----:B------:R-:W-:Y:S01]  /*10910*/  SHF.R.U64 R29, R40, 0x10, R41 ;  /* 0x00000010281d7819 */ /* 0x000fe20000001229 */
[----:B------:R-:W-:Y:S01]  /*10920*/  HADD2.F32 R62, -RZ, R62.H0_H0 ;  /* 0x2000003eff3e7230 */ /* 0x000fe20000004100 */
[--C-:B------:R-:W-:Y:S01]  /*10930*/  SHF.R.U64 R30, R30, 0x10, R31.reuse ;  /* 0x000000101e1e7819 */ /* 0x100fe2000000121f */
[----:B------:R-:W-:Y:S01]  /*10940*/  HADD2.F32 R93, -RZ, R93.H0_H0 ;  /* 0x2000005dff5d7230 */ /* 0x000fe20000004100 */
[----:B------:R-:W-:Y:S01]  /*10950*/  SHF.R.U32.HI R40, RZ, 0x10, R31 ;  /* 0x00000010ff287819 */ /* 0x000fe2000001161f */
[----:B------:R-:W-:Y:S01]  /*10960*/  HADD2.F32 R95, -RZ, R95.H0_H0 ;  /* 0x2000005fff5f7230 */ /* 0x000fe20000004100 */
        /* <DEDUP_REMOVED lines=11> */
[----:B------:R-:W-:Y:S01]  /*10a20*/  SHF.R.S32.HI R33, RZ, 0x1f, R32 ;  /* 0x0000001fff217819 */ /* 0x000fe20000011420 */
[----:B------:R-:W-:Y:S01]  /*10a30*/  IMAD.SHL.U32 R34, R32, 0x8, RZ ;  /* 0x0000000820227824 */ /* 0x000fe200078e00ff */
[----:B------:R-:W-:-:S02]  /*10a40*/  LOP3.LUT R44, R44, 0xffffe000, RZ, 0xc0, !PT ;  /* 0xffffe0002c2c7812 */ /* 0x000fc400078ec0ff */
[----:B------:R-:W-:Y:S02]  /*10a50*/  LEA.HI R32, R33, R32, RZ, 0x3 ;  /* 0x0000002021207211 */ /* 0x000fe400078f18ff */
[----:B------:R-:W-:Y:S02]  /*10a60*/  LOP3.LUT R35, R35, R216, RZ, 0x3c, !PT ;  /* 0x000000d823237212 */ /* 0x000fe400078e3cff */
[----:B------:R-:W-:Y:S01]  /*10a70*/  LOP3.LUT R33, R215, 0x38, R34, 0xf8, !PT ;  /* 0x00000038d7217812 */ /* 0x000fe200078ef822 */
[----:B------:R-:W-:Y:S01]  /*10a80*/  IMAD.SHL.U32 R32, R32, 0x400, RZ ;  /* 0x0000040020207824 */ /* 0x000fe200078e00ff */
[----:B------:R-:W-:Y:S02]  /*10a90*/  IADD3 R35, R35, R44, R217 ;  /* 0x0000002c23237210 */ /* 0x000fe40007ffe0d9 */
[----:B------:R-:W-:Y:S02]  /*10aa0*/  LOP3.LUT R45, R33, R216, RZ, 0x3c, !PT ;  /* 0x000000d8212d7212 */ /* 0x000fe400078e3cff */
[----:B------:R-:W-:-:S02]  /*10ab0*/  LOP3.LUT R44, R32, 0x7fffe000, RZ, 0xc0, !PT ;  /* 0x7fffe000202c7812 */ /* 0x000fc400078ec0ff */
[----:B------:R-:W-:Y:S02]  /*10ac0*/  LEA R60, R35, UR4, 0x1 ;  /* 0x00000004233c7c11 */ /* 0x000fe4000f8e08ff */
[----:B------:R-:W-:-:S03]  /*10ad0*/  IADD3 R45, R45, R44, R217 ;  /* 0x0000002c2d2d7210 */ /* 0x000fc60007ffe0d9 */
[----:B------:R-:W0:Y:S01]  /*10ae0*/  LDS.128 R32, [R60] ;  /* 0x000000003c207984 */ /* 0x000e220000000c00 */
[----:B------:R-:W-:-:S05]  /*10af0*/  LEA R61, R45, R18, 0x1 ;  /* 0x000000122d3d7211 */ /* 0x000fca00078e08ff */
[----:B------:R-:W1:Y:S01]  /*10b00*/  LDS.128 R44, [R61+0x12400] ;  /* 0x012400003d2c7984 */ /* 0x000e620000000c00 */
[--C-:B0-----:R-:W-:Y:S02]  /*10b10*/  HADD2.F32 R67, -RZ, R33.reuse.H0_H0 ;  /* 0x20000021ff437230 */ /* 0x101fe40000004100 */
[----:B------:R-:W-:Y:S02]  /*10b20*/  HADD2.F32 R65, -RZ, R33.H1_H1 ;  /* 0x30000021ff417230 */ /* 0x000fe40000004100 */
[----:B------:R-:W-:Y:S02]  /*10b30*/  HADD2.F32 R43, -RZ, R32.H0_H0 ;  /* 0x20000020ff2b7230 */ /* 0x000fe40000004100 */
[--C-:B-1----:R-:W-:Y:S02]  /*10b40*/  HADD2.F32 R73, -RZ, R45.reuse.H0_H0 ;  /* 0x2000002dff497230 */ /* 0x102fe40000004100 */
[----:B------:R-:W-:Y:S02]  /*10b50*/  HADD2.F32 R82, -RZ, R45.H1_H1 ;  /* 0x3000002dff527230 */ /* 0x000fe40000004100 */
[----:B------:R-:W-:-:S02]  /*10b60*/  HADD2.F32 R72, -RZ, R44.H0_H0 ;  /* 0x2000002cff487230 */ /* 0x000fc40000004100 */
[C---:B------:R-:W-:Y:S01]  /*10b70*/  FMUL.FTZ R92, R73.reuse, R90 ;  /* 0x0000005a495c7220 */ /* 0x040fe20000410000 */
[-C--:B------:R-:W-:Y:S01]  /*10b80*/  FMUL.FTZ R98, R73, R84.reuse ;  /* 0x0000005449627220 */ /* 0x080fe20000410000 */
[--C-:B------:R-:W-:Y:S02]  /*10b90*/  HADD2.F32 R64, -RZ, R47.reuse.H0_H0 ;  /* 0x2000002fff407230 */ /* 0x100fe40000004100 */
[C---:B------:R-:W-:Y:S01]  /*10ba0*/  FFMA.FTZ R45, R67.reuse, R84, -R92 ;  /* 0x00000054432d7223 */ /* 0x040fe2000001085c */
[----:B------:R-:W-:Y:S02]  /*10bb0*/  HADD2.F32 R63, -RZ, R47.H1_H1 ;  /* 0x3000002fff3f7230 */ /* 0x000fe40000004100 */
[C---:B------:R-:W-:Y:S01]  /*10bc0*/  FMUL.FTZ R84, R82.reuse, R83 ;  /* 0x0000005352547220 */ /* 0x040fe20000410000 */
[----:B------:R-:W-:Y:S01]  /*10bd0*/  FFMA.FTZ R47, R67, R90, R98 ;  /* 0x0000005a432f7223 */ /* 0x000fe20000010062 */
[----:B------:R-:W-:Y:S01]  /*10be0*/  FMUL.FTZ R90, R82, R62 ;  /* 0x0000003e525a7220 */ /* 0x000fe20000410000 */
[----:B------:R-:W-:-:S02]  /*10bf0*/  HADD2.F32 R66, -RZ, R46.H0_H0 ;  /* 0x2000002eff427230 */ /* 0x000fc40000004100 */
[C---:B------:R-:W-:Y:S01]  /*10c00*/  FMUL.FTZ R82, R72.reuse, R93 ;  /* 0x0000005d48527220 */ /* 0x040fe20000410000 */
[----:B------:R-:W-:Y:S02]  /*10c10*/  HADD2.F32 R73, -RZ, R94.H0_H0 ;  /* 0x2000005eff497230 */ /* 0x000fe40000004100 */
[C---:B------:R-:W-:Y:S01]  /*10c20*/  FFMA.FTZ R62, R65.reuse, R62, -R84 ;  /* 0x0000003e413e7223 */ /* 0x040fe20000010854 */
[----:B------:R-:W-:Y:S01]  /*10c30*/  FMUL.FTZ R84, R72, R95 ;  /* 0x0000005f48547220 */ /* 0x000fe20000410000 */
[----:B------:R-:W-:Y:S01]  /*10c40*/  FFMA.FTZ R72, R65, R83, R90 ;  /* 0x0000005341487223 */ /* 0x000fe2000001005a */
[----:B------:R-:W-:Y:S02]  /*10c50*/  HADD2.F32 R67, -RZ, R96.H0_H0 ;  /* 0x20000060ff437230 */ /* 0x000fe40000004100 */
[----:B------:R-:W-:Y:S01]  /*10c60*/  FFMA.FTZ R65, R43, R95, -R82 ;  /* 0x0000005f2b417223 */ /* 0x000fe20000010852 */
[----:B------:R-:W-:Y:S02]  /*10c70*/  HADD2.F32 R41, -RZ, R34.H0_H0 ;  /* 0x20000022ff297230 */ /* 0x000fe40000004100 */
[----:B------:R-:W-:Y:S01]  /*10c80*/  FMUL.FTZ R82, R66, R73 ;  /* 0x0000004942527220 */ /* 0x000fe20000410000 */
[----:B------:R-:W-:-:S02]  /*10c90*/  HADD2.F32 R96, -RZ, R96.H1_H1 ;  /* 0x30000060ff607230 */ /* 0x000fc40000004100 */
[----:B------:R-:W-:Y:S01]  /*10ca0*/  FFMA.FTZ R43, R43, R93, R84 ;  /* 0x0000005d2b2b7223 */ /* 0x000fe20000010054 */
[----:B------:R-:W-:Y:S02]  /*10cb0*/  HADD2.F32 R94, -RZ, R94.H1_H1 ;  /* 0x3000005eff5e7230 */ /* 0x000fe40000004100 */
[-C--:B------:R-:W-:Y:S01]  /*10cc0*/  FMUL.FTZ R84, R66, R67.reuse ;  /* 0x0000004342547220 */ /* 0x080fe20000410000 */
[--C-:B------:R-:W-:Y:S02]  /*10cd0*/  HADD2.F32 R33, -RZ, R35.reuse.H0_H0 ;  /* 0x20000023ff217230 */ /* 0x100fe40000004100 */
[C---:B------:R-:W-:Y:S01]  /*10ce0*/  FFMA.FTZ R66, R41.reuse, R67, -R82 ;  /* 0x0000004329427223 */ /* 0x040fe20000010852 */
[C---:B------:R-:W-:Y:S01]  /*10cf0*/  FMUL.FTZ R67, R64.reuse, R96 ;  /* 0x0000006040437220 */ /* 0x040fe20000410000 */
[----:B------:R-:W-:Y:S01]  /*10d00*/  FMUL.FTZ R82, R64, R94 ;  /* 0x0000005e40527220 */ /* 0x000fe20000410000 */
[----:B------:R-:W-:Y:S01]  /*10d10*/  FFMA.FTZ R41, R41, R73, R84 ;  /* 0x0000004929297223 */ /* 0x000fe20000010054 */
[----:B------:R-:W-:-:S02]  /*10d20*/  HADD2.F32 R35, -RZ, R35.H1_H1 ;  /* 0x30000023ff237230 */ /* 0x000fc40000004100 */
[----:B------:R-:W-:Y:S01]  /*10d30*/  FMUL.FTZ R64, R63, R42 ;  /* 0x0000002a3f407220 */ /* 0x000fe20000410000 */
[C---:B------:R-:W-:Y:S01]  /*10d40*/  FFMA.FTZ R82, R33.reuse, R96, -R82 ;  /* 0x0000006021527223 */ /* 0x040fe20000010852 */
[----:B------:R-:W-:Y:S01]  /*10d50*/  FFMA.FTZ R94, R33, R94, R67 ;  /* 0x0000005e215e7223 */ /* 0x000fe20000010043 */
[-C--:B------:R-:W-:Y:S01]  /*10d60*/  FMUL.FTZ R84, R63, R40.reuse ;  /* 0x000000283f547220 */ /* 0x080fe20000410000 */
[----:B------:R-:W-:Y:S02]  /*10d70*/  HADD2.F32 R44, -RZ, R44.H1_H1 ;  /* 0x3000002cff2c7230 */ /* 0x000fe40000004100 */
[C---:B------:R-:W-:Y:S01]  /*10d80*/  FFMA.FTZ R73, R35.reuse, R40, -R64 ;  /* 0x0000002823497223 */ /* 0x040fe20000010840 */
[----:B------:R-:W-:Y:S02]  /*10d90*/  HADD2.F32 R46, -RZ, R46.H1_H1 ;  /* 0x3000002eff2e7230 */ /* 0x000fe40000004100 */
[----:B------:R-:W-:Y:S01]  /*10da0*/  FFMA.FTZ R83, R35, R42, R84 ;  /* 0x0000002a23537223 */ /* 0x000fe20000010054 */
[----:B------:R-:W-:-:S02]  /*10db0*/  HADD2.F32 R33, -RZ, R29.H0_H0 ;  /* 0x2000001dff217230 */ /* 0x000fc40000004100 */
[----:B------:R-:W-:Y:S02]  /*10dc0*/  HADD2.F32 R63, -RZ, R31.H0_H0 ;  /* 0x2000001fff3f7230 */ /* 0x000fe40000004100 */
[----:B------:R-:W-:Y:S02]  /*10dd0*/  HADD2.F32 R29, -RZ, R28.H0_H0 ;  /* 0x2000001cff1d7230 */ /* 0x000fe40000004100 */
[----:B------:R-:W-:Y:S01]  /*10de0*/  FMUL.FTZ R35, R44, R33 ;  /* 0x000000212c237220 */ /* 0x000fe20000410000 */
[----:B------:R-:W-:Y:S02]  /*10df0*/  HADD2.F32 R31, -RZ, R30.H0_H0 ;  /* 0x2000001eff1f7230 */ /* 0x000fe40000004100 */
[----:B------:R-:W-:Y:S01]  /*10e00*/  FMUL.FTZ R67, R46, R63 ;  /* 0x0000003f2e437220 */ /* 0x000fe20000410000 */
[----:B------:R-:W-:Y:S02]  /*10e10*/  HADD2.F32 R32, -RZ, R32.H1_H1 ;  /* 0x30000020ff207230 */ /* 0x000fe40000004100 */
[----:B------:R-:W-:Y:S01]  /*10e20*/  FMUL.FTZ R44, R44, R29 ;  /* 0x0000001d2c2c7220 */ /* 0x000fe20000410000 */
[----:B------:R-:W-:-:S02]  /*10e30*/  HADD2.F32 R34, -RZ, R34.H1_H1 ;  /* 0x30000022ff227230 */ /* 0x000fc40000004100 */
[----:B------:R-:W-:Y:S01]  /*10e40*/  FMUL.FTZ R46, R46, R31 ;  /* 0x0000001f2e2e7220 */ /* 0x000fe20000410000 */
[C---:B------:R-:W-:Y:S01]  /*10e50*/  FFMA.FTZ R28, R32.reuse, R29, -R35 ;  /* 0x0000001d201c7223 */ /* 0x040fe20000010823 */
[----:B------:R-:W-:Y:S01]  /*10e60*/  FFMA.FTZ R32, R32, R33, R44 ;  /* 0x0000002120207223 */ /* 0x000fe2000001002c */
[C---:B------:R-:W-:Y:S01]  /*10e70*/  FFMA.FTZ R67, R34.reuse, R31, -R67 ;  /* 0x0000001f22437223 */ /* 0x040fe20000010843 */
[----:B------:R-:W-:Y:S01]  /*10e80*/  FFMA.FTZ R34, R34, R63, R46 ;  /* 0x0000003f22227223 */ /* 0x000fe2000001002e */
[----:B------:R-:W-:Y:S02]  /*10e90*/  F2FP.F16.F32.PACK_AB R31, R73, R82 ;  /* 0x00000052491f723e */ /* 0x000fe400000000ff */
[----:B------:R-:W-:Y:S02]  /*10ea0*/  F2FP.F16.F32.PACK_AB R29, R62, R45 ;  /* 0x0000002d3e1d723e */ /* 0x000fe400000000ff */
[----:B------:R-:W-:Y:S02]  /*10eb0*/  F2FP.F16.F32.PACK_AB R28, R28, R65 ;  /* 0x000000411c1c723e */ /* 0x000fe400000000ff */
[----:B------:R-:W-:-:S02]  /*10ec0*/  F2FP.F16.F32.PACK_AB R30, R67, R66 ;  /* 0x00000042431e723e */ /* 0x000fc400000000ff */
[----:B------:R-:W-:Y:S02]  /*10ed0*/  F2FP.F16.F32.PACK_AB R35, R83, R94 ;  /* 0x0000005e5323723e */ /* 0x000fe400000000ff */
[----:B------:R-:W-:Y:S01]  /*10ee0*/  F2FP.F16.F32.PACK_AB R33, R72, R47 ;  /* 0x0000002f4821723e */ /* 0x000fe200000000ff */
[----:B------:R1:W-:Y:S01]  /*10ef0*/  STS.128 [R60], R28 ;  /* 0x0000001c3c007388 */ /* 0x0003e20000000c00 */
[----:B------:R-:W-:Y:S02]  /*10f00*/  F2FP.F16.F32.PACK_AB R32, R32, R43 ;  /* 0x0000002b2020723e */ /* 0x000fe400000000ff */
[----:B------:R-:W-:-:S05]  /*10f10*/  F2FP.F16.F32.PACK_AB R34, R34, R41 ;  /* 0x000000292222723e */ /* 0x000fca00000000ff */
[----:B------:R1:W-:Y:S02]  /*10f20*/  STS.128 [R61+0x12400], R32 ;  /* 0x012400203d007388 */ /* 0x0003e40000000c00 */
.L_x_2832:
[----:B------:R-:W-:Y:S05]  /*10f30*/  BSYNC B2 ;  /* 0x0000000000027941 */ /* 0x000fea0003800000 */
.L_x_2831:
[----:B------:R-:W-:Y:S05]  /*10f40*/  @P2 BRA `(.L_x_2828) ;  /* 0x0000000400a42947 */ /* 0x000fea0003800000 */
[----:B-1----:R-:W2:Y:S01]  /*10f50*/  LDL R28, [R1+0x38] ;  /* 0x00003800011c7983 */ /* 0x002ea20000100800 */
[----:B------:R-:W-:Y:S01]  /*10f60*/  SHF.R.S32.HI R29, RZ, 0x1f, R194 ;  /* 0x0000001fff1d7819 */ /* 0x000fe200000114c2 */
[----:B------:R-:W-:Y:S01]  /*10f70*/  HADD2.F32 R60, -RZ, R78.H1_H1 ;  /* 0x3000004eff3c7230 */ /* 0x000fe20000004100 */
[----:B------:R-:W-:Y:S01]  /*10f80*/  LEA.HI R21, R21, R201, RZ, 0x1d ;  /* 0x000000c915157211 */ /* 0x000fe200078fe8ff */
[----:B0-----:R-:W-:Y:S01]  /*10f90*/  HADD2.F32 R47, -RZ, R80.H1_H1 ;  /* 0x30000050ff2f7230 */ /* 0x001fe20000004100 */
[----:B------:R-:W-:Y:S01]  /*10fa0*/  LEA.HI R30, R29, R194, RZ, 0x6 ;  /* 0x000000c21d1e7211 */ /* 0x000fe200078f30ff */
[----:B------:R-:W-:Y:S01]  /*10fb0*/  HADD2.F32 R78, -RZ, R78.H0_H0 ;  /* 0x2000004eff4e7230 */ /* 0x000fe20000004100 */
[--C-:B------:R-:W-:Y:S01]  /*10fc0*/  SHF.R.U64 R24, R24, 0x10, R25.reuse ;  /* 0x0000001018187819 */ /* 0x100fe20000001219 */
[----:B------:R-:W-:Y:S01]  /*10fd0*/  HADD2.F32 R80, -RZ, R80.H0_H0 ;  /* 0x20000050ff507230 */ /* 0x000fe20000004100 */
[----:B------:R-:W-:Y:S01]  /*10fe0*/  SHF.R.U32.HI R62, RZ, 0x10, R25 ;  /* 0x00000010ff3e7819 */ /* 0x000fe20000011619 */
[----:B------:R-:W-:Y:S01]  /*10ff0*/  IMAD.SHL.U32 R31, R30, 0x80, RZ ;  /* 0x000000801e1f7824 */ /* 0x000fe200078e00ff */
[----:B------:R-:W-:Y:S01]  /*11000*/  SHF.R.S32.HI R30, RZ, 0x1f, R21 ;  /* 0x0000001fff1e7819 */ /* 0x000fe20000011415 */
[----:B------:R-:W-:Y:S01]  /*11010*/  HADD2.F32 R24, -RZ, R24.H0_H0 ;  /* 0x20000018ff187230 */ /* 0x000fe20000004100 */
[----:B------:R-:W-:-:S02]  /*11020*/  SHF.R.U64 R25, R26, 0x10, R27 ;  /* 0x000000101a197819 */ /* 0x000fc4000000121b */
[----:B------:R-:W-:Y:S02]  /*11030*/  LEA.HI R30, R30, R21, RZ, 0x3 ;  /* 0x000000151e1e7211 */ /* 0x000fe400078f18ff */
[----:B------:R-:W-:Y:S01]  /*11040*/  LOP3.LUT R32, R31, 0xffffe000, RZ, 0xc0, !PT ;  /* 0xffffe0001f207812 */ /* 0x000fe200078ec0ff */
[----:B------:R-:W-:Y:S01]  /*11050*/  HADD2.F32 R25, -RZ, R25.H0_H0 ;  /* 0x20000019ff197230 */ /* 0x000fe20000004100 */
[----:B------:R-:W-:Y:S01]  /*11060*/  SHF.R.U64 R26, R38, 0x10, R39 ;  /* 0x00000010261a7819 */ /* 0x000fe20000001227 */
[----:B------:R-:W-:Y:S01]  /*11070*/  IMAD.SHL.U32 R30, R30, 0x400, RZ ;  /* 0x000004001e1e7824 */ /* 0x000fe200078e00ff */
[----:B------:R-:W-:Y:S02]  /*11080*/  SHF.R.U32.HI R61, RZ, 0x10, R37 ;  /* 0x00000010ff3d7819 */ /* 0x000fe40000011625 */
[----:B------:R-:W-:Y:S02]  /*11090*/  SHF.R.U32.HI R41, RZ, 0x10, R27 ;  /* 0x00000010ff297819 */ /* 0x000fe4000001161b */
[----:B------:R-:W-:Y:S01]  /*110a0*/  SHF.R.U32.HI R64, RZ, 0x10, R39 ;  /* 0x00000010ff407819 */ /* 0x000fe20000011627 */
[----:B------:R-:W-:Y:S01]  /*110b0*/  HADD2.F32 R61, -RZ, R61.H0_H0 ;  /* 0x2000003dff3d7230 */ /* 0x000fe20000004100 */
[----:B------:R-:W-:-:S05]  /*110c0*/  SHF.R.U64 R36, R36, 0x10, R37 ;  /* 0x0000001024247819 */ /* 0x000fca0000001225 */
[----:B------:R-:W-:Y:S01]  /*110d0*/  HADD2.F32 R36, -RZ, R36.H0_H0 ;  /* 0x20000024ff247230 */ /* 0x000fe20000004100 */
[----:B--2---:R-:W-:Y:S02]  /*110e0*/  R2UR UR4, R28 ;  /* 0x000000001c0472ca */ /* 0x004fe400000e0000 */
[----:B------:R-:W-:-:S04]  /*110f0*/  LEA.HI R28, R29, R194, RZ, 0x3 ;  /* 0x000000c21d1c7211 */ /* 0x000fc800078f18ff */
[----:B------:R-:W-:Y:S01]  /*11100*/  LOP3.LUT R29, R215, 0x38, R28, 0xf8, !PT ;  /* 0x00000038d71d7812 */ /* 0x000fe200078ef81c */
[----:B------:R-:W-:-:S03]  /*11110*/  IMAD.SHL.U32 R28, R21, 0x8, RZ ;  /* 0x00000008151c7824 */ /* 0x000fc600078e00ff */
[----:B------:R-:W-:-:S04]  /*11120*/  LOP3.LUT R29, R29, R216, RZ, 0x3c, !PT ;  /* 0x000000d81d1d7212 */ /* 0x000fc800078e3cff */
[--C-:B------:R-:W-:Y:S02]  /*11130*/  IADD3 R21, R29, R32, R217.reuse ;  /* 0x000000201d157210 */ /* 0x100fe40007ffe0d9 */
[----:B------:R-:W-:Y:S02]  /*11140*/  LOP3.LUT R29, R215, 0x38, R28, 0xf8, !PT ;  /* 0x00000038d71d7812 */ /* 0x000fe400078ef81c */
[----:B------:R-:W-:Y:S02]  /*11150*/  LOP3.LUT R32, R30, 0x7fffe000, RZ, 0xc0, !PT ;  /* 0x7fffe0001e207812 */ /* 0x000fe400078ec0ff */
[----:B------:R-:W-:Y:S02]  /*11160*/  LOP3.LUT R33, R29, R216, RZ, 0x3c, !PT ;  /* 0x000000d81d217212 */ /* 0x000fe400078e3cff */
        /* <DEDUP_REMOVED lines=11> */
[CC--:B------:R-:W-:Y:S01]  /*11220*/  FMUL.FTZ R63, R29.reuse, R60.reuse ;  /* 0x0000003c1d3f7220 */ /* 0x0c0fe20000410000 */
[-C--:B------:R-:W-:Y:S01]  /*11230*/  FMUL.FTZ R65, R29, R47.reuse ;  /* 0x0000002f1d417220 */ /* 0x080fe20000410000 */
[----:B------:R-:W-:Y:S02]  /*11240*/  HADD2.F32 R27, -RZ, R32.H1_H1 ;  /* 0x30000020ff1b7230 */ /* 0x000fe40000004100 */
[----:B------:R-:W-:Y:S01]  /*11250*/  FFMA.FTZ R29, R38, R47, -R63 ;  /* 0x0000002f261d7223 */ /* 0x000fe2000001083f */
[----:B------:R-:W-:Y:S02]  /*11260*/  HADD2.F32 R47, -RZ, R62.H0_H0 ;  /* 0x2000003eff2f7230 */ /* 0x000fe40000004100 */
[----:B------:R-:W-:Y:S01]  /*11270*/  FMUL.FTZ R62, R44, R61 ;  /* 0x0000003d2c3e7220 */ /* 0x000fe20000410000 */
[----:B------:R-:W-:Y:S01]  /*11280*/  FFMA.FTZ R32, R38, R60, R65 ;  /* 0x0000003c26207223 */ /* 0x000fe20000010041 */
[----:B------:R-:W-:Y:S02]  /*11290*/  HADD2.F32 R45, -RZ, R34.H0_H0 ;  /* 0x20000022ff2d7230 */ /* 0x000fe40000004100 */
[-C--:B------:R-:W-:Y:S01]  /*112a0*/  FMUL.FTZ R44, R44, R47.reuse ;  /* 0x0000002f2c2c7220 */ /* 0x080fe20000410000 */
[----:B------:R-:W-:Y:S01]  /*112b0*/  FFMA.FTZ R38, R43, R47, -R62 ;  /* 0x0000002f2b267223 */ /* 0x000fe2000001083e */
[----:B------:R-:W-:Y:S01]  /*112c0*/  FMUL.FTZ R47, R33, R78 ;  /* 0x0000004e212f7220 */ /* 0x000fe20000410000 */
[----:B------:R-:W-:-:S02]  /*112d0*/  HADD2.F32 R60, -RZ, R79.H0_H0 ;  /* 0x2000004fff3c7230 */ /* 0x000fc40000004100 */
[-C--:B------:R-:W-:Y:S01]  /*112e0*/  FMUL.FTZ R33, R33, R80.reuse ;  /* 0x0000005021217220 */ /* 0x080fe20000410000 */
[----:B------:R-:W-:Y:S01]  /*112f0*/  FFMA.FTZ R43, R43, R61, R44 ;  /* 0x0000003d2b2b7223 */ /* 0x000fe2000001002c */
[----:B------:R-:W-:Y:S02]  /*11300*/  HADD2.F32 R44, -RZ, R81.H0_H0 ;  /* 0x20000051ff2c7230 */ /* 0x000fe40000004100 */
[C---:B------:R-:W-:Y:S01]  /*11310*/  FFMA.FTZ R47, R42.reuse, R80, -R47 ;  /* 0x000000502a2f7223 */ /* 0x040fe2000001082f */
[----:B------:R-:W-:Y:S02]  /*11320*/  HADD2.F32 R39, -RZ, R30.H0_H0 ;  /* 0x2000001eff277230 */ /* 0x000fe40000004100 */
[----:B------:R-:W-:Y:S01]  /*11330*/  FFMA.FTZ R78, R42, R78, R33 ;  /* 0x0000004e2a4e7223 */ /* 0x000fe20000010021 */
[C---:B------:R-:W-:Y:S01]  /*11340*/  FMUL.FTZ R42, R45.reuse, R60 ;  /* 0x0000003c2d2a7220 */ /* 0x040fe20000410000 */
[----:B------:R-:W-:Y:S01]  /*11350*/  FMUL.FTZ R62, R45, R44 ;  /* 0x0000002c2d3e7220 */ /* 0x000fe20000410000 */
[----:B------:R-:W-:-:S02]  /*11360*/  HADD2.F32 R46, -RZ, R35.H0_H0 ;  /* 0x20000023ff2e7230 */ /* 0x000fc40000004100 */
[----:B------:R-:W-:Y:S02]  /*11370*/  HADD2.F32 R79, -RZ, R79.H1_H1 ;  /* 0x3000004fff4f7230 */ /* 0x000fe40000004100 */
[C---:B------:R-:W-:Y:S01]  /*11380*/  FFMA.FTZ R45, R39.reuse, R44, -R42 ;  /* 0x0000002c272d7223 */ /* 0x040fe2000001082a */
[----:B------:R-:W-:Y:S02]  /*11390*/  HADD2.F32 R35, -RZ, R35.H1_H1 ;  /* 0x30000023ff237230 */ /* 0x000fe40000004100 */
[----:B------:R-:W-:Y:S01]  /*113a0*/  FFMA.FTZ R62, R39, R60, R62 ;  /* 0x0000003c273e7223 */ /* 0x000fe2000001003e */
[----:B------:R-:W-:Y:S02]  /*113b0*/  HADD2.F32 R81, -RZ, R81.H1_H1 ;  /* 0x30000051ff517230 */ /* 0x000fe40000004100 */
[----:B------:R-:W-:Y:S02]  /*113c0*/  HADD2.F32 R44, -RZ, R64.H0_H0 ;  /* 0x20000040ff2c7230 */ /* 0x000fe40000004100 */
[----:B------:R-:W-:Y:S01]  /*113d0*/  FMUL.FTZ R64, R46, R79 ;  /* 0x0000004f2e407220 */ /* 0x000fe20000410000 */
[----:B------:R-:W-:-:S02]  /*113e0*/  HADD2.F32 R42, -RZ, R41.H0_H0 ;  /* 0x20000029ff2a7230 */ /* 0x000fc40000004100 */
[-C--:B------:R-:W-:Y:S01]  /*113f0*/  FMUL.FTZ R46, R46, R81.reuse ;  /* 0x000000512e2e7220 */ /* 0x080fe20000410000 */
[--C-:B------:R-:W-:Y:S02]  /*11400*/  HADD2.F32 R37, -RZ, R31.reuse.H0_H0 ;  /* 0x2000001fff257230 */ /* 0x100fe40000004100 */
[C---:B------:R-:W-:Y:S01]  /*11410*/  FMUL.FTZ R60, R35.reuse, R44 ;  /* 0x0000002c233c7220 */ /* 0x040fe20000410000 */
[----:B------:R-:W-:Y:S02]  /*11420*/  HADD2.F32 R31, -RZ, R31.H1_H1 ;  /* 0x3000001fff1f7230 */ /* 0x000fe40000004100 */
[----:B------:R-:W-:Y:S01]  /*11430*/  FMUL.FTZ R66, R35, R42 ;  /* 0x0000002a23427220 */ /* 0x000fe20000410000 */
[----:B------:R-:W-:Y:S02]  /*11440*/  HADD2.F32 R34, -RZ, R34.H1_H1 ;  /* 0x30000022ff227230 */ /* 0x000fe40000004100 */
[----:B------:R-:W-:Y:S01]  /*11450*/  FFMA.FTZ R64, R37, R81, -R64 ;  /* 0x0000005125407223 */ /* 0x000fe20000010840 */
        /* <DEDUP_REMOVED lines=24> */
.L_x_2828:
[----:B------:R-:W-:Y:S05]  /*115e0*/  BSYNC B1 ;  /* 0x0000000000017941 */ /* 0x000fea0003800000 */
.L_x_2827:
[----:B0-2---:R-:W-:-:S05]  /*115f0*/  VIADD R21, R206, 0x40 ;  /* 0x00000040ce157836 */ /* 0x005fca0000000000 */
[----:B------:R-:W-:-:S13]  /*11600*/  ISETP.GE.AND P0, PT, R21, R3, PT ;  /* 0x000000031500720c */ /* 0x000fda0003f06270 */
[----:B------:R-:W-:Y:S05]  /*11610*/  @P0 BRA `(.L_x_2808) ;  /* 0x0000001000fc0947 */ /* 0x000fea0003800000 */
[----:B-1----:R0:W5:Y:S01]  /*11620*/  LDL R61, [R1+0x38] ;  /* 0x00003800013d7983 */ /* 0x0021620000100800 */
[----:B------:R-:W1:Y:S01]  /*11630*/  LDC R3, c[0x0][0x3f4] ;  /* 0x0000fd00ff037b82 */ /* 0x000e620000000800 */
[----:B------:R-:W-:Y:S01]  /*11640*/  BSSY B1, `(.L_x_2833) ;  /* 0x0000068000017945 */ /* 0x000fe20003800000 */
[----:B------:R-:W-:Y:S02]  /*11650*/  SHF.R.U32.HI R60, RZ, 0x3, R213 ;  /* 0x00000003ff3c7819 */ /* 0x000fe400000116d5 */
[-C--:B-1----:R-:W-:Y:S02]  /*11660*/  ISETP.GE.AND P0, PT, R16, R3.reuse, PT ;  /* 0x000000031000720c */ /* 0x082fe40003f06270 */
[-C--:B------:R-:W-:Y:S02]  /*11670*/  ISETP.GE.AND P1, PT, R195, R3.reuse, PT ;  /* 0x00000003c300720c */ /* 0x080fe40003f26270 */
[----:B------:R-:W-:-:S09]  /*11680*/  ISETP.GE.AND P2, PT, R194, R3, PT ;  /* 0x00000003c200720c */ /* 0x000fd20003f46270 */
[----:B0-----:R-:W-:Y:S05]  /*11690*/  @P0 BRA `(.L_x_2834) ;  /* 0x0000000400880947 */ /* 0x001fea0003800000 */
[----:B------:R-:W-:Y:S01]  /*116a0*/  LEA.HI R0, R3, R0, RZ, 0x1d ;  /* 0x0000000003007211 */ /* 0x000fe200078fe8ff */
[----:B------:R-:W-:Y:S01]  /*116b0*/  HADD2.F32 R38, -RZ, R88.H1_H1 ;  /* 0x30000058ff267230 */ /* 0x000fe20000004100 */
[----:B-----5:R-:W-:Y:S01]  /*116c0*/  R2UR UR4, R61 ;  /* 0x000000003d0472ca */ /* 0x020fe200000e0000 */
[--C-:B------:R-:W-:Y:S01]  /*116d0*/  HADD2.F32 R40, -RZ, R86.reuse.H1_H1 ;  /* 0x30000056ff287230 */ /* 0x100fe20000004100 */
[----:B------:R-:W-:Y:S01]  /*116e0*/  SHF.R.S32.HI R21, RZ, 0x1f, R0 ;  /* 0x0000001fff157819 */ /* 0x000fe20000011400 */
[----:B------:R-:W-:Y:S01]  /*116f0*/  IMAD.SHL.U32 R24, R0, 0x8, RZ ;  /* 0x0000000800187824 */ /* 0x000fe200078e00ff */
[----:B------:R-:W-:Y:S01]  /*11700*/  LOP3.LUT R25, R213, 0x38, R16, 0xf8, !PT ;  /* 0x00000038d5197812 */ /* 0x000fe200078ef810 */
[----:B------:R-:W-:Y:S01]  /*11710*/  HADD2.F32 R86, -RZ, R86.H0_H0 ;  /* 0x20000056ff567230 */ /* 0x000fe20000004100 */
[----:B------:R-:W-:Y:S01]  /*11720*/  LEA.HI R0, R21, R0, RZ, 0x3 ;  /* 0x0000000015007211 */ /* 0x000fe200078f18ff */
[----:B------:R-:W-:Y:S01]  /*11730*/  HADD2.F32 R88, -RZ, R88.H0_H0 ;  /* 0x20000058ff587230 */ /* 0x000fe20000004100 */
[----:B------:R-:W-:-:S02]  /*11740*/  LOP3.LUT R21, R213, 0x38, R24, 0xf8, !PT ;  /* 0x00000038d5157812 */ /* 0x000fc400078ef818 */
[----:B------:R-:W-:Y:S01]  /*11750*/  LOP3.LUT R25, R218, R25, R60, 0xf6, !PT ;  /* 0x00000019da197212 */ /* 0x000fe200078ef63c */
[----:B------:R-:W-:Y:S01]  /*11760*/  IMAD.SHL.U32 R24, R0, 0x400, RZ ;  /* 0x0000040000187824 */ /* 0x000fe200078e00ff */
[----:B------:R-:W-:Y:S02]  /*11770*/  LOP3.LUT R21, R21, R60, RZ, 0x3c, !PT ;  /* 0x0000003c15157212 */ /* 0x000fe400078e3cff */
[----:B------:R-:W-:Y:S02]  /*11780*/  LEA R0, R25, UR4, 0x1 ;  /* 0x0000000419007c11 */ /* 0x000fe4000f8e08ff */
[----:B------:R-:W-:Y:S02]  /*11790*/  LOP3.LUT R28, R24, 0x7fffe000, RZ, 0xc0, !PT ;  /* 0x7fffe000181c7812 */ /* 0x000fe400078ec0ff */
[----:B------:R-:W-:Y:S01]  /*117a0*/  SHF.R.U32.HI R37, RZ, 0x10, R5 ;  /* 0x00000010ff257819 */ /* 0x000fe20000011605 */
[----:B------:R-:W0:Y:S01]  /*117b0*/  LDS.128 R24, [R0] ;  /* 0x0000000000187984 */ /* 0x000e220000000c00 */
[----:B------:R-:W-:-:S02]  /*117c0*/  IADD3 R21, R21, R28, R218 ;  /* 0x0000001c15157210 */ /* 0x000fc40007ffe0da */
[----:B------:R-:W-:Y:S01]  /*117d0*/  SHF.R.U64 R32, R48, 0x10, R49 ;  /* 0x0000001030207819 */ /* 0x000fe20000001231 */
[----:B------:R-:W-:Y:S01]  /*117e0*/  HADD2.F32 R37, -RZ, R37.H0_H0 ;  /* 0x20000025ff257230 */ /* 0x000fe20000004100 */
[----:B------:R-:W-:Y:S02]  /*117f0*/  LEA R21, R21, R18, 0x1 ;  /* 0x0000001215157211 */ /* 0x000fe400078e08ff */
[----:B------:R-:W-:Y:S02]  /*11800*/  SHF.R.U64 R47, R4, 0x10, R5 ;  /* 0x00000010042f7819 */ /* 0x000fe40000001205 */
[----:B------:R-:W-:Y:S01]  /*11810*/  SHF.R.U32.HI R49, RZ, 0x10, R49 ;  /* 0x00000010ff317819 */ /* 0x000fe20000011631 */
[----:B------:R-:W1:Y:S01]  /*11820*/  LDS.128 R28, [R21+0x12400] ;  /* 0x01240000151c7984 */ /* 0x000e620000000c00 */
[--C-:B------:R-:W-:Y:S02]  /*11830*/  SHF.R.U64 R48, R50, 0x10, R51.reuse ;  /* 0x0000001032307819 */ /* 0x100fe40000001233 */
[----:B------:R-:W-:-:S02]  /*11840*/  SHF.R.U32.HI R50, RZ, 0x10, R51 ;  /* 0x00000010ff327819 */ /* 0x000fc40000011633 */
[--C-:B------:R-:W-:Y:S02]  /*11850*/  SHF.R.U32.HI R41, RZ, 0x10, R7.reuse ;  /* 0x00000010ff297819 */ /* 0x100fe40000011607 */
[----:B------:R-:W-:Y:S01]  /*11860*/  SHF.R.U64 R45, R6, 0x10, R7 ;  /* 0x00000010062d7819 */ /* 0x000fe20000001207 */
[--C-:B0-----:R-:W-:Y:S02]  /*11870*/  HADD2.F32 R5, -RZ, R25.reuse.H0_H0 ;  /* 0x20000019ff057230 */ /* 0x101fe40000004100 */
[----:B------:R-:W-:Y:S02]  /*11880*/  HADD2.F32 R25, -RZ, R25.H1_H1 ;  /* 0x30000019ff197230 */ /* 0x000fe40000004100 */
[----:B------:R-:W-:Y:S02]  /*11890*/  HADD2.F32 R4, -RZ, R24.H0_H0 ;  /* 0x20000018ff047230 */ /* 0x000fe40000004100 */
[----:B------:R-:W-:Y:S02]  /*118a0*/  HADD2.F32 R6, -RZ, R26.H0_H0 ;  /* 0x2000001aff067230 */ /* 0x000fe40000004100 */
[----:B------:R-:W-:-:S02]  /*118b0*/  HADD2.F32 R7, -RZ, R27.H0_H0 ;  /* 0x2000001bff077230 */ /* 0x000fc40000004100 */
[--C-:B-1----:R-:W-:Y:S02]  /*118c0*/  HADD2.F32 R33, -RZ, R29.reuse.H0_H0 ;  /* 0x2000001dff217230 */ /* 0x102fe40000004100 */
[----:B------:R-:W-:Y:S02]  /*118d0*/  HADD2.F32 R34, -RZ, R29.H1_H1 ;  /* 0x3000001dff227230 */ /* 0x000fe40000004100 */
[----:B------:R-:W-:Y:S02]  /*118e0*/  HADD2.F32 R29, -RZ, R28.H0_H0 ;  /* 0x2000001cff1d7230 */ /* 0x000fe40000004100 */
[C---:B------:R-:W-:Y:S01]  /*118f0*/  FMUL.FTZ R42, R33.reuse, R40 ;  /* 0x00000028212a7220 */ /* 0x040fe20000410000 */
[-C--:B------:R-:W-:Y:S01]  /*11900*/  FMUL.FTZ R44, R33, R38.reuse ;  /* 0x00000026212c7220 */ /* 0x080fe20000410000 */
[----:B------:R-:W-:Y:S02]  /*11910*/  HADD2.F32 R33, -RZ, R49.H0_H0 ;  /* 0x20000031ff217230 */ /* 0x000fe40000004100 */
[C---:B------:R-:W-:Y:S01]  /*11920*/  FFMA.FTZ R42, R5.reuse, R38, -R42 ;  /* 0x00000026052a7223 */ /* 0x040fe2000001082a */
[----:B------:R-:W-:Y:S01]  /*11930*/  FFMA.FTZ R44, R5, R40, R44 ;  /* 0x00000028052c7223 */ /* 0x000fe2000001002c */
[C---:B------:R-:W-:Y:S01]  /*11940*/  FMUL.FTZ R38, R34.reuse, R37 ;  /* 0x0000002522267220 */ /* 0x040fe20000410000 */
[C---:B------:R-:W-:Y:S01]  /*11950*/  FMUL.FTZ R5, R29.reuse, R86 ;  /* 0x000000561d057220 */ /* 0x040fe20000410000 */
[-C--:B------:R-:W-:Y:S01]  /*11960*/  FMUL.FTZ R29, R29, R88.reuse ;  /* 0x000000581d1d7220 */ /* 0x080fe20000410000 */
[-C--:B------:R-:W-:Y:S01]  /*11970*/  FMUL.FTZ R34, R34, R33.reuse ;  /* 0x0000002122227220 */ /* 0x080fe20000410000 */
[----:B------:R-:W-:Y:S01]  /*11980*/  FFMA.FTZ R39, R25, R33, -R38 ;  /* 0x0000002119277223 */ /* 0x000fe20000010826 */
[----:B------:R-:W-:Y:S01]  /*11990*/  FFMA.FTZ R88, R4, R88, -R5 ;  /* 0x0000005804587223 */ /* 0x000fe20000010805 */
[----:B------:R-:W-:-:S02]  /*119a0*/  HADD2.F32 R35, -RZ, R30.H0_H0 ;  /* 0x2000001eff237230 */ /* 0x000fc40000004100 */
[----:B------:R-:W-:Y:S01]  /*119b0*/  FFMA.FTZ R37, R25, R37, R34 ;  /* 0x0000002519257223 */ /* 0x000fe20000010022 */
[----:B------:R-:W-:Y:S02]  /*119c0*/  HADD2.F32 R33, -RZ, R87.H0_H0 ;  /* 0x20000057ff217230 */ /* 0x000fe40000004100 */
[----:B------:R-:W-:Y:S01]  /*119d0*/  FFMA.FTZ R86, R4, R86, R29 ;  /* 0x0000005604567223 */ /* 0x000fe2000001001d */
[----:B------:R-:W-:Y:S02]  /*119e0*/  HADD2.F32 R5, -RZ, R89.H0_H0 ;  /* 0x20000059ff057230 */ /* 0x000fe40000004100 */
[----:B------:R-:W-:Y:S02]  /*119f0*/  HADD2.F32 R36, -RZ, R31.H0_H0 ;  /* 0x2000001fff247230 */ /* 0x000fe40000004100 */
[C---:B------:R-:W-:Y:S01]  /*11a00*/  FMUL.FTZ R25, R35.reuse, R33 ;  /* 0x0000002123197220 */ /* 0x040fe20000410000 */
[----:B------:R-:W-:Y:S02]  /*11a10*/  HADD2.F32 R89, -RZ, R89.H1_H1 ;  /* 0x30000059ff597230 */ /* 0x000fe40000004100 */
[----:B------:R-:W-:Y:S01]  /*11a20*/  FMUL.FTZ R29, R35, R5 ;  /* 0x00000005231d7220 */ /* 0x000fe20000410000 */
[----:B------:R-:W-:-:S02]  /*11a30*/  HADD2.F32 R87, -RZ, R87.H1_H1 ;  /* 0x30000057ff577230 */ /* 0x000fc40000004100 */
[----:B------:R-:W-:Y:S01]  /*11a40*/  FFMA.FTZ R35, R6, R5, -R25 ;  /* 0x0000000506237223 */ /* 0x000fe20000010819 */
[----:B------:R-:W-:Y:S02]  /*11a50*/  HADD2.F32 R31, -RZ, R31.H1_H1 ;  /* 0x3000001fff1f7230 */ /* 0x000fe40000004100 */
[C---:B------:R-:W-:Y:S01]  /*11a60*/  FMUL.FTZ R40, R36.reuse, R89 ;  /* 0x0000005924287220 */ /* 0x040fe20000410000 */
[----:B------:R-:W-:Y:S02]  /*11a70*/  HADD2.F32 R34, -RZ, R41.H0_H0 ;  /* 0x20000029ff227230 */ /* 0x000fe40000004100 */
[----:B------:R-:W-:Y:S01]  /*11a80*/  FMUL.FTZ R38, R36, R87 ;  /* 0x0000005724267220 */ /* 0x000fe20000410000 */
[----:B------:R-:W-:Y:S02]  /*11a90*/  HADD2.F32 R4, -RZ, R50.H0_H0 ;  /* 0x20000032ff047230 */ /* 0x000fe40000004100 */
[----:B------:R-:W-:Y:S01]  /*11aa0*/  FFMA.FTZ R36, R6, R33, R29 ;  /* 0x0000002106247223 */ /* 0x000fe2000001001d */
[----:B------:R-:W-:-:S02]  /*11ab0*/  HADD2.F32 R27, -RZ, R27.H1_H1 ;  /* 0x3000001bff1b7230 */ /* 0x000fc40000004100 */
[----:B------:R-:W-:Y:S01]  /*11ac0*/  FMUL.FTZ R6, R31, R34 ;  /* 0x000000221f067220 */ /* 0x000fe20000410000 */
[----:B------:R-:W-:Y:S02]  /*11ad0*/  HADD2.F32 R28, -RZ, R28.H1_H1 ;  /* 0x3000001cff1c7230 */ /* 0x000fe40000004100 */
[C---:B------:R-:W-:Y:S01]  /*11ae0*/  FFMA.FTZ R38, R7.reuse, R89, -R38 ;  /* 0x0000005907267223 */ /* 0x040fe20000010826 */
[----:B------:R-:W-:Y:S02]  /*11af0*/  HADD2.F32 R30, -RZ, R30.H1_H1 ;  /* 0x3000001eff1e7230 */ /* 0x000fe40000004100 */
[----:B------:R-:W-:Y:S01]  /*11b00*/  FFMA.FTZ R40, R7, R87, R40 ;  /* 0x0000005707287223 */ /* 0x000fe20000010028 */
        /* <DEDUP_REMOVED lines=27> */
.L_x_2834:
[----:B------:R-:W-:Y:S05]  /*11cc0*/  BSYNC B1 ;  /* 0x0000000000017941 */ /* 0x000fea0003800000 */
.L_x_2833:
[----:B------:R-:W-:Y:S04]  /*11cd0*/  BSSY B1, `(.L_x_2835) ;  /* 0x000006a000017945 */ /* 0x000fe80003800000 */
[----:B------:R-:W-:Y:S05]  /*11ce0*/  @P1 BRA `(.L_x_2836) ;  /* 0x0000000400a01947 */ /* 0x000fea0003800000 */
[----:B0-----:R-:W-:Y:S01]  /*11cf0*/  SHF.R.S32.HI R0, RZ, 0x1f, R195 ;  /* 0x0000001fff007819 */ /* 0x001fe200000114c3 */
[----:B------:R-:W-:Y:S01]  /*11d00*/  HADD2.F32 R33, -RZ, R76.H1_H1 ;  /* 0x3000004cff217230 */ /* 0x000fe20000004100 */
[----:B-----5:R-:W-:Y:S01]  /*11d10*/  R2UR UR4, R61 ;  /* 0x000000003d0472ca */ /* 0x020fe200000e0000 */
[--C-:B------:R-:W-:Y:S01]  /*11d20*/  HADD2.F32 R35, -RZ, R74.reuse.H1_H1 ;  /* 0x3000004aff237230 */ /* 0x100fe20000004100 */
[CC--:B------:R-:W-:Y:S01]  /*11d30*/  LEA.HI R5, R0.reuse, R195.reuse, RZ, 0x6 ;  /* 0x000000c300057211 */ /* 0x0c0fe200078f30ff */
[----:B------:R-:W-:Y:S01]  /*11d40*/  HADD2.F32 R74, -RZ, R74.H0_H0 ;  /* 0x2000004aff4a7230 */ /* 0x000fe20000004100 */
[----:B------:R-:W-:Y:S01]  /*11d50*/  LEA.HI R4, R0, R195, RZ, 0x3 ;  /* 0x000000c300047211 */ /* 0x000fe200078f18ff */
[----:B------:R-:W-:Y:S01]  /*11d60*/  HADD2.F32 R76, -RZ, R76.H0_H0 ;  /* 0x2000004cff4c7230 */ /* 0x000fe20000004100 */
[----:B------:R-:W-:Y:S01]  /*11d70*/  LEA.HI R0, R3, R200, RZ, 0x1d ;  /* 0x000000c803007211 */ /* 0x000fe200078fe8ff */
[----:B------:R-:W-:Y:S01]  /*11d80*/  IMAD.SHL.U32 R6, R5, 0x80, RZ ;  /* 0x0000008005067824 */ /* 0x000fe200078e00ff */
[----:B------:R-:W-:-:S02]  /*11d90*/  LOP3.LUT R4, R213, 0x38, R4, 0xf8, !PT ;  /* 0x00000038d5047812 */ /* 0x000fc400078ef804 */
[----:B------:R-:W-:Y:S02]  /*11da0*/  SHF.R.S32.HI R5, RZ, 0x1f, R0 ;  /* 0x0000001fff057819 */ /* 0x000fe40000011400 */
[----:B------:R-:W-:Y:S02]  /*11db0*/  LOP3.LUT R7, R6, 0xffffe000, RZ, 0xc0, !PT ;  /* 0xffffe00006077812 */ /* 0x000fe400078ec0ff */
[----:B------:R-:W-:Y:S01]  /*11dc0*/  LOP3.LUT R6, R4, R60, RZ, 0x3c, !PT ;  /* 0x0000003c04067212 */ /* 0x000fe200078e3cff */
[----:B------:R-:W-:Y:S01]  /*11dd0*/  IMAD.SHL.U32 R4, R0, 0x8, RZ ;  /* 0x0000000800047824 */ /* 0x000fe200078e00ff */
[----:B------:R-:W-:Y:S02]  /*11de0*/  LEA.HI R5, R5, R0, RZ, 0x3 ;  /* 0x0000000005057211 */ /* 0x000fe400078f18ff */
[----:B------:R-:W-:Y:S02]  /*11df0*/  IADD3 R0, R6, R7, R218 ;  /* 0x0000000706007210 */ /* 0x000fe40007ffe0da */
[----:B------:R-:W-:Y:S01]  /*11e00*/  LOP3.LUT R4, R213, 0x38, R4, 0xf8, !PT ;  /* 0x00000038d5047812 */ /* 0x000fe200078ef804 */
[----:B------:R-:W-:Y:S01]  /*11e10*/  IMAD.SHL.U32 R5, R5, 0x400, RZ ;  /* 0x0000040005057824 */ /* 0x000fe200078e00ff */
[----:B------:R-:W-:-:S02]  /*11e20*/  LEA R0, R0, UR4, 0x1 ;  /* 0x0000000400007c11 */ /* 0x000fc4000f8e08ff */
[----:B------:R-:W-:Y:S02]  /*11e30*/  LOP3.LUT R21, R4, R60, RZ, 0x3c, !PT ;  /* 0x0000003c04157212 */ /* 0x000fe400078e3cff */
[----:B------:R-:W-:Y:S02]  /*11e40*/  LOP3.LUT R24, R5, 0x7fffe000, RZ, 0xc0, !PT ;  /* 0x7fffe00005187812 */ /* 0x000fe400078ec0ff */
[----:B------:R-:W0:Y:S01]  /*11e50*/  LDS.128 R4, [R0] ;  /* 0x0000000000047984 */ /* 0x000e220000000c00 */
[--C-:B------:R-:W-:Y:S02]  /*11e60*/  SHF.R.U64 R44, R52, 0x10, R53.reuse ;  /* 0x00000010342c7819 */ /* 0x100fe40000001235 */
[----:B------:R-:W-:Y:S02]  /*11e70*/  IADD3 R21, R21, R24, R218 ;  /* 0x0000001815157210 */ /* 0x000fe40007ffe0da */
[----:B------:R-:W-:Y:S02]  /*11e80*/  SHF.R.U32.HI R52, RZ, 0x10, R53 ;  /* 0x00000010ff347819 */ /* 0x000fe40000011635 */
[----:B------:R-:W-:-:S02]  /*11e90*/  LEA R21, R21, R18, 0x1 ;  /* 0x0000001215157211 */ /* 0x000fc400078e08ff */
[--C-:B------:R-:W-:Y:S02]  /*11ea0*/  SHF.R.U32.HI R32, RZ, 0x10, R9.reuse ;  /* 0x00000010ff207819 */ /* 0x100fe40000011609 */
[----:B------:R-:W-:Y:S01]  /*11eb0*/  SHF.R.U64 R42, R8, 0x10, R9 ;  /* 0x00000010082a7819 */ /* 0x000fe20000001209 */
[----:B------:R-:W1:Y:S01]  /*11ec0*/  LDS.128 R24, [R21+0x12400] ;  /* 0x0124000015187984 */ /* 0x000e620000000c00 */
[----:B------:R-:W-:Y:S01]  /*11ed0*/  SHF.R.U32.HI R38, RZ, 0x10, R11 ;  /* 0x00000010ff267819 */ /* 0x000fe2000001160b */
[----:B------:R-:W-:Y:S01]  /*11ee0*/  HADD2.F32 R32, -RZ, R32.H0_H0 ;  /* 0x20000020ff207230 */ /* 0x000fe20000004100 */
[--C-:B------:R-:W-:Y:S02]  /*11ef0*/  SHF.R.U64 R43, R54, 0x10, R55.reuse ;  /* 0x00000010362b7819 */ /* 0x100fe40000001237 */
[----:B------:R-:W-:Y:S02]  /*11f00*/  SHF.R.U32.HI R54, RZ, 0x10, R55 ;  /* 0x00000010ff367819 */ /* 0x000fe40000011637 */
[----:B------:R-:W-:Y:S01]  /*11f10*/  SHF.R.U64 R41, R10, 0x10, R11 ;  /* 0x000000100a297819 */ /* 0x000fe2000000120b */
[----:B0-----:R-:W-:-:S02]  /*11f20*/  HADD2.F32 R8, -RZ, R5.H0_H0 ;  /* 0x20000005ff087230 */ /* 0x001fc40000004100 */
[----:B------:R-:W-:Y:S02]  /*11f30*/  HADD2.F32 R9, -RZ, R5.H1_H1 ;  /* 0x30000005ff097230 */ /* 0x000fe40000004100 */
[----:B------:R-:W-:Y:S02]  /*11f40*/  HADD2.F32 R5, -RZ, R4.H0_H0 ;  /* 0x20000004ff057230 */ /* 0x000fe40000004100 */
[--C-:B------:R-:W-:Y:S02]  /*11f50*/  HADD2.F32 R11, -RZ, R7.reuse.H0_H0 ;  /* 0x20000007ff0b7230 */ /* 0x100fe40000004100 */
[----:B------:R-:W-:Y:S02]  /*11f60*/  HADD2.F32 R10, -RZ, R6.H0_H0 ;  /* 0x20000006ff0a7230 */ /* 0x000fe40000004100 */
        /* <DEDUP_REMOVED lines=11> */
[-C--:B------:R-:W-:Y:S01]  /*12020*/  FMUL.FTZ R36, R29, R28.reuse ;  /* 0x0000001c1d247220 */ /* 0x080fe20000410000 */
[----:B------:R-:W-:Y:S01]  /*12030*/  FFMA.FTZ R34, R9, R28, -R34 ;  /* 0x0000001c09227223 */ /* 0x000fe20000010822 */
[----:B------:R-:W-:-:S02]  /*12040*/  HADD2.F32 R30, -RZ, R26.H0_H0 ;  /* 0x2000001aff1e7230 */ /* 0x000fc40000004100 */
[----:B------:R-:W-:Y:S01]  /*12050*/  FMUL.FTZ R25, R25, R76 ;  /* 0x0000004c19197220 */ /* 0x000fe20000410000 */
[----:B------:R-:W-:Y:S01]  /*12060*/  FFMA.FTZ R36, R9, R32, R36 ;  /* 0x0000002009247223 */ /* 0x000fe20000010024 */
[----:B------:R-:W-:Y:S02]  /*12070*/  HADD2.F32 R29, -RZ, R75.H0_H0 ;  /* 0x2000004bff1d7230 */ /* 0x000fe40000004100 */
[C---:B------:R-:W-:Y:S01]  /*12080*/  FFMA.FTZ R76, R5.reuse, R76, -R8 ;  /* 0x0000004c054c7223 */ /* 0x040fe20000010808 */
[----:B------:R-:W-:Y:S02]  /*12090*/  HADD2.F32 R9, -RZ, R77.H0_H0 ;  /* 0x2000004dff097230 */ /* 0x000fe40000004100 */
[----:B------:R-:W-:Y:S01]  /*120a0*/  FFMA.FTZ R74, R5, R74, R25 ;  /* 0x0000004a054a7223 */ /* 0x000fe20000010019 */
[----:B------:R-:W-:Y:S02]  /*120b0*/  HADD2.F32 R31, -RZ, R27.H0_H0 ;  /* 0x2000001bff1f7230 */ /* 0x000fe40000004100 */
[----:B------:R-:W-:Y:S01]  /*120c0*/  FMUL.FTZ R5, R30, R29 ;  /* 0x0000001d1e057220 */ /* 0x000fe20000410000 */
[----:B------:R-:W-:-:S02]  /*120d0*/  HADD2.F32 R32, -RZ, R75.H1_H1 ;  /* 0x3000004bff207230 */ /* 0x000fc40000004100 */
[-C--:B------:R-:W-:Y:S01]  /*120e0*/  FMUL.FTZ R25, R30, R9.reuse ;  /* 0x000000091e197220 */ /* 0x080fe20000410000 */
[----:B------:R-:W-:Y:S02]  /*120f0*/  HADD2.F32 R8, -RZ, R77.H1_H1 ;  /* 0x3000004dff087230 */ /* 0x000fe40000004100 */
[----:B------:R-:W-:Y:S01]  /*12100*/  FFMA.FTZ R33, R10, R9, -R5 ;  /* 0x000000090a217223 */ /* 0x000fe20000010805 */
[----:B------:R-:W-:Y:S02]  /*12110*/  HADD2.F32 R30, -RZ, R38.H0_H0 ;  /* 0x20000026ff1e7230 */ /* 0x000fe40000004100 */
        /* <DEDUP_REMOVED lines=8> */
[-C--:B------:R-:W-:Y:S01]  /*121a0*/  FMUL.FTZ R8, R27, R28.reuse ;  /* 0x0000001c1b087220 */ /* 0x080fe20000410000 */
[----:B------:R-:W-:Y:S02]  /*121b0*/  HADD2.F32 R11, -RZ, R42.H0_H0 ;  /* 0x2000002aff0b7230 */ /* 0x000fe40000004100 */
[----:B------:R-:W-:Y:S01]  /*121c0*/  FFMA.FTZ R10, R10, R29, R25 ;  /* 0x0000001d0a0a7223 */ /* 0x000fe20000010019 */
[----:B------:R-:W-:Y:S02]  /*121d0*/  HADD2.F32 R5, -RZ, R44.H0_H0 ;  /* 0x2000002cff057230 */ /* 0x000fe40000004100 */
[----:B------:R-:W-:Y:S01]  /*121e0*/  FFMA.FTZ R35, R7, R28, -R40 ;  /* 0x0000001c07237223 */ /* 0x000fe20000010828 */
[----:B------:R-:W-:-:S02]  /*121f0*/  HADD2.F32 R26, -RZ, R26.H1_H1 ;  /* 0x3000001aff1a7230 */ /* 0x000fc40000004100 */
[----:B------:R-:W-:Y:S02]  /*12200*/  HADD2.F32 R25, -RZ, R41.H0_H0 ;  /* 0x20000029ff197230 */ /* 0x000fe40000004100 */
[----:B------:R-:W-:Y:S01]  /*12210*/  FFMA.FTZ R41, R7, R30, R8 ;  /* 0x0000001e07297223 */ /* 0x000fe20000010008 */
[----:B------:R-:W-:Y:S02]  /*12220*/  HADD2.F32 R9, -RZ, R43.H0_H0 ;  /* 0x2000002bff097230 */ /* 0x000fe40000004100 */
[C---:B------:R-:W-:Y:S01]  /*12230*/  FMUL.FTZ R7, R24.reuse, R11 ;  /* 0x0000000b18077220 */ /* 0x040fe20000410000 */
[----:B------:R-:W-:Y:S02]  /*12240*/  HADD2.F32 R4, -RZ, R4.H1_H1 ;  /* 0x30000004ff047230 */ /* 0x000fe40000004100 */
[----:B------:R-:W-:Y:S01]  /*12250*/  FMUL.FTZ R24, R24, R5 ;  /* 0x0000000518187220 */ /* 0x000fe20000410000 */
[----:B------:R-:W-:Y:S02]  /*12260*/  HADD2.F32 R6, -RZ, R6.H1_H1 ;  /* 0x30000006ff067230 */ /* 0x000fe40000004100 */
[C---:B------:R-:W-:Y:S01]  /*12270*/  FMUL.FTZ R31, R26.reuse, R25 ;  /* 0x000000191a1f7220 */ /* 0x040fe20000410000 */
[----:B------:R-:W-:Y:S01]  /*12280*/  FMUL.FTZ R26, R26, R9 ;  /* 0x000000091a1a7220 */ /* 0x000fe20000410000 */
        /* <DEDUP_REMOVED lines=14> */
.L_x_2836:
[----:B------:R-:W-:Y:S05]  /*12370*/  BSYNC B1 ;  /* 0x0000000000017941 */ /* 0x000fea0003800000 */
.L_x_2835:
[----:B------:R-:W-:Y:S05]  /*12380*/  @P2 BRA `(.L_x_2808) ;  /* 0x0000000400a02947 */ /* 0x000fea0003800000 */
[----:B01----:R-:W-:Y:S01]  /*12390*/  SHF.R.S32.HI R5, RZ, 0x1f, R194 ;  /* 0x0000001fff057819 */ /* 0x003fe200000114c2 */
[----:B------:R-:W-:Y:S01]  /*123a0*/  HADD2.F32 R27, -RZ, R20.H1_H1 ;  /* 0x30000014ff1b7230 */ /* 0x000fe20000004100 */
[----:B------:R-:W-:Y:S01]  /*123b0*/  LEA.HI R3, R3, R201, RZ, 0x1d ;  /* 0x000000c903037211 */ /* 0x000fe200078fe8ff */
[----:B------:R-:W-:Y:S01]  /*123c0*/  HADD2.F32 R26, -RZ, R70.H1_H1 ;  /* 0x30000046ff1a7230 */ /* 0x000fe20000004100 */
[CC--:B------:R-:W-:Y:S01]  /*123d0*/  LEA.HI R4, R5.reuse, R194.reuse, RZ, 0x6 ;  /* 0x000000c205047211 */ /* 0x0c0fe200078f30ff */
[----:B------:R-:W-:Y:S01]  /*123e0*/  HADD2.F32 R20, -RZ, R20.H0_H0 ;  /* 0x20000014ff147230 */ /* 0x000fe20000004100 */
[----:B------:R-:W-:Y:S01]  /*123f0*/  LEA.HI R0, R5, R194, RZ, 0x3 ;  /* 0x000000c205007211 */ /* 0x000fe200078f18ff */
[----:B------:R-:W-:Y:S01]  /*12400*/  HADD2.F32 R70, -RZ, R70.H0_H0 ;  /* 0x20000046ff467230 */ /* 0x000fe20000004100 */
[----:B-----5:R-:W-:Y:S01]  /*12410*/  R2UR UR4, R61 ;  /* 0x000000003d0472ca */ /* 0x020fe200000e0000 */
[----:B------:R-:W-:Y:S01]  /*12420*/  IMAD.SHL.U32 R5, R4, 0x80, RZ ;  /* 0x0000008004057824 */ /* 0x000fe200078e00ff */
[----:B------:R-:W-:-:S02]  /*12430*/  LOP3.LUT R0, R213, 0x38, R0, 0xf8, !PT ;  /* 0x00000038d5007812 */ /* 0x000fc400078ef800 */
[----:B------:R-:W-:Y:S02]  /*12440*/  SHF.R.S32.HI R4, RZ, 0x1f, R3 ;  /* 0x0000001fff047819 */ /* 0x000fe40000011403 */
[----:B------:R-:W-:Y:S01]  /*12450*/  LOP3.LUT R6, R0, R60, RZ, 0x3c, !PT ;  /* 0x0000003c00067212 */ /* 0x000fe200078e3cff */
[----:B------:R-:W-:Y:S01]  /*12460*/  IMAD.SHL.U32 R0, R3, 0x8, RZ ;  /* 0x0000000803007824 */ /* 0x000fe200078e00ff */
[----:B------:R-:W-:Y:S02]  /*12470*/  LEA.HI R4, R4, R3, RZ, 0x3 ;  /* 0x0000000304047211 */ /* 0x000fe400078f18ff */
[----:B------:R-:W-:Y:S02]  /*12480*/  LOP3.LUT R5, R5, 0xffffe000, RZ, 0xc0, !PT ;  /* 0xffffe00005057812 */ /* 0x000fe400078ec0ff */
[----:B------:R-:W-:Y:S01]  /*12490*/  LOP3.LUT R0, R213, 0x38, R0, 0xf8, !PT ;  /* 0x00000038d5007812 */ /* 0x000fe200078ef800 */
[----:B------:R-:W-:Y:S01]  /*124a0*/  IMAD.SHL.U32 R4, R4, 0x400, RZ ;  /* 0x0000040004047824 */ /* 0x000fe200078e00ff */
[----:B------:R-:W-:-:S02]  /*124b0*/  IADD3 R5, R6, R5, R218 ;  /* 0x0000000506057210 */ /* 0x000fc40007ffe0da */
[----:B------:R-:W-:Y:S02]  /*124c0*/  LOP3.LUT R3, R0, R60, RZ, 0x3c, !PT ;  /* 0x0000003c00037212 */ /* 0x000fe400078e3cff */
[----:B------:R-:W-:Y:S02]  /*124d0*/  LOP3.LUT R0, R4, 0x7fffe000, RZ, 0xc0, !PT ;  /* 0x7fffe00004007812 */ /* 0x000fe400078ec0ff */
[----:B------:R-:W-:Y:S02]  /*124e0*/  LEA R37, R5, UR4, 0x1 ;  /* 0x0000000405257c11 */ /* 0x000fe4000f8e08ff */
[----:B------:R-:W-:Y:S02]  /*124f0*/  IADD3 R3, R3, R0, R218 ;  /* 0x0000000003037210 */ /* 0x000fe40007ffe0da */
[----:B------:R-:W-:Y:S01]  /*12500*/  SHF.R.U64 R33, R14, 0x10, R15 ;  /* 0x000000100e217819 */ /* 0x000fe2000000120f */
[----:B------:R-:W0:Y:S01]  /*12510*/  LDS.128 R4, [R37] ;  /* 0x0000000025047984 */ /* 0x000e220000000c00 */
[----:B------:R-:W-:-:S02]  /*12520*/  LEA R3, R3, R18, 0x1 ;  /* 0x0000001203037211 */ /* 0x000fc400078e08ff */
[----:B------:R-:W-:Y:S02]  /*12530*/  SHF.R.U32.HI R31, RZ, 0x10, R15 ;  /* 0x00000010ff1f7819 */ /* 0x000fe4000001160f */
[----:B------:R-:W-:Y:S01]  /*12540*/  SHF.R.U64 R34, R12, 0x10, R13 ;  /* 0x000000100c227819 */ /* 0x000fe2000000120d */
[----:B------:R-:W1:Y:S01]  /*12550*/  LDS.128 R8, [R3+0x12400] ;  /* 0x0124000003087984 */ /* 0x000e620000000c00 */
[--C-:B------:R-:W-:Y:S02]  /*12560*/  SHF.R.U64 R36, R56, 0x10, R57.reuse ;  /* 0x0000001038247819 */ /* 0x100fe40000001239 */
[----:B------:R-:W-:Y:S02]  /*12570*/  SHF.R.U32.HI R56, RZ, 0x10, R57 ;  /* 0x00000010ff387819 */ /* 0x000fe40000011639 */
[----:B------:R-:W-:Y:S02]  /*12580*/  SHF.R.U32.HI R28, RZ, 0x10, R13 ;  /* 0x00000010ff1c7819 */ /* 0x000fe4000001160d */
[----:B------:R-:W-:-:S02]  /*12590*/  SHF.R.U64 R35, R58, 0x10, R59 ;  /* 0x000000103a237819 */ /* 0x000fc4000000123b */
[----:B------:R-:W-:Y:S01]  /*125a0*/  SHF.R.U32.HI R58, RZ, 0x10, R59 ;  /* 0x00000010ff3a7819 */ /* 0x000fe2000001163b */
[----:B------:R-:W-:Y:S02]  /*125b0*/  HADD2.F32 R28, -RZ, R28.H0_H0 ;  /* 0x2000001cff1c7230 */ /* 0x000fe40000004100 */
[--C-:B0-----:R-:W-:Y:S02]  /*125c0*/  HADD2.F32 R12, -RZ, R5.reuse.H0_H0 ;  /* 0x20000005ff0c7230 */ /* 0x101fe40000004100 */
[----:B------:R-:W-:Y:S02]  /*125d0*/  HADD2.F32 R5, -RZ, R5.H1_H1 ;  /* 0x30000005ff057230 */ /* 0x000fe40000004100 */
[----:B------:R-:W-:Y:S02]  /*125e0*/  HADD2.F32 R0, -RZ, R4.H0_H0 ;  /* 0x20000004ff007230 */ /* 0x000fe40000004100 */
[--C-:B-1----:R-:W-:Y:S02]  /*125f0*/  HADD2.F32 R15, -RZ, R9.reuse.H0_H0 ;  /* 0x20000009ff0f7230 */ /* 0x102fe40000004100 */
[----:B------:R-:W-:-:S02]  /*12600*/  HADD2.F32 R21, -RZ, R9.H1_H1 ;  /* 0x30000009ff157230 */ /* 0x000fc40000004100 */
[----:B------:R-:W-:Y:S02]  /*12610*/  HADD2.F32 R9, -RZ, R8.H0_H0 ;  /* 0x20000008ff097230 */ /* 0x000fe40000004100 */
[CC--:B------:R-:W-:Y:S01]  /*12620*/  FMUL.FTZ R29, R15.reuse, R27.reuse ;  /* 0x0000001b0f1d7220 */ /* 0x0c0fe20000410000 */
[----:B------:R-:W-:Y:S01]  /*12630*/  FMUL.FTZ R15, R15, R26 ;  /* 0x0000001a0f0f7220 */ /* 0x000fe20000410000 */
[----:B------:R-:W-:Y:S01]  /*12640*/  FMUL.FTZ R30, R21, R28 ;  /* 0x0000001c151e7220 */ /* 0x000fe20000410000 */
[----:B------:R-:W-:Y:S02]  /*12650*/  HADD2.F32 R24, -RZ, R10.H0_H0 ;  /* 0x2000000aff187230 */ /* 0x000fe40000004100 */
[C---:B------:R-:W-:Y:S01]  /*12660*/  FFMA.FTZ R29, R12.reuse, R26, -R29 ;  /* 0x0000001a0c1d7223 */ /* 0x040fe2000001081d */
[----:B------:R-:W-:Y:S02]  /*12670*/  HADD2.F32 R26, -RZ, R56.H0_H0 ;  /* 0x20000038ff1a7230 */ /* 0x000fe40000004100 */
[----:B------:R-:W-:Y:S01]  /*12680*/  FFMA.FTZ R27, R12, R27, R15 ;  /* 0x0000001b0c1b7223 */ /* 0x000fe2000001000f */
[----:B------:R-:W-:Y:S01]  /*12690*/  FMUL.FTZ R15, R9, R20 ;  /* 0x00000014090f7220 */ /* 0x000fe20000410000 */
[----:B------:R-:W-:-:S02]  /*126a0*/  HADD2.F32 R12, -RZ, R69.H0_H0 ;  /* 0x20000045ff0c7230 */ /* 0x000fc40000004100 */
[----:B------:R-:W-:Y:S01]  /*126b0*/  FMUL.FTZ R9, R9, R70 ;  /* 0x0000004609097220 */ /* 0x000fe20000410000 */
[-C--:B------:R-:W-:Y:S01]  /*126c0*/  FMUL.FTZ R32, R21, R26.reuse ;  /* 0x0000001a15207220 */ /* 0x080fe20000410000 */
[C---:B------:R-:W-:Y:S01]  /*126d0*/  FFMA.FTZ R30, R5.reuse, R26, -R30 ;  /* 0x0000001a051e7223 */ /* 0x040fe2000001081e */
[----:B------:R-:W-:Y:S02]  /*126e0*/  HADD2.F32 R13, -RZ, R6.H0_H0 ;  /* 0x20000006ff0d7230 */ /* 0x000fe40000004100 */
[C---:B------:R-:W-:Y:S01]  /*126f0*/  FFMA.FTZ R15, R0.reuse, R70, -R15 ;  /* 0x00000046000f7223 */ /* 0x040fe2000001080f */
[----:B------:R-:W-:Y:S01]  /*12700*/  FFMA.FTZ R32, R5, R28, R32 ;  /* 0x0000001c05207223 */ /* 0x000fe20000010020 */
[----:B------:R-:W-:Y:S02]  /*12710*/  HADD2.F32 R5, -RZ, R71.H0_H0 ;  /* 0x20000047ff057230 */ /* 0x000fe40000004100 */
[----:B------:R-:W-:Y:S01]  /*12720*/  FFMA.FTZ R21, R0, R20, R9 ;  /* 0x0000001400157223 */ /* 0x000fe20000010009 */
[----:B------:R-:W-:-:S02]  /*12730*/  HADD2.F32 R25, -RZ, R11.H0_H0 ;  /* 0x2000000bff197230 */ /* 0x000fc40000004100 */
[C---:B------:R-:W-:Y:S01]  /*12740*/  FMUL.FTZ R0, R24.reuse, R12 ;  /* 0x0000000c18007220 */ /* 0x040fe20000410000 */
[----:B------:R-:W-:Y:S02]  /*12750*/  HADD2.F32 R71, -RZ, R71.H1_H1 ;  /* 0x30000047ff477230 */ /* 0x000fe40000004100 */
[-C--:B------:R-:W-:Y:S01]  /*12760*/  FMUL.FTZ R26, R24, R5.reuse ;  /* 0x00000005181a7220 */ /* 0x080fe20000410000 */
[----:B------:R-:W-:Y:S02]  /*12770*/  HADD2.F32 R69, -RZ, R69.H1_H1 ;  /* 0x30000045ff457230 */ /* 0x000fe40000004100 */
[----:B------:R-:W-:Y:S01]  /*12780*/  FFMA.FTZ R24, R13, R5, -R0 ;  /* 0x000000050d187223 */ /* 0x000fe20000010800 */
[----:B------:R-:W-:Y:S02]  /*12790*/  HADD2.F32 R14, -RZ, R7.H0_H0 ;  /* 0x20000007ff0e7230 */ /* 0x000fe40000004100 */
[----:B------:R-:W-:Y:S01]  /*127a0*/  FMUL.FTZ R28, R25, R71 ;  /* 0x00000047191c7220 */ /* 0x000fe20000410000 */
[----:B------:R-:W-:-:S02]  /*127b0*/  HADD2.F32 R11, -RZ, R11.H1_H1 ;  /* 0x3000000bff0b7230 */ /* 0x000fc40000004100 */
[----:B------:R-:W-:Y:S01]  /*127c0*/  FMUL.FTZ R5, R25, R69 ;  /* 0x0000004519057220 */ /* 0x000fe20000410000 */
[----:B------:R-:W-:Y:S02]  /*127d0*/  HADD2.F32 R20, -RZ, R31.H0_H0 ;  /* 0x2000001fff147230 */ /* 0x000fe40000004100 */
[----:B------:R-:W-:Y:S01]  /*127e0*/  FFMA.FTZ R26, R13, R12, R26 ;  /* 0x0000000c0d1a7223 */ /* 0x000fe2000001001a */
[----:B------:R-:W-:Y:S02]  /*127f0*/  HADD2.F32 R0, -RZ, R58.H0_H0 ;  /* 0x2000003aff007230 */ /* 0x000fe40000004100 */
[C---:B------:R-:W-:Y:S01]  /*12800*/  FFMA.FTZ R71, R14.reuse, R71, -R5 ;  /* 0x000000470e477223 */ /* 0x040fe20000010805 */
[----:B------:R-:W-:Y:S01]  /*12810*/  FFMA.FTZ R28, R14, R69, R28 ;  /* 0x000000450e1c7223 */ /* 0x000fe2000001001c */
[----:B------:R-:W-:Y:S02]  /*12820*/  HADD2.F32 R7, -RZ, R7.H1_H1 ;  /* 0x30000007ff077230 */ /* 0x000fe40000004100 */
[C---:B------:R-:W-:Y:S01]  /*12830*/  FMUL.FTZ R12, R11.reuse, R20 ;  /* 0x000000140b0c7220 */ /* 0x040fe20000410000 */
[----:B------:R-:W-:Y:S01]  /*12840*/  FMUL.FTZ R14, R11, R0 ;  /* 0x000000000b0e7220 */ /* 0x000fe20000410000 */
[----:B------:R-:W-:-:S02]  /*12850*/  HADD2.F32 R8, -RZ, R8.H1_H1 ;  /* 0x30000008ff087230 */ /* 0x000fc40000004100 */
[----:B------:R-:W-:Y:S02]  /*12860*/  HADD2.F32 R10, -RZ, R10.H1_H1 ;  /* 0x3000000aff0a7230 */ /* 0x000fe40000004100 */
[C---:B------:R-:W-:Y:S01]  /*12870*/  FFMA.FTZ R12, R7.reuse, R0, -R12 ;  /* 0x00000000070c7223 */ /* 0x040fe2000001080c */
[----:B------:R-:W-:Y:S02]  /*12880*/  HADD2.F32 R11, -RZ, R34.H0_H0 ;  /* 0x20000022ff0b7230 */ /* 0x000fe40000004100 */
[----:B------:R-:W-:Y:S01]  /*12890*/  FFMA.FTZ R31, R7, R20, R14 ;  /* 0x00000014071f7223 */ /* 0x000fe2000001000e */
[----:B------:R-:W-:Y:S02]  /*128a0*/  HADD2.F32 R13, -RZ, R33.H0_H0 ;  /* 0x20000021ff0d7230 */ /* 0x000fe40000004100 */
        /* <DEDUP_REMOVED lines=22> */
.L_x_2808:
[----:B------:R-:W-:Y:S05]  /*12a10*/  BSYNC B0 ;  /* 0x0000000000007941 */ /* 0x000fea0003800000 */
.L_x_2786:
        /* <DEDUP_REMOVED lines=8> */
.L_x_2784:
[----:B------:R-:W-:-:S06]  /*12aa0*/  ULOP3.LUT UR4, UR60, 0x1, URZ, 0xfc, !UPT ;  /* 0x000000013c047892 */ /* 0x000fcc000f8efc3f */
[----:B0--3--:R-:W-:-:S05]  /*12ab0*/  IMAD.U32 R0, RZ, RZ, UR4 ;  /* 0x00000004ff007e24 */ /* 0x009fca000f8e00ff */
[----:B------:R-:W-:-:S13]  /*12ac0*/  ISETP.NE.AND P0, PT, R0, 0x3, PT ;  /* 0x000000030000780c */ /* 0x000fda0003f05270 */
[----:B------:R-:W-:Y:S05]  /*12ad0*/  @!P0 BRA `(.L_x_2837) ;  /* 0x0000000000048947 */ /* 0x000fea0003800000 */
[----:B------:R-:W-:Y:S01]  /*12ae0*/  BPT.TRAP 0x1 ;  /* 0x000000040000795c */ /* 0x000fe20000300000 */
.L_x_2837:
[----:B--2---:R-:W-:Y:S01]  /*12af0*/  IMAD R8, R198, 0x8, R18 ;  /* 0x00000008c6087824 */ /* 0x004fe200078e0212 */
[----:B-1--4-:R-:W-:-:S04]  /*12b00*/  SHF.L.U32 R3, R202, 0x1f, RZ ;  /* 0x0000001fca037819 */ /* 0x012fc800000006ff */
[----:B------:R0:W1:Y:S01]  /*12b10*/  SYNCS.PHASECHK.TRANS64.TRYWAIT P1, [R8+URZ+0x30830], R3 ;  /* 0x03083003080075a7 */ /* 0x000062000802017f */
[----:B------:R-:W-:Y:S05]  /*12b20*/  @!P0 BRA `(.L_x_2838) ;  /* 0x0000000000048947 */ /* 0x000fea0003800000 */
[----:B------:R-:W-:Y:S01]  /*12b30*/  BPT.TRAP 0x1 ;  /* 0x000000040000795c */ /* 0x000fe20000300000 */
.L_x_2838:
[----:B-1----:R-:W-:Y:S05]  /*12b40*/  @P1 BRA `(.L_x_2839) ;  /* 0x0000000000081947 */ /* 0x002fea0003800000 */
[----:B------:R-:W1:Y:S02]  /*12b50*/  SYNCS.PHASECHK.TRANS64.TRYWAIT P1, [R8+URZ+0x30830], R3 ;  /* 0x03083003080075a7 */ /* 0x000e64000802017f */
[----:B-1----:R-:W-:Y:S05]  /*12b60*/  @!P1 BRA `(.L_x_2840) ;  /* 0x0000014c00049947 */ /* 0x002fea0003800000 */
.L_x_2839:
[----:B------:R-:W-:Y:S05]  /*12b70*/  WARPSYNC.ALL ;  /* 0x0000000000007948 */ /* 0x000fea0003800000 */
[----:B------:R-:W-:Y:S01]  /*12b80*/  VIADD R0, R18, 0x1e400 ;  /* 0x0001e40012007836 */ /* 0x000fe20000000000 */
[----:B------:R-:W-:Y:S01]  /*12b90*/  R2UR UR4, R68 ;  /* 0x00000000440472ca */ /* 0x000fe200000e0000 */
[----:B------:R-:W-:Y:S01]  /*12ba0*/  UMOV UR9, 0x40000040 ;  /* 0x4000004000097882 */ /* 0x000fe20000000000 */
[----:B------:R-:W-:Y:S01]  /*12bb0*/  MOV R5, 0x40000040 ;  /* 0x4000004000057802 */ /* 0x000fe20000000f00 */
[----:B-----5:R-:W-:Y:S01]  /*12bc0*/  WARPGROUP.ARRIVE ;  /* 0x00000000000079c5 */ /* 0x020fe20000000000 */
[----:B------:R-:W-:Y:S01]  /*12bd0*/  SHF.R.U32.HI R0, RZ, 0x4, R0 ;  /* 0x00000004ff007819 */ /* 0x000fe20000011600 */
[----:B------:R-:W-:Y:S01]  /*12be0*/  IMAD.U32 R11, RZ, RZ, UR9 ;  /* 0x00000009ff0b7e24 */ /* 0x000fe2000f8e00ff */
[----:B------:R-:W-:Y:S01]  /*12bf0*/  R2UR UR11, R5 ;  /* 0x00000000050b72ca */ /* 0x000fe200000e0000 */
[----:B------:R-:W-:Y:S01]  /*12c00*/  UMOV UR57, 0x40000040 ;  /* 0x4000004000397882 */ /* 0x000fe20000000000 */
[----:B------:R-:W-:Y:S01]  /*12c10*/  LOP3.LUT R0, R0, 0x3fff, RZ, 0xc0, !PT ;  /* 0x00003fff00007812 */ /* 0x000fe200078ec0ff */
[----:B------:R-:W-:Y:S01]  /*12c20*/  UMOV UR53, 0x40000040 ;  /* 0x4000004000357882 */ /* 0x000fe20000000000 */
[----:B------:R-:W-:Y:S01]  /*12c30*/  MOV R7, 0x40000040 ;  /* 0x4000004000077802 */ /* 0x000fe20000000f00 */
        /* <DEDUP_REMOVED lines=27> */
[----:B--2---:R-:W-:Y:S01]  /*12df0*/  IMAD.U32 R10, RZ, RZ, UR8 ;  /* 0x00000008ff0a7e24 */ /* 0x004fe2000f8e00ff */
[----:B------:R-:W-:Y:S01]  /*12e00*/  UIADD3 UR36, UR4, 0x806, URZ ;  /* 0x0000080604247890 */ /* 0x000fe2000fffe03f */
[----:B------:R-:W-:Y:S01]  /*12e10*/  IMAD.U32 R11, RZ, RZ, UR9 ;  /* 0x00000009ff0b7e24 */ /* 0x000fe2000f8e00ff */
[----:B------:R-:W-:-:S04]  /*12e20*/  UMOV UR37, 0x40000040 ;  /* 0x4000004000257882 */ /* 0x000fc80000000000 */
        /* <DEDUP_REMOVED lines=11> */
[----:B--2---:R-:W-:Y:S02]  /*12ee0*/  IMAD.U32 R10, RZ, RZ, UR8 ;  /* 0x00000008ff0a7e24 */ /* 0x004fe4000f8e00ff */
        /* <DEDUP_REMOVED lines=37> */
[----:B--2---:R-:W-:Y:S02]  /*13140*/  IMAD.U32 R10, RZ, RZ, UR8 ;  /* 0x00000008ff0a7e24 */ /* 0x004fe4000f8e00ff */
        /* <DEDUP_REMOVED lines=8> */
[----:B------:R-:W-:-:S02]  /*131d0*/  R2UR UR55, R7 ;  /* 0x00000000073772ca */ /* 0x000fc400000e0000 */
[----:B------:R-:W-:Y:S02]  /*131e0*/  MOV R7, 0x40000040 ;  /* 0x4000004000077802 */ /* 0x000fe40000000f00 */
        /* <DEDUP_REMOVED lines=34> */
[----:B--2---:R-:W-:Y:S05]  /*13410*/  @!P0 BRA `(.L_x_2841) ;  /* 0x0000000000048947 */ /* 0x004fea0003800000 */
[----:B------:R-:W-:Y:S01]  /*13420*/  BPT.TRAP 0x1 ;  /* 0x000000040000795c */ /* 0x000fe20000300000 */
.L_x_2841:
[----:B------:R-:W2:Y:S01]  /*13430*/  LDC R0, c[0x0][0x448] ;  /* 0x00011200ff007b82 */ /* 0x000ea20000000800 */
[----:B------:R-:W-:Y:S01]  /*13440*/  IMAD R6, R2, -0x60, R222 ;  /* 0xffffffa002067824 */ /* 0x000fe200078e02de */
[----:B------:R-:W-:Y:S01]  /*13450*/  ULDC UR4, c[0x0][0x988] ;  /* 0x0002620000047ab9 */ /* 0x000fe20000000800 */
[----:B------:R-:W-:Y:S01]  /*13460*/  LOP3.LUT R19, R19, 0xffffffef, RZ, 0xc0, !PT ;  /* 0xffffffef13137812 */ /* 0x000fe200078ec0ff */
[----:B------:R-:W-:Y:S01]  /*13470*/  BSSY B0, `(.L_x_2842) ;  /* 0x0000425000007945 */ /* 0x000fe20003800000 */
        /* <DEDUP_REMOVED lines=15> */
[----:B--2---:R-:W-:Y:S01]  /*13570*/  ISETP.NE.AND P4, PT, R0, 0x1, PT ;  /* 0x000000010000780c */ /* 0x004fe20003f85270 */
[----:B------:R-:W-:-:S12]  /*13580*/  IMAD.IADD R0, R225, 0x1, R220 ;  /* 0x00000001e1007824 */ /* 0x000fd800078e02dc */
[----:B01----:R-:W0:Y:S01]  /*13590*/  @P4 LDC R3, c[0x0][0x44c] ;  /* 0x00011300ff034b82 */ /* 0x003e220000000800 */
[----:B------:R-:W-:-:S07]  /*135a0*/  @P4 LOP3.LUT R19, R19, 0x10, RZ, 0xfc, !PT ;  /* 0x0000001013134812 */ /* 0x000fce00078efcff */
[----:B------:R-:W1:Y:S01]  /*135b0*/  @P4 LDC R4, c[0x0][0x450] ;  /* 0x00011400ff044b82 */ /* 0x000e620000000800 */
[----:B0-----:R-:W-:-:S05]  /*135c0*/  @P4 IMAD.HI.U32 R3, R0, R3, RZ ;  /* 0x0000000300034227 */ /* 0x001fca00078e00ff */
[----:B-1----:R-:W-:Y:S01]  /*135d0*/  @P4 SHF.R.U32.HI R0, RZ, R4, R3 ;  /* 0x00000004ff004219 */ /* 0x002fe20000011603 */
[----:B------:R-:W-:Y:S01]  /*135e0*/  IMAD R4, R2, -0x60, RZ ;  /* 0xffffffa002047824 */ /* 0x000fe200078e02ff */
[----:B------:R-:W-:-:S03]  /*135f0*/  IADD3 R3, -R223, 0x60, R6 ;  /* 0x00000060df037810 */ /* 0x000fc60007ffe106 */
[----:B------:R-:W0:Y:S01]  /*13600*/  SHFL.IDX PT, R5, R0, 0x1, 0x1c1f ;  /* 0x003c1f0000057f89 */ /* 0x000e2200000e0000 */
[----:B------:R-:W-:-:S03]  /*13610*/  IADD3 R4, -R223, 0x61, R4 ;  /* 0x00000061df047810 */ /* 0x000fc60007ffe104 */
[----:B------:R-:W1:Y:S01]  /*13620*/  SHFL.IDX PT, R0, R0, RZ, 0x1c1f ;  /* 0x001c1fff00007589 */ /* 0x000e6200000e0000 */
[----:B------:R-:W-:-:S04]  /*13630*/  IADD3 R4, -R221, R4, R222 ;  /* 0x00000004dd047210 */ /* 0x000fc80007ffe1de */
        /* <DEDUP_REMOVED lines=88> */
[----:B0-----:R-:W-:Y:S02]  /*13bc0*/  FMNMX.FTZ R5, R86, R5, !PT ;  /* 0x0000000556057209 */ /* 0x001fe40007810000 */
[----:B------:R-:W-:Y:S02]  /*13bd0*/  CS2R R86, SRZ ;  /* 0x0000000000567805 */ /* 0x000fe4000001ff00 */
[----:B------:R-:W-:Y:S02]  /*13be0*/  MOV R0, UR4 ;  /* 0x0000000400007c02 */ /* 0x000fe40008000f00 */
[----:B------:R-:W-:Y:S01]  /*13bf0*/  ISETP.GT.AND P3, PT, R3, 0x18, PT ;  /* 0x000000180300780c */ /* 0x000fe20003f64270 */
[----:B------:R-:W0:Y:S01]  /*13c00*/  SHFL.BFLY PT, R88, R5, 0x1, 0x1f ;  /* 0x0c201f0005587f89 */ /* 0x000e2200000e0000 */
[----:B------:R-:W-:-:S02]  /*13c10*/  FSEL R33, R33, -INF , P1 ;  /* 0xff80000021217808 */ /* 0x000fc40000800000 */
[----:B------:R-:W-:Y:S02]  /*13c20*/  FMNMX.FTZ R24, R11, R24, !PT ;  /* 0x000000180b187209 */ /* 0x000fe40007810000 */
[----:B------:R-:W-:Y:S02]  /*13c30*/  ISETP.GT.AND P1, PT, R3, 0x19, PT ;  /* 0x000000190300780c */ /* 0x000fe40003f24270 */
[----:B------:R-:W-:Y:S02]  /*13c40*/  FSEL R13, R36, -INF , P3 ;  /* 0xff800000240d7808 */ /* 0x000fe40001800000 */
[----:B------:R-:W-:Y:S02]  /*13c50*/  FMNMX.FTZ R24, R33, R24, !PT ;  /* 0x0000001821187209 */ /* 0x000fe40007810000 */
[----:B------:R-:W-:Y:S02]  /*13c60*/  FSEL R37, R37, -INF , P1 ;  /* 0xff80000025257808 */ /* 0x000fe40000800000 */
[----:B------:R-:W-:-:S02]  /*13c70*/  FMNMX.FTZ R24, R13, R24, !PT ;  /* 0x000000180d187209 */ /* 0x000fc40007810000 */
[----:B------:R-:W-:Y:S02]  /*13c80*/  ISETP.GT.AND P1, PT, R3, 0x21, PT ;  /* 0x000000210300780c */ /* 0x000fe40003f24270 */
[----:B------:R-:W-:Y:S02]  /*13c90*/  FMNMX.FTZ R24, R37, R24, !PT ;  /* 0x0000001825187209 */ /* 0x000fe40007810000 */
[----:B------:R-:W-:Y:S02]  /*13ca0*/  FSEL R41, R41, -INF , P1 ;  /* 0xff80000029297808 */ /* 0x000fe40000800000 */
[----:B------:R-:W-:Y:S02]  /*13cb0*/  ISETP.GT.AND P1, PT, R3, 0x29, PT ;  /* 0x000000290300780c */ /* 0x000fe40003f24270 */
[----:B0-----:R-:W-:Y:S02]  /*13cc0*/  FMNMX.FTZ R4, R5, R88, !PT ;  /* 0x0000005805047209 */ /* 0x001fe40007810000 */
[----:B------:R-:W-:-:S02]  /*13cd0*/  CS2R R88, SRZ ;  /* 0x0000000000587805 */ /* 0x000fc4000001ff00 */
[----:B------:R-:W-:Y:S02]  /*13ce0*/  FSEL R45, R45, -INF , P1 ;  /* 0xff8000002d2d7808 */ /* 0x000fe40000800000 */
[C---:B------:R-:W-:Y:S01]  /*13cf0*/  FSETP.NEU.FTZ.AND P2, PT, R4.reuse, -INF , PT ;  /* 0xff8000000400780b */ /* 0x040fe20003f5d000 */
[----:B------:R-:W-:Y:S01]  /*13d00*/  FMUL.FTZ R5, R4, R0 ;  /* 0x0000000004057220 */ /* 0x000fe20000410000 */
[----:B------:R-:W-:-:S04]  /*13d10*/  ISETP.GT.AND P1, PT, R3, 0x31, PT ;  /* 0x000000310300780c */ /* 0x000fc80003f24270 */
[----:B------:R-:W-:Y:S02]  /*13d20*/  FSEL R5, R5, RZ, P2 ;  /* 0x000000ff05057208 */ /* 0x000fe40001000000 */
[----:B------:R-:W-:Y:S02]  /*13d30*/  ISETP.GT.AND P2, PT, R3, 0x20, PT ;  /* 0x000000200300780c */ /* 0x000fe40003f44270 */
[----:B------:R-:W-:Y:S01]  /*13d40*/  FSEL R49, R49, -INF , P1 ;  /* 0xff80000031317808 */ /* 0x000fe20000800000 */
[-CC-:B------:R-:W-:Y:S01]  /*13d50*/  FFMA.FTZ R32, R30, R0.reuse, -R5.reuse ;  /* 0x000000001e207223 */ /* 0x180fe20000010805 */
[----:B------:R-:W-:Y:S01]  /*13d60*/  FSEL R15, R40, -INF , P2 ;  /* 0xff800000280f7808 */ /* 0x000fe20001000000 */
[--C-:B------:R-:W-:Y:S01]  /*13d70*/  FFMA.FTZ R187, R38, R0, -R5.reuse ;  /* 0x0000000026bb7223 */ /* 0x100fe20000010805 */
[----:B------:R-:W-:Y:S01]  /*13d80*/  ISETP.GT.AND P2, PT, R3, 0x28, PT ;  /* 0x000000280300780c */ /* 0x000fe20003f44270 */
[----:B------:R-:W0:Y:S01]  /*13d90*/  @P4 LDC R40, c[0x0][0x450] ;  /* 0x00011400ff284b82 */ /* 0x000e220000000800 */
[----:B------:R-:W-:Y:S01]  /*13da0*/  FMNMX.FTZ R28, R15, R24, !PT ;  /* 0x000000180f1c7209 */ /* 0x000fe20007810000 */
[-CC-:B------:R-:W-:Y:S01]  /*13db0*/  FFMA.FTZ R189, R84, R0.reuse, -R5.reuse ;  /* 0x0000000054bd7223 */ /* 0x180fe20000010805 */
[----:B------:R-:W-:Y:S01]  /*13dc0*/  FSEL R21, R44, -INF , P2 ;  /* 0xff8000002c157808 */ /* 0x000fe20001000000 */
[--C-:B------:R-:W-:Y:S01]  /*13dd0*/  FFMA.FTZ R82, R82, R0, -R5.reuse ;  /* 0x0000000052527223 */ /* 0x100fe20000010805 */
[----:B------:R-:W-:Y:S01]  /*13de0*/  FMNMX.FTZ R28, R41, R28, !PT ;  /* 0x0000001c291c7209 */ /* 0x000fe20007810000 */
[--C-:B------:R-:W-:Y:S01]  /*13df0*/  FFMA.FTZ R191, R80, R0, -R5.reuse ;  /* 0x0000000050bf7223 */ /* 0x100fe20000010805 */
[----:B------:R-:W-:Y:S01]  /*13e00*/  ISETP.GT.AND P2, PT, R3, 0x30, PT ;  /* 0x000000300300780c */ /* 0x000fe20003f44270 */
[----:B------:R-:W-:Y:S01]  /*13e10*/  MUFU.EX2 R189, R189 ;  /* 0x000000bd00bd7308 */ /* 0x000fe20000000800 */
[----:B------:R-:W-:Y:S01]  /*13e20*/  FMNMX.FTZ R28, R21, R28, !PT ;  /* 0x0000001c151c7209 */ /* 0x000fe20007810000 */
[-CC-:B------:R-:W-:Y:S01]  /*13e30*/  FFMA.FTZ R185, R34, R0.reuse, -R5.reuse ;  /* 0x0000000022b97223 */ /* 0x180fe20000010805 */
[----:B------:R-:W-:Y:S01]  /*13e40*/  FSEL R27, R48, -INF , P2 ;  /* 0xff800000301b7808 */ /* 0x000fe20001000000 */
[--C-:B------:R-:W-:Y:S01]  /*13e50*/  FFMA.FTZ R14, R14, R0, -R5.reuse ;  /* 0x000000000e0e7223 */ /* 0x100fe20000010805 */
[----:B------:R-:W-:Y:S01]  /*13e60*/  FMNMX.FTZ R28, R45, R28, !PT ;  /* 0x0000001c2d1c7209 */ /* 0x000fe20007810000 */
[--C-:B------:R-:W-:Y:S01]  /*13e70*/  FFMA.FTZ R10, R10, R0, -R5.reuse ;  /* 0x000000000a0a7223 */ /* 0x100fe20000010805 */
[----:B------:R-:W-:Y:S01]  /*13e80*/  ISETP.GT.AND P2, PT, R3, 0x38, PT ;  /* 0x000000380300780c */ /* 0x000fe20003f44270 */
[----:B------:R-:W1:Y:S01]  /*13e90*/  MUFU.EX2 R24, R82 ;  /* 0x0000005200187308 */ /* 0x000e620000000800 */
[----:B------:R-:W-:Y:S01]  /*13ea0*/  FMNMX.FTZ R30, R27, R28, !PT ;  /* 0x0000001c1b1e7209 */ /* 0x000fe20007810000 */
[-CC-:B------:R-:W-:Y:S01]  /*13eb0*/  FFMA.FTZ R181, R42, R0.reuse, -R5.reuse ;  /* 0x000000002ab57223 */ /* 0x180fe20000010805 */
[----:B------:R-:W-:Y:S01]  /*13ec0*/  ISETP.GT.AND P1, PT, R3, 0x39, PT ;  /* 0x000000390300780c */ /* 0x000fe20003f24270 */
[-CC-:B------:R-:W-:Y:S01]  /*13ed0*/  FFMA.FTZ R183, R46, R0.reuse, -R5.reuse ;  /* 0x000000002eb77223 */ /* 0x180fe20000010805 */
[----:B------:R-:W-:Y:S01]  /*13ee0*/  FSEL R31, R52, -INF , P2 ;  /* 0xff800000341f7808 */ /* 0x000fe20001000000 */
[--C-:B------:R-:W-:Y:S01]  /*13ef0*/  FFMA.FTZ R177, R50, R0, -R5.reuse ;  /* 0x0000000032b17223 */ /* 0x100fe20000010805 */
[----:B------:R-:W-:Y:S01]  /*13f00*/  FMNMX.FTZ R30, R49, R30, !PT ;  /* 0x0000001e311e7209 */ /* 0x000fe20007810000 */
[----:B------:R-:W2:Y:S01]  /*13f10*/  MUFU.EX2 R191, R191 ;  /* 0x000000bf00bf7308 */ /* 0x000ea20000000800 */
[----:B------:R-:W-:Y:S01]  /*13f20*/  ISETP.GT.AND P2, PT, R3, 0x40, PT ;  /* 0x000000400300780c */ /* 0x000fe20003f44270 */
[-CC-:B------:R-:W-:Y:S01]  /*13f30*/  FFMA.FTZ R34, R72, R0.reuse, -R5.reuse ;  /* 0x0000000048227223 */ /* 0x180fe20000010805 */
[----:B------:R-:W-:Y:S01]  /*13f40*/  FSEL R53, R53, -INF , P1 ;  /* 0xff80000035357808 */ /* 0x000fe20000800000 */
[--C-:B------:R-:W-:Y:S01]  /*13f50*/  FFMA.FTZ R179, R54, R0, -R5.reuse ;  /* 0x0000000036b37223 */ /* 0x100fe20000010805 */
[----:B------:R-:W-:Y:S01]  /*13f60*/  FMNMX.FTZ R30, R31, R30, !PT ;  /* 0x0000001e1f1e7209 */ /* 0x000fe20007810000 */
[-CC-:B------:R-:W-:Y:S01]  /*13f70*/  FFMA.FTZ R36, R78, R0.reuse, -R5.reuse ;  /* 0x000000004e247223 */ /* 0x180fe20000010805 */
[----:B------:R-:W-:Y:S01]  /*13f80*/  ISETP.GT.AND P1, PT, R3, 0x41, PT ;  /* 0x000000410300780c */ /* 0x000fe20003f24270 */
[----:B------:R3:W4:Y:S01]  /*13f90*/  MUFU.EX2 R28, R32 ;  /* 0x00000020001c7308 */ /* 0x0007220000000800 */
[----:B------:R-:W-:Y:S01]  /*13fa0*/  FSEL R35, R56, -INF , P2 ;  /* 0xff80000038237808 */ /* 0x000fe20001000000 */
[--C-:B------:R-:W-:Y:S01]  /*13fb0*/  FFMA.FTZ R173, R58, R0, -R5.reuse ;  /* 0x000000003aad7223 */ /* 0x100fe20000010805 */
[----:B------:R-:W-:Y:S01]  /*13fc0*/  FMNMX.FTZ R30, R53, R30, !PT ;  /* 0x0000001e351e7209 */ /* 0x000fe20007810000 */
[-CC-:B------:R-:W-:Y:S01]  /*13fd0*/  FFMA.FTZ R175, R62, R0.reuse, -R5.reuse ;  /* 0x000000003eaf7223 */ /* 0x180fe20000010805 */
[----:B------:R-:W-:Y:S01]  /*13fe0*/  ISETP.GT.AND P2, PT, R3, 0x48, PT ;  /* 0x000000480300780c */ /* 0x000fe20003f44270 */
[--C-:B------:R-:W-:Y:S01]  /*13ff0*/  FFMA.FTZ R169, R66, R0, -R5.reuse ;  /* 0x0000000042a97223 */ /* 0x100fe20000010805 */
[----:B------:R-:W-:Y:S01]  /*14000*/  FSEL R57, R57, -INF , P1 ;  /* 0xff80000039397808 */ /* 0x000fe20000800000 */
[----:B------:R-:W5:Y:S01]  /*14010*/  MUFU.EX2 R185, R185 ;  /* 0x000000b900b97308 */ /* 0x000f620000000800 */
[----:B------:R-:W-:Y:S01]  /*14020*/  FMNMX.FTZ R30, R35, R30, !PT ;  /* 0x0000001e231e7209 */ /* 0x000fe20007810000 */
[-CC-:B---3--:R-:W-:Y:S01]  /*14030*/  FFMA.FTZ R32, R20, R0.reuse, -R5.reuse ;  /* 0x0000000014207223 */ /* 0x188fe20000010805 */
[----:B------:R-:W-:Y:S01]  /*14040*/  ISETP.GT.AND P1, PT, R3, 0x49, PT ;  /* 0x000000490300780c */ /* 0x000fe20003f24270 */
[-CC-:B------:R-:W-:Y:S01]  /*14050*/  FFMA.FTZ R20, R74, R0.reuse, -R5.reuse ;  /* 0x000000004a147223 */ /* 0x180fe20000010805 */
[----:B------:R-:W-:Y:S01]  /*14060*/  FSEL R39, R60, -INF , P2 ;  /* 0xff8000003c277808 */ /* 0x000fe20001000000 */
[--C-:B------:R-:W-:Y:S01]  /*14070*/  FFMA.FTZ R26, R26, R0, -R5.reuse ;  /* 0x000000001a1a7223 */ /* 0x100fe20000010805 */
[----:B------:R-:W-:Y:S01]  /*14080*/  FMNMX.FTZ R30, R57, R30, !PT ;  /* 0x0000001e391e7209 */ /* 0x000fe20007810000 */
[----:B------:R-:W-:Y:S01]  /*14090*/  MUFU.EX2 R14, R14 ;  /* 0x0000000e000e7308 */ /* 0x000fe20000000800 */
[----:B------:R-:W-:Y:S01]  /*140a0*/  ISETP.GT.AND P2, PT, R3, 0x50, PT ;  /* 0x000000500300780c */ /* 0x000fe20003f44270 */
[----:B------:R-:W-:Y:S01]  /*140b0*/  FFMA.FTZ R171, R70, R0, -R5 ;  /* 0x0000000046ab7223 */ /* 0x000fe20000010805 */
[----:B------:R-:W-:-:S02]  /*140c0*/  FSEL R61, R61, -INF , P1 ;  /* 0xff8000003d3d7808 */ /* 0x000fc40000800000 */
[----:B------:R-:W-:Y:S02]  /*140d0*/  CS2R R84, SRZ ;  /* 0x0000000000547805 */ /* 0x000fe4000001ff00 */
[----:B------:R-:W-:Y:S02]  /*140e0*/  FMNMX.FTZ R30, R39, R30, !PT ;  /* 0x0000001e271e7209 */ /* 0x000fe40007810000 */
[----:B------:R-:W-:Y:S02]  /*140f0*/  CS2R R82, SRZ ;  /* 0x0000000000527805 */ /* 0x000fe4000001ff00 */
[----:B------:R-:W-:Y:S01]  /*14100*/  ISETP.GT.AND P1, PT, R3, 0x51, PT ;  /* 0x000000510300780c */ /* 0x000fe20003f24270 */
[----:B------:R-:W-:Y:S01]  /*14110*/  MUFU.EX2 R187, R187 ;  /* 0x000000bb00bb7308 */ /* 0x000fe20000000800 */
[----:B------:R-:W-:Y:S02]  /*14120*/  FSEL R43, R64, -INF , P2 ;  /* 0xff800000402b7808 */ /* 0x000fe40001000000 */
[----:B------:R-:W-:-:S02]  /*14130*/  CS2R R80, SRZ ;  /* 0x0000000000507805 */ /* 0x000fc4000001ff00 */
[----:B------:R-:W-:Y:S02]  /*14140*/  FMNMX.FTZ R30, R61, R30, !PT ;  /* 0x0000001e3d1e7209 */ /* 0x000fe40007810000 */
[----:B------:R-:W-:Y:S02]  /*14150*/  CS2R R78, SRZ ;  /* 0x00000000004e7805 */ /* 0x000fe4000001ff00 */
[----:B------:R-:W-:Y:S02]  /*14160*/  ISETP.GT.AND P2, PT, R3, 0x58, PT ;  /* 0x000000580300780c */ /* 0x000fe40003f44270 */
[----:B------:R-:W-:Y:S02]  /*14170*/  CS2R R74, SRZ ;  /* 0x00000000004a7805 */ /* 0x000fe4000001ff00 */
[----:B------:R-:W-:Y:S01]  /*14180*/  FSEL R65, R65, -INF , P1 ;  /* 0xff80000041417808 */ /* 0x000fe20000800000 */
[----:B------:R-:W-:Y:S01]  /*14190*/  MUFU.EX2 R10, R10 ;  /* 0x0000000a000a7308 */ /* 0x000fe20000000800 */
[----:B------:R-:W-:-:S02]  /*141a0*/  FMNMX.FTZ R30, R43, R30, !PT ;  /* 0x0000001e2b1e7209 */ /* 0x000fc40007810000 */
[----:B------:R-:W-:Y:S02]  /*141b0*/  CS2R R72, SRZ ;  /* 0x0000000000487805 */ /* 0x000fe4000001ff00 */
[----:B------:R-:W-:Y:S02]  /*141c0*/  ISETP.GT.AND P1, PT, R3, 0x59, PT ;  /* 0x000000590300780c */ /* 0x000fe40003f24270 */
[----:B------:R-:W-:Y:S02]  /*141d0*/  CS2R R66, SRZ ;  /* 0x0000000000427805 */ /* 0x000fe4000001ff00 */
[----:B------:R-:W-:Y:S02]  /*141e0*/  FSEL R47, R68, -INF , P2 ;  /* 0xff800000442f7808 */ /* 0x000fe40001000000 */
[----:B------:R-:W-:Y:S02]  /*141f0*/  CS2R R62, SRZ ;  /* 0x00000000003e7805 */ /* 0x000fe4000001ff00 */
[----:B------:R-:W-:Y:S01]  /*14200*/  FMNMX.FTZ R30, R65, R30, !PT ;  /* 0x0000001e411e7209 */ /* 0x000fe20007810000 */
[----:B------:R-:W-:Y:S01]  /*14210*/  MUFU.EX2 R181, R181 ;  /* 0x000000b500b57308 */ /* 0x000fe20000000800 */
[----:B------:R-:W-:-:S02]  /*14220*/  FSEL R69, R69, -INF , P1 ;  /* 0xff80000045457808 */ /* 0x000fc40000800000 */
[----:B------:R-:W-:Y:S02]  /*14230*/  CS2R R58, SRZ ;  /* 0x00000000003a7805 */ /* 0x000fe4000001ff00 */
[----:B------:R-:W-:Y:S02]  /*14240*/  FMNMX.FTZ R30, R47, R30, !PT ;  /* 0x0000001e2f1e7209 */ /* 0x000fe40007810000 */
[----:B------:R-:W-:Y:S02]  /*14250*/  CS2R R54, SRZ ;  /* 0x0000000000367805 */ /* 0x000fe4000001ff00 */
[----:B------:R-:W-:Y:S02]  /*14260*/  CS2R R50, SRZ ;  /* 0x0000000000327805 */ /* 0x000fe4000001ff00 */
[----:B------:R-:W-:Y:S01]  /*14270*/  FMNMX.FTZ R3, R69, R30, !PT ;  /* 0x0000001e45037209 */ /* 0x000fe20007810000 */
[--C-:B------:R-:W-:Y:S01]  /*14280*/  FFMA.FTZ R30, R6, R0, -R5.reuse ;  /* 0x00000000061e7223 */ /* 0x100fe20000010805 */
[----:B------:R-:W-:Y:S03]  /*14290*/  MUFU.EX2 R183, R183 ;  /* 0x000000b700b77308 */ /* 0x000fe60000000800 */
[----:B------:R-:W3:Y:S05]  /*142a0*/  SHFL.BFLY PT, R6, R3, 0x2, 0x1f ;  /* 0x0c401f0003067f89 */ /* 0x000eea00000e0000 */
[----:B------:R-:W-:Y:S08]  /*142b0*/  MUFU.EX2 R30, R30 ;  /* 0x0000001e001e7308 */ /* 0x000ff00000000800 */
[----:B------:R-:W-:Y:S08]  /*142c0*/  MUFU.EX2 R32, R32 ;  /* 0x0000002000207308 */ /* 0x000ff00000000800 */
[----:B------:R-:W-:Y:S01]  /*142d0*/  MUFU.EX2 R177, R177 ;  /* 0x000000b100b17308 */ /* 0x000fe20000000800 */
[----:B---3--:R-:W-:Y:S01]  /*142e0*/  FMNMX.FTZ R38, R3, R6, !PT ;  /* 0x0000000603267209 */ /* 0x008fe20007810000 */
[-CC-:B------:R-:W-:Y:S01]  /*142f0*/  FFMA.FTZ R6, R76, R0.reuse, -R5.reuse ;  /* 0x000000004c067223 */ /* 0x180fe20000010805 */
[----:B------:R-:W-:Y:S01]  /*14300*/  FFMA.FTZ R5, R71, R0, -R5 ;  /* 0x0000000047057223 */ /* 0x000fe20000010805 */
[----:B------:R-:W-:-:S02]  /*14310*/  CS2R R76, SRZ ;  /* 0x00000000004c7805 */ /* 0x000fc4000001ff00 */
[----:B------:R-:W-:Y:S01]  /*14320*/  CS2R R70, SRZ ;  /* 0x0000000000467805 */ /* 0x000fe2000001ff00 */
[----:B------:R-:W3:Y:S01]  /*14330*/  SHFL.BFLY PT, R3, R38, 0x1, 0x1f ;  /* 0x0c201f0026037f89 */ /* 0x000ee200000e0000 */
[----:B------:R-:W-:Y:S08]  /*14340*/  MUFU.EX2 R34, R34 ;  /* 0x0000002200227308 */ /* 0x000ff00000000800 */
[----:B------:R-:W-:Y:S08]  /*14350*/  MUFU.EX2 R179, R179 ;  /* 0x000000b300b37308 */ /* 0x000ff00000000800 */
[----:B------:R-:W-:Y:S01]  /*14360*/  MUFU.EX2 R36, R36 ;  /* 0x0000002400247308 */ /* 0x000fe20000000800 */
[----:B---3--:R-:W-:-:S07]  /*14370*/  FMNMX.FTZ R3, R38, R3, !PT ;  /* 0x0000000326037209 */ /* 0x008fce0007810000 */
[----:B------:R-:W-:Y:S01]  /*14380*/  MUFU.EX2 R173, R173 ;  /* 0x000000ad00ad7308 */ /* 0x000fe20000000800 */
[C---:B------:R-:W-:Y:S01]  /*14390*/  FSETP.NEU.FTZ.AND P1, PT, R3.reuse, -INF , PT ;  /* 0xff8000000300780b */ /* 0x040fe20003f3d000 */
[----:B------:R-:W-:-:S06]  /*143a0*/  FMUL.FTZ R38, R3, R0 ;  /* 0x0000000003267220 */ /* 0x000fcc0000410000 */
[----:B------:R-:W-:Y:S01]  /*143b0*/  MUFU.EX2 R6, R6 ;  /* 0x0000000600067308 */ /* 0x000fe20000000800 */
[----:B------:R-:W-:-:S05]  /*143c0*/  FSEL R38, R38, RZ, P1 ;  /* 0x000000ff26267208 */ /* 0x000fca0000800000 */
[-CC-:B------:R-:W-:Y:S01]  /*143d0*/  FFMA.FTZ R190, R9, R0.reuse, -R38.reuse ;  /* 0x0000000009be7223 */ /* 0x180fe20000010826 */
[-CC-:B------:R-:W-:Y:S01]  /*143e0*/  FFMA.FTZ R9, R29, R0.reuse, -R38.reuse ;  /* 0x000000001d097223 */ /* 0x180fe20000010826 */
[-CC-:B------:R-:W-:Y:S01]  /*143f0*/  FFMA.FTZ R188, R7, R0.reuse, -R38.reuse ;  /* 0x0000000007bc7223 */ /* 0x180fe20000010826 */
[----:B------:R-:W3:Y:S01]  /*14400*/  @P4 LDC R29, c[0x0][0x44c] ;  /* 0x00011300ff1d4b82 */ /* 0x000ee20000000800 */
[-CC-:B------:R-:W-:Y:S01]  /*14410*/  FFMA.FTZ R7, R25, R0.reuse, -R38.reuse ;  /* 0x0000000019077223 */ /* 0x180fe20000010826 */
[-CC-:B------:R-:W-:Y:S01]  /*14420*/  FFMA.FTZ R184, R11, R0.reuse, -R38.reuse ;  /* 0x000000000bb87223 */ /* 0x180fe20000010826 */
[----:B------:R-:W-:Y:S01]  /*14430*/  MUFU.EX2 R190, R190 ;  /* 0x000000be00be7308 */ /* 0x000fe20000000800 */
[-CC-:B------:R-:W-:Y:S01]  /*14440*/  FFMA.FTZ R11, R33, R0.reuse, -R38.reuse ;  /* 0x00000000210b7223 */ /* 0x180fe20000010826 */
[-CC-:B------:R-:W-:Y:S01]  /*14450*/  FFMA.FTZ R186, R13, R0.reuse, -R38.reuse ;  /* 0x000000000dba7223 */ /* 0x180fe20000010826 */
[----:B------:R-:W-:Y:S01]  /*14460*/  FFMA.FTZ R176, R27, R0, -R38 ;  /* 0x000000001bb07223 */ /* 0x000fe20000010826 */
[----:B------:R-:W-:-:S02]  /*14470*/  VIADD R27, R8, 0x30840 ;  /* 0x00030840081b7836 */ /* 0x000fc40000000000 */
[----:B-1----:R-:W-:Y:S01]  /*14480*/  FADD.FTZ R8, R189, R24 ;  /* 0x00000018bd087221 */ /* 0x002fe20000010000 */
[----:B------:R-:W-:Y:S02]  /*14490*/  IMAD.MOV.U32 R33, RZ, RZ, R220 ;  /* 0x000000ffff217224 */ /* 0x000fe400078e00dc */
[-CC-:B------:R-:W-:Y:S01]  /*144a0*/  FFMA.FTZ R13, R37, R0.reuse, -R38.reuse ;  /* 0x00000000250d7223 */ /* 0x180fe20000010826 */
[----:B------:R-:W-:Y:S01]  /*144b0*/  MUFU.EX2 R188, R188 ;  /* 0x000000bc00bc7308 */ /* 0x000fe20000000800 */
[-C--:B------:R-:W-:Y:S01]  /*144c0*/  FFMA.FTZ R178, R31, R0.reuse, -R38 ;  /* 0x000000001fb27223 */ /* 0x080fe20000010826 */
[----:B--2---:R-:W-:Y:S01]  /*144d0*/  FADD.FTZ R31, R191, R8 ;  /* 0x00000008bf1f7221 */ /* 0x004fe20000010000 */
[-CC-:B------:R-:W-:Y:S01]  /*144e0*/  FFMA.FTZ R180, R15, R0.reuse, -R38.reuse ;  /* 0x000000000fb47223 */ /* 0x180fe20000010826 */
[-CC-:B------:R-:W-:Y:S01]  /*144f0*/  FFMA.FTZ R15, R41, R0.reuse, -R38.reuse ;  /* 0x00000000290f7223 */ /* 0x180fe20000010826 */
[-CC-:B------:R-:W-:Y:S01]  /*14500*/  FFMA.FTZ R182, R21, R0.reuse, -R38.reuse ;  /* 0x0000000015b67223 */ /* 0x180fe20000010826 */
[-CC-:B------:R-:W-:Y:S01]  /*14510*/  FFMA.FTZ R21, R45, R0.reuse, -R38.reuse ;  /* 0x000000002d157223 */ /* 0x180fe20000010826 */
[-CC-:B------:R-:W-:Y:S01]  /*14520*/  FFMA.FTZ R25, R49, R0.reuse, -R38.reuse ;  /* 0x0000000031197223 */ /* 0x180fe20000010826 */
[----:B------:R-:W1:Y:S01]  /*14530*/  MUFU.EX2 R7, R7 ;  /* 0x0000000700077308 */ /* 0x000e620000000800 */
[----:B------:R-:W-:Y:S01]  /*14540*/  PRMT R27, R214, 0x654, R27 ;  /* 0x00000654d61b7816 */ /* 0x000fe2000000001b */
[-CC-:B------:R-:W-:Y:S01]  /*14550*/  FFMA.FTZ R172, R35, R0.reuse, -R38.reuse ;  /* 0x0000000023ac7223 */ /* 0x180fe20000010826 */
[----:B------:R-:W-:Y:S01]  /*14560*/  F2FP.F16.F32.PACK_AB R189, R24, R189 ;  /* 0x000000bd18bd723e */ /* 0x000fe200000000ff */
[-CC-:B------:R-:W-:Y:S01]  /*14570*/  FFMA.FTZ R57, R57, R0.reuse, -R38.reuse ;  /* 0x0000000039397223 */ /* 0x180fe20000010826 */
[----:B---3--:R-:W-:Y:S01]  /*14580*/  @P4 IMAD.HI.U32 R29, R220, R29, RZ ;  /* 0x0000001ddc1d4227 */ /* 0x008fe200078e00ff */
[----:B------:R2:W-:Y:S03]  /*14590*/  SYNCS.ARRIVE.TRANS64.RED.A1T0 RZ, [R27+URZ], RZ ;  /* 0x000000ff1bff79a7 */ /* 0x0005e6000810043f */
[-CC-:B------:R-:W-:Y:S01]  /*145a0*/  FFMA.FTZ R39, R39, R0.reuse, -R38.reuse ;  /* 0x0000000027277223 */ /* 0x180fe20000010826 */
[----:B------:R-:W3:Y:S01]  /*145b0*/  MUFU.EX2 R9, R9 ;  /* 0x0000000900097308 */ /* 0x000ee20000000800 */
[--C-:B------:R-:W-:Y:S01]  /*145c0*/  FFMA.FTZ R61, R61, R0, -R38.reuse ;  /* 0x000000003d3d7223 */ /* 0x100fe20000010826 */
[----:B0-----:R-:W-:Y:S01]  /*145d0*/  @P4 SHF.R.U32.HI R33, RZ, R40, R29 ;  /* 0x00000028ff214219 */ /* 0x001fe2000001161d */
[----:B----4-:R-:W-:Y:S01]  /*145e0*/  FADD.FTZ R40, R28, R31 ;  /* 0x0000001f1c287221 */ /* 0x010fe20000010000 */
[-CC-:B------:R-:W-:Y:S01]  /*145f0*/  FFMA.FTZ R43, R43, R0.reuse, -R38.reuse ;  /* 0x000000002b2b7223 */ /* 0x180fe20000010826 */
[-CC-:B------:R-:W-:Y:S01]  /*14600*/  FFMA.FTZ R65, R65, R0.reuse, -R38.reuse ;  /* 0x0000000041417223 */ /* 0x180fe20000010826 */
[----:B--2---:R-:W-:Y:S01]  /*14610*/  FFMA.FTZ R27, R53, R0, -R38 ;  /* 0x00000000351b7223 */ /* 0x004fe20000010826 */
[----:B-----5:R-:W-:Y:S01]  /*14620*/  FADD.FTZ R31, R185, R40 ;  /* 0x00000028b91f7221 */ /* 0x020fe20000010000 */
[----:B------:R-:W0:Y:S01]  /*14630*/  MUFU.EX2 R184, R184 ;  /* 0x000000b800b87308 */ /* 0x000e220000000800 */
[----:B-1----:R-:W-:Y:S01]  /*14640*/  FADD.FTZ R29, R188, R7 ;  /* 0x00000007bc1d7221 */ /* 0x002fe20000010000 */
[C---:B------:R-:W-:Y:S01]  /*14650*/  F2FP.F16.F32.PACK_AB R185, R14.reuse, R185 ;  /* 0x000000b90eb9723e */ /* 0x040fe200000000ff */
[----:B------:R-:W-:Y:S01]  /*14660*/  FADD.FTZ R40, R14, R31 ;  /* 0x0000001f0e287221 */ /* 0x000fe20000010000 */
[----:B------:R-:W-:Y:S01]  /*14670*/  F2FP.F16.F32.PACK_AB R188, R7, R188 ;  /* 0x000000bc07bc723e */ /* 0x000fe200000000ff */
[----:B------:R-:W-:Y:S01]  /*14680*/  FADD.FTZ R8, R190, R29 ;  /* 0x0000001dbe087221 */ /* 0x000fe20000010000 */
[----:B------:R-:W-:Y:S01]  /*14690*/  FFMA.FTZ R47, R47, R0, -R38 ;  /* 0x000000002f2f7223 */ /* 0x000fe20000010826 */
[----:B------:R-:W-:Y:S01]  /*146a0*/  FADD.FTZ R31, R187, R40 ;  /* 0x00000028bb1f7221 */ /* 0x000fe20000010000 */
[----:B------:R-:W1:Y:S01]  /*146b0*/  MUFU.EX2 R11, R11 ;  /* 0x0000000b000b7308 */ /* 0x000e620000000800 */
[C---:B---3--:R-:W-:Y:S01]  /*146c0*/  FADD.FTZ R29, R9.reuse, R8 ;  /* 0x00000008091d7221 */ /* 0x048fe20000010000 */
[C---:B------:R-:W-:Y:S01]  /*146d0*/  F2FP.F16.F32.PACK_AB R187, R10.reuse, R187 ;  /* 0x000000bb0abb723e */ /* 0x040fe200000000ff */
[----:B------:R-:W-:Y:S01]  /*146e0*/  FADD.FTZ R40, R10, R31 ;  /* 0x0000001f0a287221 */ /* 0x000fe20000010000 */
[----:B------:R-:W-:Y:S01]  /*146f0*/  F2FP.F16.F32.PACK_AB R190, R9, R190 ;  /* 0x000000be09be723e */ /* 0x000fe200000000ff */
[----:B------:R-:W-:Y:S01]  /*14700*/  FFMA.FTZ R38, R69, R0, -R38 ;  /* 0x0000000045267223 */ /* 0x000fe20000010826 */
[----:B------:R-:W-:Y:S01]  /*14710*/  IADD3 R33, R33, R222, -R221 ;  /* 0x000000de21217210 */ /* 0x000fe20007ffe8dd */
[----:B------:R-:W-:Y:S01]  /*14720*/  FADD.FTZ R31, R181, R40 ;  /* 0x00000028b51f7221 */ /* 0x000fe20000010000 */
[----:B------:R-:W2:Y:S01]  /*14730*/  MUFU.EX2 R186, R186 ;  /* 0x000000ba00ba7308 */ /* 0x000ea20000000800 */
[----:B0-----:R-:W-:Y:S01]  /*14740*/  FADD.FTZ R8, R184, R29 ;  /* 0x0000001db8087221 */ /* 0x001fe20000010000 */
[----:B------:R-:W-:Y:S01]  /*14750*/  F2FP.F16.F32.PACK_AB R191, R28, R191 ;  /* 0x000000bf1cbf723e */ /* 0x000fe200000000ff */
[C---:B------:R-:W-:Y:S01]  /*14760*/  FADD.FTZ R40, R30.reuse, R31 ;  /* 0x0000001f1e287221 */ /* 0x040fe20000010000 */
[----:B------:R-:W-:Y:S01]  /*14770*/  IMAD.HI R33, R33, 0x2aaaaaab, RZ ;  /* 0x2aaaaaab21217827 */ /* 0x000fe200078e02ff */
[----:B------:R-:W-:-:S02]  /*14780*/  F2FP.F16.F32.PACK_AB R181, R30, R181 ;  /* 0x000000b51eb5723e */ /* 0x000fc400000000ff */
[----:B------:R-:W-:Y:S01]  /*14790*/  CS2R R68, SRZ ;  /* 0x0000000000447805 */ /* 0x000fe2000001ff00 */
[----:B------:R-:W-:Y:S01]  /*147a0*/  FADD.FTZ R31, R183, R40 ;  /* 0x00000028b71f7221 */ /* 0x000fe20000010000 */
[----:B------:R-:W0:Y:S01]  /*147b0*/  MUFU.EX2 R13, R13 ;  /* 0x0000000d000d7308 */ /* 0x000e220000000800 */
[C---:B-1----:R-:W-:Y:S01]  /*147c0*/  FADD.FTZ R29, R11.reuse, R8 ;  /* 0x000000080b1d7221 */ /* 0x042fe20000010000 */
[----:B------:R-:W-:Y:S01]  /*147d0*/  SHF.R.U32.HI R42, RZ, 0x1f, R33 ;  /* 0x0000001fff2a7819 */ /* 0x000fe20000011621 */
[C---:B------:R-:W-:Y:S01]  /*147e0*/  FADD.FTZ R24, R32.reuse, R31 ;  /* 0x0000001f20187221 */ /* 0x040fe20000010000 */
[----:B------:R-:W-:Y:S02]  /*147f0*/  F2FP.F16.F32.PACK_AB R183, R32, R183 ;  /* 0x000000b720b7723e */ /* 0x000fe400000000ff */
[----:B------:R-:W-:Y:S02]  /*14800*/  CS2R R52, SRZ ;  /* 0x0000000000347805 */ /* 0x000fe4000001ff00 */
[----:B------:R-:W-:Y:S01]  /*14810*/  F2FP.F16.F32.PACK_AB R184, R11, R184 ;  /* 0x000000b80bb8723e */ /* 0x000fe200000000ff */
[----:B------:R-:W-:Y:S01]  /*14820*/  FADD.FTZ R31, R177, R24 ;  /* 0x00000018b11f7221 */ /* 0x000fe20000010000 */
[----:B------:R-:W1:Y:S01]  /*14830*/  MUFU.EX2 R180, R180 ;  /* 0x000000b400b47308 */ /* 0x000e620000000800 */
[----:B--2---:R-:W-:Y:S01]  /*14840*/  FADD.FTZ R8, R186, R29 ;  /* 0x0000001dba087221 */ /* 0x004fe20000010000 */
[C---:B------:R-:W-:Y:S01]  /*14850*/  F2FP.F16.F32.PACK_AB R177, R34.reuse, R177 ;  /* 0x000000b122b1723e */ /* 0x040fe200000000ff */
[----:B------:R-:W-:Y:S01]  /*14860*/  FADD.FTZ R10, R34, R31 ;  /* 0x0000001f220a7221 */ /* 0x000fe20000010000 */
[----:B------:R-:W-:-:S02]  /*14870*/  CS2R R48, SRZ ;  /* 0x0000000000307805 */ /* 0x000fc4000001ff00 */
[----:B------:R-:W-:Y:S02]  /*14880*/  CS2R R44, SRZ ;  /* 0x00000000002c7805 */ /* 0x000fe4000001ff00 */
[----:B------:R-:W-:Y:S01]  /*14890*/  CS2R R34, SRZ ;  /* 0x0000000000227805 */ /* 0x000fe2000001ff00 */
[----:B------:R-:W-:Y:S01]  /*148a0*/  FADD.FTZ R31, R179, R10 ;  /* 0x0000000ab31f7221 */ /* 0x000fe20000010000 */
[----:B------:R-:W2:Y:S01]  /*148b0*/  MUFU.EX2 R15, R15 ;  /* 0x0000000f000f7308 */ /* 0x000ea20000000800 */
[C---:B0-----:R-:W-:Y:S01]  /*148c0*/  FADD.FTZ R29, R13.reuse, R8 ;  /* 0x000000080d1d7221 */ /* 0x041fe20000010000 */
[----:B------:R-:W-:Y:S02]  /*148d0*/  F2FP.F16.F32.PACK_AB R186, R13, R186 ;  /* 0x000000ba0dba723e */ /* 0x000fe400000000ff */
[----:B------:R-:W-:-:S04]  /*148e0*/  F2FP.F16.F32.PACK_AB R179, R36, R179 ;  /* 0x000000b324b3723e */ /* 0x000fc800000000ff */
[----:B------:R-:W0:Y:S01]  /*148f0*/  MUFU.EX2 R182, R182 ;  /* 0x000000b600b67308 */ /* 0x000e220000000800 */
[----:B-1----:R-:W-:-:S07]  /*14900*/  FADD.FTZ R8, R180, R29 ;  /* 0x0000001db4087221 */ /* 0x002fce0000010000 */
[----:B------:R-:W1:Y:S01]  /*14910*/  MUFU.EX2 R21, R21 ;  /* 0x0000001500157308 */ /* 0x000e620000000800 */
[----:B--2---:R-:W-:Y:S01]  /*14920*/  FADD.FTZ R29, R15, R8 ;  /* 0x000000080f1d7221 */ /* 0x004fe20000010000 */
[----:B------:R-:W-:Y:S02]  /*14930*/  LEA.HI.SX32 R8, R33, R42, 0x1c ;  /* 0x0000002a21087211 */ /* 0x000fe400078fe2ff */
[----:B------:R-:W-:Y:S02]  /*14940*/  CS2R R32, SRZ ;  /* 0x0000000000207805 */ /* 0x000fe4000001ff00 */
[----:B------:R-:W-:Y:S02]  /*14950*/  F2FP.F16.F32.PACK_AB R180, R15, R180 ;  /* 0x000000b40fb4723e */ /* 0x000fe400000000ff */
[----:B------:R-:W-:Y:S01]  /*14960*/  VIMNMX R13, R219, R8, !PT ;  /* 0x00000008db0d7248 */ /* 0x000fe20007fe0100 */
[----:B------:R-:W2:Y:S01]  /*14970*/  MUFU.EX2 R176, R176 ;  /* 0x000000b000b07308 */ /* 0x000ea20000000800 */
[----:B0-----:R-:W-:-:S07]  /*14980*/  FADD.FTZ R40, R182, R29 ;  /* 0x0000001db6287221 */ /* 0x001fce0000010000 */
        /* <DEDUP_REMOVED lines=8> */
[----:B------:R-:W-:Y:S01]  /*14a10*/  FADD.FTZ R14, R36, R31 ;  /* 0x0000001f240e7221 */ /* 0x000fe20000010000 */
[----:B------:R-:W-:Y:S02]  /*14a20*/  F2FP.F16.F32.PACK_AB R176, R25, R176 ;  /* 0x000000b019b0723e */ /* 0x000fe400000000ff */
[----:B------:R-:W-:Y:S02]  /*14a30*/  CS2R R36, SRZ ;  /* 0x0000000000247805 */ /* 0x000fe4000001ff00 */
[----:B------:R-:W-:Y:S01]  /*14a40*/  CS2R R30, SRZ ;  /* 0x00000000001e7805 */ /* 0x000fe2000001ff00 */
[----:B------:R-:W-:Y:S01]  /*14a50*/  FADD.FTZ R7, R173, R14 ;  /* 0x0000000ead077221 */ /* 0x000fe20000010000 */
[----:B------:R-:W-:Y:S01]  /*14a60*/  F2FP.F16.F32.PACK_AB R173, R6, R173 ;  /* 0x000000ad06ad723e */ /* 0x000fe200000000ff */
        /* <DEDUP_REMOVED lines=8> */
[----:B------:R-:W-:-:S06]  /*14af0*/  CS2R R28, SRZ ;  /* 0x00000000001c7805 */ /* 0x000fcc000001ff00 */
[----:B------:R-:W0:Y:S01]  /*14b00*/  MUFU.EX2 R39, R39 ;  /* 0x0000002700277308 */ /* 0x000e220000000800 */
[C---:B-1----:R-:W-:Y:S01]  /*14b10*/  FADD.FTZ R10, R57.reuse, R10 ;  /* 0x0000000a390a7221 */ /* 0x042fe20000010000 */
[----:B------:R-:W-:Y:S02]  /*14b20*/  F2FP.F16.F32.PACK_AB R172, R57, R172 ;  /* 0x000000ac39ac723e */ /* 0x000fe400000000ff */
[----:B------:R-:W-:-:S04]  /*14b30*/  CS2R R56, SRZ ;  /* 0x0000000000387805 */ /* 0x000fc8000001ff00 */
[----:B------:R-:W1:Y:S01]  /*14b40*/  MUFU.EX2 R20, R20 ;  /* 0x0000001400147308 */ /* 0x000e620000000800 */
[----:B--2---:R-:W-:-:S07]  /*14b50*/  FADD.FTZ R9, R175, R14 ;  /* 0x0000000eaf097221 */ /* 0x004fce0000010000 */
[----:B------:R2:W3:Y:S01]  /*14b60*/  MUFU.EX2 R174, R61 ;  /* 0x0000003d00ae7308 */ /* 0x0004e20000000800 */
[----:B0-----:R-:W-:-:S07]  /*14b70*/  FADD.FTZ R7, R39, R10 ;  /* 0x0000000a27077221 */ /* 0x001fce0000010000 */
[----:B------:R-:W0:Y:S01]  /*14b80*/  MUFU.EX2 R169, R169 ;  /* 0x000000a900a97308 */ /* 0x000e220000000800 */
[C---:B-1----:R-:W-:Y:S01]  /*14b90*/  FADD.FTZ R24, R20.reuse, R9 ;  /* 0x0000000914187221 */ /* 0x042fe20000010000 */
[----:B------:R-:W-:Y:S02]  /*14ba0*/  F2FP.F16.F32.PACK_AB R175, R20, R175 ;  /* 0x000000af14af723e */ /* 0x000fe400000000ff */
[----:B--2---:R-:W-:-:S04]  /*14bb0*/  CS2R R60, SRZ ;  /* 0x00000000003c7805 */ /* 0x004fc8000001ff00 */
[----:B------:R-:W1:Y:S01]  /*14bc0*/  MUFU.EX2 R43, R43 ;  /* 0x0000002b002b7308 */ /* 0x000e620000000800 */
[C---:B---3--:R-:W-:Y:S01]  /*14bd0*/  FADD.FTZ R14, R174.reuse, R7 ;  /* 0x00000007ae0e7221 */ /* 0x048fe20000010000 */
[----:B------:R-:W-:-:S06]  /*14be0*/  F2FP.F16.F32.PACK_AB R174, R174, R39 ;  /* 0x00000027aeae723e */ /* 0x000fcc00000000ff */
[----:B------:R-:W2:Y:S01]  /*14bf0*/  MUFU.EX2 R26, R26 ;  /* 0x0000001a001a7308 */ /* 0x000ea20000000800 */
[----:B0-----:R-:W-:Y:S01]  /*14c00*/  FADD.FTZ R9, R169, R24 ;  /* 0x00000018a9097221 */ /* 0x001fe20000010000 */
[----:B------:R-:W-:-:S06]  /*14c10*/  CS2R R24, SRZ ;  /* 0x0000000000187805 */ /* 0x000fcc000001ff00 */
[----:B------:R0:W3:Y:S01]  /*14c20*/  MUFU.EX2 R168, R65 ;  /* 0x0000004100a87308 */ /* 0x0000e20000000800 */
[----:B-1----:R-:W-:-:S07]  /*14c30*/  FADD.FTZ R7, R43, R14 ;  /* 0x0000000e2b077221 */ /* 0x002fce0000010000 */
[----:B------:R-:W1:Y:S01]  /*14c40*/  MUFU.EX2 R171, R171 ;  /* 0x000000ab00ab7308 */ /* 0x000e620000000800 */
[C---:B--2---:R-:W-:Y:S01]  /*14c50*/  FADD.FTZ R14, R26.reuse, R9 ;  /* 0x000000091a0e7221 */ /* 0x044fe20000010000 */
[----:B------:R-:W-:Y:S02]  /*14c60*/  F2FP.F16.F32.PACK_AB R169, R26, R169 ;  /* 0x000000a91aa9723e */ /* 0x000fe400000000ff */
[----:B0-----:R-:W-:Y:S02]  /*14c70*/  CS2R R64, SRZ ;  /* 0x0000000000407805 */ /* 0x001fe4000001ff00 */
[----:B------:R-:W-:Y:S02]  /*14c80*/  CS2R R26, SRZ ;  /* 0x00000000001a7805 */ /* 0x000fe4000001ff00 */
[----:B------:R-:W0:Y:S01]  /*14c90*/  MUFU.EX2 R47, R47 ;  /* 0x0000002f002f7308 */ /* 0x000e220000000800 */
[C---:B---3--:R-:W-:Y:S01]  /*14ca0*/  FADD.FTZ R6, R168.reuse, R7 ;  /* 0x00000007a8067221 */ /* 0x048fe20000010000 */
[----:B------:R-:W-:-:S02]  /*14cb0*/  F2FP.F16.F32.PACK_AB R168, R168, R43 ;  /* 0x0000002ba8a8723e */ /* 0x000fc400000000ff */
[----:B------:R-:W-:-:S04]  /*14cc0*/  CS2R R42, SRZ ;  /* 0x00000000002a7805 */ /* 0x000fc8000001ff00 */
[----:B------:R1:W2:Y:S08]  /*14cd0*/  MUFU.EX2 R10, R5 ;  /* 0x00000005000a7308 */ /* 0x0002b00000000800 */
[----:B------:R-:W3:Y:S01]  /*14ce0*/  MUFU.EX2 R38, R38 ;  /* 0x0000002600267308 */ /* 0x000ee20000000800 */
[----:B-1----:R-:W-:Y:S01]  /*14cf0*/  FADD.FTZ R5, R171, R14 ;  /* 0x0000000eab057221 */ /* 0x002fe20000010000 */
[----:B0-----:R-:W-:-:S03]  /*14d00*/  FADD.FTZ R7, R47, R6 ;  /* 0x000000062f077221 */ /* 0x001fc60000010000 */
[C---:B--2---:R-:W-:Y:S01]  /*14d10*/  FADD.FTZ R6, R10.reuse, R5 ;  /* 0x000000050a067221 */ /* 0x044fe20000010000 */
[----:B------:R-:W-:Y:S01]  /*14d20*/  F2FP.F16.F32.PACK_AB R171, R10, R171 ;  /* 0x000000ab0aab723e */ /* 0x000fe200000000ff */
[----:B------:R-:W-:Y:S01]  /*14d30*/  VIADD R10, R2, 0xfffffffe ;  /* 0xfffffffe020a7836 */ /* 0x000fe20000000000 */
[----:B------:R-:W-:Y:S01]  /*14d40*/  MOV R2, 0x3f800000 ;  /* 0x3f80000000027802 */ /* 0x000fe20000000f00 */
[----:B------:R-:W-:-:S03]  /*14d50*/  IMAD.MOV.U32 R5, RZ, RZ, 0x3f800000 ;  /* 0x3f800000ff057424 */ /* 0x000fc600078e00ff */
[----:B------:R-:W-:Y:S01]  /*14d60*/  ISETP.GE.AND P1, PT, R10, R13, PT ;  /* 0x0000000d0a00720c */ /* 0x000fe20003f26270 */
[C---:B---3--:R-:W-:Y:S01]  /*14d70*/  FADD.FTZ R7, R38.reuse, R7 ;  /* 0x0000000726077221 */ /* 0x048fe20000010000 */
[----:B------:R-:W-:Y:S02]  /*14d80*/  F2FP.F16.F32.PACK_AB R170, R38, R47 ;  /* 0x0000002f26aa723e */ /* 0x000fe400000000ff */
[----:B------:R-:W-:Y:S02]  /*14d90*/  CS2R R46, SRZ ;  /* 0x00000000002e7805 */ /* 0x000fe4000001ff00 */
[----:B------:R-:W-:-:S07]  /*14da0*/  CS2R R38, SRZ ;  /* 0x0000000000267805 */ /* 0x000fce000001ff00 */
[----:B------:R-:W-:Y:S05]  /*14db0*/  @!P1 BRA `(.L_x_2843) ;  /* 0x0000002800409947 */ /* 0x000fea0003800000 */
[----:B------:R-:W-:Y:S01]  /*14dc0*/  BSSY B1, `(.L_x_2843) ;  /* 0x000028f000017945 */ /* 0x000fe20003800000 */
[----:B------:R-:W-:Y:S01]  /*14dd0*/  IMAD.MOV.U32 R8, RZ, RZ, R4 ;  /* 0x000000ffff087224 */ /* 0x000fe200078e0004 */
[----:B------:R-:W-:Y:S01]  /*14de0*/  MOV R11, R202 ;  /* 0x000000ca000b7202 */ /* 0x000fe20000000f00 */
[----:B------:R-:W-:Y:S02]  /*14df0*/  IMAD.MOV.U32 R9, RZ, RZ, R3 ;  /* 0x000000ffff097224 */ /* 0x000fe400078e0003 */
[----:B------:R-:W-:Y:S02]  /*14e00*/  IMAD.MOV.U32 R14, RZ, RZ, R198 ;  /* 0x000000ffff0e7224 */ /* 0x000fe400078e00c6 */
[----:B------:R-:W-:Y:S02]  /*14e10*/  IMAD.MOV.U32 R2, RZ, RZ, 0x3f800000 ;  /* 0x3f800000ff027424 */ /* 0x000fe400078e00ff */
[----:B------:R-:W-:-:S07]  /*14e20*/  IMAD.MOV.U32 R119, RZ, RZ, RZ ;  /* 0x000000ffff777224 */ /* 0x000fce00078e00ff */
.L_x_2856:
[----:B------:R-:W-:-:S04]  /*14e30*/  ISETP.NE.AND P1, PT, R14, 0x1, PT ;  /* 0x000000010e00780c */ /* 0x000fc80003f25270 */
[----:B------:R-:W-:-:S04]  /*14e40*/  SEL R202, RZ, 0x1, P1 ;  /* 0x00000001ffca7807 */ /* 0x000fc80000800000 */
[----:B------:R-:W-:Y:S01]  /*14e50*/  LOP3.LUT R202, R11, R202, RZ, 0x3c, !PT ;  /* 0x000000ca0bca7212 */ /* 0x000fe200078e3cff */
[----:B------:R-:W-:Y:S06]  /*14e60*/  @!P0 BRA `(.L_x_2844) ;  /* 0x0000000000048947 */ /* 0x000fec0003800000 */
[----:B------:R-:W-:Y:S01]  /*14e70*/  BPT.TRAP 0x1 ;  /* 0x000000040000795c */ /* 0x000fe20000300000 */
.L_x_2844:
[----:B------:R-:W-:Y:S02]  /*14e80*/  IADD3 R198, R14, 0x1, RZ ;  /* 0x000000010ec67810 */ /* 0x000fe40007ffe0ff */
[----:B------:R-:W-:Y:S02]  /*14e90*/  SHF.L.U32 R20, R202, 0x1f, RZ ;  /* 0x0000001fca147819 */ /* 0x000fe400000006ff */
[----:B------:R-:W-:-:S04]  /*14ea0*/  ISETP.NE.AND P1, PT, R198, 0x2, PT ;  /* 0x00000002c600780c */ /* 0x000fc80003f25270 */
[----:B------:R-:W-:-:S05]  /*14eb0*/  SEL R198, R198, RZ, P1 ;  /* 0x000000ffc6c67207 */ /* 0x000fca0000800000 */
[----:B------:R-:W-:-:S04]  /*14ec0*/  IMAD R0, R198, 0x8, R18 ;  /* 0x00000008c6007824 */ /* 0x000fc800078e0212 */
[----:B------:R0:W1:Y:S01]  /*14ed0*/  SYNCS.PHASECHK.TRANS64.TRYWAIT P1, [R0+URZ+0x30830], R20 ;  /* 0x03083014000075a7 */ /* 0x000062000802017f */
[----:B------:R-:W-:Y:S05]  /*14ee0*/  @!P0 BRA `(.L_x_2845) ;  /* 0x0000000000048947 */ /* 0x000fea0003800000 */
[----:B------:R-:W-:Y:S01]  /*14ef0*/  BPT.TRAP 0x1 ;  /* 0x000000040000795c */ /* 0x000fe20000300000 */
.L_x_2845:
[----:B------:R-:W-:Y:S01]  /*14f00*/  IMAD R3, R198, 0x900, R12 ;  /* 0x00000900c6037824 */ /* 0x000fe200078e020c */
[----:B------:R-:W-:Y:S03]  /*14f10*/  BSSY B2, `(.L_x_2846) ;  /* 0x0000006000027945 */ /* 0x000fe60003800000 */
[C---:B------:R-:W-:Y:S02]  /*14f20*/  VIADD R15, R3.reuse, 0x2 ;  /* 0x00000002030f7836 */ /* 0x040fe40000000000 */
[----:B------:R-:W-:Y:S01]  /*14f30*/  VIADD R4, R3, 0x4 ;  /* 0x0000000403047836 */ /* 0x000fe20000000000 */
[----:B-1----:R-:W-:Y:S06]  /*14f40*/  @P1 BRA `(.L_x_2847) ;  /* 0x0000000000081947 */ /* 0x002fec0003800000 */
[----:B------:R-:W1:Y:S02]  /*14f50*/  SYNCS.PHASECHK.TRANS64.TRYWAIT P1, [R0+URZ+0x30830], R20 ;  /* 0x03083014000075a7 */ /* 0x000e64000802017f */
[----:B-1----:R-:W-:Y:S05]  /*14f60*/  @!P1 BRA `(.L_x_2848) ;  /* 0x0000012800189947 */ /* 0x002fea0003800000 */
.L_x_2847:
[----:B------:R-:W-:Y:S05]  /*14f70*/  BSYNC B2 ;  /* 0x0000000000027941 */ /* 0x000fea0003800000 */
.L_x_2846:
[----:B------:R-:W2:Y:S04]  /*14f80*/  LDL.64 R124, [R1+0x28] ;  /* 0x00002800017c7983 */ /* 0x000ea80000100a00 */
[----:B------:R3:W-:Y:S04]  /*14f90*/  STL.64 [R1+0x58], R8 ;  /* 0x0000580801007387 */ /* 0x0007e80000100a00 */
[----:B---3--:R-:W3:Y:S04]  /*14fa0*/  LDL.64 R8, [R1+0x20] ;  /* 0x0000200001087983 */ /* 0x008ee80000100a00 */
[----:B------:R4:W-:Y:S04]  /*14fb0*/  STL.64 [R1+0x50], R6 ;  /* 0x0000500601007387 */ /* 0x0009e80000100a00 */
[----:B----4-:R-:W4:Y:S01]  /*14fc0*/  LDL.64 R6, [R1+0x18] ;  /* 0x0000180001067983 */ /* 0x010f220000100a00 */
[----:B01----:R-:W-:Y:S01]  /*14fd0*/  MOV R20, R3 ;  /* 0x0000000300147202 */ /* 0x003fe20000000f00 */
[C---:B------:R-:W-:Y:S01]  /*14fe0*/  VIADD R120, R3.reuse, 0x6 ;  /* 0x0000000603787836 */ /* 0x040fe20000000000 */
[C---:B------:R-:W-:Y:S01]  /*14ff0*/  IADD3 R122, R3.reuse, 0x304, RZ ;  /* 0x00000304037a7810 */ /* 0x040fe20007ffe0ff */
[----:B------:R-:W-:Y:S01]  /*15000*/  IMAD.MOV.U32 R21, RZ, RZ, 0x40000040 ;  /* 0x40000040ff157424 */ /* 0x000fe200078e00ff */
[----:B------:R-:W-:Y:S01]  /*15010*/  R2UR UR26, R20 ;  /* 0x00000000141a72ca */ /* 0x000fe200000e0000 */
[----:B------:R-:W-:Y:S01]  /*15020*/  IMAD.MOV.U32 R20, RZ, RZ, R15 ;  /* 0x000000ffff147224 */ /* 0x000fe200078e000f */
[----:B------:R-:W-:Y:S01]  /*15030*/  R2UR UR14, R120 ;  /* 0x00000000780e72ca */ /* 0x000fe200000e0000 */
[----:B------:R-:W-:Y:S01]  /*15040*/  VIADD R120, R3, 0x302 ;  /* 0x0000030203787836 */ /* 0x000fe20000000000 */
[----:B------:R-:W-:Y:S01]  /*15050*/  R2UR UR58, R122 ;  /* 0x000000007a3a72ca */ /* 0x000fe200000e0000 */
[----:B------:R-:W-:Y:S01]  /*15060*/  IMAD.MOV.U32 R121, RZ, RZ, 0x40000040 ;  /* 0x40000040ff797424 */ /* 0x000fe200078e00ff */
[----:B------:R-:W-:Y:S01]  /*15070*/  R2UR UR22, R20 ;  /* 0x00000000141672ca */ /* 0x000fe200000e0000 */
[----:B------:R-:W-:Y:S01]  /*15080*/  IMAD.MOV.U32 R123, RZ, RZ, 0x40000040 ;  /* 0x40000040ff7b7424 */ /* 0x000fe200078e00ff */
[----:B------:R-:W-:-:S02]  /*15090*/  MOV R20, R4 ;  /* 0x0000000400147202 */ /* 0x000fc40000000f00 */
[----:B------:R-:W-:Y:S01]  /*150a0*/  R2UR UR6, R120 ;  /* 0x00000000780672ca */ /* 0x000fe200000e0000 */
[C---:B------:R-:W-:Y:S01]  /*150b0*/  VIADD R120, R3.reuse, 0x600 ;  /* 0x0000060003787836 */ /* 0x040fe20000000000 */
[----:B------:R-:W-:Y:S01]  /*150c0*/  R2UR UR18, R20 ;  /* 0x00000000141272ca */ /* 0x000fe200000e0000 */
[C---:B------:R-:W-:Y:S01]  /*150d0*/  VIADD R20, R3.reuse, 0x300 ;  /* 0x0000030003147836 */ /* 0x040fe20000000000 */
[C---:B------:R-:W-:Y:S01]  /*150e0*/  IADD3 R122, R3.reuse, 0x602, RZ ;  /* 0x00000602037a7810 */ /* 0x040fe20007ffe0ff */
[-C--:B------:R-:W-:Y:S01]  /*150f0*/  FMUL.FTZ R26, R26, R2.reuse ;  /* 0x000000021a1a7220 */ /* 0x080fe20000410000 */
[----:B------:R-:W-:Y:S01]  /*15100*/  R2UR UR50, R120 ;  /* 0x00000000783272ca */ /* 0x000fe200000e0000 */
[C---:B------:R-:W-:Y:S01]  /*15110*/  VIADD R120, R3.reuse, 0x606 ;  /* 0x0000060603787836 */ /* 0x040fe20000000000 */
[----:B------:R-:W-:Y:S01]  /*15120*/  R2UR UR10, R20 ;  /* 0x00000000140a72ca */ /* 0x000fe200000e0000 */
[----:B------:R-:W-:Y:S02]  /*15130*/  VIADD R20, R3, 0x306 ;  /* 0x0000030603147836 */ /* 0x000fe40000000000 */
[-C--:B------:R-:W-:Y:S01]  /*15140*/  FMUL.FTZ R27, R27, R2.reuse ;  /* 0x000000021b1b7220 */ /* 0x080fe20000410000 */
[-C--:B------:R-:W-:Y:S01]  /*15150*/  FMUL.FTZ R30, R30, R2.reuse ;  /* 0x000000021e1e7220 */ /* 0x080fe20000410000 */
[-C--:B------:R-:W-:Y:S01]  /*15160*/  FMUL.FTZ R31, R31, R2.reuse ;  /* 0x000000021f1f7220 */ /* 0x080fe20000410000 */
[----:B------:R-:W-:Y:S01]  /*15170*/  FMUL.FTZ R34, R34, R2 ;  /* 0x0000000222227220 */ /* 0x000fe20000410000 */
[----:B------:R-:W-:Y:S01]  /*15180*/  R2UR UR54, R20 ;  /* 0x00000000143672ca */ /* 0x000fe200000e0000 */
[----:B------:R-:W-:-:S02]  /*15190*/  VIADD R20, R3, 0x604 ;  /* 0x0000060403147836 */ /* 0x000fc40000000000 */
        /* <DEDUP_REMOVED lines=43> */
[----:B------:R-:W-:Y:S01]  /*15450*/  R2UR UR27, R21 ;  /* 0x00000000151b72ca */ /* 0x000fe200000e0000 */
[----:B------:R-:W4:Y:S01]  /*15460*/  LDL.64 R2, [R1+0x10] ;  /* 0x0000100001027983 */ /* 0x000f220000100a00 */
[----:B------:R-:W-:-:S02]  /*15470*/  R2UR UR15, R121 ;  /* 0x00000000790f72ca */ /* 0x000fc400000e0000 */
[----:B------:R-:W-:Y:S02]  /*15480*/  R2UR UR7, R121 ;  /* 0x00000000790772ca */ /* 0x000fe400000e0000 */
[----:B------:R-:W-:Y:S02]  /*15490*/  R2UR UR59, R123 ;  /* 0x000000007b3b72ca */ /* 0x000fe400000e0000 */
[----:B------:R-:W-:Y:S02]  /*154a0*/  R2UR UR51, R121 ;  /* 0x00000000793372ca */ /* 0x000fe400000e0000 */
[----:B------:R-:W-:Y:S02]  /*154b0*/  R2UR UR46, R122 ;  /* 0x000000007a2e72ca */ /* 0x000fe400000e0000 */
[----:B------:R-:W-:Y:S02]  /*154c0*/  R2UR UR47, R123 ;  /* 0x000000007b2f72ca */ /* 0x000fe400000e0000 */
[----:B------:R-:W-:-:S02]  /*154d0*/  R2UR UR38, R120 ;  /* 0x00000000782672ca */ /* 0x000fc400000e0000 */
[----:B------:R-:W-:Y:S01]  /*154e0*/  R2UR UR39, R121 ;  /* 0x00000000792772ca */ /* 0x000fe200000e0000 */
        /* <DEDUP_REMOVED lines=48> */
[C---:B------:R-:W-:Y:S01]  /*157f0*/  R2UR UR23, R21.reuse ;  /* 0x00000000151772ca */ /* 0x040fe200000e0000 */
[----:B------:R-:W4:Y:S01]  /*15800*/  LDL.64 R4, [R1+0x8] ;  /* 0x0000080001047983 */ /* 0x000f220000100a00 */
[----:B------:R-:W-:-:S02]  /*15810*/  R2UR UR19, R21 ;  /* 0x00000000151372ca */ /* 0x000fc400000e0000 */
[C---:B------:R-:W-:Y:S02]  /*15820*/  R2UR UR11, R21.reuse ;  /* 0x00000000150b72ca */ /* 0x040fe400000e0000 */
[C---:B------:R-:W-:Y:S02]  /*15830*/  R2UR UR55, R21.reuse ;  /* 0x00000000153772ca */ /* 0x040fe400000e0000 */
[----:B------:R-:W-:Y:S02]  /*15840*/  R2UR UR42, R20 ;  /* 0x00000000142a72ca */ /* 0x000fe400000e0000 */
[----:B------:R-:W-:Y:S02]  /*15850*/  R2UR UR43, R21 ;  /* 0x00000000152b72ca */ /* 0x000fe400000e0000 */
[----:B------:R-:W4:Y:S01]  /*15860*/  LDL.64 R20, [R1] ;  /* 0x0000000001147983 */ /* 0x000f220000100a00 */
[----:B--2---:R-:W-:Y:S02]  /*15870*/  R2UR UR24, R124 ;  /* 0x000000007c1872ca */ /* 0x004fe400000e0000 */
[----:B------:R-:W-:-:S02]  /*15880*/  R2UR UR25, R125 ;  /* 0x000000007d1972ca */ /* 0x000fc400000e0000 */
[----:B------:R-:W-:-:S11]  /*15890*/  WARPGROUP.ARRIVE ;  /* 0x00000000000079c5 */ /* 0x000fd60000000000 */
        /* <DEDUP_REMOVED lines=10> */
[----:B------:R0:W5:Y:S01]  /*15940*/  LDL.LU.64 R6, [R1+0x50] ;  /* 0x0000500001067983 */ /* 0x0001620000300a00 */
        /* <DEDUP_REMOVED lines=38> */
.L_x_2849:
[----:B------:R-:W-:Y:S01]  /*15bb0*/  SHF.L.U32 R2, R11, 0x1f, RZ ;  /* 0x0000001f0b027819 */ /* 0x000fe200000006ff */
[----:B------:R-:W-:-:S04]  /*15bc0*/  IMAD R11, R14, 0x8, R18 ;  /* 0x000000080e0b7824 */ /* 0x000fc800078e0212 */
[----:B------:R0:W1:Y:S01]  /*15bd0*/  SYNCS.PHASECHK.TRANS64.TRYWAIT P1, [R11+URZ+0x30850], R2 ;  /* 0x030850020b0075a7 */ /* 0x000062000802017f */
[----:B------:R-:W-:Y:S05]  /*15be0*/  @!P0 BRA `(.L_x_2850) ;  /* 0x0000000000048947 */ /* 0x000fea0003800000 */
[----:B------:R-:W-:Y:S01]  /*15bf0*/  BPT.TRAP 0x1 ;  /* 0x000000040000795c */ /* 0x000fe20000300000 */
.L_x_2850:
[----:B------:R-:W-:Y:S04]  /*15c00*/  BSSY B2, `(.L_x_2851) ;  /* 0x0000004000027945 */ /* 0x000fe80003800000 */
[----:B-1----:R-:W-:Y:S05]  /*15c10*/  @P1 BRA `(.L_x_2852) ;  /* 0x0000000000081947 */ /* 0x002fea0003800000 */
[----:B------:R-:W1:Y:S02]  /*15c20*/  SYNCS.PHASECHK.TRANS64.TRYWAIT P1, [R11+URZ+0x30850], R2 ;  /* 0x030850020b0075a7 */ /* 0x000e64000802017f */
[----:B-1----:R-:W-:Y:S05]  /*15c30*/  @!P1 BRA `(.L_x_2853) ;  /* 0x0000011800f89947 */ /* 0x002fea0003800000 */
.L_x_2852:
[----:B------:R-:W-:Y:S05]  /*15c40*/  BSYNC B2 ;  /* 0x0000000000027941 */ /* 0x000fea0003800000 */
.L_x_2851:
[----:B01----:R-:W-:Y:S01]  /*15c50*/  IADD3 R2, R18, 0x400, RZ ;  /* 0x0000040012027810 */ /* 0x003fe20007ffe0ff */
[----:B------:R-:W-:Y:S01]  /*15c60*/  IMAD.MOV.U32 R3, RZ, RZ, 0x40000040 ;  /* 0x40000040ff037424 */ /* 0x000fe200078e00ff */
[----:B------:R-:W-:Y:S01]  /*15c70*/  WARPGROUP.ARRIVE ;  /* 0x00000000000079c5 */ /* 0x000fe20000000000 */
        /* <DEDUP_REMOVED lines=45> */
.L_x_2854:
[----:B------:R-:W0:Y:S01]  /*15f50*/  LDC R2, c[0x0][0x448] ;  /* 0x00011200ff027b82 */ /* 0x000e220000000800 */
[----:B------:R-:W-:Y:S01]  /*15f60*/  IADD3 R0, R0, 0x30840, RZ ;  /* 0x0003084000007810 */ /* 0x000fe20007ffe0ff */
[----:B------:R-:W-:Y:S01]  /*15f70*/  ULDC UR4, c[0x0][0x988] ;  /* 0x0002620000047ab9 */ /* 0x000fe20000000800 */
[----:B------:R-:W-:Y:S02]  /*15f80*/  LOP3.LUT R19, R19, 0xffffffbf, RZ, 0xc0, !PT ;  /* 0xffffffbf13137812 */ /* 0x000fe400078ec0ff */
[----:B------:R-:W-:Y:S02]  /*15f90*/  PRMT R0, R214, 0x654, R0 ;  /* 0x00000654d6007816 */ /* 0x000fe40000000000 */
[----:B------:R-:W-:Y:S02]  /*15fa0*/  @P0 LOP3.LUT R19, R19, 0x40, RZ, 0xfc, !PT ;  /* 0x0000004013130812 */ /* 0x000fe400078efcff */
[----:B------:R1:W-:Y:S02]  /*15fb0*/  SYNCS.ARRIVE.TRANS64.RED.A1T0 RZ, [R0+URZ], RZ ;  /* 0x000000ff00ff79a7 */ /* 0x0003e4000810043f */
[----:B------:R-:W-:-:S02]  /*15fc0*/  LOP3.LUT R19, R19, 0xffffff7f, RZ, 0xc0, !PT ;  /* 0xffffff7f13137812 */ /* 0x000fc400078ec0ff */
[----:B0-----:R-:W-:Y:S01]  /*15fd0*/  ISETP.NE.AND P1, PT, R2, 0x1, PT ;  /* 0x000000010200780c */ /* 0x001fe20003f25270 */
[----:B------:R-:W-:-:S12]  /*15fe0*/  IMAD.IADD R2, R225, 0x1, R220 ;  /* 0x00000001e1027824 */ /* 0x000fd800078e02dc */
[----:B------:R-:W0:Y:S08]  /*15ff0*/  @P1 LDC R3, c[0x0][0x44c] ;  /* 0x00011300ff031b82 */ /* 0x000e300000000800 */
[----:B-1----:R-:W1:Y:S01]  /*16000*/  @P1 LDC R0, c[0x0][0x450] ;  /* 0x00011400ff001b82 */ /* 0x002e620000000800 */
[----:B0-----:R-:W-:-:S05]  /*16010*/  @P1 IMAD.HI.U32 R3, R2, R3, RZ ;  /* 0x0000000302031227 */ /* 0x001fca00078e00ff */
[----:B-1----:R-:W-:Y:S01]  /*16020*/  @P1 SHF.R.U32.HI R2, RZ, R0, R3 ;  /* 0x00000000ff021219 */ /* 0x002fe20000011603 */
[----:B------:R-:W-:-:S04]  /*16030*/  IMAD R3, R10, -0x60, RZ ;  /* 0xffffffa00a037824 */ /* 0x000fc800078e02ff */
[----:B------:R-:W0:Y:S01]  /*16040*/  SHFL.IDX PT, R0, R2, RZ, 0x1c1f ;  /* 0x001c1fff02007589 */ /* 0x000e2200000e0000 */
[----:B------:R-:W-:-:S03]  /*16050*/  IADD3 R3, -R223, 0x1, R3 ;  /* 0x00000001df037810 */ /* 0x000fc60007ffe103 */
[----:B------:R-:W1:Y:S01]  /*16060*/  SHFL.IDX PT, R2, R2, 0x1, 0x1c1f ;  /* 0x003c1f0002027f89 */ /* 0x000e6200000e0000 */
[----:B------:R-:W-:-:S05]  /*16070*/  IADD3 R3, -R221, R3, R222 ;  /* 0x00000003dd037210 */ /* 0x000fca0007ffe1de */
[C---:B0-----:R-:W-:Y:S02]  /*16080*/  IMAD.IADD R0, R3.reuse, 0x1, R0 ;  /* 0x0000000103007824 */ /* 0x041fe400078e0200 */
[----:B-1----:R-:W-:-:S03]  /*16090*/  IMAD.IADD R2, R3, 0x1, R2 ;  /* 0x0000000103027824 */ /* 0x002fc600078e0202 */
[C---:B------:R-:W-:Y:S02]  /*160a0*/  ISETP.GT.AND P4, PT, R0.reuse, RZ, PT ;  /* 0x000000ff0000720c */ /* 0x040fe40003f84270 */
[C---:B------:R-:W-:Y:S02]  /*160b0*/  ISETP.GT.AND P3, PT, R0.reuse, 0x1, PT ;  /* 0x000000010000780c */ /* 0x040fe40003f64270 */
[C---:B------:R-:W-:Y:S02]  /*160c0*/  ISETP.GT.AND P2, PT, R0.reuse, 0x8, PT ;  /* 0x000000080000780c */ /* 0x040fe40003f44270 */
[----:B------:R-:W-:Y:S02]  /*160d0*/  ISETP.GT.AND P1, PT, R0, 0x9, PT ;  /* 0x000000090000780c */ /* 0x000fe40003f24270 */
[----:B------:R-:W-:Y:S02]  /*160e0*/  FSEL R120, R120, -INF , P4 ;  /* 0xff80000078787808 */ /* 0x000fe40002000000 */
[----:B------:R-:W-:-:S02]  /*160f0*/  FSEL R121, R121, -INF , P3 ;  /* 0xff80000079797808 */ /* 0x000fc40001800000 */
[----:B------:R-:W-:Y:S02]  /*16100*/  FSEL R124, R124, -INF , P2 ;  /* 0xff8000007c7c7808 */ /* 0x000fe40001000000 */
[----:B------:R-:W-:Y:S02]  /*16110*/  FSEL R125, R125, -INF , P1 ;  /* 0xff8000007d7d7808 */ /* 0x000fe40000800000 */
[C---:B------:R-:W-:Y:S02]  /*16120*/  ISETP.GT.AND P5, PT, R0.reuse, 0x10, PT ;  /* 0x000000100000780c */ /* 0x040fe40003fa4270 */
[C---:B------:R-:W-:Y:S02]  /*16130*/  ISETP.GT.AND P4, PT, R0.reuse, 0x11, PT ;  /* 0x000000110000780c */ /* 0x040fe40003f84270 */
[C---:B------:R-:W-:Y:S02]  /*16140*/  ISETP.GT.AND P3, PT, R0.reuse, 0x18, PT ;  /* 0x000000180000780c */ /* 0x040fe40003f64270 */
[----:B------:R-:W-:-:S02]  /*16150*/  ISETP.GT.AND P2, PT, R0, 0x19, PT ;  /* 0x000000190000780c */ /* 0x000fc40003f44270 */
[----:B------:R-:W-:Y:S02]  /*16160*/  ISETP.GT.AND P1, PT, R0, 0x20, PT ;  /* 0x000000200000780c */ /* 0x000fe40003f24270 */
[----:B------:R-:W-:Y:S02]  /*16170*/  FSEL R128, R128, -INF , P5 ;  /* 0xff80000080807808 */ /* 0x000fe40002800000 */
[----:B------:R-:W-:Y:S02]  /*16180*/  FSEL R129, R129, -INF , P4 ;  /* 0xff80000081817808 */ /* 0x000fe40002000000 */
[----:B------:R-:W-:Y:S02]  /*16190*/  FSEL R132, R132, -INF , P3 ;  /* 0xff80000084847808 */ /* 0x000fe40001800000 */
[----:B------:R-:W-:Y:S02]  /*161a0*/  FSEL R133, R133, -INF , P2 ;  /* 0xff80000085857808 */ /* 0x000fe40001000000 */
[----:B------:R-:W-:-:S02]  /*161b0*/  FSEL R136, R136, -INF , P1 ;  /* 0xff80000088887808 */ /* 0x000fc40000800000 */
[C---:B------:R-:W-:Y:S02]  /*161c0*/  ISETP.GT.AND P5, PT, R0.reuse, 0x21, PT ;  /* 0x000000210000780c */ /* 0x040fe40003fa4270 */
[C---:B------:R-:W-:Y:S02]  /*161d0*/  ISETP.GT.AND P4, PT, R0.reuse, 0x28, PT ;  /* 0x000000280000780c */ /* 0x040fe40003f84270 */
[C---:B------:R-:W-:Y:S02]  /*161e0*/  ISETP.GT.AND P3, PT, R0.reuse, 0x29, PT ;  /* 0x000000290000780c */ /* 0x040fe40003f64270 */
[C---:B------:R-:W-:Y:S02]  /*161f0*/  ISETP.GT.AND P2, PT, R0.reuse, 0x30, PT ;  /* 0x000000300000780c */ /* 0x040fe40003f44270 */
[----:B------:R-:W-:Y:S02]  /*16200*/  ISETP.GT.AND P1, PT, R0, 0x31, PT ;  /* 0x000000310000780c */ /* 0x000fe40003f24270 */
[----:B------:R-:W-:-:S02]  /*16210*/  FSEL R137, R137, -INF , P5 ;  /* 0xff80000089897808 */ /* 0x000fc40002800000 */
[----:B------:R-:W-:Y:S02]  /*16220*/  FSEL R140, R140, -INF , P4 ;  /* 0xff8000008c8c7808 */ /* 0x000fe40002000000 */
[----:B------:R-:W-:Y:S02]  /*16230*/  FSEL R141, R141, -INF , P3 ;  /* 0xff8000008d8d7808 */ /* 0x000fe40001800000 */
[----:B------:R-:W-:Y:S02]  /*16240*/  FSEL R144, R144, -INF , P2 ;  /* 0xff80000090907808 */ /* 0x000fe40001000000 */
[----:B------:R-:W-:Y:S02]  /*16250*/  FSEL R145, R145, -INF , P1 ;  /* 0xff80000091917808 */ /* 0x000fe40000800000 */
[C---:B------:R-:W-:Y:S02]  /*16260*/  ISETP.GT.AND P5, PT, R0.reuse, 0x38, PT ;  /* 0x000000380000780c */ /* 0x040fe40003fa4270 */
[----:B------:R-:W-:-:S02]  /*16270*/  ISETP.GT.AND P4, PT, R0, 0x39, PT ;  /* 0x000000390000780c */ /* 0x000fc40003f84270 */
[C---:B------:R-:W-:Y:S02]  /*16280*/  ISETP.GT.AND P3, PT, R0.reuse, 0x40, PT ;  /* 0x000000400000780c */ /* 0x040fe40003f64270 */
[C---:B------:R-:W-:Y:S02]  /*16290*/  ISETP.GT.AND P2, PT, R0.reuse, 0x41, PT ;  /* 0x000000410000780c */ /* 0x040fe40003f44270 */
[----:B------:R-:W-:Y:S02]  /*162a0*/  ISETP.GT.AND P1, PT, R0, 0x48, PT ;  /* 0x000000480000780c */ /* 0x000fe40003f24270 */
[----:B------:R-:W-:Y:S02]  /*162b0*/  FSEL R148, R148, -INF , P5 ;  /* 0xff80000094947808 */ /* 0x000fe40002800000 */
        /* <DEDUP_REMOVED lines=9> */
[----:B-----5:R-:W-:Y:S02]  /*16350*/  FMNMX.FTZ R0, R120, R9, !PT ;  /* 0x0000000978007209 */ /* 0x020fe40007810000 */
[----:B------:R-:W-:Y:S02]  /*16360*/  FSEL R157, R157, -INF , P5 ;  /* 0xff8000009d9d7808 */ /* 0x000fe40002800000 */
[----:B------:R-:W-:Y:S02]  /*16370*/  FMNMX.FTZ R0, R121, R0, !PT ;  /* 0x0000000079007209 */ /* 0x000fe40007810000 */
[----:B------:R-:W-:Y:S02]  /*16380*/  FSEL R160, R160, -INF , P4 ;  /* 0xff800000a0a07808 */ /* 0x000fe40002000000 */
[----:B------:R-:W-:-:S02]  /*16390*/  FMNMX.FTZ R0, R124, R0, !PT ;  /* 0x000000007c007209 */ /* 0x000fc40007810000 */
[----:B------:R-:W-:Y:S02]  /*163a0*/  FSEL R161, R161, -INF , P3 ;  /* 0xff800000a1a17808 */ /* 0x000fe40001800000 */
[----:B------:R-:W-:Y:S02]  /*163b0*/  FMNMX.FTZ R0, R125, R0, !PT ;  /* 0x000000007d007209 */ /* 0x000fe40007810000 */
[----:B------:R-:W-:Y:S02]  /*163c0*/  FSEL R164, R164, -INF , P2 ;  /* 0xff800000a4a47808 */ /* 0x000fe40001000000 */
[----:B------:R-:W-:Y:S02]  /*163d0*/  FMNMX.FTZ R0, R128, R0, !PT ;  /* 0x0000000080007209 */ /* 0x000fe40007810000 */
[----:B------:R-:W-:Y:S02]  /*163e0*/  FSEL R165, R165, -INF , P1 ;  /* 0xff800000a5a57808 */ /* 0x000fe40000800000 */
[----:B------:R-:W-:-:S02]  /*163f0*/  FMNMX.FTZ R0, R129, R0, !PT ;  /* 0x0000000081007209 */ /* 0x000fc40007810000 */
[----:B------:R-:W-:Y:S02]  /*16400*/  ISETP.GT.AND P1, PT, R2, 0x10, PT ;  /* 0x000000100200780c */ /* 0x000fe40003f24270 */
[----:B------:R-:W-:Y:S02]  /*16410*/  FMNMX.FTZ R0, R132, R0, !PT ;  /* 0x0000000084007209 */ /* 0x000fe40007810000 */
[----:B------:R-:W-:Y:S02]  /*16420*/  FSEL R130, R130, -INF , P1 ;  /* 0xff80000082827808 */ /* 0x000fe40000800000 */
[----:B------:R-:W-:Y:S02]  /*16430*/  FMNMX.FTZ R0, R133, R0, !PT ;  /* 0x0000000085007209 */ /* 0x000fe40007810000 */
[----:B------:R-:W-:Y:S02]  /*16440*/  ISETP.GT.AND P1, PT, R2, 0x21, PT ;  /* 0x000000210200780c */ /* 0x000fe40003f24270 */
[----:B------:R-:W-:-:S02]  /*16450*/  FMNMX.FTZ R0, R136, R0, !PT ;  /* 0x0000000088007209 */ /* 0x000fc40007810000 */
[----:B------:R-:W-:Y:S02]  /*16460*/  ISETP.GT.AND P0, PT, R2, 0x41, PT ;  /* 0x000000410200780c */ /* 0x000fe40003f04270 */
[----:B------:R-:W-:Y:S02]  /*16470*/  FMNMX.FTZ R0, R137, R0, !PT ;  /* 0x0000000089007209 */ /* 0x000fe40007810000 */
[----:B------:R-:W-:Y:S02]  /*16480*/  FSEL R139, R139, -INF , P1 ;  /* 0xff8000008b8b7808 */ /* 0x000fe40000800000 */
[----:B------:R-:W-:Y:S02]  /*16490*/  FMNMX.FTZ R0, R140, R0, !PT ;  /* 0x000000008c007209 */ /* 0x000fe40007810000 */
[----:B------:R-:W-:Y:S02]  /*164a0*/  ISETP.GT.AND P1, PT, R2, 0x38, PT ;  /* 0x000000380200780c */ /* 0x000fe40003f24270 */
[----:B------:R-:W-:-:S02]  /*164b0*/  FMNMX.FTZ R0, R141, R0, !PT ;  /* 0x000000008d007209 */ /* 0x000fc40007810000 */
[----:B------:R-:W-:Y:S02]  /*164c0*/  ISETP.GT.AND P5, PT, R2, RZ, PT ;  /* 0x000000ff0200720c */ /* 0x000fe40003fa4270 */
[----:B------:R-:W-:Y:S02]  /*164d0*/  FMNMX.FTZ R0, R144, R0, !PT ;  /* 0x0000000090007209 */ /* 0x000fe40007810000 */
[C---:B------:R-:W-:Y:S02]  /*164e0*/  ISETP.GT.AND P4, PT, R2.reuse, 0x1, PT ;  /* 0x000000010200780c */ /* 0x040fe40003f84270 */
        /* <DEDUP_REMOVED lines=9> */
[----:B------:R-:W-:Y:S02]  /*16580*/  FSEL R122, R122, -INF , P5 ;  /* 0xff8000007a7a7808 */ /* 0x000fe40002800000 */
[----:B------:R-:W-:Y:S02]  /*16590*/  FMNMX.FTZ R0, R156, R0, !PT ;  /* 0x000000009c007209 */ /* 0x000fe40007810000 */
[----:B------:R-:W-:Y:S02]  /*165a0*/  FSEL R123, R123, -INF , P4 ;  /* 0xff8000007b7b7808 */ /* 0x000fe40002000000 */
[----:B------:R-:W-:Y:S02]  /*165b0*/  FMNMX.FTZ R0, R157, R0, !PT ;  /* 0x000000009d007209 */ /* 0x000fe40007810000 */
[----:B------:R-:W-:Y:S02]  /*165c0*/  FSEL R126, R126, -INF , P3 ;  /* 0xff8000007e7e7808 */ /* 0x000fe40001800000 */
[----:B------:R-:W-:-:S02]  /*165d0*/  FMNMX.FTZ R0, R160, R0, !PT ;  /* 0x00000000a0007209 */ /* 0x000fc40007810000 */
[----:B------:R-:W-:Y:S02]  /*165e0*/  FSEL R127, R127, -INF , P2 ;  /* 0xff8000007f7f7808 */ /* 0x000fe40001000000 */
[----:B------:R-:W-:Y:S02]  /*165f0*/  FMNMX.FTZ R0, R161, R0, !PT ;  /* 0x00000000a1007209 */ /* 0x000fe40007810000 */
[----:B------:R-:W-:Y:S02]  /*16600*/  ISETP.GT.AND P5, PT, R2, 0x11, PT ;  /* 0x000000110200780c */ /* 0x000fe40003fa4270 */
[----:B------:R-:W-:Y:S02]  /*16610*/  FMNMX.FTZ R0, R164, R0, !PT ;  /* 0x00000000a4007209 */ /* 0x000fe40007810000 */
[----:B------:R-:W-:Y:S02]  /*16620*/  ISETP.GT.AND P4, PT, R2, 0x18, PT ;  /* 0x000000180200780c */ /* 0x000fe40003f84270 */
[----:B------:R-:W-:-:S02]  /*16630*/  FMNMX.FTZ R0, R165, R0, !PT ;  /* 0x00000000a5007209 */ /* 0x000fc40007810000 */
[C---:B------:R-:W-:Y:S02]  /*16640*/  ISETP.GT.AND P3, PT, R2.reuse, 0x19, PT ;  /* 0x000000190200780c */ /* 0x040fe40003f64270 */
[----:B------:R-:W-:Y:S01]  /*16650*/  ISETP.GT.AND P2, PT, R2, 0x20, PT ;  /* 0x000000200200780c */ /* 0x000fe20003f44270 */
[----:B------:R-:W0:Y:S01]  /*16660*/  SHFL.BFLY PT, R3, R0, 0x2, 0x1f ;  /* 0x0c401f0000037f89 */ /* 0x000e2200000e0000 */
[----:B------:R-:W-:Y:S02]  /*16670*/  @P0 LOP3.LUT R19, R19, 0x80, RZ, 0xfc, !PT ;  /* 0x0000008013130812 */ /* 0x000fe400078efcff */
[----:B------:R-:W-:Y:S02]  /*16680*/  FSEL R131, R131, -INF , P5 ;  /* 0xff80000083837808 */ /* 0x000fe40002800000 */
[----:B------:R-:W-:Y:S02]  /*16690*/  FSEL R134, R134, -INF , P4 ;  /* 0xff80000086867808 */ /* 0x000fe40002000000 */
[----:B------:R-:W-:-:S02]  /*166a0*/  FSEL R135, R135, -INF , P3 ;  /* 0xff80000087877808 */ /* 0x000fc40001800000 */
[----:B------:R-:W-:Y:S02]  /*166b0*/  FSEL R138, R138, -INF , P2 ;  /* 0xff8000008a8a7808 */ /* 0x000fe40001000000 */
[C---:B------:R-:W-:Y:S02]  /*166c0*/  ISETP.GT.AND P5, PT, R2.reuse, 0x28, PT ;  /* 0x000000280200780c */ /* 0x040fe40003fa4270 */
[C---:B------:R-:W-:Y:S02]  /*166d0*/  ISETP.GT.AND P4, PT, R2.reuse, 0x29, PT ;  /* 0x000000290200780c */ /* 0x040fe40003f84270 */
[C---:B------:R-:W-:Y:S02]  /*166e0*/  ISETP.GT.AND P3, PT, R2.reuse, 0x30, PT ;  /* 0x000000300200780c */ /* 0x040fe40003f64270 */
[----:B------:R-:W-:Y:S02]  /*166f0*/  ISETP.GT.AND P2, PT, R2, 0x31, PT ;  /* 0x000000310200780c */ /* 0x000fe40003f44270 */
[----:B------:R-:W-:-:S02]  /*16700*/  LOP3.LUT R19, R19, 0xfffffeff, RZ, 0xc0, !PT ;  /* 0xfffffeff13137812 */ /* 0x000fc400078ec0ff */
[----:B------:R-:W-:Y:S02]  /*16710*/  FSEL R142, R142, -INF , P5 ;  /* 0xff8000008e8e7808 */ /* 0x000fe40002800000 */
[----:B------:R-:W-:Y:S02]  /*16720*/  FSEL R143, R143, -INF , P4 ;  /* 0xff8000008f8f7808 */ /* 0x000fe40002000000 */
[----:B0-----:R-:W-:Y:S02]  /*16730*/  FMNMX.FTZ R3, R0, R3, !PT ;  /* 0x0000000300037209 */ /* 0x001fe40007810000 */
[----:B------:R-:W-:Y:S02]  /*16740*/  FSEL R146, R146, -INF , P3 ;  /* 0xff80000092927808 */ /* 0x000fe40001800000 */
[----:B------:R-:W-:Y:S01]  /*16750*/  FSEL R147, R147, -INF , P2 ;  /* 0xff80000093937808 */ /* 0x000fe20001000000 */
[----:B------:R-:W0:Y:S01]  /*16760*/  SHFL.BFLY PT, R0, R3, 0x1, 0x1f ;  /* 0x0c201f0003007f89 */ /* 0x000e2200000e0000 */
[----:B------:R-:W-:-:S02]  /*16770*/  @P1 LOP3.LUT R19, R19, 0x100, RZ, 0xfc, !PT ;  /* 0x0000010013131812 */ /* 0x000fc400078efcff */
[C---:B------:R-:W-:Y:S02]  /*16780*/  ISETP.GT.AND P2, PT, R2.reuse, 0x50, PT ;  /* 0x000000500200780c */ /* 0x040fe40003f44270 */
[C---:B------:R-:W-:Y:S02]  /*16790*/  ISETP.GT.AND P3, PT, R2.reuse, 0x51, PT ;  /* 0x000000510200780c */ /* 0x040fe40003f64270 */
[C---:B------:R-:W-:Y:S02]  /*167a0*/  ISETP.GT.AND P4, PT, R2.reuse, 0x58, PT ;  /* 0x000000580200780c */ /* 0x040fe40003f84270 */
[C---:B------:R-:W-:Y:S02]  /*167b0*/  ISETP.GT.AND P5, PT, R2.reuse, 0x59, PT ;  /* 0x000000590200780c */ /* 0x040fe40003fa4270 */
[C---:B------:R-:W-:Y:S02]  /*167c0*/  ISETP.GT.AND P1, PT, R2.reuse, 0x39, PT ;  /* 0x000000390200780c */ /* 0x040fe40003f24270 */
[----:B------:R-:W-:-:S02]  /*167d0*/  ISETP.GT.AND P0, PT, R2, 0x40, PT ;  /* 0x000000400200780c */ /* 0x000fc40003f04270 */
[----:B------:R-:W-:Y:S02]  /*167e0*/  FSEL R151, R151, -INF , P1 ;  /* 0xff80000097977808 */ /* 0x000fe40000800000 */
[----:B------:R-:W-:Y:S02]  /*167f0*/  FSEL R154, R154, -INF , P0 ;  /* 0xff8000009a9a7808 */ /* 0x000fe40000000000 */
[C---:B------:R-:W-:Y:S02]  /*16800*/  LOP3.LUT P0, RZ, R19.reuse, 0x80, RZ, 0xc0, !PT ;  /* 0x0000008013ff7812 */ /* 0x040fe4000780c0ff */
[----:B------:R-:W-:Y:S02]  /*16810*/  LOP3.LUT P1, RZ, R19, 0x100, RZ, 0xc0, !PT ;  /* 0x0000010013ff7812 */ /* 0x000fe4000782c0ff */
[----:B------:R-:W-:Y:S02]  /*16820*/  FSEL R155, R155, -INF , P0 ;  /* 0xff8000009b9b7808 */ /* 0x000fe40000000000 */
[----:B0-----:R-:W-:-:S02]  /*16830*/  FMNMX.FTZ R3, R3, R0, !PT ;  /* 0x0000000003037209 */ /* 0x001fc40007810000 */
[----:B------:R-:W-:Y:S02]  /*16840*/  MOV R0, UR4 ;  /* 0x0000000400007c02 */ /* 0x000fe40008000f00 */
[----:B------:R-:W-:Y:S02]  /*16850*/  FSETP.NEU.FTZ.AND P6, PT, R3, -INF , PT ;  /* 0xff8000000300780b */ /* 0x000fe40003fdd000 */
[----:B------:R-:W-:Y:S02]  /*16860*/  FSEL R159, R159, -INF , P1 ;  /* 0xff8000009f9f7808 */ /* 0x000fe40000800000 */
[----:B------:R-:W-:Y:S02]  /*16870*/  FSEL R5, R3, RZ, P6 ;  /* 0x000000ff03057208 */ /* 0x000fe40003000000 */
[----:B------:R-:W-:Y:S02]  /*16880*/  FSEL R162, R162, -INF , P2 ;  /* 0xff800000a2a27808 */ /* 0x000fe40001000000 */
[----:B------:R-:W-:Y:S01]  /*16890*/  FSEL R163, R163, -INF , P3 ;  /* 0xff800000a3a37808 */ /* 0x000fe20001800000 */
[----:B------:R-:W-:Y:S01]  /*168a0*/  FADD.FTZ R5, -R5, R9 ;  /* 0x0000000905057221 */ /* 0x000fe20000010100 */
[----:B------:R-:W-:Y:S01]  /*168b0*/  FMUL.FTZ R9, R3, R0 ;  /* 0x0000000003097220 */ /* 0x000fe20000410000 */
[----:B------:R-:W-:-:S02]  /*168c0*/  FSEL R166, R166, -INF , P4 ;  /* 0xff800000a6a67808 */ /* 0x000fc40002000000 */
[----:B------:R-:W-:Y:S01]  /*168d0*/  FSEL R167, R167, -INF , P5 ;  /* 0xff800000a7a77808 */ /* 0x000fe20002800000 */
[----:B------:R-:W-:Y:S01]  /*168e0*/  FMUL.FTZ R5, R5, R0 ;  /* 0x0000000005057220 */ /* 0x000fe20000410000 */
[----:B------:R-:W-:Y:S02]  /*168f0*/  FSEL R9, R9, RZ, P6 ;  /* 0x000000ff09097208 */ /* 0x000fe40003000000 */
[----:B------:R-:W-:Y:S02]  /*16900*/  ISETP.GT.AND P6, PT, R2, 0x48, PT ;  /* 0x000000480200780c */ /* 0x000fe40003fc4270 */
[----:B------:R-:W-:Y:S01]  /*16910*/  FMNMX.FTZ R2, R122, R8, !PT ;  /* 0x000000087a027209 */ /* 0x000fe20007810000 */
[-CC-:B------:R-:W-:Y:S01]  /*16920*/  FFMA.FTZ R120, R120, R0.reuse, -R9.reuse ;  /* 0x0000000078787223 */ /* 0x180fe20000010809 */
[----:B------:R-:W-:Y:S01]  /*16930*/  FSEL R158, R158, -INF , P6 ;  /* 0xff8000009e9e7808 */ /* 0x000fe20003000000 */
[--C-:B------:R-:W-:Y:S01]  /*16940*/  FFMA.FTZ R121, R121, R0, -R9.reuse ;  /* 0x0000000079797223 */ /* 0x100fe20000010809 */
[----:B------:R-:W-:Y:S01]  /*16950*/  FMNMX.FTZ R2, R123, R2, !PT ;  /* 0x000000027b027209 */ /* 0x000fe20007810000 */
[----:B------:R-:W-:Y:S01]  /*16960*/  MUFU.EX2 R5, R5 ;  /* 0x0000000500057308 */ /* 0x000fe20000000800 */
[-CC-:B------:R-:W-:Y:S01]  /*16970*/  FFMA.FTZ R124, R124, R0.reuse, -R9.reuse ;  /* 0x000000007c7c7223 */ /* 0x180fe20000010809 */
[--C-:B------:R-:W-:Y:S01]  /*16980*/  FFMA.FTZ R125, R125, R0, -R9.reuse ;  /* 0x000000007d7d7223 */ /* 0x100fe20000010809 */
[----:B------:R-:W-:Y:S01]  /*16990*/  FMNMX.FTZ R2, R126, R2, !PT ;  /* 0x000000027e027209 */ /* 0x000fe20007810000 */
[-CC-:B------:R-:W-:Y:S01]  /*169a0*/  FFMA.FTZ R128, R128, R0.reuse, -R9.reuse ;  /* 0x0000000080807223 */ /* 0x180fe20000010809 */
[-CC-:B------:R-:W-:Y:S01]  /*169b0*/  FFMA.FTZ R129, R129, R0.reuse, -R9.reuse ;  /* 0x0000000081817223 */ /* 0x180fe20000010809 */
[--C-:B------:R-:W-:Y:S01]  /*169c0*/  FFMA.FTZ R132, R132, R0, -R9.reuse ;  /* 0x0000000084847223 */ /* 0x100fe20000010809 */
[----:B------:R-:W-:Y:S01]  /*169d0*/  FMNMX.FTZ R2, R127, R2, !PT ;  /* 0x000000027f027209 */ /* 0x000fe20007810000 */
[----:B------:R-:W0:Y:S01]  /*169e0*/  MUFU.EX2 R120, R120 ;  /* 0x0000007800787308 */ /* 0x000e220000000800 */
[-CC-:B------:R-:W-:Y:S01]  /*169f0*/  FFMA.FTZ R133, R133, R0.reuse, -R9.reuse ;  /* 0x0000000085857223 */ /* 0x180fe20000010809 */
[--C-:B------:R-:W-:Y:S01]  /*16a00*/  FFMA.FTZ R136, R136, R0, -R9.reuse ;  /* 0x0000000088887223 */ /* 0x100fe20000010809 */
[----:B------:R-:W-:Y:S01]  /*16a10*/  FMNMX.FTZ R2, R130, R2, !PT ;  /* 0x0000000282027209 */ /* 0x000fe20007810000 */
[-CC-:B------:R-:W-:Y:S01]  /*16a20*/  FFMA.FTZ R137, R137, R0.reuse, -R9.reuse ;  /* 0x0000000089897223 */ /* 0x180fe20000010809 */
[-CC-:B------:R-:W-:Y:S01]  /*16a30*/  FFMA.FTZ R140, R140, R0.reuse, -R9.reuse ;  /* 0x000000008c8c7223 */ /* 0x180fe20000010809 */
[--C-:B------:R-:W-:Y:S01]  /*16a40*/  FFMA.FTZ R141, R141, R0, -R9.reuse ;  /* 0x000000008d8d7223 */ /* 0x100fe20000010809 */
[----:B------:R-:W-:Y:S01]  /*16a50*/  FMNMX.FTZ R2, R131, R2, !PT ;  /* 0x0000000283027209 */ /* 0x000fe20007810000 */
[----:B------:R-:W1:Y:S01]  /*16a60*/  MUFU.EX2 R121, R121 ;  /* 0x0000007900797308 */ /* 0x000e620000000800 */
[-CC-:B------:R-:W-:Y:S01]  /*16a70*/  FFMA.FTZ R144, R144, R0.reuse, -R9.reuse ;  /* 0x0000000090907223 */ /* 0x180fe20000010809 */
[--C-:B------:R-:W-:Y:S01]  /*16a80*/  FFMA.FTZ R145, R145, R0, -R9.reuse ;  /* 0x0000000091917223 */ /* 0x100fe20000010809 */
[----:B------:R-:W-:Y:S01]  /*16a90*/  FMNMX.FTZ R2, R134, R2, !PT ;  /* 0x0000000286027209 */ /* 0x000fe20007810000 */
[-CC-:B------:R-:W-:Y:S01]  /*16aa0*/  FFMA.FTZ R148, R148, R0.reuse, -R9.reuse ;  /* 0x0000000094947223 */ /* 0x180fe20000010809 */
[-CC-:B------:R-:W-:Y:S01]  /*16ab0*/  FFMA.FTZ R149, R149, R0.reuse, -R9.reuse ;  /* 0x0000000095957223 */ /* 0x180fe20000010809 */
[--C-:B------:R-:W-:Y:S01]  /*16ac0*/  FFMA.FTZ R152, R152, R0, -R9.reuse ;  /* 0x0000000098987223 */ /* 0x100fe20000010809 */
[----:B------:R-:W-:Y:S01]  /*16ad0*/  FMNMX.FTZ R2, R135, R2, !PT ;  /* 0x0000000287027209 */ /* 0x000fe20007810000 */
[----:B------:R-:W-:Y:S01]  /*16ae0*/  MUFU.EX2 R124, R124 ;  /* 0x0000007c007c7308 */ /* 0x000fe20000000800 */
[----:B0-----:R-:W-:Y:S01]  /*16af0*/  FFMA.FTZ R7, R5, R7, R120 ;  /* 0x0000000705077223 */ /* 0x001fe20000010078 */
[--C-:B------:R-:W-:Y:S01]  /*16b00*/  FFMA.FTZ R153, R153, R0, -R9.reuse ;  /* 0x0000000099997223 */ /* 0x100fe20000010809 */
[----:B------:R-:W-:Y:S01]  /*16b10*/  FMNMX.FTZ R2, R138, R2, !PT ;  /* 0x000000028a027209 */ /* 0x000fe20007810000 */
[-CC-:B------:R-:W-:Y:S01]  /*16b20*/  FFMA.FTZ R156, R156, R0.reuse, -R9.reuse ;  /* 0x000000009c9c7223 */ /* 0x180fe20000010809 */
[-CC-:B------:R-:W-:Y:S01]  /*16b30*/  FFMA.FTZ R157, R157, R0.reuse, -R9.reuse ;  /* 0x000000009d9d7223 */ /* 0x180fe20000010809 */
[----:B------:R-:W-:Y:S01]  /*16b40*/  FFMA.FTZ R160, R160, R0, -R9 ;  /* 0x00000000a0a07223 */ /* 0x000fe20000010809 */
[----:B------:R-:W-:Y:S01]  /*16b50*/  FMNMX.FTZ R2, R139, R2, !PT ;  /* 0x000000028b027209 */ /* 0x000fe20007810000 */
[----:B------:R-:W-:Y:S01]  /*16b60*/  MUFU.EX2 R125, R125 ;  /* 0x0000007d007d7308 */ /* 0x000fe20000000800 */
[----:B-1----:R-:W-:Y:S01]  /*16b70*/  FADD.FTZ R7, R121, R7 ;  /* 0x0000000779077221 */ /* 0x002fe20000010000 */
[--C-:B------:R-:W-:Y:S01]  /*16b80*/  FFMA.FTZ R161, R161, R0, -R9.reuse ;  /* 0x00000000a1a17223 */ /* 0x100fe20000010809 */
[----:B------:R-:W-:Y:S01]  /*16b90*/  FMNMX.FTZ R2, R142, R2, !PT ;  /* 0x000000028e027209 */ /* 0x000fe20007810000 */
[-CC-:B------:R-:W-:Y:S01]  /*16ba0*/  FFMA.FTZ R164, R164, R0.reuse, -R9.reuse ;  /* 0x00000000a4a47223 */ /* 0x180fe20000010809 */
[----:B------:R-:W-:Y:S01]  /*16bb0*/  FFMA.FTZ R9, R165, R0, -R9 ;  /* 0x00000000a5097223 */ /* 0x000fe20000010809 */
[----:B------:R-:W-:-:S02]  /*16bc0*/  LOP3.LUT P0, RZ, R19, 0x40, RZ, 0xc0, !PT ;  /* 0x0000004013ff7812 */ /* 0x000fc4000780c0ff */
[----:B------:R-:W-:Y:S01]  /*16bd0*/  FMNMX.FTZ R2, R143, R2, !PT ;  /* 0x000000028f027209 */ /* 0x000fe20007810000 */
[----:B------:R-:W-:Y:S03]  /*16be0*/  MUFU.EX2 R128, R128 ;  /* 0x0000008000807308 */ /* 0x000fe60000000800 */
        /* <DEDUP_REMOVED lines=99> */
[----:B------:R-:W-:-:S06]  /*17220*/  FADD.FTZ R6, R156, R6 ;  /* 0x000000069c067221 */ /* 0x000fcc0000010000 */
        /* <DEDUP_REMOVED lines=38> */
.L_x_2855:
[C---:B------:R-:W-:Y:S01]  /*17490*/  ISETP.GT.AND P1, PT, R10.reuse, R13, PT ;  /* 0x0000000d0a00720c */ /* 0x040fe20003f24270 */
        /* <DEDUP_REMOVED lines=34> */
.L_x_2843:
[----:B------:R-:W-:Y:S05]  /*176c0*/  BSYNC B0 ;  /* 0x0000000000007941 */ /* 0x000fea0003800000 */
.L_x_2842:
[----:B------:R-:W-:Y:S01]  /*176d0*/  ISETP.GE.AND P1, PT, R10, R219, PT ;  /* 0x000000db0a00720c */ /* 0x000fe20003f26270 */
[----:B------:R-:W-:-:S12]  /*176e0*/  BSSY B0, `(.L_x_2857) ;  /* 0x0000210000007945 */ /* 0x000fd80003800000 */
[----:B------:R-:W-:Y:S05]  /*176f0*/  @!P1 BRA `(.L_x_2858) ;  /* 0x0000002000389947 */ /* 0x000fea0003800000 */
[----:B------:R-:W-:Y:S01]  /*17700*/  IMAD.MOV.U32 R8, RZ, RZ, R4 ;  /* 0x000000ffff087224 */ /* 0x000fe200078e0004 */
[----:B------:R-:W-:Y:S01]  /*17710*/  MOV R9, R3 ;  /* 0x0000000300097202 */ /* 0x000fe20000000f00 */
[----:B------:R-:W-:Y:S02]  /*17720*/  IMAD.MOV.U32 R11, RZ, RZ, R202 ;  /* 0x000000ffff0b7224 */ /* 0x000fe400078e00ca */
[----:B------:R-:W-:-:S07]  /*17730*/  IMAD.MOV.U32 R13, RZ, RZ, R198 ;  /* 0x000000ffff0d7224 */ /* 0x000fce00078e00c6 */
.L_x_2871:
[----:B------:R-:W-:-:S05]  /*17740*/  VIADD R0, R13, 0x1 ;  /* 0x000000010d007836 */ /* 0x000fca0000000000 */
[----:B------:R-:W-:-:S04]  /*17750*/  ISETP.NE.AND P1, PT, R0, 0x2, PT ;  /* 0x000000020000780c */ /* 0x000fc80003f25270 */
[----:B------:R-:W-:Y:S02]  /*17760*/  SEL R0, R0, RZ, P1 ;  /* 0x000000ff00007207 */ /* 0x000fe40000800000 */
[----:B------:R-:W-:Y:S02]  /*17770*/  SEL R202, RZ, 0x1, P1 ;  /* 0x00000001ffca7807 */ /* 0x000fe40000800000 */
[----:B------:R-:W-:Y:S02]  /*17780*/  MOV R198, R0 ;  /* 0x0000000000c67202 */ /* 0x000fe40000000f00 */
[----:B------:R-:W-:Y:S01]  /*17790*/  LOP3.LUT R202, R11, R202, RZ, 0x3c, !PT ;  /* 0x000000ca0bca7212 */ /* 0x000fe200078e3cff */
[----:B------:R-:W-:Y:S06]  /*177a0*/  @!P0 BRA `(.L_x_2859) ;  /* 0x0000000000048947 */ /* 0x000fec0003800000 */
[----:B------:R-:W-:Y:S01]  /*177b0*/  BPT.TRAP 0x1 ;  /* 0x000000040000795c */ /* 0x000fe20000300000 */
.L_x_2859:
[----:B------:R-:W-:Y:S01]  /*177c0*/  IMAD R14, R198, 0x8, R18 ;  /* 0x00000008c60e7824 */ /* 0x000fe200078e0212 */
[----:B------:R-:W-:-:S04]  /*177d0*/  SHF.L.U32 R15, R202, 0x1f, RZ ;  /* 0x0000001fca0f7819 */ /* 0x000fc800000006ff */
[----:B------:R0:W1:Y:S01]  /*177e0*/  SYNCS.PHASECHK.TRANS64.TRYWAIT P1, [R14+URZ+0x30830], R15 ;  /* 0x0308300f0e0075a7 */ /* 0x000062000802017f */
[----:B------:R-:W-:Y:S05]  /*177f0*/  @!P0 BRA `(.L_x_2860) ;  /* 0x0000000000048947 */ /* 0x000fea0003800000 */
[----:B------:R-:W-:Y:S01]  /*17800*/  BPT.TRAP 0x1 ;  /* 0x000000040000795c */ /* 0x000fe20000300000 */
.L_x_2860:
[----:B------:R-:W-:Y:S01]  /*17810*/  IMAD R3, R198, 0x900, R12 ;  /* 0x00000900c6037824 */ /* 0x000fe200078e020c */
[----:B------:R-:W-:Y:S03]  /*17820*/  BSSY B1, `(.L_x_2861) ;  /* 0x0000006000017945 */ /* 0x000fe60003800000 */
[C---:B------:R-:W-:Y:S02]  /*17830*/  VIADD R21, R3.reuse, 0x2 ;  /* 0x0000000203157836 */ /* 0x040fe40000000000 */
[----:B------:R-:W-:Y:S01]  /*17840*/  VIADD R4, R3, 0x4 ;  /* 0x0000000403047836 */ /* 0x000fe20000000000 */
[----:B-1----:R-:W-:Y:S06]  /*17850*/  @P1 BRA `(.L_x_2862) ;  /* 0x0000000000081947 */ /* 0x002fec0003800000 */
[----:B------:R-:W1:Y:S02]  /*17860*/  SYNCS.PHASECHK.TRANS64.TRYWAIT P1, [R14+URZ+0x30830], R15 ;  /* 0x0308300f0e0075a7 */ /* 0x000e64000802017f */
[----:B-1----:R-:W-:Y:S05]  /*17870*/  @!P1 BRA `(.L_x_2863) ;  /* 0x000000fc00fc9947 */ /* 0x002fea0003800000 */
.L_x_2862:
[----:B------:R-:W-:Y:S05]  /*17880*/  BSYNC B1 ;  /* 0x0000000000017941 */ /* 0x000fea0003800000 */
.L_x_2861:
[----:B------:R-:W2:Y:S04]  /*17890*/  LDL.64 R122, [R1+0x28] ;  /* 0x00002800017a7983 */ /* 0x000ea80000100a00 */
[----:B------:R3:W-:Y:S04]  /*178a0*/  STL.64 [R1+0x50], R6 ;  /* 0x0000500601007387 */ /* 0x0007e80000100a00 */
[----:B---3--:R-:W3:Y:S01]  /*178b0*/  LDL.64 R6, [R1+0x20] ;  /* 0x0000200001067983 */ /* 0x008ee20000100a00 */
        /* <DEDUP_REMOVED lines=9> */
[-C--:B------:R-:W-:Y:S01]  /*17950*/  FMUL.FTZ R26, R26, R2.reuse ;  /* 0x000000021a1a7220 */ /* 0x080fe20000410000 */
[----:B------:R-:W-:Y:S01]  /*17960*/  R2UR UR22, R14 ;  /* 0x000000000e1672ca */ /* 0x000fe200000e0000 */
[----:B------:R-:W-:Y:S01]  /*17970*/  FMUL.FTZ R27, R27, R2 ;  /* 0x000000021b1b7220 */ /* 0x000fe20000410000 */
[----:B------:R-:W-:Y:S01]  /*17980*/  MOV R14, R4 ;  /* 0x00000004000e7202 */ /* 0x000fe20000000f00 */
[-C--:B------:R-:W-:Y:S01]  /*17990*/  FMUL.FTZ R30, R30, R2.reuse ;  /* 0x000000021e1e7220 */ /* 0x080fe20000410000 */
[----:B------:R-:W-:Y:S01]  /*179a0*/  R2UR UR6, R20 ;  /* 0x00000000140672ca */ /* 0x000fe200000e0000 */
[C---:B------:R-:W-:Y:S01]  /*179b0*/  VIADD R20, R3.reuse, 0x600 ;  /* 0x0000060003147836 */ /* 0x040fe20000000000 */
[----:B------:R-:W-:Y:S01]  /*179c0*/  R2UR UR18, R14 ;  /* 0x000000000e1272ca */ /* 0x000fe200000e0000 */
[C---:B------:R-:W-:Y:S01]  /*179d0*/  VIADD R14, R3.reuse, 0x300 ;  /* 0x00000300030e7836 */ /* 0x040fe20000000000 */
[----:B------:R-:W-:Y:S01]  /*179e0*/  IADD3 R120, R3, 0x602, RZ ;  /* 0x0000060203787810 */ /* 0x000fe20007ffe0ff */
[----:B------:R-:W-:Y:S01]  /*179f0*/  FMUL.FTZ R31, R31, R2 ;  /* 0x000000021f1f7220 */ /* 0x000fe20000410000 */
[----:B------:R-:W-:Y:S01]  /*17a00*/  R2UR UR50, R20 ;  /* 0x00000000143272ca */ /* 0x000fe200000e0000 */
[C---:B------:R-:W-:Y:S01]  /*17a10*/  VIADD R20, R3.reuse, 0x606 ;  /* 0x0000060603147836 */ /* 0x040fe20000000000 */
[----:B------:R-:W-:Y:S01]  /*17a20*/  R2UR UR10, R14 ;  /* 0x000000000e0a72ca */ /* 0x000fe200000e0000 */
[----:B------:R-:W-:-:S02]  /*17a30*/  VIADD R14, R3, 0x306 ;  /* 0x00000306030e7836 */ /* 0x000fc40000000000 */
[-C--:B------:R-:W-:Y:S01]  /*17a40*/  FMUL.FTZ R34, R34, R2.reuse ;  /* 0x0000000222227220 */ /* 0x080fe20000410000 */
[-C--:B------:R-:W-:Y:S01]  /*17a50*/  FMUL.FTZ R35, R35, R2.reuse ;  /* 0x0000000223237220 */ /* 0x080fe20000410000 */
[-C--:B------:R-:W-:Y:S01]  /*17a60*/  FMUL.FTZ R38, R38, R2.reuse ;  /* 0x0000000226267220 */ /* 0x080fe20000410000 */
[-C--:B------:R-:W-:Y:S01]  /*17a70*/  FMUL.FTZ R39, R39, R2.reuse ;  /* 0x0000000227277220 */ /* 0x080fe20000410000 */
[----:B------:R-:W-:Y:S01]  /*17a80*/  R2UR UR54, R14 ;  /* 0x000000000e3672ca */ /* 0x000fe200000e0000 */
[----:B------:R-:W-:Y:S02]  /*17a90*/  VIADD R14, R3, 0x604 ;  /* 0x00000604030e7836 */ /* 0x000fe40000000000 */
        /* <DEDUP_REMOVED lines=41> */
[----:B------:R-:W4:Y:S01]  /*17d30*/  LDL.64 R2, [R1+0x18] ;  /* 0x0000180001027983 */ /* 0x000f220000100a00 */
        /* <DEDUP_REMOVED lines=49> */
[----:B------:R-:W-:Y:S01]  /*18050*/  IMAD.MOV.U32 R121, RZ, RZ, 0x40000040 ;  /* 0x40000040ff797424 */ /* 0x000fe200078e00ff */
[----:B------:R-:W-:Y:S01]  /*18060*/  R2UR UR46, R120 ;  /* 0x00000000782e72ca */ /* 0x000fe200000e0000 */
[----:B------:R-:W-:Y:S01]  /*18070*/  IMAD.MOV.U32 R21, RZ, RZ, 0x40000040 ;  /* 0x40000040ff157424 */ /* 0x000fe200078e00ff */
[----:B------:R-:W-:-:S02]  /*18080*/  R2UR UR38, R20 ;  /* 0x00000000142672ca */ /* 0x000fc400000e0000 */
[C---:B------:R-:W-:Y:S02]  /*18090*/  R2UR UR59, R121.reuse ;  /* 0x00000000793b72ca */ /* 0x040fe400000e0000 */
[----:B------:R-:W-:Y:S02]  /*180a0*/  R2UR UR47, R121 ;  /* 0x00000000792f72ca */ /* 0x000fe400000e0000 */
[C---:B------:R-:W-:Y:S02]  /*180b0*/  R2UR UR15, R21.reuse ;  /* 0x00000000150f72ca */ /* 0x040fe400000e0000 */
[C---:B------:R-:W-:Y:S02]  /*180c0*/  R2UR UR7, R21.reuse ;  /* 0x00000000150772ca */ /* 0x040fe400000e0000 */
[C---:B------:R-:W-:Y:S02]  /*180d0*/  R2UR UR51, R21.reuse ;  /* 0x00000000153372ca */ /* 0x040fe400000e0000 */
[----:B------:R-:W-:-:S02]  /*180e0*/  R2UR UR39, R21 ;  /* 0x00000000152772ca */ /* 0x000fc400000e0000 */
[----:B------:R-:W4:Y:S01]  /*180f0*/  LDL.64 R20, [R1+0x8] ;  /* 0x0000080001147983 */ /* 0x000f220000100a00 */
[C---:B------:R-:W-:Y:S02]  /*18100*/  R2UR UR23, R15.reuse ;  /* 0x000000000f1772ca */ /* 0x040fe400000e0000 */
[C---:B------:R-:W-:Y:S02]  /*18110*/  R2UR UR19, R15.reuse ;  /* 0x000000000f1372ca */ /* 0x040fe400000e0000 */
[C---:B------:R-:W-:Y:S02]  /*18120*/  R2UR UR11, R15.reuse ;  /* 0x000000000f0b72ca */ /* 0x040fe400000e0000 */
[C---:B------:R-:W-:Y:S02]  /*18130*/  R2UR UR55, R15.reuse ;  /* 0x000000000f3772ca */ /* 0x040fe400000e0000 */
[----:B------:R-:W-:Y:S02]  /*18140*/  R2UR UR42, R14 ;  /* 0x000000000e2a72ca */ /* 0x000fe400000e0000 */
[----:B------:R-:W-:-:S02]  /*18150*/  R2UR UR43, R15 ;  /* 0x000000000f2b72ca */ /* 0x000fc400000e0000 */
[----:B------:R-:W4:Y:S01]  /*18160*/  LDL.64 R14, [R1] ;  /* 0x00000000010e7983 */ /* 0x000f220000100a00 */
[----:B--2---:R-:W-:Y:S02]  /*18170*/  R2UR UR24, R122 ;  /* 0x000000007a1872ca */ /* 0x004fe400000e0000 */
[----:B------:R-:W-:Y:S02]  /*18180*/  R2UR UR25, R123 ;  /* 0x000000007b1972ca */ /* 0x000fe400000e0000 */
        /* <DEDUP_REMOVED lines=9> */
[----:B------:R-:W-:Y:S01]  /*18220*/  R2UR UR17, R3 ;  /* 0x00000000031172ca */ /* 0x000fe200000e0000 */
[----:B------:R-:W-:Y:S02]  /*18230*/  WARPGROUP.DEPBAR.LE gsb0, 0x0 ;  /* 0x00008000000079c5 */ /* 0x000fe40000010000 */
[----:B------:R-:W-:-:S10]  /*18240*/  WARPGROUP.ARRIVE ;  /* 0x00000000000079c5 */ /* 0x000fd40000000000 */
[----:B------:R-:W-:Y:S01]  /*18250*/  HGMMA.64x96x16.F32 R120, gdesc[UR16], R120, gsb0 ;  /* 0x01600000107879f0 */ /* 0x000fe20008000878 */
[----:B------:R-:W-:Y:S02]  /*18260*/  R2UR UR12, R4 ;  /* 0x00000000040c72ca */ /* 0x000fe400000e0000 */
[----:B------:R-:W-:Y:S02]  /*18270*/  R2UR UR13, R5 ;  /* 0x00000000050d72ca */ /* 0x000fe400000e0000 */
        /* <DEDUP_REMOVED lines=34> */
.L_x_2864:
[----:B------:R-:W-:Y:S01]  /*184a0*/  SHF.L.U32 R2, R11, 0x1f, RZ ;  /* 0x0000001f0b027819 */ /* 0x000fe200000006ff */
[----:B------:R-:W-:-:S04]  /*184b0*/  IMAD R11, R13, 0x8, R18 ;  /* 0x000000080d0b7824 */ /* 0x000fc800078e0212 */
[----:B------:R0:W1:Y:S01]  /*184c0*/  SYNCS.PHASECHK.TRANS64.TRYWAIT P1, [R11+URZ+0x30850], R2 ;  /* 0x030850020b0075a7 */ /* 0x000062000802017f */
[----:B------:R-:W-:Y:S05]  /*184d0*/  @!P0 BRA `(.L_x_2865) ;  /* 0x0000000000048947 */ /* 0x000fea0003800000 */
[----:B------:R-:W-:Y:S01]  /*184e0*/  BPT.TRAP 0x1 ;  /* 0x000000040000795c */ /* 0x000fe20000300000 */
.L_x_2865:
[----:B------:R-:W-:Y:S04]  /*184f0*/  BSSY B1, `(.L_x_2866) ;  /* 0x0000004000017945 */ /* 0x000fe80003800000 */
[----:B-1----:R-:W-:Y:S05]  /*18500*/  @P1 BRA `(.L_x_2867) ;  /* 0x0000000000081947 */ /* 0x002fea0003800000 */
[----:B------:R-:W1:Y:S02]  /*18510*/  SYNCS.PHASECHK.TRANS64.TRYWAIT P1, [R11+URZ+0x30850], R2 ;  /* 0x030850020b0075a7 */ /* 0x000e64000802017f */
[----:B-1----:R-:W-:Y:S05]  /*18520*/  @!P1 BRA `(.L_x_2868) ;  /* 0x000000f000e49947 */ /* 0x002fea0003800000 */
.L_x_2867:
[----:B------:R-:W-:Y:S05]  /*18530*/  BSYNC B1 ;  /* 0x0000000000017941 */ /* 0x000fea0003800000 */
.L_x_2866:
        /* <DEDUP_REMOVED lines=48> */
.L_x_2869:
[----:B------:R-:W-:Y:S01]  /*18840*/  LEA R0, R0, R18, 0x3 ;  /* 0x0000001200007211 */ /* 0x000fe200078e18ff */
[----:B------:R-:W-:-:S04]  /*18850*/  ULDC UR4, c[0x0][0x988] ;  /* 0x0002620000047ab9 */ /* 0x000fc80000000800 */
        /* <DEDUP_REMOVED lines=85> */
[-CC-:B------:R-:W-:Y:S01]  /*18db0*/  FFMA.FTZ R157, R157, R0.reuse, -R13.reuse ;  /* 0x000000009d9d7223 */ /* 0x180fe2000001080d */
        /* <DEDUP_REMOVED lines=11> */
[-CC-:B------:R-:W-:Y:S01]  /*18e70*/  FFMA.FTZ R131, R131, R0.reuse, -R9.reuse ;  /* 0x0000000083837223 */ /* 0x180fe20000010809 */
[----:B-1---5:R-:W-:Y:S01]  /*18e80*/  FFMA.FTZ R7, R5, R7, R120 ;  /* 0x0000000705077223 */ /* 0x022fe20000010078 */
[-CC-:B------:R-:W-:Y:S01]  /*18e90*/  FFMA.FTZ R134, R134, R0.reuse, -R9.reuse ;  /* 0x0000000086867223 */ /* 0x180fe20000010809 */
[-CC-:B------:R-:W-:Y:S01]  /*18ea0*/  FFMA.FTZ R135, R135, R0.reuse, -R9.reuse ;  /* 0x0000000087877223 */ /* 0x180fe20000010809 */
[-C--:B------:R-:W-:Y:S01]  /*18eb0*/  FFMA.FTZ R138, R138, R0.reuse, -R9 ;  /* 0x000000008a8a7223 */ /* 0x080fe20000010809 */
[----:B0-----:R-:W-:Y:S01]  /*18ec0*/  FADD.FTZ R7, R121, R7 ;  /* 0x0000000779077221 */ /* 0x001fe20000010000 */
        /* <DEDUP_REMOVED lines=14> */
[-C--:B------:R-:W-:Y:S01]  /*18fb0*/  FFMA.FTZ R163, R163, R0.reuse, -R9 ;  /* 0x00000000a3a37223 */ /* 0x080fe20000010809 */
[-C--:B------:R-:W-:Y:S01]  /*18fc0*/  FFMA.FTZ R164, R164, R0.reuse, -R13 ;  /* 0x00000000a4a47223 */ /* 0x080fe2000001080d */
[----:B------:R-:W1:Y:S01]  /*18fd0*/  MUFU.EX2 R123, R123 ;  /* 0x0000007b007b7308 */ /* 0x000e620000000800 */
[-C--:B------:R-:W-:Y:S01]  /*18fe0*/  FFMA.FTZ R166, R166, R0.reuse, -R9 ;  /* 0x00000000a6a67223 */ /* 0x080fe20000010809 */
[-C--:B------:R-:W-:Y:S01]  /*18ff0*/  FFMA.FTZ R13, R165, R0.reuse, -R13 ;  /* 0x00000000a50d7223 */ /* 0x080fe2000001080d */
[----:B------:R-:W-:-:S05]  /*19000*/  FFMA.FTZ R171, R167, R0, -R9 ;  /* 0x00000000a7ab7223 */ /* 0x000fca0000010809 */
[----:B------:R-:W2:Y:S01]  /*19010*/  MUFU.EX2 R126, R126 ;  /* 0x0000007e007e7308 */ /* 0x000ea20000000800 */
[----:B0-----:R-:W-:-:S07]  /*19020*/  FFMA.FTZ R6, R2, R6, R122 ;  /* 0x0000000602067223 */ /* 0x001fce000001007a */
[----:B------:R-:W0:Y:S01]  /*19030*/  MUFU.EX2 R125, R125 ;  /* 0x0000007d007d7308 */ /* 0x000e220000000800 */
[----:B-1----:R-:W-:Y:S01]  /*19040*/  FADD.FTZ R8, R123, R6 ;  /* 0x000000067b087221 */ /* 0x002fe20000010000 */
[----:B------:R-:W-:-:S06]  /*19050*/  FADD.FTZ R6, R124, R7 ;  /* 0x000000077c067221 */ /* 0x000fcc0000010000 */
        /* <DEDUP_REMOVED lines=86> */
.L_x_2870:
[----:B------:R-:W-:Y:S01]  /*195c0*/  ISETP.GT.AND P1, PT, R10, R219, PT ;  /* 0x000000db0a00720c */ /* 0x000fe20003f24270 */
[----:B------:R-:W-:Y:S01]  /*195d0*/  VIADD R11, R11, 0x30860 ;  /* 0x000308600b0b7836 */ /* 0x000fe20000000000 */
[----:B------:R-:W-:Y:S01]  /*195e0*/  F2FP.F16.F32.PACK_AB R170, R13, R164 ;  /* 0x000000a40daa723e */ /* 0x000fe200000000ff */
        /* <DEDUP_REMOVED lines=28> */
[----:B------:R-:W-:Y:S02]  /*197b0*/  IADD3 R10, R10, -0x1, RZ ;  /* 0xffffffff0a0a7810 */ /* 0x000fe40007ffe0ff */
[----:B------:R-:W-:Y:S01]  /*197c0*/  MOV R13, R198 ;  /* 0x000000c6000d7202 */ /* 0x000fe20000000f00 */
[----:B------:R-:W-:Y:S06]  /*197d0*/  @P1 BRA `(.L_x_2871) ;  /* 0xffffffdc00d81947 */ /* 0x000fec000383ffff */
.L_x_2858:
[----:B------:R-:W-:Y:S05]  /*197e0*/  BSYNC B0 ;  /* 0x0000000000007941 */ /* 0x000fea0003800000 */
.L_x_2857:
        /* <DEDUP_REMOVED lines=99> */
.L_x_2872:
[----:B------:R-:W-:Y:S01]  /*19e20*/  IMAD R10, R198, 0x8, R18 ;  /* 0x00000008c60a7824 */ /* 0x000fe200078e0212 */
[----:B------:R-:W-:-:S04]  /*19e30*/  SHF.L.U32 R5, R202, 0x1f, RZ ;  /* 0x0000001fca057819 */ /* 0x000fc800000006ff */
[----:B------:R0:W1:Y:S01]  /*19e40*/  SYNCS.PHASECHK.TRANS64.TRYWAIT P1, [R10+URZ+0x30850], R5 ;  /* 0x030850050a0075a7 */ /* 0x000062000802017f */
[----:B------:R-:W-:Y:S05]  /*19e50*/  @!P0 BRA `(.L_x_2873) ;  /* 0x0000000000048947 */ /* 0x000fea0003800000 */
[----:B------:R-:W-:Y:S01]  /*19e60*/  BPT.TRAP 0x1 ;  /* 0x000000040000795c */ /* 0x000fe20000300000 */
.L_x_2873:
        /* <DEDUP_REMOVED lines=9> */
.L_x_2875:
[----:B------:R-:W-:Y:S05]  /*19f00*/  BSYNC B0 ;  /* 0x0000000000007941 */ /* 0x000fea0003800000 */
.L_x_2874:
[----:B------:R-:W-:Y:S01]  /*19f10*/  IMAD.MOV.U32 R8, RZ, RZ, R2 ;  /* 0x000000ffff087224 */ /* 0x000fe200078e0002 */
[----:B------:R-:W-:Y:S01]  /*19f20*/  MOV R9, 0x40000040 ;  /* 0x4000004000097802 */ /* 0x000fe20000000f00 */
[----:B------:R-:W-:Y:S01]  /*19f30*/  WARPGROUP.ARRIVE ;  /* 0x00000000000079c5 */ /* 0x000fe20000000000 */
[----:B01----:R-:W-:Y:S01]  /*19f40*/  SHFL.BFLY PT, R5, R6, 0x2, 0x1f ;  /* 0x0c401f0006057f89 */ /* 0x003fe200000e0000 */
[----:B------:R-:W-:Y:S01]  /*19f50*/  IMAD.MOV.U32 R126, RZ, RZ, -0x800000 ;  /* 0xff800000ff7e7424 */ /* 0x000fe200078e00ff */
[----:B------:R-:W-:Y:S01]  /*19f60*/  R2UR UR6, R8 ;  /* 0x00000000080672ca */ /* 0x000fe200000e0000 */
[----:B------:R-:W-:Y:S01]  /*19f70*/  VIADD R8, R2, 0x80 ;  /* 0x0000008002087836 */ /* 0x000fe20000000000 */
[----:B------:R-:W-:Y:S01]  /*19f80*/  R2UR UR7, R9 ;  /* 0x00000000090772ca */ /* 0x000fe200000e0000 */
[----:B------:R-:W-:Y:S02]  /*19f90*/  IMAD.MOV.U32 R9, RZ, RZ, 0x40000040 ;  /* 0x40000040ff097424 */ /* 0x000fe400078e00ff */
[----:B------:R-:W-:-:S10]  /*19fa0*/  IMAD.MOV.U32 R127, RZ, RZ, -0x800000 ;  /* 0xff800000ff7f7424 */ /* 0x000fd400078e00ff */
        /* <DEDUP_REMOVED lines=33> */
[----:B------:R-:W-:-:S03]  /*1a1c0*/  FADD.FTZ R9, R5, R6 ;  /* 0x0000000605097221 */ /* 0x000fc60000010000 */
[----:B------:R-:W0:Y:S04]  /*1a1d0*/  SHFL.BFLY PT, R5, R8, 0x1, 0x1f ;  /* 0x0c201f0008057f89 */ /* 0x000e2800000e0000 */
[----:B------:R-:W1:Y:S01]  /*1a1e0*/  SHFL.BFLY PT, R2, R9, 0x1, 0x1f ;  /* 0x0c201f0009027f89 */ /* 0x000e6200000e0000 */
[----:B0-----:R-:W-:Y:S01]  /*1a1f0*/  FADD.FTZ R12, R8, R5 ;  /* 0x00000005080c7221 */ /* 0x001fe20000010000 */
[----:B------:R-:W-:Y:S02]  /*1a200*/  IMAD.MOV.U32 R5, RZ, RZ, RZ ;  /* 0x000000ffff057224 */ /* 0x000fe400078e00ff */
        /* <DEDUP_REMOVED lines=20> */
.L_x_2877:
[----:B------:R-:W2:Y:S01]  /*1a350*/  LDL.LU R0, [R1+0x30] ;  /* 0x0000300001007983 */ /* 0x000ea20000300800 */
[----:B------:R-:W-:Y:S01]  /*1a360*/  VIADD R3, R10, 0x30860 ;  /* 0x000308600a037836 */ /* 0x000fe20000000000 */
[----:B------:R-:W-:Y:S01]  /*1a370*/  IADD3 R198, R198, 0x1, RZ ;  /* 0x00000001c6c67810 */ /* 0x000fe20007ffe0ff */
[-C--:B------:R-:W-:Y:S01]  /*1a380*/  FMUL.FTZ R24, R24, R5.reuse ;  /* 0x0000000518187220 */ /* 0x080fe20000410000 */
        /* <DEDUP_REMOVED lines=8> */
[-C--:B------:R-:W-:Y:S01]  /*1a410*/  FMUL.FTZ R36, R36, R5.reuse ;  /* 0x0000000524247220 */ /* 0x080fe20000410000 */
[-C--:B------:R-:W-:Y:S01]  /*1a420*/  FMUL.FTZ R37, R37, R5.reuse ;  /* 0x0000000525257220 */ /* 0x080fe20000410000 */
[-C--:B------:R-:W-:Y:S01]  /*1a430*/  FMUL.FTZ R40, R40, R5.reuse ;  /* 0x0000000528287220 */ /* 0x080fe20000410000 */
[-C--:B------:R-:W-:Y:S01]  /*1a440*/  FMUL.FTZ R41, R41, R5.reuse ;  /* 0x0000000529297220 */ /* 0x080fe20000410000 */
[-C--:B------:R-:W-:Y:S01]  /*1a450*/  FMUL.FTZ R44, R44, R5.reuse ;  /* 0x000000052c2c7220 */ /* 0x080fe20000410000 */
[-C--:B------:R-:W-:Y:S01]  /*1a460*/  FMUL.FTZ R45, R45, R5.reuse ;  /* 0x000000052d2d7220 */ /* 0x080fe20000410000 */
[----:B-1----:R-:W-:Y:S01]  /*1a470*/  SEL R3, RZ, 0x1, P1 ;  /* 0x00000001ff037807 */ /* 0x002fe20000800000 */
        /* <DEDUP_REMOVED lines=89> */
.L_x_2778:
[----:B------:R-:W1:Y:S08]  /*1aa10*/  S2UR UR4, SR_CgaCtaId ;  /* 0x00000000000479c3 */ /* 0x000e700000008800 */
[----:B------:R-:W-:Y:S01]  /*1aa20*/  BAR.SYNC.DEFER_BLOCKING 0x5, 0x180 ;  /* 0x0146000000007b1d */ /* 0x000fe20000010000 */
[----:B------:R-:W-:-:S05]  /*1aa30*/  MOV R3, 0x400 ;  /* 0x0000040000037802 */ /* 0x000fca0000000f00 */
[----:B------:R-:W-:Y:S01]  /*1aa40*/  BSSY B0, `(.L_x_2878) ;  /* 0x00003e1000007945 */ /* 0x000fe20003800000 */
[----:B-1----:R-:W-:-:S05]  /*1aa50*/  IMAD.U32 R214, RZ, RZ, UR4 ;  /* 0x00000004ffd67e24 */ /* 0x002fca000f8e00ff */
[----:B------:R-:W-:-:S05]  /*1aa60*/  LEA R18, R214, R3, 0x18 ;  /* 0x00000003d6127211 */ /* 0x000fca00078ec0ff */
[----:B------:R1:W2:Y:S01]  /*1aa70*/  LDS.128 R4, [R18+0x308d0] ;  /* 0x0308d00012047984 */ /* 0x0002a20000000c00 */
[----:B------:R-:W-:Y:S06]  /*1aa80*/  BAR.ARV 0x4, 0x180 ;  /* 0x0106000000007b1d */ /* 0x000fec0000002000 */
[----:B------:R-:W-:Y:S05]  /*1aa90*/  @P0 BRA `(.L_x_2879) ;  /* 0x0000002c00f80947 */ /* 0x000fea0003800000 */
[----:B0-----:R-:W3:Y:S01]  /*1aaa0*/  LDL R0, [R1+0x48] ;  /* 0x0000480001007983 */ /* 0x001ee20000100800 */
[----:B------:R-:W0:Y:S01]  /*1aab0*/  S2R R9, SR_SWINHI ;  /* 0x0000000000097919 */ /* 0x000e220000002f00 */
[----:B------:R-:W-:Y:S01]  /*1aac0*/  F2FP.F16.F32.PACK_AB R10, R29, R28 ;  /* 0x0000001c1d0a723e */ /* 0x000fe200000000ff */
[----:B------:R-:W-:Y:S01]  /*1aad0*/  ULDC.64 UR6, c[0x0][0xc00] ;  /* 0x0003000000067ab9 */ /* 0x000fe20000000a00 */
[----:B------:R-:W-:Y:S01]  /*1aae0*/  F2FP.F16.F32.PACK_AB R11, R31, R30 ;  /* 0x0000001e1f0b723e */ /* 0x000fe200000000ff */
[----:B------:R-:W4:Y:S01]  /*1aaf0*/  LDL.LU R139, [R1+0x3c] ;  /* 0x00003c00018b7983 */ /* 0x000f220000300800 */
[----:B------:R-:W-:Y:S01]  /*1ab00*/  ULDC.64 UR8, c[0x0][0x208] ;  /* 0x0000820000087ab9 */ /* 0x000fe20000000a00 */
[----:B------:R-:W-:Y:S02]  /*1ab10*/  ULDC.64 UR4, c[0x0][0xc08] ;  /* 0x0003020000047ab9 */ /* 0x000fe40000000a00 */
[----:B------:R-:W4:Y:S01]  /*1ab20*/  LDL R138, [R1+0x34] ;  /* 0x00003400018a7983 */ /* 0x000f220000100800 */
[----:B------:R-:W-:-:S02]  /*1ab30*/  MOV R2, R18 ;  /* 0x0000001200027202 */ /* 0x000fc40000000f00 */
[----:B0-----:R-:W-:Y:S01]  /*1ab40*/  MOV R3, R9 ;  /* 0x0000000900037202 */ /* 0x001fe20000000f00 */
[----:B------:R-:W-:Y:S02]  /*1ab50*/  BAR.SYNC.DEFER_BLOCKING 0x1, 0x100 ;  /* 0x0044000000007b1d */ /* 0x000fe40000010000 */
[----:B---3--:R-:W-:-:S03]  /*1ab60*/  IMAD.WIDE R84, R0, 0x2, R2 ;  /* 0x0000000200547825 */ /* 0x008fc600078e0202 */
[C---:B------:R-:W-:Y:S02]  /*1ab70*/  LOP3.LUT R9, R84.reuse, 0x380, RZ, 0xc0, !PT ;  /* 0x0000038054097812 */ /* 0x040fe400078ec0ff */
[C---:B------:R-:W-:Y:S02]  /*1ab80*/  IADD3 R81, P0, R84.reuse, 0x20, RZ ;  /* 0x0000002054517810 */ /* 0x040fe40007f1e0ff */
[----:B------:R-:W-:Y:S02]  /*1ab90*/  SHF.R.U64 R9, R9, 0x3, RZ ;  /* 0x0000000309097819 */ /* 0x000fe400000012ff */
[----:B------:R-:W-:Y:S02]  /*1aba0*/  LOP3.LUT R80, R81, 0x380, RZ, 0xc0, !PT ;  /* 0x0000038051507812 */ /* 0x000fe400078ec0ff */
[----:B------:R-:W-:Y:S01]  /*1abb0*/  LOP3.LUT R8, R9, R84, RZ, 0x3c, !PT ;  /* 0x0000005409087212 */ /* 0x000fe200078e3cff */
[----:B------:R-:W-:Y:S01]  /*1abc0*/  IMAD.MOV.U32 R9, RZ, RZ, R85 ;  /* 0x000000ffff097224 */ /* 0x000fe200078e0055 */
[----:B------:R-:W-:-:S02]  /*1abd0*/  IADD3 R15, P1, R84, 0x40, RZ ;  /* 0x00000040540f7810 */ /* 0x000fc40007f3e0ff */
[----:B------:R-:W-:Y:S02]  /*1abe0*/  SHF.R.U64 R80, R80, 0x3, RZ ;  /* 0x0000000350507819 */ /* 0x000fe400000012ff */
[----:B------:R-:W-:Y:S02]  /*1abf0*/  LOP3.LUT R14, R15, 0x380, RZ, 0xc0, !PT ;  /* 0x000003800f0e7812 */ /* 0x000fe400078ec0ff */
[----:B------:R-:W-:Y:S02]  /*1ac00*/  LOP3.LUT R80, R80, R81, RZ, 0x3c, !PT ;  /* 0x0000005150507212 */ /* 0x000fe400078e3cff */
[----:B------:R-:W-:Y:S02]  /*1ac10*/  IADD3 R12, P5, R84, 0x4000, RZ ;  /* 0x00004000540c7810 */ /* 0x000fe40007fbe0ff */
[----:B------:R-:W-:Y:S02]  /*1ac20*/  MOV R0, R8 ;  /* 0x0000000800007202 */ /* 0x000fe40000000f00 */
[----:B------:R-:W-:-:S02]  /*1ac30*/  IADD3.X R81, RZ, R85, RZ, P0, !PT ;  /* 0x00000055ff517210 */ /* 0x000fc400007fe4ff */
[----:B------:R-:W-:Y:S02]  /*1ac40*/  IADD3 R135, P6, R84, 0x60, RZ ;  /* 0x0000006054877810 */ /* 0x000fe40007fde0ff */
[----:B------:R-:W-:Y:S02]  /*1ac50*/  F2FP.F16.F32.PACK_AB R8, R25, R24 ;  /* 0x000000181908723e */ /* 0x000fe400000000ff */
[----:B------:R-:W-:Y:S02]  /*1ac60*/  F2FP.F16.F32.PACK_AB R9, R27, R26 ;  /* 0x0000001a1b09723e */ /* 0x000fe400000000ff */
[----:B------:R-:W-:Y:S02]  /*1ac70*/  SHF.R.U64 R14, R14, 0x3, RZ ;  /* 0x000000030e0e7819 */ /* 0x000fe400000012ff */
[----:B------:R-:W-:Y:S02]  /*1ac80*/  IADD3 R82, P3, R84, 0x4060, RZ ;  /* 0x0000406054527810 */ /* 0x000fe40007f7e0ff */
[----:B------:R-:W-:-:S02]  /*1ac90*/  LOP3.LUT R13, R12, 0x380, RZ, 0xc0, !PT ;  /* 0x000003800c0d7812 */ /* 0x000fc400078ec0ff */
[----:B------:R-:W-:Y:S01]  /*1aca0*/  MOV R81, R80 ;  /* 0x0000005000517202 */ /* 0x000fe20000000f00 */
[----:B------:R0:W-:Y:S01]  /*1acb0*/  STSM.16.M88.4 [R0], R8 ;  /* 0x0000000800007844 */ /* 0x0001e20000000200 */
[----:B------:R-:W-:Y:S02]  /*1acc0*/  LOP3.LUT R134, R135, 0x380, RZ, 0xc0, !PT ;  /* 0x0000038087867812 */ /* 0x000fe400078ec0ff */
[----:B------:R-:W-:Y:S02]  /*1acd0*/  IADD3 R80, P4, R84, 0x4040, RZ ;  /* 0x0000404054507810 */ /* 0x000fe40007f9e0ff */
[----:B------:R-:W-:Y:S01]  /*1ace0*/  LOP3.LUT R14, R14, R15, RZ, 0x3c, !PT ;  /* 0x0000000f0e0e7212 */ /* 0x000fe200078e3cff */
[----:B------:R-:W-:Y:S01]  /*1acf0*/  IMAD.X R15, RZ, RZ, R85, P1 ;  /* 0x000000ffff0f7224 */ /* 0x000fe200008e0655 */
[----:B------:R-:W-:Y:S02]  /*1ad00*/  IADD3 R136, P0, R84, 0x4020, RZ ;  /* 0x0000402054887810 */ /* 0x000fe40007f1e0ff */
[----:B------:R-:W-:-:S02]  /*1ad10*/  LOP3.LUT R83, R82, 0x380, RZ, 0xc0, !PT ;  /* 0x0000038052537812 */ /* 0x000fc400078ec0ff */
[----:B------:R-:W-:Y:S02]  /*1ad20*/  SHF.R.U64 R13, R13, 0x3, RZ ;  /* 0x000000030d0d7819 */ /* 0x000fe400000012ff */
[----:B------:R-:W-:Y:S02]  /*1ad30*/  SHF.R.U64 R134, R134, 0x3, RZ ;  /* 0x0000000386867819 */ /* 0x000fe400000012ff */
[----:B0-----:R-:W-:Y:S02]  /*1ad40*/  F2FP.F16.F32.PACK_AB R8, R33, R32 ;  /* 0x000000202108723e */ /* 0x001fe400000000ff */
[----:B------:R-:W-:Y:S02]  /*1ad50*/  F2FP.F16.F32.PACK_AB R9, R35, R34 ;  /* 0x000000222309723e */ /* 0x000fe400000000ff */
[----:B------:R-:W-:Y:S02]  /*1ad60*/  F2FP.F16.F32.PACK_AB R10, R37, R36 ;  /* 0x00000024250a723e */ /* 0x000fe400000000ff */
[----:B------:R-:W-:-:S02]  /*1ad70*/  F2FP.F16.F32.PACK_AB R11, R39, R38 ;  /* 0x00000026270b723e */ /* 0x000fc400000000ff */
[----:B--2---:R-:W-:Y:S02]  /*1ad80*/  LOP3.LUT R4, R80, 0x380, RZ, 0xc0, !PT ;  /* 0x0000038050047812 */ /* 0x004fe400078ec0ff */
[----:B------:R-:W-:Y:S01]  /*1ad90*/  LOP3.LUT R137, R136, 0x380, RZ, 0xc0, !PT ;  /* 0x0000038088897812 */ /* 0x000fe200078ec0ff */
[----:B------:R0:W-:Y:S01]  /*1ada0*/  STSM.16.M88.4 [R81], R8 ;  /* 0x0000000851007844 */ /* 0x0001e20000000200 */
[----:B------:R-:W-:Y:S02]  /*1adb0*/  SHF.R.U64 R83, R83, 0x3, RZ ;  /* 0x0000000353537819 */ /* 0x000fe400000012ff */
[----:B------:R-:W-:Y:S01]  /*1adc0*/  LOP3.LUT R12, R13, R12, RZ, 0x3c, !PT ;  /* 0x0000000c0d0c7212 */ /* 0x000fe200078e3cff */
[--C-:B------:R-:W-:Y:S01]  /*1add0*/  IMAD.X R13, RZ, RZ, R85.reuse, P5 ;  /* 0x000000ffff0d7224 */ /* 0x100fe200028e0655 */
[----:B------:R-:W-:Y:S02]  /*1ade0*/  IADD3 R86, P2, R84, 0x8000, RZ ;  /* 0x0000800054567810 */ /* 0x000fe40007f5e0ff */
[----:B------:R-:W-:Y:S01]  /*1adf0*/  LOP3.LUT R134, R134, R135, RZ, 0x3c, !PT ;  /* 0x0000008786867212 */ /* 0x000fe200078e3cff */
[----:B------:R-:W-:Y:S01]  /*1ae00*/  IMAD.X R135, RZ, RZ, R85, P6 ;  /* 0x000000ffff877224 */ /* 0x000fe200030e0655 */
[----:B------:R-:W-:-:S02]  /*1ae10*/  SHF.R.U64 R0, R4, 0x3, RZ ;  /* 0x0000000304007819 */ /* 0x000fc400000012ff */
[----:B------:R-:W-:Y:S02]  /*1ae20*/  MOV R14, R14 ;  /* 0x0000000e000e7202 */ /* 0x000fe40000000f00 */
[----:B------:R-:W-:Y:S02]  /*1ae30*/  SHF.R.U64 R137, R137, 0x3, RZ ;  /* 0x0000000389897819 */ /* 0x000fe400000012ff */
[----:B0-----:R-:W-:Y:S02]  /*1ae40*/  F2FP.F16.F32.PACK_AB R8, R41, R40 ;  /* 0x000000282908723e */ /* 0x001fe400000000ff */
[----:B------:R-:W-:Y:S02]  /*1ae50*/  F2FP.F16.F32.PACK_AB R9, R43, R42 ;  /* 0x0000002a2b09723e */ /* 0x000fe400000000ff */
[----:B------:R-:W-:Y:S02]  /*1ae60*/  F2FP.F16.F32.PACK_AB R10, R45, R44 ;  /* 0x0000002c2d0a723e */ /* 0x000fe400000000ff */
[----:B------:R-:W-:Y:S01]  /*1ae70*/  F2FP.F16.F32.PACK_AB R11, R47, R46 ;  /* 0x0000002e2f0b723e */ /* 0x000fe200000000ff */
[--C-:B------:R-:W-:Y:S01]  /*1ae80*/  IMAD.X R81, RZ, RZ, R85.reuse, P4 ;  /* 0x000000ffff517224 */ /* 0x100fe200020e0655 */
[----:B------:R-:W-:Y:S01]  /*1ae90*/  LOP3.LUT R82, R83, R82, RZ, 0x3c, !PT ;  /* 0x0000005253527212 */ /* 0x000fe200078e3cff */
[----:B------:R-:W-:Y:S01]  /*1aea0*/  IMAD.X R83, RZ, RZ, R85, P3 ;  /* 0x000000ffff537224 */ /* 0x000fe200018e0655 */
[----:B------:R-:W-:-:S02]  /*1aeb0*/  IADD3 R132, P1, R84, 0x8020, RZ ;  /* 0x0000802054847810 */ /* 0x000fc40007f3e0ff */
[----:B------:R-:W-:Y:S02]  /*1aec0*/  IADD3 R128, P6, R84, 0x8040, RZ ;  /* 0x0000804054807810 */ /* 0x000fe40007fde0ff */
[----:B------:R-:W-:Y:S02]  /*1aed0*/  LOP3.LUT R87, R86, 0x380, RZ, 0xc0, !PT ;  /* 0x0000038056577812 */ /* 0x000fe400078ec0ff */
[----:B------:R-:W-:Y:S01]  /*1aee0*/  IADD3 R130, P5, R84, 0x8060, RZ ;  /* 0x0000806054827810 */ /* 0x000fe20007fbe0ff */
[----:B------:R0:W-:Y:S01]  /*1aef0*/  STSM.16.M88.4 [R14], R8 ;  /* 0x000000080e007844 */ /* 0x0001e20000000200 */
[----:B------:R-:W-:Y:S02]  /*1af00*/  LOP3.LUT R80, R0, R80, RZ, 0x3c, !PT ;  /* 0x0000005000507212 */ /* 0x000fe400078e3cff */
[----:B------:R-:W-:Y:S02]  /*1af10*/  MOV R4, R12 ;  /* 0x0000000c00047202 */ /* 0x000fe40000000f00 */
[----:B------:R-:W-:-:S02]  /*1af20*/  LOP3.LUT R136, R137, R136, RZ, 0x3c, !PT ;  /* 0x0000008889887212 */ /* 0x000fc400078e3cff */
[----:B-----5:R-:W-:Y:S02]  /*1af30*/  LOP3.LUT R133, R132, 0x380, RZ, 0xc0, !PT ;  /* 0x0000038084857812 */ /* 0x020fe400078ec0ff */
[----:B------:R-:W-:Y:S02]  /*1af40*/  LOP3.LUT R129, R128, 0x380, RZ, 0xc0, !PT ;  /* 0x0000038080817812 */ /* 0x000fe400078ec0ff */
[----:B------:R-:W-:Y:S02]  /*1af50*/  MOV R134, R134 ;  /* 0x0000008600867202 */ /* 0x000fe40000000f00 */
[----:B------:R-:W-:Y:S02]  /*1af60*/  F2FP.F16.F32.PACK_AB R12, R49, R48 ;  /* 0x00000030310c723e */ /* 0x000fe400000000ff */
[----:B------:R-:W-:Y:S02]  /*1af70*/  F2FP.F16.F32.PACK_AB R13, R51, R50 ;  /* 0x00000032330d723e */ /* 0x000fe400000000ff */
[----:B0-----:R-:W-:-:S02]  /*1af80*/  F2FP.F16.F32.PACK_AB R14, R53, R52 ;  /* 0x00000034350e723e */ /* 0x001fc400000000ff */
[----:B------:R-:W-:Y:S02]  /*1af90*/  F2FP.F16.F32.PACK_AB R15, R55, R54 ;  /* 0x00000036370f723e */ /* 0x000fe400000000ff */
[----:B------:R-:W-:Y:S02]  /*1afa0*/  SHF.R.U64 R87, R87, 0x3, RZ ;  /* 0x0000000357577819 */ /* 0x000fe400000012ff */
[----:B------:R-:W-:Y:S02]  /*1afb0*/  LOP3.LUT R131, R130, 0x380, RZ, 0xc0, !PT ;  /* 0x0000038082837812 */ /* 0x000fe400078ec0ff */
[----:B------:R-:W-:Y:S02]  /*1afc0*/  IADD3.X R137, RZ, R85, RZ, P0, !PT ;  /* 0x00000055ff897210 */ /* 0x000fe400007fe4ff */
[----:B------:R-:W-:Y:S02]  /*1afd0*/  MOV R84, R80 ;  /* 0x0000005000547202 */ /* 0x000fe40000000f00 */
[----:B------:R-:W-:-:S02]  /*1afe0*/  MOV R0, R82 ;  /* 0x0000005200007202 */ /* 0x000fc40000000f00 */
[----:B------:R-:W-:Y:S02]  /*1aff0*/  F2FP.F16.F32.PACK_AB R80, R57, R56 ;  /* 0x000000383950723e */ /* 0x000fe400000000ff */
[----:B------:R-:W-:Y:S02]  /*1b000*/  F2FP.F16.F32.PACK_AB R81, R59, R58 ;  /* 0x0000003a3b51723e */ /* 0x000fe400000000ff */
[----:B------:R-:W-:Y:S02]  /*1b010*/  F2FP.F16.F32.PACK_AB R82, R61, R60 ;  /* 0x0000003c3d52723e */ /* 0x000fe400000000ff */
[----:B------:R-:W-:Y:S01]  /*1b020*/  F2FP.F16.F32.PACK_AB R83, R63, R62 ;  /* 0x0000003e3f53723e */ /* 0x000fe200000000ff */
[----:B------:R0:W-:Y:S01]  /*1b030*/  STSM.16.M88.4 [R134], R12 ;  /* 0x0000000c86007844 */ /* 0x0001e20000000200 */
[----:B------:R-:W-:Y:S02]  /*1b040*/  SHF.R.U64 R133, R133, 0x3, RZ ;  /* 0x0000000385857819 */ /* 0x000fe400000012ff */
[----:B------:R-:W-:-:S02]  /*1b050*/  SHF.R.U64 R129, R129, 0x3, RZ ;  /* 0x0000000381817819 */ /* 0x000fc400000012ff */
[----:B------:R-:W-:Y:S01]  /*1b060*/  LOP3.LUT R86, R87, R86, RZ, 0x3c, !PT ;  /* 0x0000005657567212 */ /* 0x000fe200078e3cff */
[----:B------:R-:W-:Y:S01]  /*1b070*/  IMAD.X R87, RZ, RZ, R85, P2 ;  /* 0x000000ffff577224 */ /* 0x000fe200010e0655 */
[----:B------:R-:W-:Y:S02]  /*1b080*/  SHF.R.U64 R131, R131, 0x3, RZ ;  /* 0x0000000383837819 */ /* 0x000fe400000012ff */
[----:B------:R-:W-:Y:S02]  /*1b090*/  MOV R136, R136 ;  /* 0x0000008800887202 */ /* 0x000fe40000000f00 */
[----:B------:R-:W-:Y:S02]  /*1b0a0*/  F2FP.F16.F32.PACK_AB R8, R65, R64 ;  /* 0x000000404108723e */ /* 0x000fe400000000ff */
[----:B------:R-:W-:Y:S02]  /*1b0b0*/  F2FP.F16.F32.PACK_AB R9, R67, R66 ;  /* 0x000000424309723e */ /* 0x000fe400000000ff */
[----:B------:R-:W-:-:S02]  /*1b0c0*/  F2FP.F16.F32.PACK_AB R10, R69, R68 ;  /* 0x00000044450a723e */ /* 0x000fc400000000ff */
[----:B------:R-:W-:Y:S02]  /*1b0d0*/  F2FP.F16.F32.PACK_AB R11, R71, R70 ;  /* 0x00000046470b723e */ /* 0x000fe400000000ff */
[----:B0-----:R-:W-:Y:S02]  /*1b0e0*/  F2FP.F16.F32.PACK_AB R12, R73, R72 ;  /* 0x00000048490c723e */ /* 0x001fe400000000ff */
[----:B------:R-:W-:Y:S02]  /*1b0f0*/  F2FP.F16.F32.PACK_AB R13, R75, R74 ;  /* 0x0000004a4b0d723e */ /* 0x000fe400000000ff */
[----:B------:R-:W-:Y:S02]  /*1b100*/  F2FP.F16.F32.PACK_AB R14, R77, R76 ;  /* 0x0000004c4d0e723e */ /* 0x000fe400000000ff */
[----:B------:R-:W-:Y:S01]  /*1b110*/  F2FP.F16.F32.PACK_AB R15, R79, R78 ;  /* 0x0000004e4f0f723e */ /* 0x000fe200000000ff */
[----:B------:R0:W-:Y:S01]  /*1b120*/  STSM.16.M88.4 [R4], R80 ;  /* 0x0000005004007844 */ /* 0x0001e20000000200 */
[----:B------:R-:W-:-:S02]  /*1b130*/  LOP3.LUT R132, R133, R132, RZ, 0x3c, !PT ;  /* 0x0000008485847212 */ /* 0x000fc400078e3cff */
[----:B------:R-:W-:Y:S01]  /*1b140*/  LOP3.LUT R128, R129, R128, RZ, 0x3c, !PT ;  /* 0x0000008081807212 */ /* 0x000fe200078e3cff */
[--C-:B------:R-:W-:Y:S01]  /*1b150*/  IMAD.X R129, RZ, RZ, R85.reuse, P6 ;  /* 0x000000ffff817224 */ /* 0x100fe200030e0655 */
[----:B------:R-:W-:Y:S01]  /*1b160*/  LOP3.LUT R130, R131, R130, RZ, 0x3c, !PT ;  /* 0x0000008283827212 */ /* 0x000fe200078e3cff */
[----:B------:R-:W-:Y:S01]  /*1b170*/  IMAD.X R131, RZ, RZ, R85, P5 ;  /* 0x000000ffff837224 */ /* 0x000fe200028e0655 */
[----:B------:R-:W-:Y:S01]  /*1b180*/  IADD3.X R133, RZ, R85, RZ, P1, !PT ;  /* 0x00000055ff857210 */ /* 0x000fe20000ffe4ff */
[----:B------:R-:W-:Y:S01]  /*1b190*/  STSM.16.M88.4 [R136], R8 ;  /* 0x0000000888007844 */ /* 0x000fe20000000200 */
[----:B------:R-:W-:Y:S02]  /*1b1a0*/  MOV R134, R86 ;  /* 0x0000005600867202 */ /* 0x000fe40000000f00 */
[----:B------:R-:W-:Y:S01]  /*1b1b0*/  F2FP.F16.F32.PACK_AB R85, R91, R90 ;  /* 0x0000005a5b55723e */ /* 0x000fe200000000ff */
[----:B------:R2:W-:Y:S01]  /*1b1c0*/  STSM.16.M88.4 [R84], R12 ;  /* 0x0000000c54007844 */ /* 0x0005e20000000200 */
[----:B------:R-:W-:-:S02]  /*1b1d0*/  F2FP.F16.F32.PACK_AB R86, R93, R92 ;  /* 0x0000005c5d56723e */ /* 0x000fc400000000ff */
[----:B0-----:R-:W-:Y:S02]  /*1b1e0*/  F2FP.F16.F32.PACK_AB R80, R21, R20 ;  /* 0x000000141550723e */ /* 0x001fe400000000ff */
[----:B------:R-:W-:Y:S02]  /*1b1f0*/  F2FP.F16.F32.PACK_AB R81, R123, R122 ;  /* 0x0000007a7b51723e */ /* 0x000fe400000000ff */
[----:B------:R-:W-:Y:S02]  /*1b200*/  F2FP.F16.F32.PACK_AB R82, R121, R120 ;  /* 0x000000787952723e */ /* 0x000fe400000000ff */
[----:B------:R-:W-:Y:S02]  /*1b210*/  F2FP.F16.F32.PACK_AB R83, R125, R124 ;  /* 0x0000007c7d53723e */ /* 0x000fe400000000ff */
[----:B------:R-:W-:Y:S02]  /*1b220*/  F2FP.F16.F32.PACK_AB R87, R95, R94 ;  /* 0x0000005e5f57723e */ /* 0x000fe400000000ff */
[----:B------:R-:W-:-:S02]  /*1b230*/  MOV R132, R132 ;  /* 0x0000008400847202 */ /* 0x000fc40000000f00 */
[----:B--2---:R-:W-:Y:S01]  /*1b240*/  F2FP.F16.F32.PACK_AB R84, R89, R88 ;  /* 0x000000585954723e */ /* 0x004fe200000000ff */
[----:B------:R0:W-:Y:S01]  /*1b250*/  STSM.16.M88.4 [R0], R80 ;  /* 0x0000005000007844 */ /* 0x0001e20000000200 */
[----:B------:R-:W-:Y:S02]  /*1b260*/  F2FP.F16.F32.PACK_AB R8, R97, R96 ;  /* 0x000000606108723e */ /* 0x000fe400000000ff */
[----:B------:R-:W-:Y:S02]  /*1b270*/  F2FP.F16.F32.PACK_AB R9, R99, R98 ;  /* 0x000000626309723e */ /* 0x000fe400000000ff */
[----:B------:R-:W-:Y:S02]  /*1b280*/  F2FP.F16.F32.PACK_AB R10, R101, R100 ;  /* 0x00000064650a723e */ /* 0x000fe400000000ff */
[----:B------:R-:W-:Y:S02]  /*1b290*/  F2FP.F16.F32.PACK_AB R11, R103, R102 ;  /* 0x00000066670b723e */ /* 0x000fe400000000ff */
[----:B------:R-:W-:-:S02]  /*1b2a0*/  MOV R128, R128 ;  /* 0x0000008000807202 */ /* 0x000fc40000000f00 */
[----:B------:R-:W-:Y:S02]  /*1b2b0*/  F2FP.F16.F32.PACK_AB R12, R105, R104 ;  /* 0x00000068690c723e */ /* 0x000fe400000000ff */
[----:B------:R-:W-:Y:S02]  /*1b2c0*/  F2FP.F16.F32.PACK_AB R13, R107, R106 ;  /* 0x0000006a6b0d723e */ /* 0x000fe400000000ff */
[----:B------:R-:W-:Y:S02]  /*1b2d0*/  F2FP.F16.F32.PACK_AB R14, R109, R108 ;  /* 0x0000006c6d0e723e */ /* 0x000fe400000000ff */
[----:B------:R-:W-:Y:S02]  /*1b2e0*/  F2FP.F16.F32.PACK_AB R15, R111, R110 ;  /* 0x0000006e6f0f723e */ /* 0x000fe400000000ff */
[----:B------:R-:W-:Y:S02]  /*1b2f0*/  MOV R130, R130 ;  /* 0x0000008200827202 */ /* 0x000fe40000000f00 */
[----:B0-----:R-:W-:-:S02]  /*1b300*/  F2FP.F16.F32.PACK_AB R80, R113, R112 ;  /* 0x000000707150723e */ /* 0x001fc400000000ff */
[----:B------:R-:W-:Y:S02]  /*1b310*/  F2FP.F16.F32.PACK_AB R81, R115, R114 ;  /* 0x000000727351723e */ /* 0x000fe400000000ff */
[----:B------:R-:W-:Y:S02]  /*1b320*/  F2FP.F16.F32.PACK_AB R82, R117, R116 ;  /* 0x000000747552723e */ /* 0x000fe400000000ff */
[----:B------:R-:W-:Y:S01]  /*1b330*/  F2FP.F16.F32.PACK_AB R83, R119, R118 ;  /* 0x000000767753723e */ /* 0x000fe200000000ff */
[----:B------:R0:W-:Y:S04]  /*1b340*/  STSM.16.M88.4 [R134], R84 ;  /* 0x0000005486007844 */ /* 0x0001e80000000200 */
[----:B------:R-:W-:Y:S04]  /*1b350*/  STSM.16.M88.4 [R132], R8 ;  /* 0x0000000884007844 */ /* 0x000fe80000000200 */
[----:B------:R-:W-:Y:S04]  /*1b360*/  STSM.16.M88.4 [R128], R12 ;  /* 0x0000000c80007844 */ /* 0x000fe80000000200 */
[----:B------:R2:W-:Y:S01]  /*1b370*/  STSM.16.M88.4 [R130], R80 ;  /* 0x0000005082007844 */ /* 0x0005e20000000200 */
[----:B------:R-:W-:Y:S01]  /*1b380*/  BAR.SYNC.DEFER_BLOCKING 0x1, 0x100 ;  /* 0x0044000000007b1d */ /* 0x000fe20000010000 */
[----:B------:R-:W-:-:S04]  /*1b390*/  ISETP.NE.U32.AND P0, PT, RZ, UR6, PT ;  /* 0x00000006ff007c0c */ /* 0x000fc8000bf05070 */
[----:B------:R-:W-:Y:S01]  /*1b3a0*/  ISETP.NE.AND.EX P0, PT, RZ, UR7, PT, P0 ;  /* 0x00000007ff007c0c */ /* 0x000fe2000bf05300 */
[----:B------:R-:W-:Y:S01]  /*1b3b0*/  IMAD.MOV.U32 R0, RZ, RZ, RZ ;  /* 0x000000ffff007224 */ /* 0x000fe200078e00ff */
[----:B0-----:R-:W-:Y:S01]  /*1b3c0*/  IADD3 R84, P1, R228, UR6, RZ ;  /* 0x00000006e4547c10 */ /* 0x001fe2000ff3e0ff */
[----:B------:R-:W-:Y:S01]  /*1b3d0*/  IMAD.MOV.U32 R131, RZ, RZ, 0x9b8 ;  /* 0x000009b8ff837424 */ /* 0x000fe200078e00ff */
[----:B------:R-:W0:Y:S02]  /*1b3e0*/  LDC R86, c[0x0][0xbe8] ;  /* 0x0002fa00ff567b82 */ /* 0x000e240000000800 */
[----:B------:R-:W-:-:S06]  /*1b3f0*/  IADD3.X R85, R229, UR7, RZ, P1, !PT ;  /* 0x00000007e5557c10 */ /* 0x000fcc0008ffe4ff */
[----:B--2---:R-:W2:Y:S01]  /*1b400*/  LDC.64 R80, c[0x0][0xba8] ;  /* 0x0002ea00ff507b82 */ /* 0x004ea20000000a00 */
[----:B------:R-:W3:Y:S01]  /*1b410*/  @P0 LDG.E R0, desc[UR8][R84.64] ;  /* 0x0000000854000981 */ /* 0x000ee2000c1e1900 */
[----:B------:R-:W-:-:S04]  /*1b420*/  ISETP.NE.U32.AND P1, PT, RZ, UR4, PT ;  /* 0x00000004ff007c0c */ /* 0x000fc8000bf25070 */
[----:B------:R-:W-:-:S13]  /*1b430*/  ISETP.NE.AND.EX P1, PT, RZ, UR5, PT, P1 ;  /* 0x00000005ff007c0c */ /* 0x000fda000bf25310 */
[----:B------:R-:W-:Y:S01]  /*1b440*/  @P1 IADD3 R228, P2, R228, UR4, RZ ;  /* 0x00000004e4e41c10 */ /* 0x000fe2000ff5e0ff */
[----:B------:R-:W-:-:S03]  /*1b450*/  ULDC UR4, c[0x0][0xa88] ;  /* 0x0002a20000047ab9 */ /* 0x000fc60000000800 */
[----:B------:R-:W-:Y:S02]  /*1b460*/  @P1 IADD3.X R229, R229, UR5, RZ, P2, !PT ;  /* 0x00000005e5e51c10 */ /* 0x000fe400097fe4ff */
[C---:B------:R-:W-:Y:S02]  /*1b470*/  ISETP.NE.AND P2, PT, R226.reuse, RZ, PT ;  /* 0x000000ffe200720c */ /* 0x040fe40003f45270 */
[----:B------:R-:W-:Y:S01]  /*1b480*/  MOV R83, UR4 ;  /* 0x0000000400537c02 */ /* 0x000fe20008000f00 */
[----:B------:R-:W-:Y:S02]  /*1b490*/  ULDC UR4, c[0x0][0xad4] ;  /* 0x0002b50000047ab9 */ /* 0x000fe40000000800 */
[----:B------:R-:W-:Y:S02]  /*1b4a0*/  SEL R226, R226, UR4, P2 ;  /* 0x00000004e2e27c07 */ /* 0x000fe40009000000 */
[----:B0-----:R-:W-:Y:S01]  /*1b4b0*/  ISETP.NE.AND P4, PT, R86, 0x1, PT ;  /* 0x000000015600780c */ /* 0x001fe20003f85270 */
[----:B------:R-:W-:Y:S01]  /*1b4c0*/  IMAD.IADD R82, R225, 0x1, R220 ;  /* 0x00000001e1527824 */ /* 0x000fe200078e02dc */
[----:B------:R-:W-:Y:S01]  /*1b4d0*/  ISETP.GT.AND P3, PT, R226, 0x1, PT ;  /* 0x00000001e200780c */ /* 0x000fe20003f64270 */
[----:B------:R0:W5:Y:S03]  /*1b4e0*/  @P1 LDG.E R83, desc[UR8][R228.64] ;  /* 0x00000008e4531981 */ /* 0x000166000c1e1900 */
[----:B------:R-:W-:-:S04]  /*1b4f0*/  SEL R131, R131, 0x978, P3 ;  /* 0x0000097883837807 */ /* 0x000fc80001800000 */
[----:B------:R-:W1:Y:S08]  /*1b500*/  LDC.64 R10, c[0x0][R131+0x220] ;  /* 0x00008800830a7b82 */ /* 0x000e700000000a00 */
[----:B------:R-:W0:Y:S08]  /*1b510*/  LDC.64 R12, c[0x0][R131+0x218] ;  /* 0x00008600830c7b82 */ /* 0x000e300000000a00 */
[----:B------:R-:W0:Y:S01]  /*1b520*/  LDC.64 R14, c[0x0][R131+0x228] ;  /* 0x00008a00830e7b82 */ /* 0x000e220000000a00 */
[----:B------:R-:W-:-:S07]  /*1b530*/  ISETP.NE.U32.AND P2, PT, RZ, UR6, PT ;  /* 0x00000006ff007c0c */ /* 0x000fce000bf45070 */
[----:B------:R-:W3:Y:S01]  /*1b540*/  LDC.64 R8, c[0x0][R131+0x210] ;  /* 0x0000840083087b82 */ /* 0x000ee20000000a00 */
[----:B------:R-:W-:-:S07]  /*1b550*/  ISETP.NE.AND.EX P2, PT, RZ, UR7, PT, P2 ;  /* 0x00000007ff007c0c */ /* 0x000fce000bf45320 */
[----:B------:R-:W3:Y:S01]  /*1b560*/  @P4 LDC R4, c[0x0][0xbec] ;  /* 0x0002fb00ff044b82 */ /* 0x000ee20000000800 */
[----:B------:R-:W-:-:S07]  /*1b570*/  SEL R227, R227, RZ, !P2 ;  /* 0x000000ffe3e37207 */ /* 0x000fce0005000000 */
[----:B------:R-:W3:Y:S01]  /*1b580*/  @P4 LDC R87, c[0x0][0xbf0] ;  /* 0x0002fc00ff574b82 */ /* 0x000ee20000000800 */
[----:B----4-:R-:W-:Y:S01]  /*1b590*/  SEL R129, R139, RZ, !P2 ;  /* 0x000000ff8b817207 */ /* 0x010fe20005000000 */
[----:B-1----:R-:W-:-:S06]  /*1b5a0*/  IMAD R128, R11, R227, RZ ;  /* 0x000000e30b807224 */ /* 0x002fcc00078e02ff */
[----:B--2---:R-:W1:Y:S01]  /*1b5b0*/  @!P3 LDC R80, c[0x0][0xb50] ;  /* 0x0002d400ff50bb82 */ /* 0x004e620000000800 */
[C---:B------:R-:W-:Y:S02]  /*1b5c0*/  IMAD R128, R10.reuse, R129, R128 ;  /* 0x000000810a807224 */ /* 0x040fe400078e0280 */
[----:B------:R-:W-:-:S05]  /*1b5d0*/  IMAD.WIDE.U32 R10, R10, R227, RZ ;  /* 0x000000e30a0a7225 */ /* 0x000fca00078e00ff */
[----:B------:R-:W2:Y:S01]  /*1b5e0*/  @!P3 LDC R81, c[0x0][0xb54] ;  /* 0x0002d500ff51bb82 */ /* 0x000ea20000000800 */
[-C--:B0-----:R-:W-:Y:S02]  /*1b5f0*/  IMAD R129, R13, R199.reuse, RZ ;  /* 0x000000c70d817224 */ /* 0x081fe400078e02ff */
[----:B------:R-:W-:Y:S01]  /*1b600*/  IMAD.WIDE.U32 R12, R12, R199, RZ ;  /* 0x000000c70c0c7225 */ /* 0x000fe200078e00ff */
[----:B------:R-:W-:Y:S02]  /*1b610*/  SEL R130, R138, RZ, P3 ;  /* 0x000000ff8a827207 */ /* 0x000fe40001800000 */
[----:B------:R-:W-:Y:S01]  /*1b620*/  IADD3 R128, R11, R128, RZ ;  /* 0x000000800b807210 */ /* 0x000fe20007ffe0ff */
[----:B------:R-:W-:Y:S02]  /*1b630*/  IMAD.MOV.U32 R11, RZ, RZ, R82 ;  /* 0x000000ffff0b7224 */ /* 0x000fe400078e0052 */
[----:B------:R-:W-:Y:S02]  /*1b640*/  IMAD.IADD R129, R13, 0x1, R129 ;  /* 0x000000010d817824 */ /* 0x000fe400078e0281 */
[----:B------:R-:W-:-:S02]  /*1b650*/  IMAD R13, R15, R130, RZ ;  /* 0x000000820f0d7224 */ /* 0x000fc400078e02ff */
[----:B------:R-:W-:-:S04]  /*1b660*/  IMAD.WIDE.U32 R14, R14, R130, RZ ;  /* 0x000000820e0e7225 */ /* 0x000fc800078e00ff */
[----:B------:R-:W-:Y:S01]  /*1b670*/  IMAD.IADD R13, R15, 0x1, R13 ;  /* 0x000000010f0d7824 */ /* 0x000fe200078e020d */
[--C-:B---3--:R-:W-:Y:S01]  /*1b680*/  IADD3 R10, P2, P5, R10, R12, R0.reuse ;  /* 0x0000000c0a0a7210 */ /* 0x108fe20007d5e000 */
[----:B------:R-:W-:Y:S01]  /*1b690*/  @P4 IMAD.HI.U32 R12, R82, R4, RZ ;  /* 0x00000004520c4227 */ /* 0x000fe200078e00ff */
[----:B------:R-:W-:-:S04]  /*1b6a0*/  SHF.R.S32.HI R4, RZ, 0x1f, R0 ;  /* 0x0000001fff047819 */ /* 0x000fc80000011400 */
[----:B------:R-:W-:Y:S02]  /*1b6b0*/  @P4 SHF.R.U32.HI R11, RZ, R87, R12 ;  /* 0x00000057ff0b4219 */ /* 0x000fe4000001160c */
[----:B------:R-:W-:-:S03]  /*1b6c0*/  IADD3.X R129, R128, R129, R4, P2, P5 ;  /* 0x0000008180817210 */ /* 0x000fc600017ea404 */
[--C-:B------:R-:W-:Y:S01]  /*1b6d0*/  IMAD.MOV R87, RZ, RZ, -R11.reuse ;  /* 0x000000ffff577224 */ /* 0x100fe200078e0a0b */
[----:B------:R-:W-:Y:S02]  /*1b6e0*/  IADD3 R14, P2, P5, R11, R10, R14 ;  /* 0x0000000a0b0e7210 */ /* 0x000fe40007d5e00e */
[----:B------:R-:W-:Y:S01]  /*1b6f0*/  SHF.R.S32.HI R10, RZ, 0x1f, R11 ;  /* 0x0000001fff0a7819 */ /* 0x000fe2000001140b */
[----:B------:R-:W-:-:S03]  /*1b700*/  IMAD R11, R86, R87, R82 ;  /* 0x00000057560b7224 */ /* 0x000fc600078e0252 */
[----:B------:R-:W-:Y:S01]  /*1b710*/  IADD3.X R15, R10, R129, R13, P2, P5 ;  /* 0x000000810a0f7210 */ /* 0x000fe200017ea40d */
[-C--:B------:R-:W-:Y:S01]  /*1b720*/  IMAD R9, R9, R11.reuse, RZ ;  /* 0x0000000b09097224 */ /* 0x080fe200078e02ff */
[----:B------:R-:W-:Y:S01]  /*1b730*/  SHF.R.S32.HI R13, RZ, 0x1f, R11 ;  /* 0x0000001fff0d7819 */ /* 0x000fe2000001140b */
[----:B------:R-:W-:-:S04]  /*1b740*/  IMAD.WIDE.U32 R14, R8, R11, R14 ;  /* 0x0000000b080e7225 */ /* 0x000fc800078e000e */
[----:B------:R-:W-:Y:S01]  /*1b750*/  IMAD R9, R8, R13, R9 ;  /* 0x0000000d08097224 */ /* 0x000fe200078e0209 */
[----:B-1----:R-:W-:-:S04]  /*1b760*/  LEA R13, P2, R14, R80, 0x2 ;  /* 0x000000500e0d7211 */ /* 0x002fc800078410ff */
[----:B------:R-:W-:-:S04]  /*1b770*/  IADD3 R8, R15, R9, RZ ;  /* 0x000000090f087210 */ /* 0x000fc80007ffe0ff */
[----:B--2---:R-:W-:Y:S01]  /*1b780*/  LEA.HI.X R81, R14, R81, R8, 0x2, P2 ;  /* 0x000000510e517211 */ /* 0x004fe200010f1408 */
[----:B------:R-:W-:Y:S06]  /*1b790*/  @P1 BRA `(.L_x_2880) ;  /* 0x0000000000141947 */ /* 0x000fec0003800000 */
[----:B------:R-:W-:Y:S05]  /*1b7a0*/  @!P0 BRA `(.L_x_2880) ;  /* 0x0000000000108947 */ /* 0x000fea0003800000 */
[----:B------:R-:W-:Y:S02]  /*1b7b0*/  ULDC.64 UR4, c[0x0][0x208] ;  /* 0x0000820000047ab9 */ /* 0x000fe40000000a00 */
[----:B------:R-:W2:Y:S04]  /*1b7c0*/  LDG.E R8, desc[UR4][R84.64] ;  /* 0x0000000454087981 */ /* 0x000ea8000c1e1900 */
[----:B-----5:R-:W2:Y:S02]  /*1b7d0*/  LDG.E R83, desc[UR4][R84.64+0x4] ;  /* 0x0000040454537981 */ /* 0x020ea4000c1e1900 */
[----:B--2---:R-:W-:-:S07]  /*1b7e0*/  IMAD.IADD R83, R83, 0x1, -R8 ;  /* 0x0000000153537824 */ /* 0x004fce00078e0a08 */
.L_x_2880:
[----:B------:R-:W2:Y:S04]  /*1b7f0*/  LDL R12, [R1+0x44] ;  /* 0x00004400010c7983 */ /* 0x000ea80000100800 */
[----:B------:R-:W3:Y:S01]  /*1b800*/  LDL R14, [R1+0x40] ;  /* 0x00004000010e7983 */ /* 0x000ee20000100800 */
[----:B-----5:R-:W-:Y:S01]  /*1b810*/  IMAD R80, R83, R86, RZ ;  /* 0x0000005653507224 */ /* 0x020fe200078e02ff */
[----:B------:R-:W-:Y:S02]  /*1b820*/  ULDC.64 UR4, c[0x0][0x208] ;  /* 0x0000820000047ab9 */ /* 0x000fe40000000a00 */
        /* <DEDUP_REMOVED lines=13> */
[----:B------:R-:W-:Y:S01]  /*1b900*/  ULDC.64 UR4, c[0x0][0x208] ;  /* 0x0000820000047ab9 */ /* 0x000fe20000000a00 */
[----:B------:R-:W1:Y:S08]  /*1b910*/  @P4 LDC R67, c[0x0][0xbec] ;  /* 0x0002fb00ff434b82 */ /* 0x000e700000000800 */
[----:B------:R-:W2:Y:S01]  /*1b920*/  @P4 LDC R69, c[0x0][0xbf0] ;  /* 0x0002fc00ff454b82 */ /* 0x000ea20000000800 */
[----:B0-----:R-:W-:-:S04]  /*1b930*/  IADD3 R8, R8, -0x80, RZ ;  /* 0xffffff8008087810 */ /* 0x001fc80007ffe0ff */
        /* <DEDUP_REMOVED lines=23> */
[----:B------:R-:W-:Y:S02]  /*1bab0*/  LOP3.LUT R12, R12, R13, RZ, 0x3c, !PT ;  /* 0x0000000d0c0c7212 */ /* 0x000fe400078e3cff */
[----:B------:R-:W-:Y:S01]  /*1bac0*/  LOP3.LUT R24, R24, R25, RZ, 0x3c, !PT ;  /* 0x0000001918187212 */ /* 0x000fe200078e3cff */
[--C-:B------:R-:W-:Y:S01]  /*1bad0*/  IMAD.X R25, RZ, RZ, R3.reuse, P2 ;  /* 0x000000ffff197224 */ /* 0x100fe200010e0603 */
[----:B------:R-:W-:Y:S01]  /*1bae0*/  LOP3.LUT R28, R28, R29, RZ, 0x3c, !PT ;  /* 0x0000001d1c1c7212 */ /* 0x000fe200078e3cff */
[--C-:B------:R-:W-:Y:S01]  /*1baf0*/  IMAD.X R29, RZ, RZ, R3.reuse, P6 ;  /* 0x000000ffff1d7224 */ /* 0x100fe200030e0603 */
[----:B------:R-:W-:Y:S01]  /*1bb00*/  LOP3.LUT R32, R32, R33, RZ, 0x3c, !PT ;  /* 0x0000002120207212 */ /* 0x000fe200078e3cff */
[----:B------:R-:W-:Y:S01]  /*1bb10*/  IMAD.X R33, RZ, RZ, R3, P5 ;  /* 0x000000ffff217224 */ /* 0x000fe200028e0603 */
[----:B------:R-:W-:Y:S01]  /*1bb20*/  LOP3.LUT R36, R36, R37, RZ, 0x3c, !PT ;  /* 0x0000002524247212 */ /* 0x000fe200078e3cff */
[----:B------:R-:W5:Y:S01]  /*1bb30*/  LD.E.128 R24, desc[UR4][R24.64] ;  /* 0x0000000418187980 */ /* 0x000f62000c101d00 */
[----:B------:R-:W-:-:S02]  /*1bb40*/  IADD3.X R13, RZ, R3, RZ, P3, !PT ;  /* 0x00000003ff0d7210 */ /* 0x000fc40001ffe4ff */
[C---:B------:R-:W-:Y:S01]  /*1bb50*/  IADD3 R41, P0, R2.reuse, 0x6000, RZ ;  /* 0x0000600002297810 */ /* 0x040fe20007f1e0ff */
[----:B------:R-:W5:Y:S01]  /*1bb60*/  LD.E.128 R28, desc[UR4][R28.64] ;  /* 0x000000041c1c7980 */ /* 0x000f62000c101d00 */
[C---:B------:R-:W-:Y:S02]  /*1bb70*/  IADD3 R45, P3, R2.reuse, 0x7000, RZ ;  /* 0x00007000022d7810 */ /* 0x040fe40007f7e0ff */
[C---:B------:R-:W-:Y:S01]  /*1bb80*/  IADD3 R49, P2, R2.reuse, 0x8000, RZ ;  /* 0x0000800002317810 */ /* 0x040fe20007f5e0ff */
[----:B------:R-:W5:Y:S01]  /*1bb90*/  LD.E.128 R12, desc[UR4][R12.64] ;  /* 0x000000040c0c7980 */ /* 0x000f62000c101d00 */
[C---:B------:R-:W-:Y:S02]  /*1bba0*/  IADD3 R53, P6, R2.reuse, 0x9000, RZ ;  /* 0x0000900002357810 */ /* 0x040fe40007fde0ff */
[----:B------:R-:W-:Y:S01]  /*1bbb0*/  IADD3 R57, P5, R2, 0xa000, RZ ;  /* 0x0000a00002397810 */ /* 0x000fe20007fbe0ff */
[----:B------:R-:W5:Y:S01]  /*1bbc0*/  LD.E.128 R32, desc[UR4][R32.64] ;  /* 0x0000000420207980 */ /* 0x000f62000c101d00 */
[----:B------:R-:W-:-:S02]  /*1bbd0*/  IADD3.X R37, RZ, R3, RZ, P1, !PT ;  /* 0x00000003ff257210 */ /* 0x000fc40000ffe4ff */
[----:B------:R-:W-:Y:S02]  /*1bbe0*/  IADD3 R9, P1, R2, 0xb000, RZ ;  /* 0x0000b00002097810 */ /* 0x000fe40007f3e0ff */
[----:B------:R-:W-:Y:S02]  /*1bbf0*/  LOP3.LUT R40, R41, 0x380, RZ, 0xc0, !PT ;  /* 0x0000038029287812 */ /* 0x000fe400078ec0ff */
[----:B------:R-:W-:Y:S01]  /*1bc00*/  LOP3.LUT R44, R45, 0x380, RZ, 0xc0, !PT ;  /* 0x000003802d2c7812 */ /* 0x000fe200078ec0ff */
[----:B------:R-:W-:Y:S01]  /*1bc10*/  IMAD.X R61, RZ, RZ, R3, P1 ;  /* 0x000000ffff3d7224 */ /* 0x000fe200008e0603 */
[----:B------:R-:W-:Y:S01]  /*1bc20*/  LOP3.LUT R48, R49, 0x380, RZ, 0xc0, !PT ;  /* 0x0000038031307812 */ /* 0x000fe200078ec0ff */
[----:B------:R-:W5:Y:S01]  /*1bc30*/  LD.E.128 R36, desc[UR4][R36.64] ;  /* 0x0000000424247980 */ /* 0x000f62000c101d00 */
[----:B------:R-:W-:Y:S02]  /*1bc40*/  LOP3.LUT R52, R53, 0x380, RZ, 0xc0, !PT ;  /* 0x0000038035347812 */ /* 0x000fe400078ec0ff */
[----:B------:R-:W-:-:S02]  /*1bc50*/  LOP3.LUT R56, R57, 0x380, RZ, 0xc0, !PT ;  /* 0x0000038039387812 */ /* 0x000fc400078ec0ff */
[----:B------:R-:W-:Y:S02]  /*1bc60*/  LOP3.LUT R8, R9, 0x380, RZ, 0xc0, !PT ;  /* 0x0000038009087812 */ /* 0x000fe400078ec0ff */
[----:B------:R-:W-:Y:S02]  /*1bc70*/  LOP3.LUT R11, R2, 0x380, RZ, 0xc0, !PT ;  /* 0x00000380020b7812 */ /* 0x000fe400078ec0ff */
[----:B------:R-:W-:Y:S02]  /*1bc80*/  SHF.R.U64 R40, R40, 0x3, RZ ;  /* 0x0000000328287819 */ /* 0x000fe400000012ff */
[----:B------:R-:W-:Y:S02]  /*1bc90*/  SHF.R.U64 R44, R44, 0x3, RZ ;  /* 0x000000032c2c7819 */ /* 0x000fe400000012ff */
        /* <DEDUP_REMOVED lines=12> */
[----:B------:R-:W5:Y:S01]  /*1bd60*/  LD.E.128 R40, desc[UR4][R40.64] ;  /* 0x0000000428287980 */ /* 0x000f62000c101d00 */
[----:B------:R-:W-:Y:S01]  /*1bd70*/  LOP3.LUT R56, R56, R57, RZ, 0x3c, !PT ;  /* 0x0000003938387212 */ /* 0x000fe200078e3cff */
[----:B------:R-:W-:Y:S01]  /*1bd80*/  IMAD.X R57, RZ, RZ, R3, P5 ;  /* 0x000000ffff397224 */ /* 0x000fe200028e0603 */
[----:B------:R-:W-:Y:S01]  /*1bd90*/  IADD3.X R53, RZ, R3, RZ, P6, !PT ;  /* 0x00000003ff357210 */ /* 0x000fe200037fe4ff */
[----:B------:R-:W5:Y:S01]  /*1bda0*/  LD.E.128 R44, desc[UR4][R44.64] ;  /* 0x000000042c2c7980 */ /* 0x000f62000c101d00 */
[----:B------:R-:W-:-:S02]  /*1bdb0*/  LOP3.LUT R60, R8, R9, RZ, 0x3c, !PT ;  /* 0x00000009083c7212 */ /* 0x000fc400078e3cff */
[----:B------:R-:W-:Y:S01]  /*1bdc0*/  LOP3.LUT R2, R11, R2, RZ, 0x3c, !PT ;  /* 0x000000020b027212 */ /* 0x000fe200078e3cff */
[----:B------:R-:W5:Y:S04]  /*1bdd0*/  LD.E.128 R48, desc[UR4][R48.64] ;  /* 0x0000000430307980 */ /* 0x000f68000c101d00 */
[----:B------:R0:W5:Y:S04]  /*1bde0*/  LD.E.128 R8, desc[UR4][R2.64] ;  /* 0x0000000402087980 */ /* 0x000168000c101d00 */
[----:B------:R-:W5:Y:S04]  /*1bdf0*/  LD.E.128 R52, desc[UR4][R52.64] ;  /* 0x0000000434347980 */ /* 0x000f68000c101d00 */
[----:B------:R-:W5:Y:S04]  /*1be00*/  LD.E.128 R56, desc[UR4][R56.64] ;  /* 0x0000000438387980 */ /* 0x000f68000c101d00 */
[----:B------:R-:W5:Y:S01]  /*1be10*/  LD.E.128 R60, desc[UR4][R60.64] ;  /* 0x000000043c3c7980 */ /* 0x000f62000c101d00 */
[----:B------:R-:W-:-:S02]  /*1be20*/  ULDC.64 UR4, c[0x0][0xaa0] ;  /* 0x0002a80000047ab9 */ /* 0x000fc40000000a00 */
[----:B0-----:R-:W-:Y:S01]  /*1be30*/  IMAD R3, R4, UR4, RZ ;  /* 0x0000000404037c24 */ /* 0x001fe2000f8e02ff */
[----:B------:R-:W-:Y:S01]  /*1be40*/  @!PT LDS RZ, [RZ] ;  /* 0x00000000fffff984 */ /* 0x000fe20000000800 */
[----:B------:R-:W-:Y:S01]  /*1be50*/  @!PT LDS RZ, [RZ] ;  /* 0x00000000fffff984 */ /* 0x000fe20000000800 */
[----:B------:R-:W-:Y:S01]  /*1be60*/  @!PT LDS RZ, [RZ] ;  /* 0x00000000fffff984 */ /* 0x000fe20000000800 */
[----:B------:R-:W-:Y:S01]  /*1be70*/  @!PT LDS RZ, [RZ] ;  /* 0x00000000fffff984 */ /* 0x000fe20000000800 */
[----:B------:R0:W-:Y:S06]  /*1be80*/  MEMBAR.ALL.CTA ;  /* 0x0000000000007992 */ /* 0x0001ec0000008000 */
[----:B0-----:R-:W0:Y:S01]  /*1be90*/  FENCE.VIEW.ASYNC.S ;  /* 0x00000000000073c6 */ /* 0x001e220000000000 */
[C---:B------:R-:W-:Y:S02]  /*1bea0*/  IMAD R65, R0.reuse, UR5, R3 ;  /* 0x0000000500417c24 */ /* 0x040fe4000f8e0203 */
[----:B------:R-:W-:Y:S01]  /*1beb0*/  IMAD.WIDE.U32 R2, R0, UR4, RZ ;  /* 0x0000000400027c25 */ /* 0x000fe2000f8e00ff */
[----:B------:R-:W-:-:S03]  /*1bec0*/  ULDC.64 UR4, c[0x0][0xae8] ;  /* 0x0002ba0000047ab9 */ /* 0x000fc60000000a00 */
[----:B------:R-:W-:Y:S01]  /*1bed0*/  IMAD.IADD R3, R3, 0x1, R65 ;  /* 0x0000000103037824 */ /* 0x000fe200078e0241 */
[----:B------:R-:W-:Y:S01]  /*1bee0*/  LEA R65, R20, R21, 0x5 ;  /* 0x0000001514417211 */ /* 0x000fe200078e28ff */
[----:B------:R-:W-:Y:S01]  /*1bef0*/  IMAD.WIDE.U32 R2, R199, UR4, R2 ;  /* 0x00000004c7027c25 */ /* 0x000fe2000f8e0002 */
[----:B------:R-:W-:-:S03]  /*1bf00*/  SHF.R.S32.HI R4, RZ, 0x1f, R227 ;  /* 0x0000001fff047819 */ /* 0x000fc600000114e3 */
[----:B------:R-:W-:Y:S02]  /*1bf10*/  IMAD.IADD R20, R220, 0x1, R65 ;  /* 0x00000001dc147824 */ /* 0x000fe400078e0241 */
[----:B------:R-:W-:Y:S01]  /*1bf20*/  IMAD R3, R199, UR5, R3 ;  /* 0x00000005c7037c24 */ /* 0x000fe2000f8e0203 */
[----:B------:R-:W-:Y:S01]  /*1bf30*/  ULDC.64 UR4, c[0x0][0xaf0] ;  /* 0x0002bc0000047ab9 */ /* 0x000fe20000000a00 */
[----:B-1----:R-:W-:-:S04]  /*1bf40*/  @P4 IMAD.HI.U32 R0, R20, R67, RZ ;  /* 0x0000004314004227 */ /* 0x002fc800078e00ff */
[----:B------:R-:W-:Y:S02]  /*1bf50*/  IMAD R4, R4, UR4, RZ ;  /* 0x0000000404047c24 */ /* 0x000fe4000f8e02ff */
[----:B------:R-:W-:Y:S01]  /*1bf60*/  IMAD.MOV.U32 R65, RZ, RZ, R20 ;  /* 0x000000ffff417224 */ /* 0x000fe200078e0014 */
[----:B--2---:R-:W-:Y:S01]  /*1bf70*/  @P4 SHF.R.U32.HI R65, RZ, R69, R0 ;  /* 0x00000045ff414219 */ /* 0x004fe20000011600 */
[C---:B------:R-:W-:Y:S02]  /*1bf80*/  IMAD R67, R227.reuse, UR5, R4 ;  /* 0x00000005e3437c24 */ /* 0x040fe4000f8e0204 */
[----:B------:R-:W-:Y:S01]  /*1bf90*/  IMAD.WIDE.U32 R2, R227, UR4, R2 ;  /* 0x00000004e3027c25 */ /* 0x000fe2000f8e0002 */
[--C-:B------:R-:W-:Y:S01]  /*1bfa0*/  SHF.R.S32.HI R0, RZ, 0x1f, R65.reuse ;  /* 0x0000001fff007819 */ /* 0x100fe20000011441 */
[----:B------:R-:W-:Y:S02]  /*1bfb0*/  ULDC.64 UR4, c[0x0][0xae0] ;  /* 0x0002b80000047ab9 */ /* 0x000fe40000000a00 */
[----:B------:R-:W-:Y:S01]  /*1bfc0*/  IMAD.MOV R69, RZ, RZ, -R65 ;  /* 0x000000ffff457224 */ /* 0x000fe200078e0a41 */
[----:B------:R-:W-:Y:S01]  /*1bfd0*/  IADD3 R3, R3, R67, RZ ;  /* 0x0000004303037210 */ /* 0x000fe20007ffe0ff */
[----:B------:R-:W-:-:S02]  /*1bfe0*/  IMAD R0, R0, UR4, RZ ;  /* 0x0000000400007c24 */ /* 0x000fc4000f8e02ff */
        /* <DEDUP_REMOVED lines=10> */
[----:B------:R-:W-:Y:S01]  /*1c090*/  IMAD.IADD R71, R21, 0x1, R220 ;  /* 0x0000000115477824 */ /* 0x000fe200078e02dc */
[----:B------:R-:W-:Y:S01]  /*1c0a0*/  LEA R4, P2, R2, UR4, 0x1 ;  /* 0x0000000402047c11 */ /* 0x000fe2000f8408ff */
[----:B------:R-:W-:-:S05]  /*1c0b0*/  IMAD.IADD R3, R3, 0x1, R69 ;  /* 0x0000000103037824 */ /* 0x000fca00078e0245 */
[----:B------:R-:W-:Y:S02]  /*1c0c0*/  LEA.HI.X R67, R2, UR5, R3, 0x1, P2 ;  /* 0x0000000502437c11 */ /* 0x000fe400090f0c03 */
[C---:B------:R-:W-:Y:S01]  /*1c0d0*/  ISETP.GE.AND P2, PT, R71.reuse, R80, PT ;  /* 0x000000504700720c */ /* 0x040fe20003f46270 */
[----:B------:R-:W-:Y:S01]  /*1c0e0*/  VIADD R0, R18, 0x30820 ;  /* 0x0003082012007836 */ /* 0x000fe20000000000 */
[C---:B------:R-:W-:Y:S01]  /*1c0f0*/  IADD3 R65, R71.reuse, 0x40, RZ ;  /* 0x0000004047417810 */ /* 0x040fe20007ffe0ff */
[----:B------:R-:W-:-:S03]  /*1c100*/  VIADD R21, R71, 0x20 ;  /* 0x0000002047157836 */ /* 0x000fc60000000000 */
[----:B------:R-:W-:Y:S01]  /*1c110*/  PRMT R0, RZ, 0x654, R0 ;  /* 0x00000654ff007816 */ /* 0x000fe20000000000 */
[C---:B------:R-:W-:Y:S01]  /*1c120*/  VIADD R68, R66.reuse, 0x40 ;  /* 0x0000004042447836 */ /* 0x040fe20000000000 */
[-C--:B------:R-:W-:Y:S01]  /*1c130*/  ISETP.GE.AND P1, PT, R21, R80.reuse, PT ;  /* 0x000000501500720c */ /* 0x080fe20003f26270 */
[----:B------:R-:W-:Y:S01]  /*1c140*/  BSSY B1, `(.L_x_2882) ;  /* 0x0000018000017945 */ /* 0x000fe20003800000 */
[----:B------:R-:W-:Y:S01]  /*1c150*/  ISETP.GE.AND P0, PT, R65, R80, PT ;  /* 0x000000504100720c */ /* 0x000fe20003f06270 */
[----:B0-----:R0:W-:Y:S01]  /*1c160*/  SYNCS.ARRIVE.TRANS64.RED.A1T0 RZ, [R0+URZ], RZ ;  /* 0x000000ff00ff79a7 */ /* 0x0011e2000810043f */
[----:B------:R-:W-:Y:S01]  /*1c170*/  IADD3 R70, R66, 0x80, RZ ;  /* 0x0000008042467810 */ /* 0x000fe20007ffe0ff */
[----:B------:R1:W2:Y:S01]  /*1c180*/  SHFL.IDX PT, R21, R4, RZ, 0x181f ;  /* 0x00181fff04157589 */ /* 0x0002a200000e0000 */
[----:B------:R-:W-:-:S03]  /*1c190*/  SHF.R.S32.HI R69, RZ, 0x1f, R66 ;  /* 0x0000001fff457819 */ /* 0x000fc60000011442 */
[----:B------:R1:W3:Y:S01]  /*1c1a0*/  SHFL.IDX PT, R65, R67, RZ, 0x181f ;  /* 0x00181fff43417589 */ /* 0x0002e200000e0000 */
[----:B------:R-:W-:Y:S02]  /*1c1b0*/  SHF.R.S32.HI R72, RZ, 0x1f, R68 ;  /* 0x0000001fff487819 */ /* 0x000fe40000011444 */
[----:B0-----:R-:W-:Y:S01]  /*1c1c0*/  SHF.R.S32.HI R0, RZ, 0x1f, R70 ;  /* 0x0000001fff007819 */ /* 0x001fe20000011446 */
[----:B------:R-:W-:Y:S06]  /*1c1d0*/  @P2 BRA `(.L_x_2883) ;  /* 0x0000000000382947 */ /* 0x000fec0003800000 */
[----:B------:R-:W-:Y:S01]  /*1c1e0*/  ULDC UR4, c[0x0][0xac8] ;  /* 0x0002b20000047ab9 */ /* 0x000fe20000000800 */
[----:B------:R-:W-:Y:S01]  /*1c1f0*/  ULDC.64 UR6, c[0x0][0x208] ;  /* 0x0000820000067ab9 */ /* 0x000fe20000000a00 */
[----:B------:R-:W-:Y:S02]  /*1c200*/  ISETP.GE.AND P4, PT, R66, UR4, PT ;  /* 0x0000000442007c0c */ /* 0x000fe4000bf86270 */
[----:B------:R-:W-:Y:S02]  /*1c210*/  ISETP.GE.AND P3, PT, R68, UR4, PT ;  /* 0x0000000444007c0c */ /* 0x000fe4000bf66270 */
[----:B------:R-:W-:-:S09]  /*1c220*/  ISETP.GE.AND P2, PT, R70, UR4, PT ;  /* 0x0000000446007c0c */ /* 0x000fd2000bf46270 */
[-C--:B--2---:R-:W-:Y:S02]  /*1c230*/  @!P4 LEA R2, P6, R66, R21.reuse, 0x1 ;  /* 0x000000154202c211 */ /* 0x084fe400078c08ff */
[----:B------:R-:W-:Y:S02]  /*1c240*/  @!P3 LEA R20, P5, R68, R21, 0x1 ;  /* 0x000000154414b211 */ /* 0x000fe400078a08ff */
[----:B---3--:R-:W-:Y:S02]  /*1c250*/  @!P4 LEA.HI.X R3, R66, R65, R69, 0x1, P6 ;  /* 0x000000414203c211 */ /* 0x008fe400030f0c45 */
[----:B------:R-:W-:Y:S02]  /*1c260*/  @!P2 LEA R64, P6, R70, R21, 0x1 ;  /* 0x000000154640a211 */ /* 0x000fe400078c08ff */
[-C--:B------:R-:W-:Y:S01]  /*1c270*/  @!P3 LEA.HI.X R21, R68, R65.reuse, R72, 0x1, P5 ;  /* 0x000000414415b211 */ /* 0x080fe200028f0c48 */
[----:B-----5:R0:W-:Y:S01]  /*1c280*/  @!P4 ST.E.128 desc[UR6][R2.64], R8 ;  /* 0x000000080200c985 */ /* 0x0201e2000c101d06 */
[----:B------:R-:W-:-:S03]  /*1c290*/  @!P2 LEA.HI.X R65, R70, R65, R0, 0x1, P6 ;  /* 0x000000414641a211 */ /* 0x000fc600030f0c00 */
[----:B------:R0:W-:Y:S04]  /*1c2a0*/  @!P3 ST.E.128 desc[UR6][R20.64], R32 ;  /* 0x000000201400b985 */ /* 0x0001e8000c101d06 */
[----:B------:R0:W-:Y:S02]  /*1c2b0*/  @!P2 ST.E.128 desc[UR6][R64.64], R48 ;  /* 0x000000304000a985 */ /* 0x0001e4000c101d06 */
.L_x_2883:
[----:B------:R-:W-:Y:S05]  /*1c2c0*/  BSYNC B1 ;  /* 0x0000000000017941 */ /* 0x000fea0003800000 */
.L_x_2882:
[----:B0----5:R0:W4:Y:S01]  /*1c2d0*/  SHFL.IDX PT, R11, R67, 0x1, 0x181f ;  /* 0x00381f00430b7f89 */ /* 0x02112200000e0000 */
[----:B------:R-:W-:Y:S03]  /*1c2e0*/  BSSY B1, `(.L_x_2884) ;  /* 0x0000011000017945 */ /* 0x000fe60003800000 */
[----:B------:R0:W0:Y:S01]  /*1c2f0*/  SHFL.IDX PT, R3, R4, 0x1, 0x181f ;  /* 0x00381f0004037f89 */ /* 0x00002200000e0000 */
[----:B------:R-:W-:Y:S05]  /*1c300*/  @P1 BRA `(.L_x_2885) ;  /* 0x0000000000381947 */ /* 0x000fea0003800000 */
[----:B------:R-:W-:Y:S01]  /*1c310*/  ULDC UR4, c[0x0][0xac8] ;  /* 0x0002b20000047ab9 */ /* 0x000fe20000000800 */
[----:B------:R-:W-:Y:S01]  /*1c320*/  ULDC.64 UR6, c[0x0][0x208] ;  /* 0x0000820000067ab9 */ /* 0x000fe20000000a00 */
        /* <DEDUP_REMOVED lines=12> */
.L_x_2885:
[----:B------:R-:W-:Y:S05]  /*1c3f0*/  BSYNC B1 ;  /* 0x0000000000017941 */ /* 0x000fea0003800000 */
.L_x_2884:
[----:B0---4-:R0:W4:Y:S01]  /*1c400*/  SHFL.IDX PT, R11, R67, 0x2, 0x181f ;  /* 0x00581f00430b7f89 */ /* 0x01112200000e0000 */
        /* <DEDUP_REMOVED lines=17> */
.L_x_2887:
[----:B------:R-:W-:Y:S05]  /*1c520*/  BSYNC B1 ;  /* 0x0000000000017941 */ /* 0x000fea0003800000 */
.L_x_2886:
[----:B0-----:R-:W-:Y:S01]  /*1c530*/  VIADD R3, R71, 0x60 ;  /* 0x0000006047037836 */ /* 0x001fe20000000000 */
[----:B-1----:R-:W0:Y:S04]  /*1c540*/  SHFL.IDX PT, R67, R67, 0x3, 0x181f ;  /* 0x00781f0043437f89 */ /* 0x002e2800000e0000 */
[----:B------:R-:W-:Y:S01]  /*1c550*/  ISETP.GE.AND P0, PT, R3, R80, PT ;  /* 0x000000500300720c */ /* 0x000fe20003f06270 */
[----:B----4-:R4:W1:-:S12]  /*1c560*/  SHFL.IDX PT, R11, R4, 0x3, 0x181f ;  /* 0x00781f00040b7f89 */ /* 0x01085800000e0000 */
[----:B----4-:R-:W-:Y:S05]  /*1c570*/  @P0 BRA `(.L_x_2888) ;  /* 0x0000002000b40947 */ /* 0x010fea0003800000 */
[----:B------:R-:W-:Y:S01]  /*1c580*/  ULDC UR4, c[0x0][0xac8] ;  /* 0x0002b20000047ab9 */ /* 0x000fe20000000800 */
[----:B------:R-:W-:Y:S01]  /*1c590*/  ULDC.64 UR6, c[0x0][0x208] ;  /* 0x0000820000067ab9 */ /* 0x000fe20000000a00 */
[----:B------:R-:W-:Y:S02]  /*1c5a0*/  ISETP.GE.AND P2, PT, R66, UR4, PT ;  /* 0x0000000442007c0c */ /* 0x000fe4000bf46270 */
[----:B------:R-:W-:-:S11]  /*1c5b0*/  ISETP.GE.AND P3, PT, R68, UR4, PT ;  /* 0x0000000444007c0c */ /* 0x000fd6000bf66270 */
[-C--:B-1----:R-:W-:Y:S02]  /*1c5c0*/  @!P2 LEA R2, P0, R66, R11.reuse, 0x1 ;  /* 0x0000000b4202a211 */ /* 0x082fe400078008ff */
[----:B------:R-:W-:Y:S02]  /*1c5d0*/  @!P3 LEA R8, P1, R68, R11, 0x1 ;  /* 0x0000000b4408b211 */ /* 0x000fe400078208ff */
[-C--:B0-----:R-:W-:Y:S02]  /*1c5e0*/  @!P2 LEA.HI.X R3, R66, R67.reuse, R69, 0x1, P0 ;  /* 0x000000434203a211 */ /* 0x081fe400000f0c45 */
[----:B------:R-:W-:Y:S02]  /*1c5f0*/  ISETP.GE.AND P0, PT, R70, UR4, PT ;  /* 0x0000000446007c0c */ /* 0x000fe4000bf06270 */
[----:B------:R-:W-:Y:S01]  /*1c600*/  @!P3 LEA.HI.X R9, R68, R67, R72, 0x1, P1 ;  /* 0x000000434409b211 */ /* 0x000fe200008f0c48 */
[----:B------:R4:W-:Y:S04]  /*1c610*/  @!P2 ST.E.128 desc[UR6][R2.64], R28 ;  /* 0x0000001c0200a985 */ /* 0x0009e8000c101d06 */
[----:B------:R4:W-:Y:S06]  /*1c620*/  @!P3 ST.E.128 desc[UR6][R8.64], R44 ;  /* 0x0000002c0800b985 */ /* 0x0009ec000c101d06 */
[----:B------:R-:W-:Y:S05]  /*1c630*/  @P0 BRA `(.L_x_2888) ;  /* 0x0000002000840947 */ /* 0x000fea0003800000 */
[----:B----4-:R-:W-:Y:S01]  /*1c640*/  LEA R2, P0, R70, R11, 0x1 ;  /* 0x0000000b46027211 */ /* 0x010fe200078008ff */
[----:B------:R-:W-:-:S03]  /*1c650*/  ULDC.64 UR4, c[0x0][0x208] ;  /* 0x0000820000047ab9 */ /* 0x000fc60000000a00 */
[----:B------:R-:W-:-:S05]  /*1c660*/  LEA.HI.X R3, R70, R67, R0, 0x1, P0 ;  /* 0x0000004346037211 */ /* 0x000fca00000f0c00 */
[----:B------:R0:W-:Y:S01]  /*1c670*/  ST.E.128 desc[UR4][R2.64], R60 ;  /* 0x0000003c02007985 */ /* 0x0001e2000c101d04 */
[----:B------:R-:W-:Y:S05]  /*1c680*/  BRA `(.L_x_2888) ;  /* 0x0000002000707947 */ /* 0x000fea0003800000 */
.L_x_2881:
[----:B------:R-:W1:Y:S01]  /*1c690*/  @P4 LDC R13, c[0x0][0xbec] ;  /* 0x0002fb00ff0d4b82 */ /* 0x000e620000000800 */
[----:B------:R-:W-:Y:S01]  /*1c6a0*/  ULDC.64 UR4, c[0x0][0xb08] ;  /* 0x0002c20000047ab9 */ /* 0x000fe20000000a00 */
[----:B------:R-:W-:Y:S01]  /*1c6b0*/  ULDC.64 UR6, c[0x0][0xb30] ;  /* 0x0002cc0000067ab9 */ /* 0x000fe20000000a00 */
[----:B0-----:R-:W-:Y:S01]  /*1c6c0*/  IMAD R9, R4, UR4, RZ ;  /* 0x0000000404097c24 */ /* 0x001fe2000f8e02ff */
[----:B------:R-:W-:Y:S01]  /*1c6d0*/  ISETP.GE.AND P0, PT, R12, R80, PT ;  /* 0x000000500c00720c */ /* 0x000fe20003f06270 */
[C---:B------:R-:W-:Y:S01]  /*1c6e0*/  IMAD.WIDE.U32 R2, R0.reuse, UR4, RZ ;  /* 0x0000000400027c25 */ /* 0x040fe2000f8e00ff */
[----:B------:R-:W-:Y:S01]  /*1c6f0*/  BSSY B1, `(.L_x_2889) ;  /* 0x00000cd000017945 */ /* 0x000fe20003800000 */
[C---:B------:R-:W-:Y:S01]  /*1c700*/  IADD3 R84, R223.reuse, 0xa0, RZ ;  /* 0x000000a0df547810 */ /* 0x040fe20007ffe0ff */
[----:B------:R-:W0:Y:S01]  /*1c710*/  @P4 LDC R4, c[0x0][0xbf0] ;  /* 0x0002fc00ff044b82 */ /* 0x000e220000000800 */
[----:B------:R-:W-:Y:S01]  /*1c720*/  IMAD R9, R0, UR5, R9 ;  /* 0x0000000500097c24 */ /* 0x000fe2000f8e0209 */
[----:B------:R-:W-:Y:S01]  /*1c730*/  ULDC.64 UR4, c[0x0][0xb38] ;  /* 0x0002ce0000047ab9 */ /* 0x000fe20000000a00 */
[----:B------:R-:W-:Y:S01]  /*1c740*/  SHF.R.S32.HI R0, RZ, 0x1f, R227 ;  /* 0x0000001fff007819 */ /* 0x000fe200000114e3 */
[C---:B------:R-:W-:Y:S01]  /*1c750*/  VIADD R83, R223.reuse, 0xa8 ;  /* 0x000000a8df537836 */ /* 0x040fe20000000000 */
[----:B------:R-:W-:Y:S01]  /*1c760*/  IADD3 R126, R223, 0x90, RZ ;  /* 0x00000090df7e7810 */ /* 0x000fe20007ffe0ff */
[----:B------:R-:W-:Y:S01]  /*1c770*/  IMAD.IADD R3, R3, 0x1, R9 ;  /* 0x0000000103037824 */ /* 0x000fe200078e0209 */
[----:B------:R-:W-:Y:S01]  /*1c780*/  IADD3 R130, R223, 0x80, RZ ;  /* 0x00000080df827810 */ /* 0x000fe20007ffe0ff */
[----:B------:R-:W-:Y:S01]  /*1c790*/  IMAD.MOV.U32 R9, RZ, RZ, R82 ;  /* 0x000000ffff097224 */ /* 0x000fe200078e0052 */
[----:B------:R-:W-:Y:S01]  /*1c7a0*/  SHF.R.S32.HI R83, RZ, 0x1f, R83 ;  /* 0x0000001fff537819 */ /* 0x000fe20000011453 */
[----:B------:R-:W-:Y:S01]  /*1c7b0*/  IMAD.WIDE.U32 R2, R199, UR4, R2 ;  /* 0x00000004c7027c25 */ /* 0x000fe2000f8e0002 */
[----:B------:R-:W-:-:S02]  /*1c7c0*/  IADD3 R134, R223, 0x70, RZ ;  /* 0x00000070df867810 */ /* 0x000fc40007ffe0ff */
[----:B------:R-:W-:Y:S01]  /*1c7d0*/  IADD3 R142, R223, 0x50, RZ ;  /* 0x00000050df8e7810 */ /* 0x000fe20007ffe0ff */
[----:B------:R-:W-:Y:S01]  /*1c7e0*/  IMAD R3, R199, UR5, R3 ;  /* 0x00000005c7037c24 */ /* 0x000fe2000f8e0203 */
[----:B------:R-:W-:Y:S01]  /*1c7f0*/  ULDC.64 UR4, c[0x0][0xb40] ;  /* 0x0002d00000047ab9 */ /* 0x000fe20000000a00 */
[----:B-1----:R-:W-:Y:S01]  /*1c800*/  @P4 IMAD.HI.U32 R13, R82, R13, RZ ;  /* 0x0000000d520d4227 */ /* 0x002fe200078e00ff */
[C---:B------:R-:W-:Y:S02]  /*1c810*/  IADD3 R146, R223.reuse, 0x40, RZ ;  /* 0x00000040df927810 */ /* 0x040fe40007ffe0ff */
[C---:B------:R-:W-:Y:S01]  /*1c820*/  IADD3 R150, R223.reuse, 0x30, RZ ;  /* 0x00000030df967810 */ /* 0x040fe20007ffe0ff */
[----:B------:R-:W-:Y:S01]  /*1c830*/  IMAD R0, R0, UR4, RZ ;  /* 0x0000000400007c24 */ /* 0x000fe2000f8e02ff */
[----:B------:R-:W-:Y:S01]  /*1c840*/  IADD3 R154, R223, 0x20, RZ ;  /* 0x00000020df9a7810 */ /* 0x000fe20007ffe0ff */
[----:B------:R-:W-:Y:S01]  /*1c850*/  IMAD.WIDE.U32 R2, R227, UR4, R2 ;  /* 0x00000004e3027c25 */ /* 0x000fe2000f8e0002 */
[----:B------:R-:W-:-:S02]  /*1c860*/  IADD3 R158, R223, 0x10, RZ ;  /* 0x00000010df9e7810 */ /* 0x000fc40007ffe0ff */
[----:B0-----:R-:W-:Y:S01]  /*1c870*/  @P4 SHF.R.U32.HI R9, RZ, R4, R13 ;  /* 0x00000004ff094219 */ /* 0x001fe2000001160d */
[----:B------:R-:W-:Y:S01]  /*1c880*/  IMAD R11, R227, UR5, R0 ;  /* 0x00000005e30b7c24 */ /* 0x000fe2000f8e0200 */
[----:B------:R-:W-:Y:S01]  /*1c890*/  ULDC.64 UR4, c[0x0][0xb48] ;  /* 0x0002d20000047ab9 */ /* 0x000fe20000000a00 */
[----:B------:R-:W-:Y:S01]  /*1c8a0*/  VIADD R4, R18, 0x30820 ;  /* 0x0003082012047836 */ /* 0x000fe20000000000 */
[--C-:B------:R-:W-:Y:S01]  /*1c8b0*/  SHF.R.S32.HI R0, RZ, 0x1f, R9.reuse ;  /* 0x0000001fff007819 */ /* 0x100fe20000011409 */
[----:B------:R-:W-:Y:S01]  /*1c8c0*/  VIADD R85, R223, 0xa0 ;  /* 0x000000a0df557836 */ /* 0x000fe20000000000 */
[----:B------:R-:W-:Y:S01]  /*1c8d0*/  IADD3 R3, R3, R11, RZ ;  /* 0x0000000b03037210 */ /* 0x000fe20007ffe0ff */
[----:B------:R-:W-:Y:S01]  /*1c8e0*/  IMAD.MOV R11, RZ, RZ, -R9 ;  /* 0x000000ffff0b7224 */ /* 0x000fe200078e0a09 */
[----:B------:R-:W-:Y:S01]  /*1c8f0*/  PRMT R8, RZ, 0x654, R4 ;  /* 0x00000654ff087816 */ /* 0x000fe20000000004 */
[----:B------:R-:W-:Y:S01]  /*1c900*/  IMAD R0, R0, UR6, RZ ;  /* 0x0000000600007c24 */ /* 0x000fe2000f8e02ff */
[----:B------:R-:W-:Y:S01]  /*1c910*/  SHF.R.S32.HI R85, RZ, 0x1f, R85 ;  /* 0x0000001fff557819 */ /* 0x000fe20000011455 */
[----:B------:R-:W-:Y:S01]  /*1c920*/  IMAD.WIDE.U32 R2, R138, UR4, R2 ;  /* 0x000000048a027c25 */ /* 0x000fe2000f8e0002 */
[----:B------:R0:W-:Y:S03]  /*1c930*/  SYNCS.ARRIVE.TRANS64.RED.A1T0 RZ, [R8+URZ], RZ ;  /* 0x000000ff08ff79a7 */ /* 0x0001e6000810043f */
[----:B------:R-:W-:-:S02]  /*1c940*/  IMAD R11, R86, R11, R82 ;  /* 0x0000000b560b7224 */ /* 0x000fc400078e0252 */
[----:B------:R-:W-:Y:S01]  /*1c950*/  IMAD R3, R138, UR5, R3 ;  /* 0x000000058a037c24 */ /* 0x000fe2000f8e0203 */
[----:B------:R-:W-:Y:S01]  /*1c960*/  ULDC.64 UR4, c[0x0][0xb28] ;  /* 0x0002ca0000047ab9 */ /* 0x000fe20000000a00 */
[C---:B------:R-:W-:Y:S01]  /*1c970*/  IMAD R13, R9.reuse, UR7, R0 ;  /* 0x00000007090d7c24 */ /* 0x040fe2000f8e0200 */
[----:B------:R-:W-:Y:S01]  /*1c980*/  SHF.R.S32.HI R0, RZ, 0x1f, R11 ;  /* 0x0000001fff007819 */ /* 0x000fe2000001140b */
[----:B------:R-:W-:Y:S01]  /*1c990*/  IMAD.WIDE.U32 R2, R9, UR6, R2 ;  /* 0x0000000609027c25 */ /* 0x000fe2000f8e0002 */
[----:B------:R-:W-:-:S03]  /*1c9a0*/  IADD3 R138, R223, 0x60, RZ ;  /* 0x00000060df8a7810 */ /* 0x000fc60007ffe0ff */
[----:B------:R-:W-:Y:S02]  /*1c9b0*/  IMAD R0, R0, UR4, RZ ;  /* 0x0000000400007c24 */ /* 0x000fe4000f8e02ff */
[----:B------:R-:W-:Y:S02]  /*1c9c0*/  IMAD.IADD R3, R3, 0x1, R13 ;  /* 0x0000000103037824 */ /* 0x000fe400078e020d */
[C---:B------:R-:W-:Y:S02]  /*1c9d0*/  IMAD R9, R11.reuse, UR5, R0 ;  /* 0x000000050b097c24 */ /* 0x040fe4000f8e0200 */
[----:B------:R-:W-:Y:S01]  /*1c9e0*/  IMAD.WIDE.U32 R2, R11, UR4, R2 ;  /* 0x000000040b027c25 */ /* 0x000fe2000f8e0002 */
[----:B------:R-:W-:-:S03]  /*1c9f0*/  ULDC.64 UR4, c[0x0][0xb00] ;  /* 0x0002c00000047ab9 */ /* 0x000fc60000000a00 */
[----:B------:R-:W-:Y:S01]  /*1ca00*/  VIADD R87, R223, 0x98 ;  /* 0x00000098df577836 */ /* 0x000fe20000000000 */
[----:B------:R-:W-:Y:S01]  /*1ca10*/  IADD3 R3, R3, R9, RZ ;  /* 0x0000000903037210 */ /* 0x000fe20007ffe0ff */
[C---:B------:R-:W-:Y:S01]  /*1ca20*/  VIADD R127, R223.reuse, 0x90 ;  /* 0x00000090df7f7836 */ /* 0x040fe20000000000 */
[C---:B------:R-:W-:Y:S01]  /*1ca30*/  LEA R0, P1, R2.reuse, UR4, 0x2 ;  /* 0x0000000402007c11 */ /* 0x040fe2000f8210ff */
[C---:B------:R-:W-:Y:S01]  /*1ca40*/  VIADD R129, R223.reuse, 0x88 ;  /* 0x00000088df817836 */ /* 0x040fe20000000000 */
[----:B------:R-:W-:Y:S01]  /*1ca50*/  SHF.R.S32.HI R87, RZ, 0x1f, R87 ;  /* 0x0000001fff577819 */ /* 0x000fe20000011457 */
[C---:B------:R-:W-:Y:S01]  /*1ca60*/  VIADD R131, R223.reuse, 0x80 ;  /* 0x00000080df837836 */ /* 0x040fe20000000000 */
[----:B------:R-:W-:Y:S01]  /*1ca70*/  LEA.HI.X R4, R2, UR5, R3, 0x2, P1 ;  /* 0x0000000502047c11 */ /* 0x000fe200088f1403 */
[C---:B------:R-:W-:Y:S01]  /*1ca80*/  VIADD R133, R223.reuse, 0x78 ;  /* 0x00000078df857836 */ /* 0x040fe20000000000 */
[----:B------:R0:W1:Y:S01]  /*1ca90*/  SHFL.IDX PT, R2, R0, RZ, 0x1c1f ;  /* 0x001c1fff00027589 */ /* 0x00006200000e0000 */
[C---:B------:R-:W-:Y:S01]  /*1caa0*/  VIADD R135, R223.reuse, 0x70 ;  /* 0x00000070df877836 */ /* 0x040fe20000000000 */
[----:B------:R-:W-:Y:S01]  /*1cab0*/  SHF.R.S32.HI R127, RZ, 0x1f, R127 ;  /* 0x0000001fff7f7819 */ /* 0x000fe2000001147f */
[C---:B------:R-:W-:Y:S01]  /*1cac0*/  VIADD R137, R223.reuse, 0x68 ;  /* 0x00000068df897836 */ /* 0x040fe20000000000 */
[----:B------:R0:W2:Y:S01]  /*1cad0*/  SHFL.IDX PT, R3, R4, RZ, 0x1c1f ;  /* 0x001c1fff04037589 */ /* 0x0000a200000e0000 */
        /* <DEDUP_REMOVED lines=40> */
[----:B------:R-:W-:Y:S01]  /*1cd60*/  VIADD R160, R223, 0x8 ;  /* 0x00000008dfa07836 */ /* 0x000fe20000000000 */
[----:B012---:R-:W-:Y:S06]  /*1cd70*/  @P0 BRA `(.L_x_2890) ;  /* 0x0000000400900947 */ /* 0x007fec0003800000 */
[----:B------:R-:W-:Y:S01]  /*1cd80*/  ULDC UR4, c[0x0][0xac8] ;  /* 0x0002b20000047ab9 */ /* 0x000fe20000000800 */
[----:B------:R-:W-:Y:S01]  /*1cd90*/  ULDC.64 UR6, c[0x0][0x208] ;  /* 0x0000820000067ab9 */ /* 0x000fe20000000a00 */
[C---:B------:R-:W-:Y:S02]  /*1cda0*/  ISETP.GE.AND P0, PT, R223.reuse, UR4, PT ;  /* 0x00000004df007c0c */ /* 0x040fe4000bf06270 */
[----:B------:R-:W-:Y:S02]  /*1cdb0*/  ISETP.GE.AND P5, PT, R160, UR4, PT ;  /* 0x00000004a0007c0c */ /* 0x000fe4000bfa6270 */
[----:B------:R-:W-:Y:S02]  /*1cdc0*/  ISETP.GE.AND P4, PT, R158, UR4, PT ;  /* 0x000000049e007c0c */ /* 0x000fe4000bf86270 */
[----:B------:R-:W-:Y:S02]  /*1cdd0*/  ISETP.GE.AND P3, PT, R156, UR4, PT ;  /* 0x000000049c007c0c */ /* 0x000fe4000bf66270 */
[----:B------:R-:W-:-:S05]  /*1cde0*/  IADD3 R15, R223, 0xb8, RZ ;  /* 0x000000b8df0f7810 */ /* 0x000fca0007ffe0ff */
        /* <DEDUP_REMOVED lines=8> */
[C---:B0-----:R-:W-:Y:S02]  /*1ce70*/  @!P5 LEA R8, P1, R160.reuse, R2, 0x2 ;  /* 0x00000002a008d211 */ /* 0x041fe400078210ff */
[----:B------:R-:W-:Y:S02]  /*1ce80*/  SHF.R.S32.HI R25, RZ, 0x1f, R81 ;  /* 0x0000001fff197819 */ /* 0x000fe40000011451 */
[----:B------:R-:W-:Y:S02]  /*1ce90*/  @!P5 LEA.HI.X R9, R160, R3, R161, 0x2, P1 ;  /* 0x00000003a009d211 */ /* 0x000fe400008f14a1 */
[----:B------:R-:W-:Y:S02]  /*1cea0*/  ISETP.GE.AND P1, PT, R152, UR4, PT ;  /* 0x0000000498007c0c */ /* 0x000fe4000bf26270 */
[----:B------:R-:W-:Y:S01]  /*1ceb0*/  SHF.R.S32.HI R24, RZ, 0x1f, R15 ;  /* 0x0000001fff187819 */ /* 0x000fe2000001140f */
        /* <DEDUP_REMOVED lines=80> */
.L_x_2890:
[----:B------:R-:W-:Y:S05]  /*1d3c0*/  BSYNC B1 ;  /* 0x0000000000017941 */ /* 0x000fea0003800000 */
.L_x_2889:
[----:B------:R-:W-:Y:S01]  /*1d3d0*/  ISETP.GE.AND P0, PT, R14, R80, PT ;  /* 0x000000500e00720c */ /* 0x000fe20003f06270 */
[----:B-1----:R0:W1:Y:S04]  /*1d3e0*/  SHFL.IDX PT, R3, R4, 0x1, 0x1c1f ;  /* 0x003c1f0004037f89 */ /* 0x00206800000e0000 */
[----:B------:R0:W2:Y:S08]  /*1d3f0*/  SHFL.IDX PT, R2, R0, 0x1, 0x1c1f ;  /* 0x003c1f0000027f89 */ /* 0x0000b000000e0000 */
[----:B0-----:R-:W-:Y:S05]  /*1d400*/  @P0 BRA `(.L_x_2888) ;  /* 0x0000001400100947 */ /* 0x001fea0003800000 */
[----:B------:R-:W-:Y:S01]  /*1d410*/  ULDC UR4, c[0x0][0xac8] ;  /* 0x0002b20000047ab9 */ /* 0x000fe20000000800 */
[----:B------:R-:W-:Y:S01]  /*1d420*/  ULDC.64 UR6, c[0x0][0x208] ;  /* 0x0000820000067ab9 */ /* 0x000fe20000000a00 */
        /* <DEDUP_REMOVED lines=16> */
[----:B------:R-:W-:Y:S02]  /*1d530*/  @!P3 LEA R12, P6, R154, R2, 0x2 ;  /* 0x000000029a0cb211 */ /* 0x000fe400078c10ff */
[----:B------:R-:W-:Y:S01]  /*1d540*/  ISETP.GE.AND P2, PT, R148, UR4, PT ;  /* 0x0000000494007c0c */ /* 0x000fe2000bf46270 */
[----:B------:R0:W-:Y:S01]  /*1d550*/  @!P5 ST.E.64 desc[UR6][R8.64], R34 ;  /* 0x000000220800d985 */ /* 0x0001e2000c101b06 */
[----:B------:R-:W-:-:S03]  /*1d560*/  @!P3 LEA.HI.X R13, R154, R3, R155, 0x2, P6 ;  /* 0x000000039a0db211 */ /* 0x000fc600030f149b */
[----:B------:R1:W-:Y:S04]  /*1d570*/  @!P4 ST.E.64 desc[UR6][R10.64], R38 ;  /* 0x000000260a00c985 */ /* 0x0003e8000c101b06 */
[----:B------:R2:W-:Y:S01]  /*1d580*/  @!P3 ST.E.64 desc[UR6][R12.64], R42 ;  /* 0x0000002a0c00b985 */ /* 0x0005e2000c101b06 */
[----:B------:R-:W-:Y:S02]  /*1d590*/  ISETP.GE.AND P3, PT, R146, UR4, PT ;  /* 0x0000000492007c0c */ /* 0x000fe4000bf66270 */
[-C--:B0-----:R-:W-:Y:S02]  /*1d5a0*/  @!P0 LEA R8, P4, R152, R2.reuse, 0x2 ;  /* 0x0000000298088211 */ /* 0x081fe400078810ff */
[----:B-1----:R-:W-:Y:S02]  /*1d5b0*/  @!P1 LEA R10, P5, R150, R2, 0x2 ;  /* 0x00000002960a9211 */ /* 0x002fe400078a10ff */
[----:B------:R-:W-:-:S02]  /*1d5c0*/  @!P0 LEA.HI.X R9, R152, R3, R153, 0x2, P4 ;  /* 0x0000000398098211 */ /* 0x000fc400020f1499 */
[----:B------:R-:W-:Y:S02]  /*1d5d0*/  ISETP.GE.AND P4, PT, R144, UR4, PT ;  /* 0x0000000490007c0c */ /* 0x000fe4000bf86270 */
[-C--:B------:R-:W-:Y:S01]  /*1d5e0*/  @!P1 LEA.HI.X R11, R150, R3.reuse, R151, 0x2, P5 ;  /* 0x00000003960b9211 */ /* 0x080fe200028f1497 */
[----:B------:R-:W-:Y:S01]  /*1d5f0*/  @!P0 ST.E.64 desc[UR6][R8.64], R46 ;  /* 0x0000002e08008985 */ /* 0x000fe2000c101b06 */
[----:B--2---:R-:W-:Y:S02]  /*1d600*/  @!P2 LEA R12, P6, R148, R2, 0x2 ;  /* 0x00000002940ca211 */ /* 0x004fe400078c10ff */
[----:B------:R-:W-:Y:S01]  /*1d610*/  ISETP.GE.AND P5, PT, R142, UR4, PT ;  /* 0x000000048e007c0c */ /* 0x000fe2000bfa6270 */
[----:B------:R0:W-:Y:S01]  /*1d620*/  @!P1 ST.E.64 desc[UR6][R10.64], R50 ;  /* 0x000000320a009985 */ /* 0x0001e2000c101b06 */
[----:B------:R-:W-:Y:S02]  /*1d630*/  @!P2 LEA.HI.X R13, R148, R3, R149, 0x2, P6 ;  /* 0x00000003940da211 */ /* 0x000fe400030f1495 */
[----:B------:R-:W-:-:S02]  /*1d640*/  ISETP.GE.AND P1, PT, R138, UR4, PT ;  /* 0x000000048a007c0c */ /* 0x000fc4000bf26270 */
[-C--:B------:R-:W-:Y:S01]  /*1d650*/  @!P3 LEA R14, P6, R146, R2.reuse, 0x2 ;  /* 0x00000002920eb211 */ /* 0x080fe200078c10ff */
[----:B------:R1:W-:Y:S01]  /*1d660*/  @!P2 ST.E.64 desc[UR6][R12.64], R54 ;  /* 0x000000360c00a985 */ /* 0x0003e2000c101b06 */
[----:B------:R-:W-:Y:S02]  /*1d670*/  ISETP.GE.AND P2, PT, R140, UR4, PT ;  /* 0x000000048c007c0c */ /* 0x000fe4000bf46270 */
[-C--:B------:R-:W-:Y:S02]  /*1d680*/  @!P4 LEA R20, P0, R144, R2.reuse, 0x2 ;  /* 0x000000029014c211 */ /* 0x080fe400078010ff */
[-C--:B------:R-:W-:Y:S02]  /*1d690*/  @!P3 LEA.HI.X R15, R146, R3.reuse, R147, 0x2, P6 ;  /* 0x00000003920fb211 */ /* 0x080fe400030f1493 */
[----:B------:R-:W-:Y:S02]  /*1d6a0*/  @!P5 LEA R24, P6, R142, R2, 0x2 ;  /* 0x000000028e18d211 */ /* 0x000fe400078c10ff */
[----:B------:R-:W-:Y:S01]  /*1d6b0*/  @!P4 LEA.HI.X R21, R144, R3, R145, 0x2, P0 ;  /* 0x000000039015c211 */ /* 0x000fe200000f1491 */
[----:B------:R-:W-:Y:S01]  /*1d6c0*/  @!P3 ST.E.64 desc[UR6][R14.64], R58 ;  /* 0x0000003a0e00b985 */ /* 0x000fe2000c101b06 */
[----:B------:R-:W-:-:S02]  /*1d6d0*/  ISETP.GE.AND P0, PT, R136, UR4, PT ;  /* 0x0000000488007c0c */ /* 0x000fc4000bf06270 */
[-C--:B------:R-:W-:Y:S01]  /*1d6e0*/  @!P5 LEA.HI.X R25, R142, R3.reuse, R143, 0x2, P6 ;  /* 0x000000038e19d211 */ /* 0x080fe200030f148f */
[----:B------:R2:W-:Y:S01]  /*1d6f0*/  @!P4 ST.E.64 desc[UR6][R20.64], R62 ;  /* 0x0000003e1400c985 */ /* 0x0005e2000c101b06 */
[-C--:B0-----:R-:W-:Y:S02]  /*1d700*/  @!P1 LEA R10, P3, R138, R2.reuse, 0x2 ;  /* 0x000000028a0a9211 */ /* 0x081fe400078610ff */
[----:B------:R-:W-:Y:S01]  /*1d710*/  @!P2 LEA R8, P6, R140, R2, 0x2 ;  /* 0x000000028c08a211 */ /* 0x000fe200078c10ff */
[----:B------:R0:W-:Y:S01]  /*1d720*/  @!P5 ST.E.64 desc[UR6][R24.64], R66 ;  /* 0x000000421800d985 */ /* 0x0001e2000c101b06 */
[----:B------:R-:W-:Y:S02]  /*1d730*/  ISETP.GE.AND P5, PT, R134, UR4, PT ;  /* 0x0000000486007c0c */ /* 0x000fe4000bfa6270 */
[----:B------:R-:W-:Y:S02]  /*1d740*/  ISETP.GE.AND P4, PT, R132, UR4, PT ;  /* 0x0000000484007c0c */ /* 0x000fe4000bf86270 */
[----:B------:R-:W-:-:S02]  /*1d750*/  @!P1 LEA.HI.X R11, R138, R3, R139, 0x2, P3 ;  /* 0x000000038a0b9211 */ /* 0x000fc400018f148b */
[----:B------:R-:W-:Y:S02]  /*1d760*/  ISETP.GE.AND P3, PT, R130, UR4, PT ;  /* 0x0000000482007c0c */ /* 0x000fe4000bf66270 */
[----:B------:R-:W-:Y:S02]  /*1d770*/  @!P2 LEA.HI.X R9, R140, R3, R141, 0x2, P6 ;  /* 0x000000038c09a211 */ /* 0x000fe400030f148d */
[----:B-1----:R-:W-:-:S03]  /*1d780*/  @!P0 LEA R12, P6, R136, R2, 0x2 ;  /* 0x00000002880c8211 */ /* 0x002fc600078c10ff */
[----:B------:R1:W-:Y:S01]  /*1d790*/  @!P2 ST.E.64 desc[UR6][R8.64], R70 ;  /* 0x000000460800a985 */ /* 0x0003e2000c101b06 */
[-C--:B------:R-:W-:Y:S02]  /*1d7a0*/  @!P0 LEA.HI.X R13, R136, R3.reuse, R137, 0x2, P6 ;  /* 0x00000003880d8211 */ /* 0x080fe400030f1489 */
[-C--:B--2---:R-:W-:Y:S01]  /*1d7b0*/  @!P4 LEA R20, P2, R132, R2.reuse, 0x2 ;  /* 0x000000028414c211 */ /* 0x084fe200078410ff */
[----:B------:R2:W-:Y:S01]  /*1d7c0*/  @!P1 ST.E.64 desc[UR6][R10.64], R74 ;  /* 0x0000004a0a009985 */ /* 0x0005e2000c101b06 */
[-C--:B------:R-:W-:Y:S02]  /*1d7d0*/  @!P5 LEA R14, P1, R134, R2.reuse, 0x2 ;  /* 0x00000002860ed211 */ /* 0x080fe400078210ff */
[----:B0-----:R-:W-:Y:S01]  /*1d7e0*/  @!P3 LEA R24, P6, R130, R2, 0x2 ;  /* 0x000000028218b211 */ /* 0x001fe200078c10ff */
[----:B------:R0:W-:Y:S01]  /*1d7f0*/  @!P0 ST.E.64 desc[UR6][R12.64], R78 ;  /* 0x0000004e0c008985 */ /* 0x0001e2000c101b06 */
[----:B------:R-:W-:Y:S02]  /*1d800*/  ISETP.GE.AND P0, PT, R128, UR4, PT ;  /* 0x0000000480007c0c */ /* 0x000fe4000bf06270 */
[----:B------:R-:W-:-:S02]  /*1d810*/  @!P5 LEA.HI.X R15, R134, R3, R135, 0x2, P1 ;  /* 0x00000003860fd211 */ /* 0x000fc400008f1487 */
[-C--:B------:R-:W-:Y:S02]  /*1d820*/  @!P4 LEA.HI.X R21, R132, R3.reuse, R133, 0x2, P2 ;  /* 0x000000038415c211 */ /* 0x080fe400010f1485 */
[----:B------:R-:W-:Y:S01]  /*1d830*/  @!P3 LEA.HI.X R25, R130, R3, R131, 0x2, P6 ;  /* 0x000000038219b211 */ /* 0x000fe200030f1483 */
[----:B------:R-:W-:Y:S01]  /*1d840*/  @!P5 ST.E.64 desc[UR6][R14.64], R122 ;  /* 0x0000007a0e00d985 */ /* 0x000fe2000c101b06 */
[----:B------:R-:W-:Y:S02]  /*1d850*/  ISETP.GE.AND P1, PT, R126, UR4, PT ;  /* 0x000000047e007c0c */ /* 0x000fe4000bf26270 */
[----:B------:R-:W-:Y:S01]  /*1d860*/  ISETP.GE.AND P5, PT, R86, UR4, PT ;  /* 0x0000000456007c0c */ /* 0x000fe2000bfa6270 */
[----:B------:R3:W-:Y:S01]  /*1d870*/  @!P4 ST.E.64 desc[UR6][R20.64], R124 ;  /* 0x0000007c1400c985 */ /* 0x0007e2000c101b06 */
[----:B------:R-:W-:Y:S02]  /*1d880*/  ISETP.GE.AND P4, PT, R84, UR4, PT ;  /* 0x0000000454007c0c */ /* 0x000fe4000bf86270 */
[----:B-1----:R-:W-:Y:S01]  /*1d890*/  @!P0 LEA R8, P2, R128, R2, 0x2 ;  /* 0x0000000280088211 */ /* 0x002fe200078410ff */
[----:B------:R-:W-:Y:S01]  /*1d8a0*/  @!P3 ST.E.64 desc[UR6][R24.64], R90 ;  /* 0x0000005a1800b985 */ /* 0x000fe2000c101b06 */
[----:B------:R-:W-:-:S02]  /*1d8b0*/  ISETP.GE.AND P3, PT, R82, UR4, PT ;  /* 0x0000000452007c0c */ /* 0x000fc4000bf66270 */
[-C--:B------:R-:W-:Y:S02]  /*1d8c0*/  @!P0 LEA.HI.X R9, R128, R3.reuse, R129, 0x2, P2 ;  /* 0x0000000380098211 */ /* 0x080fe400010f1481 */
[----:B------:R-:W-:Y:S02]  /*1d8d0*/  ISETP.GE.AND P2, PT, R81, UR4, PT ;  /* 0x0000000451007c0c */ /* 0x000fe4000bf46270 */
[CC--:B--2---:R-:W-:Y:S01]  /*1d8e0*/  @!P1 LEA R10, P6, R126.reuse, R2.reuse, 0x2 ;  /* 0x000000027e0a9211 */ /* 0x0c4fe200078c10ff */
[----:B------:R1:W-:Y:S03]  /*1d8f0*/  @!P0 ST.E.64 desc[UR6][R8.64], R94 ;  /* 0x0000005e08008985 */ /* 0x0003e6000c101b06 */
[----:B------:R-:W-:Y:S02]  /*1d900*/  @!P1 LEA.HI.X R11, R126, R3, R127, 0x2, P6 ;  /* 0x000000037e0b9211 */ /* 0x000fe400030f147f */
[----:B0-----:R-:W-:-:S02]  /*1d910*/  @!P5 LEA R12, P6, R86, R2, 0x2 ;  /* 0x00000002560cd211 */ /* 0x001fc400078c10ff */
[-C--:B---3--:R-:W-:Y:S01]  /*1d920*/  @!P3 LEA R20, P0, R82, R2.reuse, 0x2 ;  /* 0x000000025214b211 */ /* 0x088fe200078010ff */
[----:B------:R0:W-:Y:S01]  /*1d930*/  @!P1 ST.E.64 desc[UR6][R10.64], R98 ;  /* 0x000000620a009985 */ /* 0x0001e2000c101b06 */
[-C--:B------:R-:W-:Y:S02]  /*1d940*/  @!P4 LEA R14, P1, R84, R2.reuse, 0x2 ;  /* 0x00000002540ec211 */ /* 0x080fe400078210ff */
[-C--:B------:R-:W-:Y:S02]  /*1d950*/  @!P3 LEA.HI.X R21, R82, R3.reuse, R83, 0x2, P0 ;  /* 0x000000035215b211 */ /* 0x080fe400000f1453 */
[----:B------:R-:W-:Y:S01]  /*1d960*/  @!P5 LEA.HI.X R13, R86, R3, R87, 0x2, P6 ;  /* 0x00000003560dd211 */ /* 0x000fe200030f1457 */
[----:B-1----:R-:W-:Y:S01]  /*1d970*/  VIADD R9, R223, 0xb8 ;  /* 0x000000b8df097836 */ /* 0x002fe20000000000 */
[----:B------:R-:W-:Y:S02]  /*1d980*/  SHF.R.S32.HI R25, RZ, 0x1f, R81 ;  /* 0x0000001fff197819 */ /* 0x000fe40000011451 */
[----:B------:R-:W-:Y:S01]  /*1d990*/  @!P2 LEA R24, P6, R81, R2, 0x2 ;  /* 0x000000025118a211 */ /* 0x000fe200078c10ff */
[----:B------:R0:W-:Y:S01]  /*1d9a0*/  @!P5 ST.E.64 desc[UR6][R12.64], R102 ;  /* 0x000000660c00d985 */ /* 0x0001e2000c101b06 */
[----:B------:R-:W-:-:S02]  /*1d9b0*/  ISETP.GE.AND P0, PT, R9, UR4, PT ;  /* 0x0000000409007c0c */ /* 0x000fc4000bf06270 */
[-C--:B------:R-:W-:Y:S02]  /*1d9c0*/  @!P4 LEA.HI.X R15, R84, R3.reuse, R85, 0x2, P1 ;  /* 0x00000003540fc211 */ /* 0x080fe400008f1455 */
[----:B------:R-:W-:-:S03]  /*1d9d0*/  @!P2 LEA.HI.X R25, R81, R3, R25, 0x2, P6 ;  /* 0x000000035119a211 */ /* 0x000fc600030f1419 */
[----:B------:R0:W-:Y:S04]  /*1d9e0*/  @!P4 ST.E.64 desc[UR6][R14.64], R106 ;  /* 0x0000006a0e00c985 */ /* 0x0001e8000c101b06 */
[----:B------:R0:W-:Y:S04]  /*1d9f0*/  @!P3 ST.E.64 desc[UR6][R20.64], R110 ;  /* 0x0000006e1400b985 */ /* 0x0001e8000c101b06 */
[----:B------:R0:W-:Y:S01]  /*1da00*/  @!P2 ST.E.64 desc[UR6][R24.64], R114 ;  /* 0x000000721800a985 */ /* 0x0001e2000c101b06 */
[----:B------:R-:W-:Y:S05]  /*1da10*/  @P0 BRA `(.L_x_2888) ;  /* 0x0000000c008c0947 */ /* 0x000fea0003800000 */
[----:B------:R-:W-:Y:S01]  /*1da20*/  LEA R2, P0, R9, R2, 0x2 ;  /* 0x0000000209027211 */ /* 0x000fe200078010ff */
[----:B------:R-:W-:Y:S01]  /*1da30*/  ULDC.64 UR4, c[0x0][0x208] ;  /* 0x0000820000047ab9 */ /* 0x000fe20000000a00 */
[----:B------:R-:W-:-:S04]  /*1da40*/  SHF.R.S32.HI R0, RZ, 0x1f, R9 ;  /* 0x0000001fff007819 */ /* 0x000fc80000011409 */
[----:B------:R-:W-:-:S05]  /*1da50*/  LEA.HI.X R3, R9, R3, R0, 0x2, P0 ;  /* 0x0000000309037211 */ /* 0x000fca00000f1400 */
[----:B------:R3:W-:Y:S01]  /*1da60*/  ST.E.64 desc[UR4][R2.64], R118 ;  /* 0x0000007602007985 */ /* 0x0007e2000c101b04 */
[----:B------:R-:W-:Y:S05]  /*1da70*/  BRA `(.L_x_2888) ;  /* 0x0000000c00747947 */ /* 0x000fea0003800000 */
.L_x_2879:
[----:B------:R-:W-:Y:S01]  /*1da80*/  ULDC.64 UR6, c[0x0][0xc08] ;  /* 0x0003020000067ab9 */ /* 0x000fe20000000a00 */
[----:B------:R-:W-:Y:S01]  /*1da90*/  ULDC.64 UR4, c[0x0][0xc00] ;  /* 0x0003000000047ab9 */ /* 0x000fe20000000a00 */
[----:B------:R-:W-:Y:S01]  /*1daa0*/  ISETP.NE.U32.AND P1, PT, RZ, UR6, PT ;  /* 0x00000006ff007c0c */ /* 0x000fe2000bf25070 */
[----:B------:R-:W-:Y:S01]  /*1dab0*/  IMAD.MOV.U32 R25, RZ, RZ, RZ ;  /* 0x000000ffff197224 */ /* 0x000fe200078e00ff */
[----:B------:R-:W-:Y:S01]  /*1dac0*/  IADD3 R2, P2, R228, UR4, RZ ;  /* 0x00000004e4027c10 */ /* 0x000fe2000ff5e0ff */
[----:B------:R-:W-:Y:S01]  /*1dad0*/  ULDC.64 UR8, c[0x0][0x208] ;  /* 0x0000820000087ab9 */ /* 0x000fe20000000a00 */
[----:B------:R-:W-:Y:S02]  /*1dae0*/  ISETP.NE.AND.EX P1, PT, RZ, UR7, PT, P1 ;  /* 0x00000007ff007c0c */ /* 0x000fe4000bf25310 */
[----:B------:R-:W-:Y:S01]  /*1daf0*/  IADD3.X R3, R229, UR5, RZ, P2, !PT ;  /* 0x00000005e5037c10 */ /* 0x000fe200097fe4ff */
[----:B------:R-:W2:Y:S01]  /*1db00*/  S2R R33, SR_TID.X ;  /* 0x0000000000217919 */ /* 0x000ea20000002100 */
[----:B------:R-:W-:-:S04]  /*1db10*/  ISETP.NE.U32.AND P0, PT, RZ, UR4, PT ;  /* 0x00000004ff007c0c */ /* 0x000fc8000bf05070 */
[----:B------:R-:W-:-:S05]  /*1db20*/  ISETP.NE.AND.EX P0, PT, RZ, UR5, PT, P0 ;  /* 0x00000005ff007c0c */ /* 0x000fca000bf05300 */
[----:B------:R-:W-:-:S04]  /*1db30*/  @P1 IADD3 R228, P2, R228, UR6, RZ ;  /* 0x00000006e4e41c10 */ /* 0x000fc8000ff5e0ff */
[----:B------:R-:W-:Y:S02]  /*1db40*/  @P1 IADD3.X R229, R229, UR7, RZ, P2, !PT ;  /* 0x00000007e5e51c10 */ /* 0x000fe400097fe4ff */
[----:B------:R-:W-:Y:S01]  /*1db50*/  ISETP.NE.AND P2, PT, R226, RZ, PT ;  /* 0x000000ffe200720c */ /* 0x000fe20003f45270 */
[----:B------:R-:W-:Y:S01]  /*1db60*/  ULDC UR4, c[0x0][0xa88] ;  /* 0x0002a20000047ab9 */ /* 0x000fe20000000800 */
[----:B------:R3:W5:Y:S01]  /*1db70*/  @P0 LDG.E R25, desc[UR8][R2.64] ;  /* 0x0000000802190981 */ /* 0x000762000c1e1900 */
[----:B0-----:R-:W-:-:S06]  /*1db80*/  IMAD.U32 R0, RZ, RZ, UR4 ;  /* 0x00000004ff007e24 */ /* 0x001fcc000f8e00ff */
[----:B------:R3:W5:Y:S04]  /*1db90*/  @P1 LDG.E R0, desc[UR8][R228.64] ;  /* 0x00000008e4001981 */ /* 0x000768000c1e1900 */
[----:B------:R-:W0:Y:S01]  /*1dba0*/  @!P2 LDC R226, c[0x0][0xad4] ;  /* 0x0002b500ffe2ab82 */ /* 0x000e220000000800 */
[----:B--2---:R-:W-:-:S04]  /*1dbb0*/  IADD3 R4, R33, -0x80, RZ ;  /* 0xffffff8021047810 */ /* 0x004fc80007ffe0ff */
[----:B------:R-:W-:Y:S02]  /*1dbc0*/  ISETP.GT.AND P3, PT, R4, 0x7f, PT ;  /* 0x0000007f0400780c */ /* 0x000fe40003f64270 */
[----:B0-----:R-:W-:Y:S01]  /*1dbd0*/  ISETP.GT.AND P2, PT, R226, 0x1, PT ;  /* 0x00000001e200780c */ /* 0x001fe20003f44270 */
[----:B---3--:R-:W-:-:S12]  /*1dbe0*/  @P1 BRA `(.L_x_2891) ;  /* 0x0000000000141947 */ /* 0x008fd80003800000 */
[----:B------:R-:W-:Y:S05]  /*1dbf0*/  @!P0 BRA `(.L_x_2891) ;  /* 0x0000000000108947 */ /* 0x000fea0003800000 */
[----:B------:R-:W-:Y:S02]  /*1dc00*/  ULDC.64 UR4, c[0x0][0x208] ;  /* 0x0000820000047ab9 */ /* 0x000fe40000000a00 */
[----:B------:R-:W2:Y:S04]  /*1dc10*/  LDG.E R9, desc[UR4][R2.64] ;  /* 0x0000000402097981 */ /* 0x000ea8000c1e1900 */
[----:B-----5:R-:W2:Y:S02]  /*1dc20*/  LDG.E R0, desc[UR4][R2.64+0x4] ;  /* 0x0000040402007981 */ /* 0x020ea4000c1e1900 */
[----:B--2---:R-:W-:-:S07]  /*1dc30*/  IMAD.IADD R0, R0, 0x1, -R9 ;  /* 0x0000000100007824 */ /* 0x004fce00078e0a09 */
.L_x_2891:
[----:B------:R-:W2:Y:S01]  /*1dc40*/  LDL.LU R2, [R1+0x3c] ;  /* 0x00003c0001027983 */ /* 0x000ea20000300800 */
[----:B------:R-:W-:Y:S01]  /*1dc50*/  BSSY B1, `(.L_x_2892) ;  /* 0x0000037000017945 */ /* 0x000fe20003800000 */
[----:B------:R-:W-:Y:S02]  /*1dc60*/  SEL R227, R227, RZ, !P0 ;  /* 0x000000ffe3e37207 */ /* 0x000fe40004000000 */
[----:B-----5:R-:W-:Y:S02]  /*1dc70*/  SHF.R.S32.HI R26, RZ, 0x1f, R25 ;  /* 0x0000001fff1a7819 */ /* 0x020fe40000011419 */
[----:B--2---:R-:W-:Y:S01]  /*1dc80*/  SEL R28, R2, RZ, !P0 ;  /* 0x000000ff021c7207 */ /* 0x004fe20004000000 */
[----:B------:R-:W-:Y:S06]  /*1dc90*/  @P3 BRA `(.L_x_2893) ;  /* 0x0000000000c83947 */ /* 0x000fec0003800000 */
[----:B------:R-:W0:Y:S01]  /*1dca0*/  LDC R35, c[0x0][0xbe8] ;  /* 0x0002fa00ff237b82 */ /* 0x000e220000000800 */
[----:B------:R-:W-:Y:S01]  /*1dcb0*/  IADD3 R33, R220, -0x80, R33 ;  /* 0xffffff80dc217810 */ /* 0x000fe20007ffe021 */
[----:B0-----:R-:W-:-:S05]  /*1dcc0*/  IMAD R2, R0, R35, RZ ;  /* 0x0000002300027224 */ /* 0x001fca00078e02ff */
[----:B------:R-:W-:-:S13]  /*1dcd0*/  ISETP.GE.AND P0, PT, R33, R2, PT ;  /* 0x000000022100720c */ /* 0x000fda0003f06270 */
[----:B------:R-:W-:Y:S05]  /*1dce0*/  @P0 BRA `(.L_x_2893) ;  /* 0x0000000000b40947 */ /* 0x000fea0003800000 */
[----:B------:R-:W2:Y:S01]  /*1dcf0*/  LDL.LU R30, [R1+0x34] ;  /* 0x00003400011e7983 */ /* 0x000ea20000300800 */
[----:B------:R-:W-:Y:S01]  /*1dd00*/  IMAD.MOV.U32 R24, RZ, RZ, 0x9b8 ;  /* 0x000009b8ff187424 */ /* 0x000fe200078e00ff */
[----:B------:R-:W-:Y:S01]  /*1dd10*/  ISETP.GT.AND P0, PT, R226, 0x1, PT ;  /* 0x00000001e200780c */ /* 0x000fe20003f04270 */
[----:B------:R-:W0:Y:S01]  /*1dd20*/  LDC.64 R2, c[0x0][0xba8] ;  /* 0x0002ea00ff027b82 */ /* 0x000e220000000a00 */
[----:B------:R-:W-:Y:S01]  /*1dd30*/  ISETP.NE.AND P1, PT, R35, 0x1, PT ;  /* 0x000000012300780c */ /* 0x000fe20003f25270 */
[----:B------:R-:W-:Y:S01]  /*1dd40*/  IMAD.MOV.U32 R27, RZ, RZ, R33 ;  /* 0x000000ffff1b7224 */ /* 0x000fe200078e0021 */
[----:B------:R-:W-:Y:S01]  /*1dd50*/  SEL R24, R24, 0x978, P0 ;  /* 0x0000097818187807 */ /* 0x000fe20000000000 */
[----:B------:R-:W-:-:S04]  /*1dd60*/  ULDC.64 UR4, c[0x0][0x208] ;  /* 0x0000820000047ab9 */ /* 0x000fc80000000a00 */
[----:B------:R-:W3:Y:S08]  /*1dd70*/  LDC.64 R20, c[0x0][R24+0x220] ;  /* 0x0000880018147b82 */ /* 0x000ef00000000a00 */
[----:B------:R-:W4:Y:S08]  /*1dd80*/  LDC.64 R14, c[0x0][R24+0x218] ;  /* 0x00008600180e7b82 */ /* 0x000f300000000a00 */
[----:B------:R-:W5:Y:S08]  /*1dd90*/  LDC.64 R10, c[0x0][R24+0x228] ;  /* 0x00008a00180a7b82 */ /* 0x000f700000000a00 */
[----:B------:R-:W1:Y:S08]  /*1dda0*/  @P1 LDC R4, c[0x0][0xbec] ;  /* 0x0002fb00ff041b82 */ /* 0x000e700000000800 */
[----:B------:R-:W5:Y:S08]  /*1ddb0*/  LDC.64 R8, c[0x0][R24+0x210] ;  /* 0x0000840018087b82 */ /* 0x000f700000000a00 */
[----:B------:R-:W5:Y:S01]  /*1ddc0*/  @P1 LDC R31, c[0x0][0xbf0] ;  /* 0x0002fc00ff1f1b82 */ /* 0x000f620000000800 */
[----:B-1----:R-:W-:-:S07]  /*1ddd0*/  @P1 IMAD.HI.U32 R4, R33, R4, RZ ;  /* 0x0000000421041227 */ /* 0x002fce00078e00ff */
[----:B0-----:R-:W0:Y:S01]  /*1dde0*/  @!P0 LDC R2, c[0x0][0xb50] ;  /* 0x0002d400ff028b82 */ /* 0x001e220000000800 */
[-C--:B---3--:R-:W-:Y:S02]  /*1ddf0*/  IMAD R21, R21, R227.reuse, RZ ;  /* 0x000000e315157224 */ /* 0x088fe400078e02ff */
[----:B------:R-:W-:-:S05]  /*1de00*/  IMAD.WIDE.U32 R12, R20, R227, RZ ;  /* 0x000000e3140c7225 */ /* 0x000fca00078e00ff */
[----:B------:R-:W1:Y:S01]  /*1de10*/  @!P0 LDC R3, c[0x0][0xb54] ;  /* 0x0002d500ff038b82 */ /* 0x000e620000000800 */
[-C--:B----4-:R-:W-:Y:S02]  /*1de20*/  IMAD R29, R15, R199.reuse, RZ ;  /* 0x000000c70f1d7224 */ /* 0x090fe400078e02ff */
[----:B------:R-:W-:Y:S01]  /*1de30*/  IMAD.WIDE.U32 R14, R14, R199, RZ ;  /* 0x000000c70e0e7225 */ /* 0x000fe200078e00ff */
[----:B-----5:R-:W-:-:S03]  /*1de40*/  @P1 SHF.R.U32.HI R27, RZ, R31, R4 ;  /* 0x0000001fff1b1219 */ /* 0x020fc60000011604 */
[----:B------:R-:W-:Y:S01]  /*1de50*/  IMAD R31, R20, R28, R21 ;  /* 0x0000001c141f7224 */ /* 0x000fe200078e0215 */
[----:B------:R-:W-:Y:S02]  /*1de60*/  IADD3 R29, R15, R29, RZ ;  /* 0x0000001d0f1d7210 */ /* 0x000fe40007ffe0ff */
[----:B------:R-:W-:Y:S01]  /*1de70*/  IADD3 R14, P1, P3, R12, R14, R25 ;  /* 0x0000000e0c0e7210 */ /* 0x000fe20007b3e019 */
[----:B------:R-:W-:Y:S02]  /*1de80*/  IMAD.MOV R4, RZ, RZ, -R27 ;  /* 0x000000ffff047224 */ /* 0x000fe400078e0a1b */
[----:B------:R-:W-:Y:S02]  /*1de90*/  IMAD.IADD R31, R13, 0x1, R31 ;  /* 0x000000010d1f7824 */ /* 0x000fe400078e021f */
[----:B------:R-:W-:-:S03]  /*1dea0*/  IMAD R13, R35, R4, R33 ;  /* 0x00000004230d7224 */ /* 0x000fc600078e0221 */
[----:B------:R-:W-:Y:S02]  /*1deb0*/  IADD3.X R4, R31, R29, R26, P1, P3 ;  /* 0x0000001d1f047210 */ /* 0x000fe40000fe641a */
[----:B--2---:R-:W-:-:S05]  /*1dec0*/  SEL R21, R30, RZ, P0 ;  /* 0x000000ff1e157207 */ /* 0x004fca0000000000 */
[-C--:B------:R-:W-:Y:S02]  /*1ded0*/  IMAD R15, R11, R21.reuse, RZ ;  /* 0x000000150b0f7224 */ /* 0x080fe400078e02ff */
[----:B------:R-:W-:-:S04]  /*1dee0*/  IMAD.WIDE.U32 R10, R10, R21, RZ ;  /* 0x000000150a0a7225 */ /* 0x000fc800078e00ff */
[----:B------:R-:W-:Y:S01]  /*1def0*/  IMAD.IADD R15, R11, 0x1, R15 ;  /* 0x000000010b0f7824 */ /* 0x000fe200078e020f */
[----:B------:R-:W-:Y:S02]  /*1df00*/  IADD3 R10, P0, P1, R27, R14, R10 ;  /* 0x0000000e1b0a7210 */ /* 0x000fe4000791e00a */
[----:B------:R-:W-:-:S04]  /*1df10*/  SHF.R.S32.HI R27, RZ, 0x1f, R27 ;  /* 0x0000001fff1b7819 */ /* 0x000fc8000001141b */
[----:B------:R-:W-:Y:S01]  /*1df20*/  IADD3.X R11, R27, R4, R15, P0, P1 ;  /* 0x000000041b0b7210 */ /* 0x000fe200007e240f */
[----:B------:R-:W-:Y:S01]  /*1df30*/  IMAD R4, R9, R13, RZ ;  /* 0x0000000d09047224 */ /* 0x000fe200078e02ff */
[----:B------:R-:W-:-:S05]  /*1df40*/  SHF.R.S32.HI R15, RZ, 0x1f, R13 ;  /* 0x0000001fff0f7819 */ /* 0x000fca000001140d */
[C---:B------:R-:W-:Y:S02]  /*1df50*/  IMAD R15, R8.reuse, R15, R4 ;  /* 0x0000000f080f7224 */ /* 0x040fe400078e0204 */
[----:B------:R-:W-:-:S05]  /*1df60*/  IMAD.WIDE.U32 R8, R8, R13, R10 ;  /* 0x0000000d08087225 */ /* 0x000fca00078e000a */
[----:B------:R-:W-:Y:S01]  /*1df70*/  IADD3 R4, R9, R15, RZ ;  /* 0x0000000f09047210 */ /* 0x000fe20007ffe0ff */
[----:B------:R-:W-:Y:S01]  /*1df80*/  IMAD.MOV.U32 R9, RZ, RZ, -0x800000 ;  /* 0xff800000ff097424 */ /* 0x000fe200078e00ff */
[----:B0-----:R-:W-:-:S04]  /*1df90*/  LEA R2, P0, R8, R2, 0x2 ;  /* 0x0000000208027211 */ /* 0x001fc800078010ff */
[----:B-1----:R-:W-:-:S05]  /*1dfa0*/  LEA.HI.X R3, R8, R3, R4, 0x2, P0 ;  /* 0x0000000308037211 */ /* 0x002fca00000f1404 */
[----:B------:R0:W-:Y:S04]  /*1dfb0*/  STG.E desc[UR4][R2.64], R9 ;  /* 0x0000000902007986 */ /* 0x0001e8000c101904 */
.L_x_2893:
[----:B------:R-:W-:Y:S05]  /*1dfc0*/  BSYNC B1 ;  /* 0x0000000000017941 */ /* 0x000fea0003800000 */
.L_x_2892:
[----:B------:R-:W-:Y:S05]  /*1dfd0*/  @P2 BRA `(.L_x_2888) ;  /* 0x00000008001c2947 */ /* 0x000fea0003800000 */
[----:B0-----:R-:W0:Y:S01]  /*1dfe0*/  S2R R2, SR_TID.X ;  /* 0x0000000000027919 */ /* 0x001e220000002100 */
[----:B------:R-:W2:Y:S01]  /*1dff0*/  LDC R13, c[0x0][0xbe8] ;  /* 0x0002fa00ff0d7b82 */ /* 0x000ea20000000800 */
[----:B------:R-:W-:Y:S01]  /*1e000*/  ULDC.64 UR4, c[0x0][0xaa0] ;  /* 0x0002a80000047ab9 */ /* 0x000fe20000000a00 */
[----:B------:R-:W-:Y:S01]  /*1e010*/  BSSY B1, `(.L_x_2894) ;  /* 0x000004a000017945 */ /* 0x000fe20003800000 */
[----:B--2---:R-:W-:Y:S01]  /*1e020*/  ISETP.NE.AND P0, PT, R13, 0x1, PT ;  /* 0x000000010d00780c */ /* 0x004fe20003f05270 */
[----:B0-----:R-:W-:Y:S02]  /*1e030*/  VIADD R4, R2, 0xffffff80 ;  /* 0xffffff8002047836 */ /* 0x001fe40000000000 */
[----:B------:R-:W-:-:S03]  /*1e040*/  IMAD R2, R26, UR4, RZ ;  /* 0x000000041a027c24 */ /* 0x000fc6000f8e02ff */
[----:B------:R-:W-:-:S07]  /*1e050*/  SHF.R.S32.HI R3, RZ, 0x1f, R4 ;  /* 0x0000001fff037819 */ /* 0x000fce0000011404 */
[----:B------:R-:W0:Y:S01]  /*1e060*/  @P0 LDC R11, c[0x0][0xbec] ;  /* 0x0002fb00ff0b0b82 */ /* 0x000e220000000800 */
[----:B------:R-:W-:Y:S01]  /*1e070*/  IMAD R9, R25, UR5, R2 ;  /* 0x0000000519097c24 */ /* 0x000fe2000f8e0202 */
[----:B------:R-:W-:Y:S01]  /*1e080*/  LEA.HI R8, R3, R4, RZ, 0x3 ;  /* 0x0000000403087211 */ /* 0x000fe200078f18ff */
[----:B------:R-:W-:Y:S01]  /*1e090*/  IMAD.WIDE.U32 R2, R25, UR4, RZ ;  /* 0x0000000419027c25 */ /* 0x000fe2000f8e00ff */
[----:B------:R-:W-:Y:S02]  /*1e0a0*/  ULDC.64 UR4, c[0x0][0xae8] ;  /* 0x0002ba0000047ab9 */ /* 0x000fe40000000a00 */
[----:B------:R-:W-:Y:S02]  /*1e0b0*/  LOP3.LUT R21, R8, 0xfffffff8, RZ, 0xc0, !PT ;  /* 0xfffffff808157812 */ /* 0x000fe400078ec0ff */
[----:B------:R-:W2:Y:S01]  /*1e0c0*/  @P0 LDC R15, c[0x0][0xbf0] ;  /* 0x0002fc00ff0f0b82 */ /* 0x000ea20000000800 */
[----:B------:R-:W-:Y:S01]  /*1e0d0*/  IMAD.IADD R3, R3, 0x1, R9 ;  /* 0x0000000103037824 */ /* 0x000fe200078e0209 */
[----:B------:R-:W-:-:S02]  /*1e0e0*/  IADD3 R12, R4, -R21, RZ ;  /* 0x80000015040c7210 */ /* 0x000fc40007ffe0ff */
[----:B------:R-:W-:Y:S01]  /*1e0f0*/  SHF.R.S32.HI R21, RZ, 0x3, R8 ;  /* 0x00000003ff157819 */ /* 0x000fe20000011408 */
[----:B------:R-:W-:-:S04]  /*1e100*/  IMAD.WIDE.U32 R2, R199, UR4, R2 ;  /* 0x00000004c7027c25 */ /* 0x000fc8000f8e0002 */
[----:B------:R-:W-:Y:S02]  /*1e110*/  IMAD R9, R12, 0x20, R21 ;  /* 0x000000200c097824 */ /* 0x000fe400078e0215 */
[----:B------:R-:W-:Y:S01]  /*1e120*/  IMAD R3, R199, UR5, R3 ;  /* 0x00000005c7037c24 */ /* 0x000fe2000f8e0203 */
[----:B------:R-:W-:Y:S01]  /*1e130*/  ULDC.64 UR4, c[0x0][0xaf0] ;  /* 0x0002bc0000047ab9 */ /* 0x000fe20000000a00 */
[----:B------:R-:W-:Y:S02]  /*1e140*/  IMAD.IADD R10, R220, 0x1, R9 ;  /* 0x00000001dc0a7824 */ /* 0x000fe400078e0209 */
[----:B------:R-:W-:Y:S02]  /*1e150*/  IMAD R8, R28, UR4, RZ ;  /* 0x000000041c087c24 */ /* 0x000fe4000f8e02ff */
[----:B0-----:R-:W-:-:S04]  /*1e160*/  @P0 IMAD.HI.U32 R4, R10, R11, RZ ;  /* 0x0000000b0a040227 */ /* 0x001fc800078e00ff */
[----:B------:R-:W-:Y:S02]  /*1e170*/  IMAD.MOV.U32 R9, RZ, RZ, R10 ;  /* 0x000000ffff097224 */ /* 0x000fe400078e000a */
[C---:B------:R-:W-:Y:S01]  /*1e180*/  IMAD R11, R227.reuse, UR5, R8 ;  /* 0x00000005e30b7c24 */ /* 0x040fe2000f8e0208 */
[----:B--2---:R-:W-:Y:S01]  /*1e190*/  @P0 SHF.R.U32.HI R9, RZ, R15, R4 ;  /* 0x0000000fff090219 */ /* 0x004fe20000011604 */
[----:B------:R-:W-:Y:S01]  /*1e1a0*/  IMAD.WIDE.U32 R2, R227, UR4, R2 ;  /* 0x00000004e3027c25 */ /* 0x000fe2000f8e0002 */
[----:B------:R-:W-:Y:S02]  /*1e1b0*/  ULDC.64 UR4, c[0x0][0xae0] ;  /* 0x0002b80000047ab9 */ /* 0x000fe40000000a00 */
[--C-:B------:R-:W-:Y:S01]  /*1e1c0*/  SHF.R.S32.HI R4, RZ, 0x1f, R9.reuse ;  /* 0x0000001fff047819 */ /* 0x100fe20000011409 */
[----:B------:R-:W-:Y:S01]  /*1e1d0*/  IMAD.IADD R220, R21, 0x1, R220 ;  /* 0x0000000115dc7824 */ /* 0x000fe200078e02dc */
[----:B------:R-:W-:Y:S01]  /*1e1e0*/  IADD3 R3, R3, R11, RZ ;  /* 0x0000000b03037210 */ /* 0x000fe20007ffe0ff */
[----:B------:R-:W-:-:S02]  /*1e1f0*/  IMAD.MOV R11, RZ, RZ, -R9 ;  /* 0x000000ffff0b7224 */ /* 0x000fc400078e0a09 */
[----:B------:R-:W-:Y:S02]  /*1e200*/  IMAD R4, R4, UR4, RZ ;  /* 0x0000000404047c24 */ /* 0x000fe4000f8e02ff */
[----:B------:R-:W-:Y:S02]  /*1e210*/  IMAD R11, R13, R11, R10 ;  /* 0x0000000b0d0b7224 */ /* 0x000fe400078e020a */
[----:B------:R-:W-:-:S04]  /*1e220*/  IMAD.WIDE.U32 R2, R9, UR4, R2 ;  /* 0x0000000409027c25 */ /* 0x000fc8000f8e0002 */
[----:B------:R-:W-:Y:S01]  /*1e230*/  IMAD R9, R9, UR5, R4 ;  /* 0x0000000509097c24 */ /* 0x000fe2000f8e0204 */
[----:B------:R-:W-:Y:S01]  /*1e240*/  SHF.R.S32.HI R4, RZ, 0x1f, R11 ;  /* 0x0000001fff047819 */ /* 0x000fe2000001140b */
[----:B------:R-:W-:Y:S01]  /*1e250*/  ULDC.64 UR4, c[0x0][0xad8] ;  /* 0x0002b60000047ab9 */ /* 0x000fe20000000a00 */
[----:B------:R-:W-:Y:S01]  /*1e260*/  IMAD R13, R0, R13, RZ ;  /* 0x0000000d000d7224 */ /* 0x000fe200078e02ff */
[----:B------:R-:W-:Y:S01]  /*1e270*/  IADD3 R0, R220, 0x20, RZ ;  /* 0x00000020dc007810 */ /* 0x000fe20007ffe0ff */
[----:B------:R-:W-:Y:S02]  /*1e280*/  IMAD.IADD R3, R3, 0x1, R9 ;  /* 0x0000000103037824 */ /* 0x000fe400078e0209 */
[----:B------:R-:W-:Y:S01]  /*1e290*/  IMAD R8, R4, UR4, RZ ;  /* 0x0000000404087c24 */ /* 0x000fe2000f8e02ff */
[CC--:B------:R-:W-:Y:S01]  /*1e2a0*/  ISETP.GE.AND P2, PT, R220.reuse, R13.reuse, PT ;  /* 0x0000000ddc00720c */ /* 0x0c0fe20003f46270 */
[----:B------:R-:W-:Y:S01]  /*1e2b0*/  VIADD R4, R220, 0x40 ;  /* 0x00000040dc047836 */ /* 0x000fe20000000000 */
[----:B------:R-:W-:Y:S01]  /*1e2c0*/  ISETP.GE.AND P0, PT, R0, R13, PT ;  /* 0x0000000d0000720c */ /* 0x000fe20003f06270 */
[----:B------:R-:W-:-:S02]  /*1e2d0*/  IMAD R9, R11, UR5, R8 ;  /* 0x000000050b097c24 */ /* 0x000fc4000f8e0208 */
[----:B------:R-:W-:Y:S01]  /*1e2e0*/  IMAD.WIDE.U32 R2, R11, UR4, R2 ;  /* 0x000000040b027c25 */ /* 0x000fe2000f8e0002 */
[----:B------:R-:W-:Y:S01]  /*1e2f0*/  ULDC.64 UR4, c[0x0][0xa80] ;  /* 0x0002a00000047ab9 */ /* 0x000fe20000000a00 */
[----:B------:R-:W-:Y:S02]  /*1e300*/  ISETP.GE.AND P1, PT, R4, R13, PT ;  /* 0x0000000d0400720c */ /* 0x000fe40003f26270 */
[----:B------:R-:W-:Y:S01]  /*1e310*/  IMAD.IADD R3, R3, 0x1, R9 ;  /* 0x0000000103037824 */ /* 0x000fe200078e0209 */
[----:B------:R-:W-:Y:S01]  /*1e320*/  LEA R4, P3, R2, UR4, 0x1 ;  /* 0x0000000402047c11 */ /* 0x000fe2000f8608ff */
[----:B------:R-:W-:-:S03]  /*1e330*/  IMAD.SHL.U32 R11, R12, 0x8, RZ ;  /* 0x000000080c0b7824 */ /* 0x000fc600078e00ff */
[----:B------:R-:W-:Y:S01]  /*1e340*/  LEA.HI.X R8, R2, UR5, R3, 0x1, P3 ;  /* 0x0000000502087c11 */ /* 0x000fe200098f0c03 */
[C---:B------:R-:W-:Y:S01]  /*1e350*/  VIADD R15, R11.reuse, 0x40 ;  /* 0x000000400b0f7836 */ /* 0x040fe20000000000 */
[----:B------:R-:W-:Y:S01]  /*1e360*/  IADD3 R9, R11, 0x80, RZ ;  /* 0x000000800b097810 */ /* 0x000fe20007ffe0ff */
[----:B------:R0:W2:Y:S01]  /*1e370*/  SHFL.IDX PT, R2, R4, RZ, 0x181f ;  /* 0x00181fff04027589 */ /* 0x0000a200000e0000 */
[----:B------:R-:W-:Y:S02]  /*1e380*/  SHF.R.S32.HI R12, RZ, 0x1f, R11 ;  /* 0x0000001fff0c7819 */ /* 0x000fe4000001140b */
[----:B------:R-:W-:Y:S01]  /*1e390*/  SHF.R.S32.HI R10, RZ, 0x1f, R9 ;  /* 0x0000001fff0a7819 */ /* 0x000fe20000011409 */
[----:B------:R0:W3:Y:S01]  /*1e3a0*/  SHFL.IDX PT, R0, R8, RZ, 0x181f ;  /* 0x00181fff08007589 */ /* 0x0000e200000e0000 */
[----:B------:R-:W-:Y:S01]  /*1e3b0*/  SHF.R.S32.HI R14, RZ, 0x1f, R15 ;  /* 0x0000001fff0e7819 */ /* 0x000fe2000001140f */
        /* <DEDUP_REMOVED lines=11> */
[----:B------:R4:W-:Y:S01]  /*1e470*/  @!P4 ST.E.128 desc[UR6][R20.64], RZ ;  /* 0x000000ff1400c985 */ /* 0x0009e2000c101d06 */
[----:B------:R-:W-:-:S03]  /*1e480*/  @!P2 LEA.HI.X R3, R9, R0, R10, 0x1, P6 ;  /* 0x000000000903a211 */ /* 0x000fc600030f0c0a */
[----:B------:R4:W-:Y:S04]  /*1e490*/  @!P3 ST.E.128 desc[UR6][R24.64], RZ ;  /* 0x000000ff1800b985 */ /* 0x0009e8000c101d06 */
[----:B------:R4:W-:Y:S02]  /*1e4a0*/  @!P2 ST.E.128 desc[UR6][R2.64], RZ ;  /* 0x000000ff0200a985 */ /* 0x0009e4000c101d06 */
.L_x_2895:
[----:B------:R-:W-:Y:S05]  /*1e4b0*/  BSYNC B1 ;  /* 0x0000000000017941 */ /* 0x000fea0003800000 */
.L_x_2894:
[----:B---3--:R3:W0:Y:S01]  /*1e4c0*/  SHFL.IDX PT, R0, R8, 0x1, 0x181f ;  /* 0x00381f0008007f89 */ /* 0x00862200000e0000 */
[----:B------:R-:W-:Y:S03]  /*1e4d0*/  BSSY B1, `(.L_x_2896) ;  /* 0x0000011000017945 */ /* 0x000fe60003800000 */
[----:B--2-4-:R3:W2:Y:S01]  /*1e4e0*/  SHFL.IDX PT, R2, R4, 0x1, 0x181f ;  /* 0x00381f0004027f89 */ /* 0x0146a200000e0000 */
[----:B------:R-:W-:Y:S05]  /*1e4f0*/  @P0 BRA `(.L_x_2897) ;  /* 0x0000000000380947 */ /* 0x000fea0003800000 */
[----:B------:R-:W-:Y:S01]  /*1e500*/  ULDC UR4, c[0x0][0xac8] ;  /* 0x0002b20000047ab9 */ /* 0x000fe20000000800 */
[----:B------:R-:W-:Y:S01]  /*1e510*/  ULDC.64 UR6, c[0x0][0x208] ;  /* 0x0000820000067ab9 */ /* 0x000fe20000000a00 */
        /* <DEDUP_REMOVED lines=12> */
.L_x_2897:
[----:B------:R-:W-:Y:S05]  /*1e5e0*/  BSYNC B1 ;  /* 0x0000000000017941 */ /* 0x000fea0003800000 */
.L_x_2896:
[----:B0-----:R0:W0:Y:S01]  /*1e5f0*/  SHFL.IDX PT, R0, R8, 0x2, 0x181f ;  /* 0x00581f0008007f89 */ /* 0x00102200000e0000 */
[----:B------:R-:W-:Y:S03]  /*1e600*/  BSSY B1, `(.L_x_2898) ;  /* 0x0000011000017945 */ /* 0x000fe60003800000 */
[----:B--2-4-:R2:W4:Y:S01]  /*1e610*/  SHFL.IDX PT, R2, R4, 0x2, 0x181f ;  /* 0x00581f0004027f89 */ /* 0x01452200000e0000 */
[----:B------:R-:W-:Y:S05]  /*1e620*/  @P1 BRA `(.L_x_2899) ;  /* 0x0000000000381947 */ /* 0x000fea0003800000 */
[----:B------:R-:W-:Y:S01]  /*1e630*/  ULDC UR4, c[0x0][0xac8] ;  /* 0x0002b20000047ab9 */ /* 0x000fe20000000800 */
[----:B------:R-:W-:Y:S01]  /*1e640*/  ULDC.64 UR6, c[0x0][0x208] ;  /* 0x0000820000067ab9 */ /* 0x000fe20000000a00 */
        /* <DEDUP_REMOVED lines=12> */
.L_x_2899:
[----:B------:R-:W-:Y:S05]  /*1e710*/  BSYNC B1 ;  /* 0x0000000000017941 */ /* 0x000fea0003800000 */
.L_x_2898:
[----:B0-----:R-:W-:Y:S01]  /*1e720*/  VIADD R0, R220, 0x60 ;  /* 0x00000060dc007836 */ /* 0x001fe20000000000 */
[----:B---3--:R-:W0:Y:S04]  /*1e730*/  SHFL.IDX PT, R8, R8, 0x3, 0x181f ;  /* 0x00781f0008087f89 */ /* 0x008e2800000e0000 */
[----:B------:R-:W-:Y:S01]  /*1e740*/  ISETP.GE.AND P0, PT, R0, R13, PT ;  /* 0x0000000d0000720c */ /* 0x000fe20003f06270 */
[----:B----4-:R3:W4:-:S12]  /*1e750*/  SHFL.IDX PT, R2, R4, 0x3, 0x181f ;  /* 0x00781f0004027f89 */ /* 0x01071800000e0000 */
[----:B---3--:R-:W-:Y:S05]  /*1e760*/  @P0 BRA `(.L_x_2888) ;  /* 0x0000000000380947 */ /* 0x008fea0003800000 */
        /* <DEDUP_REMOVED lines=14> */
.L_x_2888:
[----:B------:R-:W-:Y:S05]  /*1e850*/  BSYNC B0 ;  /* 0x0000000000007941 */ /* 0x000fea0003800000 */
.L_x_2878:
[----:B------:R-:W-:Y:S02]  /*1e860*/  ULDC UR4, c[0x0][0xc3c] ;  /* 0x00030f0000047ab9 */ /* 0x000fe40000000800 */
[----:B------:R-:W-:-:S13]  /*1e870*/  ISETP.GE.AND P0, PT, R7, UR4, PT ;  /* 0x0000000407007c0c */ /* 0x000fda000bf06270 */
[----:B------:R-:W-:Y:S05]  /*1e880*/  @!P0 BRA `(.L_x_2900) ;  /* 0xfffffe2800a88947 */ /* 0x000fea000383ffff */
[----:B------:R-:W-:Y:S05]  /*1e890*/  BRA `(.L_x_2657) ;  /* 0x0000007c00a07947 */ /* 0x000fea0003800000 */
.L_x_2655:
[----:B------:R-:W-:-:S08]  /*1e8a0*/  NOP ;  /* 0x0000000000007918 */ /* 0x000fd00000000000 */
[----:B------:R-:W0:-:S00]  /*1e8b0*/  USETMAXREG.DEALLOC.CTAPOOL 0x28 ;  /* 0x00000028000079c8 */ /* 0x000e0000080e0500 */
        /* <DEDUP_REMOVED lines=14> */
.L_x_2901:
[----:B------:R-:W-:Y:S01]  /*1e9a0*/  LOP3.LUT R7, R0, 0x1f, RZ, 0xc0, !PT ;  /* 0x0000001f00077812 */ /* 0x000fe200078ec0ff */
[----:B------:R-:W-:Y:S01]  /*1e9b0*/  ULDC UR4, c[0x0][0xc3c] ;  /* 0x00030f0000047ab9 */ /* 0x000fe20000000800 */
[----:B------:R-:W-:Y:S01]  /*1e9c0*/  MOV R9, RZ ;  /* 0x000000ff00097202 */ /* 0x000fe20000000f00 */
[----:B------:R-:W-:Y:S01]  /*1e9d0*/  ULDC.64 UR6, c[0x0][0x208] ;  /* 0x0000820000067ab9 */ /* 0x000fe20000000a00 */
[----:B------:R-:W-:Y:S01]  /*1e9e0*/  ISETP.NE.AND P0, PT, R7, 0x1f, PT ;  /* 0x0000001f0700780c */ /* 0x000fe20003f05270 */
[----:B------:R-:W-:-:S03]  /*1e9f0*/  ULDC UR5, c[0x0][0xc38] ;  /* 0x00030e0000057ab9 */ /* 0x000fc60000000800 */
[----:B------:R-:W-:-:S13]  /*1ea00*/  ISETP.GE.OR P1, PT, R7, UR4, !P0 ;  /* 0x0000000407007c0c */ /* 0x000fda000c726670 */
[----:B------:R-:W0:Y:S08]  /*1ea10*/  @!P1 LDC.64 R4, c[0x0][0xc80] ;  /* 0x00032000ff049b82 */ /* 0x000e300000000a00 */
[----:B------:R-:W1:Y:S01]  /*1ea20*/  @!P1 LDC.64 R2, c[0x0][0xc78] ;  /* 0x00031e00ff029b82 */ /* 0x000e620000000a00 */
[----:B0-----:R-:W-:-:S05]  /*1ea30*/  @!P1 IMAD.WIDE.U32 R4, R7, 0x4, R4 ;  /* 0x0000000407049825 */ /* 0x001fca00078e0004 */
[----:B------:R-:W2:Y:S01]  /*1ea40*/  @!P1 LDG.E R6, desc[UR6][R4.64] ;  /* 0x0000000604069981 */ /* 0x000ea2000c1e1900 */
[----:B-1----:R-:W-:-:S05]  /*1ea50*/  @!P1 IMAD.WIDE.U32 R2, R7, 0x4, R2 ;  /* 0x0000000407029825 */ /* 0x002fca00078e0002 */
[----:B------:R-:W2:Y:S01]  /*1ea60*/  @!P1 LDG.E R9, desc[UR6][R2.64] ;  /* 0x0000000602099981 */ /* 0x000ea2000c1e1900 */
[C---:B------:R-:W-:Y:S02]  /*1ea70*/  ISETP.NE.AND P1, PT, R7.reuse, RZ, PT ;  /* 0x000000ff0700720c */ /* 0x040fe40003f25270 */
[C---:B------:R-:W-:Y:S02]  /*1ea80*/  ISETP.GE.U32.AND P2, PT, R7.reuse, 0x2, PT ;  /* 0x000000020700780c */ /* 0x040fe40003f46070 */
[C---:B------:R-:W-:Y:S02]  /*1ea90*/  ISETP.GE.U32.AND P3, PT, R7.reuse, 0x4, PT ;  /* 0x000000040700780c */ /* 0x040fe40003f66070 */
[C---:B------:R-:W-:Y:S02]  /*1eaa0*/  ISETP.GE.U32.AND P4, PT, R7.reuse, 0x8, PT ;  /* 0x000000080700780c */ /* 0x040fe40003f86070 */
[----:B------:R-:W-:Y:S01]  /*1eab0*/  ISETP.GE.U32.AND P5, PT, R7, 0x10, PT ;  /* 0x000000100700780c */ /* 0x000fe20003fa6070 */
[----:B------:R-:W0:Y:S01]  /*1eac0*/  S2UR UR6, SR_CTAID.X ;  /* 0x00000000000679c3 */ /* 0x000e220000002500 */
[----:B------:R-:W-:Y:S01]  /*1ead0*/  UMOV UR4, URZ ;  /* 0x0000003f00047c82 */ /* 0x000fe20008000000 */
[----:B--2---:R-:W-:-:S05]  /*1eae0*/  IMAD R8, R6, R9, RZ ;  /* 0x0000000906087224 */ /* 0x004fca00078e02ff */
        /* <DEDUP_REMOVED lines=23> */
.L_x_2905:
[----:B------:R-:W0:Y:S01]  /*1ec60*/  LDC R2, c[0x0][0xc3c] ;  /* 0x00030f00ff027b82 */ /* 0x000e220000000800 */
[----:B------:R-:W-:Y:S01]  /*1ec70*/  UIADD3 UR4, UR4, 0x1f, URZ ;  /* 0x0000001f04047890 */ /* 0x000fe2000fffe03f */
[----:B------:R-:W-:Y:S02]  /*1ec80*/  ULDC UR7, c[0x0][0xc3c] ;  /* 0x00030f0000077ab9 */ /* 0x000fe40000000800 */
[----:B------:R-:W-:-:S03]  /*1ec90*/  MOV R27, UR7 ;  /* 0x00000007001b7c02 */ /* 0x000fc60008000f00 */
[----:B0-----:R-:W-:-:S13]  /*1eca0*/  ISETP.LE.AND P6, PT, R2, UR4, PT ;  /* 0x0000000402007c0c */ /* 0x001fda000bfc3270 */
[----:B------:R-:W-:Y:S05]  /*1ecb0*/  @P6 BRA `(.L_x_2904) ;  /* 0x0000000800b06947 */ /* 0x000fea0003800000 */
[----:B------:R-:W-:Y:S01]  /*1ecc0*/  VIADD R9, R7, UR4 ;  /* 0x0000000407097c36 */ /* 0x000fe20008000000 */
[----:B------:R-:W-:Y:S01]  /*1ecd0*/  ULDC.64 UR8, c[0x0][0x208] ;  /* 0x0000820000087ab9 */ /* 0x000fe20000000a00 */
        /* <DEDUP_REMOVED lines=30> */
.L_x_2903:
        /* <DEDUP_REMOVED lines=11> */
[----:B------:R-:W-:-:S06]  /*1ef70*/  IADD3 R24, R27, -0x1, RZ ;  /* 0xffffffff1b187810 */ /* 0x000fcc0007ffe0ff */
[----:B------:R0:W1:Y:S02]  /*1ef80*/  SHFL.IDX PT, R24, R5, R24, 0x1f ;  /* 0x00001f1805187589 */ /* 0x00006400000e0000 */
.L_x_2906:
        /* <DEDUP_REMOVED lines=14> */
[----:B0-----:R-:W-:Y:S01]  /*1f070*/  MOV R2, RZ ;  /* 0x000000ff00027202 */ /* 0x001fe20000000f00 */
        /* <DEDUP_REMOVED lines=10> */
[----:B------:R-:W-:Y:S01]  /*1f120*/  @!P1 IMAD.IADD R3, R3, 0x1, -R12 ;  /* 0x0000000103039824 */ /* 0x000fe200078e0a0c */
[----:B------:R-:W-:Y:S02]  /*1f130*/  @!P1 IADD3 R2, R2, 0x1, RZ ;  /* 0x0000000102029810 */ /* 0x000fe40007ffe0ff */
[----:B------:R-:W-:Y:S02]  /*1f140*/  ISETP.NE.AND P1, PT, R6, RZ, PT ;  /* 0x000000ff0600720c */ /* 0x000fe40003f25270 */
[----:B------:R-:W-:Y:S02]  /*1f150*/  ISETP.GE.U32.AND P0, PT, R3, R12, PT ;  /* 0x0000000c0300720c */ /* 0x000fe40003f06070 */
[----:B------:R-:W0:Y:S11]  /*1f160*/  F2I.FTZ.U32.TRUNC.NTZ R3, R11 ;  /* 0x0000000b00037305 */ /* 0x000e36000021f000 */
[----:B------:R-:W-:-:S04]  /*1f170*/  @P0 VIADD R2, R2, 0x1 ;  /* 0x0000000102020836 */ /* 0x000fc80000000000 */
[----:B------:R-:W-:Y:S01]  /*1f180*/  IMAD.MOV.U32 R10, RZ, RZ, R2 ;  /* 0x000000ffff0a7224 */ /* 0x000fe200078e0002 */
[----:B------:R-:W-:Y:S01]  /*1f190*/  IABS R2, R9 ;  /* 0x0000000900027213 */ /* 0x000fe20000000000 */
[----:B0-----:R-:W-:-:S03]  /*1f1a0*/  IMAD.MOV R13, RZ, RZ, -R3 ;  /* 0x000000ffff0d7224 */ /* 0x001fc600078e0a03 */
[----:B------:R-:W-:Y:S01]  /*1f1b0*/  @!P2 IADD3 R10, -R10, RZ, RZ ;  /* 0x000000ff0a0aa210 */ /* 0x000fe20007ffe1ff */
[----:B------:R-:W-:Y:S01]  /*1f1c0*/  IMAD.MOV R12, RZ, RZ, -R2 ;  /* 0x000000ffff0c7224 */ /* 0x000fe200078e0a02 */
[----:B------:R-:W-:Y:S01]  /*1f1d0*/  @!P1 LOP3.LUT R10, RZ, R6, RZ, 0x33, !PT ;  /* 0x00000006ff0a9212 */ /* 0x000fe200078e33ff */
[----:B------:R-:W-:Y:S02]  /*1f1e0*/  IMAD R11, R13, R4, RZ ;  /* 0x000000040d0b7224 */ /* 0x000fe400078e02ff */
[----:B------:R-:W-:Y:S01]  /*1f1f0*/  IMAD.MOV.U32 R2, RZ, RZ, RZ ;  /* 0x000000ffff027224 */ /* 0x000fe200078e00ff */
[----:B------:R-:W-:-:S03]  /*1f200*/  IABS R8, R10 ;  /* 0x0000000a00087213 */ /* 0x000fc60000000000 */
[----:B------:R-:W-:-:S04]  /*1f210*/  IMAD.HI.U32 R2, R3, R11, R2 ;  /* 0x0000000b03027227 */ /* 0x000fc800078e0002 */
[----:B------:R-:W-:Y:S01]  /*1f220*/  IMAD.MOV.U32 R3, RZ, RZ, R8 ;  /* 0x000000ffff037224 */ /* 0x000fe200078e0008 */
[----:B------:R-:W-:-:S03]  /*1f230*/  MOV R8, R12 ;  /* 0x0000000c00087202 */ /* 0x000fc60000000f00 */
        /* <DEDUP_REMOVED lines=11> */
[----:B------:R-:W-:Y:S02]  /*1f2f0*/  @!P2 IADD3 R2, -R2, RZ, RZ ;  /* 0x000000ff0202a210 */ /* 0x000fe40007ffe1ff */
[----:B------:R-:W-:-:S05]  /*1f300*/  @!P1 LOP3.LUT R2, RZ, R9, RZ, 0x33, !PT ;  /* 0x00000009ff029212 */ /* 0x000fca00078e33ff */
[----:B------:R-:W-:-:S04]  /*1f310*/  IMAD.MOV R26, RZ, RZ, -R2 ;  /* 0x000000ffff1a7224 */ /* 0x000fc800078e0a02 */
[C---:B------:R-:W-:Y:S02]  /*1f320*/  IMAD R26, R9.reuse, R26, R10 ;  /* 0x0000001a091a7224 */ /* 0x040fe400078e020a */
[----:B------:R-:W-:Y:S02]  /*1f330*/  IMAD R9, R9, 0x1000000, R2 ;  /* 0x0100000009097824 */ /* 0x000fe400078e0202 */
[----:B------:R-:W-:-:S03]  /*1f340*/  IMAD R2, R6, R3, R5 ;  /* 0x0000000306027224 */ /* 0x000fc600078e0205 */
[----:B------:R-:W-:Y:S01]  /*1f350*/  LEA R26, R26, R9, 0x10 ;  /* 0x000000091a1a7211 */ /* 0x000fe200078e80ff */
[----:B------:R-:W-:Y:S06]  /*1f360*/  BRA `(.L_x_2908) ;  /* 0x0000000000f87947 */ /* 0x000fec0003800000 */
.L_x_2907:
[----:B------:R-:W0:Y:S01]  /*1f370*/  LDC.64 R2, c[0x0][0xc90] ;  /* 0x00032400ff027b82 */ /* 0x000e220000000a00 */
[----:B------:R-:W-:Y:S01]  /*1f380*/  ULDC.64 UR6, c[0x0][0x208] ;  /* 0x0000820000067ab9 */ /* 0x000fe20000000a00 */
        /* <DEDUP_REMOVED lines=13> */
[----:B------:R-:W-:Y:S01]  /*1f460*/  IMAD.HI.U32 R2, R3, R11, R2 ;  /* 0x0000000b03027227 */ /* 0x000fe200078e0002 */
[----:B------:R-:W-:-:S05]  /*1f470*/  IADD3 R3, RZ, -R12, RZ ;  /* 0x8000000cff037210 */ /* 0x000fca0007ffe0ff */
        /* <DEDUP_REMOVED lines=10> */
[----:B------:R-:W-:Y:S02]  /*1f520*/  @!P2 IADD3 R2, -R2, RZ, RZ ;  /* 0x000000ff0202a210 */ /* 0x000fe40007ffe1ff */
[----:B------:R-:W-:-:S05]  /*1f530*/  @!P1 LOP3.LUT R2, RZ, R4, RZ, 0x33, !PT ;  /* 0x00000004ff029212 */ /* 0x000fca00078e33ff */
[----:B------:R-:W-:Y:S02]  /*1f540*/  IMAD R11, R13, R2, RZ ;  /* 0x000000020d0b7224 */ /* 0x000fe400078e02ff */
[----:B------:R-:W-:Y:S02]  /*1f550*/  IMAD.MOV R2, RZ, RZ, -R2 ;  /* 0x000000ffff027224 */ /* 0x000fe400078e0a02 */
[----:B------:R-:W-:Y:S02]  /*1f560*/  IMAD.MOV R3, RZ, RZ, -R11 ;  /* 0x000000ffff037224 */ /* 0x000fe400078e0a0b */
[----:B------:R-:W-:Y:S02]  /*1f570*/  IMAD R4, R4, R2, R5 ;  /* 0x0000000204047224 */ /* 0x000fe400078e0205 */
[----:B------:R-:W-:Y:S01]  /*1f580*/  IMAD.MOV.U32 R2, RZ, RZ, RZ ;  /* 0x000000ffff027224 */ /* 0x000fe200078e00ff */
[----:B------:R-:W-:-:S04]  /*1f590*/  VIADDMNMX R13, R3, UR5, R13, PT ;  /* 0x00000005030d7c46 */ /* 0x000fc8000b80010d */
[-C--:B------:R-:W-:Y:S02]  /*1f5a0*/  IABS R10, R13.reuse ;  /* 0x0000000d000a7213 */ /* 0x080fe40000000000 */
[----:B------:R-:W-:Y:S02]  /*1f5b0*/  IABS R12, R13 ;  /* 0x0000000d000c7213 */ /* 0x000fe40000000000 */
[----:B------:R-:W0:Y:S01]  /*1f5c0*/  I2F.RP R8, R10 ;  /* 0x0000000a00087306 */ /* 0x000e220000209400 */
[----:B------:R-:W-:-:S07]  /*1f5d0*/  IADD3 R26, -R13, RZ, RZ ;  /* 0x000000ff0d1a7210 */ /* 0x000fce0007ffe1ff */
        /* <DEDUP_REMOVED lines=12> */
[-C--:B------:R-:W-:Y:S01]  /*1f6a0*/  @!P1 IADD3 R3, R3, -R10.reuse, RZ ;  /* 0x8000000a03039210 */ /* 0x080fe20007ffe0ff */
        /* <DEDUP_REMOVED lines=10> */
.L_x_2908:
[----:B------:R-:W-:-:S05]  /*1f750*/  LOP3.LUT R25, RZ, R2, RZ, 0x33, !PT ;  /* 0x00000002ff197212 */ /* 0x000fca00078e33ff */
[----:B------:R-:W-:Y:S01]  /*1f760*/  IMAD.IADD R25, R6, 0x1, R25 ;  /* 0x0000000106197824 */ /* 0x000fe200078e0219 */
[----:B------:R-:W-:Y:S06]  /*1f770*/  BRA `(.L_x_2909) ;  /* 0x00000000000c7947 */ /* 0x000fec0003800000 */
.L_x_2904:
[----:B------:R-:W-:Y:S01]  /*1f780*/  IMAD.MOV.U32 R25, RZ, RZ, RZ ;  /* 0x000000ffff197224 */ /* 0x000fe200078e00ff */
[----:B------:R-:W-:Y:S01]  /*1f790*/  MOV R26, RZ ;  /* 0x000000ff001a7202 */ /* 0x000fe20000000f00 */
[----:B------:R-:W-:-:S07]  /*1f7a0*/  IMAD.U32 R24, RZ, RZ, UR6 ;  /* 0x00000006ff187e24 */ /* 0x000fce000f8e00ff */
.L_x_2909:
[----:B------:R-:W-:-:S13]  /*1f7b0*/  ISETP.NE.AND P0, PT, R7, RZ, PT ;  /* 0x000000ff0700720c */ /* 0x000fda0003f05270 */
[----:B------:R-:W0:Y:S01]  /*1f7c0*/  @!P0 S2R R3, SR_CgaCtaId ;  /* 0x0000000000038919 */ /* 0x000e220000008800 */
[----:B------:R-:W-:-:S04]  /*1f7d0*/  @!P0 MOV R2, 0x400 ;  /* 0x0000040000028802 */ /* 0x000fc80000000f00 */
[----:B0-----:R-:W-:-:S05]  /*1f7e0*/  @!P0 LEA R2, R3, R2, 0x18 ;  /* 0x0000000203028211 */ /* 0x001fca00078ec0ff */
[----:B------:R1:W-:Y:S01]  /*1f7f0*/  @!P0 STS.128 [R2+0x308d0], R24 ;  /* 0x0308d01802008388 */ /* 0x0003e20000000c00 */
[----:B------:R-:W-:Y:S06]  /*1f800*/  BAR.ARV 0x5, 0x180 ;  /* 0x0146000000007b1d */ /* 0x000fec0000002000 */
.L_x_2902:
[----:B------:R2:W-:Y:S01]  /*1f810*/  STL [R1+0x28], RZ ;  /* 0x000028ff01007387 */ /* 0x0005e20000100800 */
[----:B------:R-:W-:Y:S01]  /*1f820*/  ULDC UR4, c[0x0][0xc3c] ;  /* 0x00030f0000047ab9 */ /* 0x000fe20000000800 */
[----:B------:R-:W-:Y:S01]  /*1f830*/  IMAD.MOV.U32 R29, RZ, RZ, 0x1 ;  /* 0x00000001ff1d7424 */ /* 0x000fe200078e00ff */
[----:B0-----:R-:W-:Y:S01]  /*1f840*/  ISETP.GE.AND P0, PT, R27, UR4, PT ;  /* 0x000000041b007c0c */ /* 0x001fe2000bf06270 */
[----:B------:R-:W-:-:S12]  /*1f850*/  IMAD.MOV.U32 R23, RZ, RZ, RZ ;  /* 0x000000ffff177224 */ /* 0x000fd800078e00ff */
[----:B--2---:R-:W-:Y:S05]  /*1f860*/  @P0 BRA `(.L_x_2910) ;  /* 0x0000006800d00947 */ /* 0x004fea0003800000 */
[----:B------:R-:W0:Y:S01]  /*1f870*/  S2UR UR5, SR_CgaCtaId ;  /* 0x00000000000579c3 */ /* 0x000e220000008800 */
[C---:B------:R-:W-:Y:S01]  /*1f880*/  IMAD.SHL.U32 R33, R0.reuse, 0x8, RZ ;  /* 0x0000000800217824 */ /* 0x040fe200078e00ff */
[----:B------:R-:W-:Y:S01]  /*1f890*/  LOP3.LUT R4, R0, 0x7f, RZ, 0xc0, !PT ;  /* 0x0000007f00047812 */ /* 0x000fe200078ec0ff */
[----:B------:R-:W-:Y:S01]  /*1f8a0*/  UMOV UR4, 0x400 ;  /* 0x0000040000047882 */ /* 0x000fe20000000000 */
[----:B------:R2:W-:Y:S01]  /*1f8b0*/  STL [R1+0x28], RZ ;  /* 0x000028ff01007387 */ /* 0x0005e20000100800 */
[----:B------:R-:W-:Y:S01]  /*1f8c0*/  BSSY B8, `(.L_x_2910) ;  /* 0x00006ae000087945 */ /* 0x000fe20003800000 */
[----:B------:R-:W-:Y:S01]  /*1f8d0*/  LOP3.LUT R3, R33, 0x1f8, RZ, 0xc0, !PT ;  /* 0x000001f821037812 */ /* 0x000fe200078ec0ff */
[----:B------:R-:W-:Y:S01]  /*1f8e0*/  IMAD.MOV.U32 R30, RZ, RZ, 0x1 ;  /* 0x00000001ff1e7424 */ /* 0x000fe200078e00ff */
[----:B------:R-:W-:Y:S01]  /*1f8f0*/  SHF.L.U32 R37, R4, 0x3, RZ ;  /* 0x0000000304257819 */ /* 0x000fe200000006ff */
[----:B------:R-:W-:Y:S01]  /*1f900*/  IMAD.MOV.U32 R28, RZ, RZ, RZ ;  /* 0x000000ffff1c7224 */ /* 0x000fe200078e00ff */
[----:B-1----:R-:W-:Y:S01]  /*1f910*/  LOP3.LUT R2, R3, 0x38, R0, 0x78, !PT ;  /* 0x0000003803027812 */ /* 0x002fe200078e7800 */
[----:B------:R-:W-:Y:S01]  /*1f920*/  IMAD.SHL.U32 R0, R0, 0x10, RZ ;  /* 0x0000001000007824 */ /* 0x000fe200078e00ff */
[----:B------:R-:W-:Y:S01]  /*1f930*/  LOP3.LUT R33, R33, 0x38, RZ, 0xc0, !PT ;  /* 0x0000003821217812 */ /* 0x000fe200078ec0ff */
[----:B------:R-:W-:Y:S01]  /*1f940*/  IMAD.MOV.U32 R29, RZ, RZ, 0x1 ;  /* 0x00000001ff1d7424 */ /* 0x000fe200078e00ff */
[----:B------:R-:W-:Y:S01]  /*1f950*/  LOP3.LUT R37, R2, 0x200, R37, 0xf8, !PT ;  /* 0x0000020002257812 */ /* 0x000fe200078ef825 */
[----:B------:R-:W-:Y:S01]  /*1f960*/  ULOP3.LUT UR37, UR60, 0x2, URZ, 0xfc, !UPT ;  /* 0x000000023c257892 */ /* 0x000fe2000f8efc3f */
[----:B------:R-:W-:Y:S01]  /*1f970*/  SHF.R.U32.HI R2, RZ, 0x3, R4 ;  /* 0x00000003ff027819 */ /* 0x000fe20000011604 */
[----:B------:R-:W-:Y:S01]  /*1f980*/  ULDC.64 UR38, c[0x0][0x198] ;  /* 0x0000660000267ab9 */ /* 0x000fe20000000a00 */
[----:B------:R-:W-:Y:S01]  /*1f990*/  MOV R23, RZ ;  /* 0x000000ff00177202 */ /* 0x000fe20000000f00 */
[----:B------:R-:W-:Y:S01]  /*1f9a0*/  ULDC UR36, c[0x0][0xc] ;  /* 0x0000030000247ab9 */ /* 0x000fe20000000800 */
[----:B------:R-:W-:-:S02]  /*1f9b0*/  LOP3.LUT R0, R2, 0x70, R0, 0xf8, !PT ;  /* 0x0000007002007812 */ /* 0x000fc400078ef800 */
[C---:B------:R-:W-:Y:S01]  /*1f9c0*/  LOP3.LUT R36, R33.reuse, 0x40, RZ, 0xfc, !PT ;  /* 0x0000004021247812 */ /* 0x040fe200078efcff */
[----:B0-----:R-:W-:Y:S01]  /*1f9d0*/  ULEA UR4, UR5, UR4, 0x18 ;  /* 0x0000000405047291 */ /* 0x001fe2000f8ec03f */
[----:B------:R-:W-:-:S05]  /*1f9e0*/  LOP3.LUT R34, R33, 0x80, RZ, 0xfc, !PT ;  /* 0x0000008021227812 */ /* 0x000fca00078efcff */
[----:B------:R-:W-:-:S04]  /*1f9f0*/  IMAD.U32 R16, RZ, RZ, UR4 ;  /* 0x00000004ff107e24 */ /* 0x000fc8000f8e00ff */
[----:B------:R-:W-:-:S05]  /*1fa00*/  IMAD R0, R37, 0x2, R16 ;  /* 0x0000000225007824 */ /* 0x000fca00078e0210 */
[----:B------:R2:W-:Y:S02]  /*1fa10*/  STL [R1], R0 ;  /* 0x0000000001007387 */ /* 0x0005e40000100800 */
.L_x_3017:
[----:B0-----:R-:W0:Y:S01]  /*1fa20*/  LDC.64 R2, c[0x0][0xc88] ;  /* 0x00032200ff027b82 */ /* 0x001e220000000a00 */
[----:B------:R-:W-:Y:S01]  /*1fa30*/  ULDC.64 UR4, c[0x0][0x208] ;  /* 0x0000820000047ab9 */ /* 0x000fe20000000a00 */
[----:B0-----:R-:W-:-:S05]  /*1fa40*/  IMAD.WIDE R2, R27, 0x4, R2 ;  /* 0x000000041b027825 */ /* 0x001fca00078e0202 */
[----:B--2---:R-:W2:Y:S01]  /*1fa50*/  LDG.E R31, desc[UR4][R2.64] ;  /* 0x00000004021f7981 */ /* 0x004ea2000c1e1900 */
[----:B------:R-:W-:Y:S05]  /*1fa60*/  YIELD ;  /* 0x0000000000007946 */ /* 0x000fea0003800000 */
[----:B------:R-:W-:Y:S01]  /*1fa70*/  ULDC.64 UR4, c[0x0][0xa28] ;  /* 0x00028a0000047ab9 */ /* 0x000fe20000000a00 */
[----:B------:R-:W-:Y:S01]  /*1fa80*/  ULDC.64 UR8, c[0x0][0xa18] ;  /* 0x0002860000087ab9 */ /* 0x000fe20000000a00 */
[----:B------:R-:W-:Y:S01]  /*1fa90*/  ISETP.NE.U32.AND P0, PT, RZ, UR4, PT ;  /* 0x00000004ff007c0c */ /* 0x000fe2000bf05070 */
[----:B------:R-:W-:Y:S01]  /*1faa0*/  ULDC.64 UR10, c[0x0][0x208] ;  /* 0x00008200000a7ab9 */ /* 0x000fe20000000a00 */
[----:B------:R-:W-:Y:S01]  /*1fab0*/  MOV R13, RZ ;  /* 0x000000ff000d7202 */ /* 0x000fe20000000f00 */
[----:B------:R-:W-:Y:S01]  /*1fac0*/  ULDC.64 UR6, c[0x0][0xa10] ;  /* 0x0002840000067ab9 */ /* 0x000fe20000000a00 */
[----:B------:R-:W-:-:S02]  /*1fad0*/  ISETP.NE.AND.EX P0, PT, RZ, UR5, PT, P0 ;  /* 0x00000005ff007c0c */ /* 0x000fc4000bf05300 */
[----:B------:R-:W-:-:S04]  /*1fae0*/  ISETP.NE.U32.AND P2, PT, RZ, UR8, PT ;  /* 0x00000008ff007c0c */ /* 0x000fc8000bf45070 */
[----:B------:R-:W-:Y:S02]  /*1faf0*/  ISETP.NE.AND.EX P2, PT, RZ, UR9, PT, P2 ;  /* 0x00000009ff007c0c */ /* 0x000fe4000bf45320 */
[----:B--2---:R-:W-:-:S05]  /*1fb00*/  SHF.R.S32.HI R0, RZ, 0x1f, R31 ;  /* 0x0000001fff007819 */ /* 0x004fca000001141f */
[C---:B------:R-:W-:Y:S01]  /*1fb10*/  @P0 LEA R2, P1, R31.reuse, UR4, 0x2 ;  /* 0x000000041f020c11 */ /* 0x040fe2000f8210ff */
[C---:B------:R-:W-:Y:S01]  /*1fb20*/  IMAD.SHL.U32 R17, R31.reuse, 0x4, RZ ;  /* 0x000000041f117824 */ /* 0x040fe200078e00ff */
[C-C-:B------:R-:W-:Y:S01]  /*1fb30*/  SHF.L.U64.HI R18, R31.reuse, 0x2, R0.reuse ;  /* 0x000000021f127819 */ /* 0x140fe20000010200 */
[----:B------:R0:W-:Y:S01]  /*1fb40*/  STL [R1+0x20], R0 ;  /* 0x0000200001007387 */ /* 0x0001e20000100800 */
[----:B------:R-:W-:Y:S01]  /*1fb50*/  @P0 LEA.HI.X R3, R31, UR5, R0, 0x2, P1 ;  /* 0x000000051f030c11 */ /* 0x000fe200088f1400 */
[----:B------:R-:W-:-:S04]  /*1fb60*/  ULDC.64 UR4, c[0x0][0xa00] ;  /* 0x0002800000047ab9 */ /* 0x000fc80000000a00 */
[----:B-1----:R1:W2:Y:S01]  /*1fb70*/  @P0 LDG.E R13, desc[UR10][R2.64] ;  /* 0x0000000a020d0981 */ /* 0x0022a2000c1e1900 */
[----:B------:R-:W-:Y:S01]  /*1fb80*/  ISETP.NE.U32.AND P0, PT, RZ, UR4, PT ;  /* 0x00000004ff007c0c */ /* 0x000fe2000bf05070 */
[----:B------:R-:W-:Y:S01]  /*1fb90*/  IMAD.MOV.U32 R35, RZ, RZ, RZ ;  /* 0x000000ffff237224 */ /* 0x000fe200078e00ff */
[----:B------:R-:W-:Y:S01]  /*1fba0*/  ISETP.NE.U32.AND P1, PT, RZ, UR6, PT ;  /* 0x00000006ff007c0c */ /* 0x000fe2000bf25070 */
[----:B0-----:R-:W-:Y:S01]  /*1fbb0*/  IMAD.MOV.U32 R0, RZ, RZ, RZ ;  /* 0x000000ffff007224 */ /* 0x001fe200078e00ff */
[----:B------:R-:W-:Y:S02]  /*1fbc0*/  ISETP.NE.AND.EX P0, PT, RZ, UR5, PT, P0 ;  /* 0x00000005ff007c0c */ /* 0x000fe4000bf05300 */
[----:B------:R-:W-:Y:S02]  /*1fbd0*/  ISETP.NE.AND.EX P1, PT, RZ, UR7, PT, P1 ;  /* 0x00000007ff007c0c */ /* 0x000fe4000bf25310 */
[C---:B------:R-:W-:Y:S02]  /*1fbe0*/  IADD3 R4, P4, R17.reuse, UR6, RZ ;  /* 0x0000000611047c10 */ /* 0x040fe4000ff9e0ff */
[----:B-1----:R-:W-:Y:S01]  /*1fbf0*/  IADD3 R2, P3, R17, UR4, RZ ;  /* 0x0000000411027c10 */ /* 0x002fe2000ff7e0ff */
[----:B------:R-:W-:Y:S01]  /*1fc00*/  ULDC UR4, c[0x0][0x288] ;  /* 0x0000a20000047ab9 */ /* 0x000fe20000000800 */
[----:B------:R-:W-:-:S02]  /*1fc10*/  IADD3.X R5, R18, UR7, RZ, P4, !PT ;  /* 0x0000000712057c10 */ /* 0x000fc4000a7fe4ff */
[C---:B------:R-:W-:Y:S02]  /*1fc20*/  IADD3.X R3, R18.reuse, UR5, RZ, P3, !PT ;  /* 0x0000000512037c10 */ /* 0x040fe40009ffe4ff */
[----:B------:R-:W-:Y:S02]  /*1fc30*/  @P2 IADD3 R6, P3, R17, UR8, RZ ;  /* 0x0000000811062c10 */ /* 0x000fe4000ff7e0ff */
[----:B------:R-:W-:Y:S01]  /*1fc40*/  MOV R8, UR4 ;  /* 0x0000000400087c02 */ /* 0x000fe20008000f00 */
[----:B------:R-:W-:Y:S01]  /*1fc50*/  ULDC.64 UR4, c[0x0][0x418] ;  /* 0x0001060000047ab9 */ /* 0x000fe20000000a00 */
[----:B------:R-:W-:Y:S01]  /*1fc60*/  @P2 IADD3.X R7, R18, UR9, RZ, P3, !PT ;  /* 0x0000000912072c10 */ /* 0x000fe20009ffe4ff */
[----:B------:R-:W5:Y:S04]  /*1fc70*/  @P0 LDG.E R35, desc[UR10][R2.64] ;  /* 0x0000000a02230981 */ /* 0x000f68000c1e1900 */
[----:B------:R0:W3:Y:S01]  /*1fc80*/  @P2 LDG.E R8, desc[UR10][R6.64] ;  /* 0x0000000a06082981 */ /* 0x0000e2000c1e1900 */
[----:B------:R-:W-:-:S03]  /*1fc90*/  UISETP.NE.U32.AND UP0, UPT, UR4, URZ, UPT ;  /* 0x0000003f0400728c */ /* 0x000fc6000bf05070 */
[----:B------:R-:W-:Y:S01]  /*1fca0*/  ULDC UR4, c[0x0][0x424] ;  /* 0x0001090000047ab9 */ /* 0x000fe20000000800 */
[----:B------:R-:W-:Y:S01]  /*1fcb0*/  UISETP.NE.AND.EX UP0, UPT, UR5, URZ, UPT, UP0 ;  /* 0x0000003f0500728c */ /* 0x000fe2000bf05300 */
[----:B------:R1:W5:Y:S02]  /*1fcc0*/  @P1 LDG.E R0, desc[UR10][R4.64] ;  /* 0x0000000a04001981 */ /* 0x000364000c1e1900 */
[----:B------:R-:W-:Y:S01]  /*1fcd0*/  ULDC UR5, c[0x0][0x2f0] ;  /* 0x0000bc0000057ab9 */ /* 0x000fe20000000800 */
[----:B------:R-:W-:-:S04]  /*1fce0*/  USEL UR4, UR4, 0x1, UP0 ;  /* 0x0000000104047887 */ /* 0x000fc80008000000 */
[----:B------:R-:W-:-:S03]  /*1fcf0*/  UIMAD UR4, UR4, UR5, URZ ;  /* 0x00000005040472a4 */ /* 0x000fc6000f8e023f */
[----:B------:R-:W-:Y:S02]  /*1fd00*/  ULDC UR5, c[0x0][0x348] ;  /* 0x0000d20000057ab9 */ /* 0x000fe40000000800 */
[----:B0-----:R-:W-:Y:S02]  /*1fd10*/  IMAD.U32 R6, RZ, RZ, UR5 ;  /* 0x00000005ff067e24 */ /* 0x001fe4000f8e00ff */
[----:B------:R-:W-:Y:S01]  /*1fd20*/  IMAD.U32 R9, RZ, RZ, UR4 ;  /* 0x00000004ff097e24 */ /* 0x000fe2000f8e00ff */
[----:B---3--:R1:W-:Y:S04]  /*1fd30*/  STL [R1+0x18], R8 ;  /* 0x0000180801007387 */ /* 0x0083e80000100800 */
[----:B--2---:R1:W-:Y:S01]  /*1fd40*/  STL [R1+0xc], R13 ;  /* 0x00000c0d01007387 */ /* 0x0043e20000100800 */
[----:B------:R-:W-:Y:S01]  /*1fd50*/  IMAD.MOV.U32 R12, RZ, RZ, R8 ;  /* 0x000000ffff0c7224 */ /* 0x000fe200078e0008 */
[----:B------:R-:W-:Y:S06]  /*1fd60*/  @P2 BRA `(.L_x_2911) ;  /* 0x0000000000182947 */ /* 0x000fec0003800000 */
[----:B------:R-:W-:Y:S05]  /*1fd70*/  @!P0 BRA `(.L_x_2911) ;  /* 0x0000000000148947 */ /* 0x000fea0003800000 */
[----:B------:R-:W-:Y:S02]  /*1fd80*/  ULDC.64 UR4, c[0x0][0x208] ;  /* 0x0000820000047ab9 */ /* 0x000fe40000000a00 */
[----:B-1----:R-:W2:Y:S04]  /*1fd90*/  LDG.E R8, desc[UR4][R2.64] ;  /* 0x0000000402087981 */ /* 0x002ea8000c1e1900 */
[----:B------:R-:W2:Y:S02]  /*1fda0*/  LDG.E R7, desc[UR4][R2.64+0x4] ;  /* 0x0000040402077981 */ /* 0x000ea4000c1e1900 */
[----:B--2---:R-:W-:-:S05]  /*1fdb0*/  IADD3 R12, -R8, R7, RZ ;  /* 0x00000007080c7210 */ /* 0x004fca0007ffe1ff */
[----:B------:R0:W-:Y:S02]  /*1fdc0*/  STL [R1+0x18], R12 ;  /* 0x0000180c01007387 */ /* 0x0001e40000100800 */
.L_x_2911:
[----:B------:R-:W-:Y:S01]  /*1fdd0*/  ULDC.64 UR4, c[0x0][0xa20] ;  /* 0x0002880000047ab9 */ /* 0x000fe20000000a00 */
[C---:B------:R-:W-:Y:S01]  /*1fde0*/  LOP3.LUT R2, R26.reuse, 0xff000000, RZ, 0xc0, !PT ;  /* 0xff0000001a027812 */ /* 0x040fe200078ec0ff */
[----:B------:R-:W-:Y:S01]  /*1fdf0*/  IMAD.MOV.U32 R32, RZ, RZ, R31 ;  /* 0x000000ffff207224 */ /* 0x000fe200078e001f */
[----:B------:R-:W-:Y:S02]  /*1fe00*/  ISETP.NE.U32.AND P0, PT, RZ, UR4, PT ;  /* 0x00000004ff007c0c */ /* 0x000fe4000bf05070 */
[----:B------:R-:W-:Y:S02]  /*1fe10*/  SHF.R.U32.HI R3, RZ, 0x8, R2 ;  /* 0x00000008ff037819 */ /* 0x000fe40000011602 */
[----:B------:R-:W-:Y:S02]  /*1fe20*/  ISETP.NE.AND.EX P0, PT, RZ, UR5, PT, P0 ;  /* 0x00000005ff007c0c */ /* 0x000fe4000bf05300 */
[C---:B-1----:R-:W-:Y:S02]  /*1fe30*/  LOP3.LUT R8, R26.reuse, 0xff0000, RZ, 0xc0, !PT ;  /* 0x00ff00001a087812 */ /* 0x042fe400078ec0ff */
[----:B------:R-:W-:-:S02]  /*1fe40*/  LOP3.LUT R26, R26, 0xffff, RZ, 0xc0, !PT ;  /* 0x0000ffff1a1a7812 */ /* 0x000fc400078ec0ff */
[----:B------:R-:W-:-:S07]  /*1fe50*/  LEA.HI R8, R8, R3, RZ, 0x10 ;  /* 0x0000000308087211 */ /* 0x000fce00078f80ff */
[----:B------:R-:W-:Y:S05]  /*1fe60*/  @!P0 BRA `(.L_x_2912) ;  /* 0x0000000000148947 */ /* 0x000fea0003800000 */
[----:B------:R-:W-:Y:S01]  /*1fe70*/  IADD3 R2, P0, R17, UR4, RZ ;  /* 0x0000000411027c10 */ /* 0x000fe2000ff1e0ff */
[----:B------:R-:W-:-:S03]  /*1fe80*/  ULDC.64 UR6, c[0x0][0x208] ;  /* 0x0000820000067ab9 */ /* 0x000fc60000000a00 */
[----:B------:R-:W-:-:S05]  /*1fe90*/  IADD3.X R3, R18, UR5, RZ, P0, !PT ;  /* 0x0000000512037c10 */ /* 0x000fca00087fe4ff */
[----:B------:R1:W5:Y:S01]  /*1fea0*/  LDG.E R9, desc[UR6][R2.64] ;  /* 0x0000000602097981 */ /* 0x000362000c1e1900 */
[----:B------:R-:W-:Y:S05]  /*1feb0*/  BRA `(.L_x_2913) ;  /* 0x0000000000287947 */ /* 0x000fea0003800000 */
.L_x_2912:
[----:B------:R-:W-:Y:S02]  /*1fec0*/  ULDC.64 UR4, c[0x0][0xa08] ;  /* 0x0002820000047ab9 */ /* 0x000fe40000000a00 */
[----:B------:R-:W-:-:S04]  /*1fed0*/  ISETP.NE.U32.AND P0, PT, RZ, UR4, PT ;  /* 0x00000004ff007c0c */ /* 0x000fc8000bf05070 */
[----:B------:R-:W-:-:S13]  /*1fee0*/  ISETP.NE.AND.EX P0, PT, RZ, UR5, PT, P0 ;  /* 0x00000005ff007c0c */ /* 0x000fda000bf05300 */
[----:B------:R-:W-:Y:S05]  /*1fef0*/  @!P0 BRA `(.L_x_2913) ;  /* 0x0000000000188947 */ /* 0x000fea0003800000 */
[----:B------:R-:W1:Y:S01]  /*1ff00*/  LDC.64 R2, c[0x0][0xa08] ;  /* 0x00028200ff027b82 */ /* 0x000e620000000a00 */
[----:B------:R-:W-:Y:S01]  /*1ff10*/  ULDC.64 UR4, c[0x0][0x208] ;  /* 0x0000820000047ab9 */ /* 0x000fe20000000a00 */
[----:B-1----:R-:W-:-:S05]  /*1ff20*/  IMAD.WIDE R2, R32, 0x4, R2 ;  /* 0x0000000420027825 */ /* 0x002fca00078e0202 */
[----:B------:R-:W2:Y:S04]  /*1ff30*/  LDG.E R9, desc[UR4][R2.64] ;  /* 0x0000000402097981 */ /* 0x000ea8000c1e1900 */
[----:B------:R-:W2:Y:S02]  /*1ff40*/  LDG.E R10, desc[UR4][R2.64+0x4] ;  /* 0x00000404020a7981 */ /* 0x000ea4000c1e1900 */
[----:B--2---:R-:W-:-:S07]  /*1ff50*/  IMAD.IADD R9, R10, 0x1, -R9 ;  /* 0x000000010a097824 */ /* 0x004fce00078e0a09 */
.L_x_2913:
[----:B------:R-:W-:Y:S01]  /*1ff60*/  ULDC.64 UR4, c[0x0][0x208] ;  /* 0x0000820000047ab9 */ /* 0x000fe20000000a00 */
[----:B-1----:R-:W1:Y:S01]  /*1ff70*/  LDC R3, c[0x0][0x448] ;  /* 0x00011200ff037b82 */ /* 0x002e620000000800 */
[----:B------:R-:W2:Y:S04]  /*1ff80*/  @P1 LDG.E R2, desc[UR4][R4.64] ;  /* 0x0000000404021981 */ /* 0x000ea8000c1e1900 */
[----:B------:R3:W2:Y:S01]  /*1ff90*/  @P1 LDG.E R11, desc[UR4][R4.64+0x4] ;  /* 0x00000404040b1981 */ /* 0x0006a2000c1e1900 */
[----:B-----5:R-:W-:Y:S01]  /*1ffa0*/  IMAD.IADD R9, R9, 0x1, -R13 ;  /* 0x0000000109097824 */ /* 0x020fe200078e0a0d */
[----:B------:R-:W-:Y:S01]  /*1ffb0*/  BSSY B0, `(.L_x_2914) ;  /* 0x0000037000007945 */ /* 0x000fe20003800000 */
[----:B------:R-:W-:Y:S02]  /*1ffc0*/  LOP3.LUT R20, R8, 0xff, RZ, 0xc0, !PT ;  /* 0x000000ff08147812 */ /* 0x000fe400078ec0ff */
[----:B---3--:R-:W-:-:S02]  /*1ffd0*/  SHF.R.U32.HI R4, RZ, 0x10, R8 ;  /* 0x00000010ff047819 */ /* 0x008fc40000011608 */
[----:B-1----:R-:W-:-:S13]  /*1ffe0*/  ISETP.NE.AND P0, PT, R3, 0x1, PT ;  /* 0x000000010300780c */ /* 0x002fda0003f05270 */
[----:B------:R-:W1:Y:S08]  /*1fff0*/  @P0 LDC R7, c[0x0][0x44c] ;  /* 0x00011300ff070b82 */ /* 0x000e700000000800 */
[----:B------:R-:W3:Y:S01]  /*20000*/  @P0 LDC R3, c[0x0][0x450] ;  /* 0x00011400ff030b82 */ /* 0x000ee20000000800 */
[----:B--2---:R-:W-:Y:S01]  /*20010*/  @P1 IMAD.IADD R6, R11, 0x1, -R2 ;  /* 0x000000010b061824 */ /* 0x004fe200078e0a02 */
[----:B------:R-:W-:-:S05]  /*20020*/  SHF.L.U32 R2, R25, 0x7, RZ ;  /* 0x0000000719027819 */ /* 0x000fca00000006ff */
[----:B------:R-:W-:-:S04]  /*20030*/  VIADD R2, R2, 0x7f ;  /* 0x0000007f02027836 */ /* 0x000fc80000000000 */
[----:B-1----:R-:W-:-:S05]  /*20040*/  @P0 IMAD.HI.U32 R10, R2, R7, RZ ;  /* 0x00000007020a0227 */ /* 0x002fca00078e00ff */
[----:B---3--:R-:W-:Y:S01]  /*20050*/  @P0 SHF.R.U32.HI R2, RZ, R3, R10 ;  /* 0x00000003ff020219 */ /* 0x008fe2000001160a */
[----:B------:R-:W-:-:S05]  /*20060*/  IMAD.IADD R3, R9, 0x1, R6 ;  /* 0x0000000109037824 */ /* 0x000fca00078e0206 */
[C---:B------:R-:W-:Y:S01]  /*20070*/  IADD3 R5, R3.reuse, 0x5f, RZ ;  /* 0x0000005f03057810 */ /* 0x040fe20007ffe0ff */
[----:B------:R1:W-:Y:S01]  /*20080*/  STL [R1+0x4], R3 ;  /* 0x0000040301007387 */ /* 0x0003e20000100800 */
[----:B------:R-:W-:-:S03]  /*20090*/  IADD3 R7, R3, 0x60, -R12 ;  /* 0x0000006003077810 */ /* 0x000fc60007ffe80c */
[----:B------:R-:W-:-:S04]  /*200a0*/  IMAD.HI R5, R5, 0x2aaaaaab, RZ ;  /* 0x2aaaaaab05057827 */ /* 0x000fc800078e02ff */
[----:B------:R-:W-:Y:S01]  /*200b0*/  IMAD.IADD R2, R7, 0x1, R2 ;  /* 0x0000000107027824 */ /* 0x000fe200078e0202 */
[----:B-1----:R-:W-:-:S03]  /*200c0*/  SHF.R.U32.HI R3, RZ, 0x1f, R5 ;  /* 0x0000001fff037819 */ /* 0x002fc60000011605 */
[----:B------:R-:W-:Y:S01]  /*200d0*/  IMAD.HI R2, R2, 0x2aaaaaab, RZ ;  /* 0x2aaaaaab02027827 */ /* 0x000fe200078e02ff */
[----:B------:R-:W-:-:S04]  /*200e0*/  LEA.HI.SX32 R5, R5, R3, 0x1c ;  /* 0x0000000305057211 */ /* 0x000fc800078fe2ff */
[----:B------:R-:W-:-:S04]  /*200f0*/  SHF.R.U32.HI R3, RZ, 0x1f, R2 ;  /* 0x0000001fff037819 */ /* 0x000fc80000011602 */
[----:B------:R-:W-:Y:S01]  /*20100*/  LEA.HI.SX32 R10, R2, R3, 0x1c ;  /* 0x00000003020a7211 */ /* 0x000fe200078fe2ff */
[----:B------:R-:W-:-:S03]  /*20110*/  IMAD.MOV.U32 R2, RZ, RZ, RZ ;  /* 0x000000ffff027224 */ /* 0x000fc600078e00ff */
[----:B------:R-:W-:-:S04]  /*20120*/  VIMNMX R10, R5, R10, PT ;  /* 0x0000000a050a7248 */ /* 0x000fc80003fe0100 */
[----:B------:R-:W-:-:S13]  /*20130*/  ISETP.GE.AND P0, PT, R10, 0x1, PT ;  /* 0x000000010a00780c */ /* 0x000fda0003f06270 */
[----:B------:R-:W-:Y:S05]  /*20140*/  @!P0 BRA `(.L_x_2915) ;  /* 0x0000000000748947 */ /* 0x000fea0003800000 */
[----:B------:R-:W-:Y:S01]  /*20150*/  ISETP.NE.AND P0, PT, R4, RZ, PT ;  /* 0x000000ff0400720c */ /* 0x000fe20003f05270 */
[----:B------:R-:W-:-:S03]  /*20160*/  ULDC UR4, c[0x0][0x9f0] ;  /* 0x00027c0000047ab9 */ /* 0x000fc60000000800 */
[----:B------:R-:W-:-:S04]  /*20170*/  SEL R8, R4, UR4, P0 ;  /* 0x0000000404087c07 */ /* 0x000fc80008000000 */
[----:B------:R-:W-:Y:S02]  /*20180*/  IABS R11, R8 ;  /* 0x00000008000b7213 */ /* 0x000fe40000000000 */
[----:B0-----:R-:W-:Y:S02]  /*20190*/  IADD3 R12, R8, -0x1, R10 ;  /* 0xffffffff080c7810 */ /* 0x001fe40007ffe00a */
        /* <DEDUP_REMOVED lines=12> */
[----:B------:R-:W-:-:S04]  /*20260*/  IMAD.MOV R2, RZ, RZ, -R2 ;  /* 0x000000ffff027224 */ /* 0x000fc800078e0a02 */
[----:B------:R-:W-:Y:S02]  /*20270*/  IMAD.MOV.U32 R12, RZ, RZ, R2 ;  /* 0x000000ffff0c7224 */ /* 0x000fe400078e0002 */
[----:B------:R-:W-:-:S04]  /*20280*/  IMAD.HI.U32 R2, R13, R3, RZ ;  /* 0x000000030d027227 */ /* 0x000fc800078e00ff */
[----:B------:R-:W-:-:S05]  /*20290*/  IMAD R3, R2, R12, R3 ;  /* 0x0000000c02037224 */ /* 0x000fca00078e0203 */
[----:B------:R-:W-:-:S13]  /*202a0*/  ISETP.GT.U32.AND P2, PT, R11, R3, PT ;  /* 0x000000030b00720c */ /* 0x000fda0003f44070 */
[-C--:B------:R-:W-:Y:S01]  /*202b0*/  @!P2 IADD3 R3, R3, -R11.reuse, RZ ;  /* 0x8000000b0303a210 */ /* 0x080fe20007ffe0ff */
[----:B------:R-:W-:Y:S01]  /*202c0*/  @!P2 VIADD R2, R2, 0x1 ;  /* 0x000000010202a836 */ /* 0x000fe20000000000 */
[----:B------:R-:W-:Y:S02]  /*202d0*/  ISETP.NE.AND P2, PT, R8, RZ, PT ;  /* 0x000000ff0800720c */ /* 0x000fe40003f45270 */
[----:B------:R-:W-:-:S13]  /*202e0*/  ISETP.GE.U32.AND P0, PT, R3, R11, PT ;  /* 0x0000000b0300720c */ /* 0x000fda0003f06070 */
[----:B------:R-:W-:-:S04]  /*202f0*/  @P0 VIADD R2, R2, 0x1 ;  /* 0x0000000102020836 */ /* 0x000fc80000000000 */
[----:B------:R-:W-:Y:S01]  /*20300*/  @!P3 IMAD.MOV R2, RZ, RZ, -R2 ;  /* 0x000000ffff02b224 */ /* 0x000fe200078e0a02 */
[----:B------:R-:W-:-:S07]  /*20310*/  @!P2 LOP3.LUT R2, RZ, R8, RZ, 0x33, !PT ;  /* 0x00000008ff02a212 */ /* 0x000fce00078e33ff */
.L_x_2915:
[----:B------:R-:W-:Y:S05]  /*20320*/  BSYNC B0 ;  /* 0x0000000000007941 */ /* 0x000fea0003800000 */
.L_x_2914:
        /* <DEDUP_REMOVED lines=8> */
[----:B------:R-:W-:Y:S01]  /*203b0*/  @P0 IADD3 R8, R2, 0x5f, RZ ;  /* 0x0000005f02080810 */ /* 0x000fe20007ffe0ff */
        /* <DEDUP_REMOVED lines=16> */
.L_x_3085:
[----:B--2---:R-:W-:Y:S02]  /*204c0*/  ISETP.NE.AND P0, PT, R14, RZ, PT ;  /* 0x000000ff0e00720c */ /* 0x004fe40003f05270 */
[----:B------:R-:W-:-:S11]  /*204d0*/  PLOP3.LUT P6, PT, PT, PT, PT, 0x8, 0x0 ;  /* 0x000000000000781c */ /* 0x000fd60003fce170 */
[----:B------:R-:W-:Y:S05]  /*204e0*/  @P0 BRA `(.L_x_2919) ;  /* 0x00000000000c0947 */ /* 0x000fea0003800000 */
[----:B------:R-:W-:-:S03]  /*204f0*/  UMOV UR4, 0xffffffff ;  /* 0xffffffff00047882 */ /* 0x000fc60000000000 */
[----:B------:R-:W-:Y:S05]  /*20500*/  BRA.DIV UR4, `(.L_x_2920) ;  /* 0x0000007604487947 */ /* 0x000fea000b800000 */
[----:B------:R-:W-:-:S13]  /*20510*/  ELECT P6, URZ, PT ;  /* 0x00000000003f782f */ /* 0x000fda00038c0000 */
.L_x_2919:
        /* <DEDUP_REMOVED lines=9> */
.L_x_3088:
[----:B------:R-:W-:Y:S05]  /*205b0*/  BSYNC B1 ;  /* 0x0000000000017941 */ /* 0x000fea0003800000 */
.L_x_2921:
[----:B------:R-:W-:Y:S04]  /*205c0*/  BSSY B1, `(.L_x_2923) ;  /* 0x000008c000017945 */ /* 0x000fe80003800000 */
[----:B------:R-:W-:Y:S05]  /*205d0*/  @!P6 BRA `(.L_x_2924) ;  /* 0x000000080028e947 */ /* 0x000fea0003800000 */
[----:B0-----:R-:W-:Y:S01]  /*205e0*/  LEA R12, R28, R16, 0x3 ;  /* 0x000000101c0c7211 */ /* 0x001fe200078e18ff */
[----:B------:R-:W0:Y:S01]  /*205f0*/  S2R R9, SR_TID.X ;  /* 0x0000000000097919 */ /* 0x000e220000002100 */
[----:B------:R-:W-:Y:S01]  /*20600*/  SHF.L.U32 R11, R30, 0x1f, RZ ;  /* 0x0000001f1e0b7819 */ /* 0x000fe200000006ff */
[----:B------:R-:W-:Y:S03]  /*20610*/  BSSY B2, `(.L_x_2925) ;  /* 0x0000005000027945 */ /* 0x000fe60003800000 */
[----:B------:R-:W2:Y:S01]  /*20620*/  SYNCS.PHASECHK.TRANS64.TRYWAIT P0, [R12+URZ+0x308a0], R11 ;  /* 0x0308a00b0c0075a7 */ /* 0x000ea2000800017f */
[----:B0-----:R-:W-:-:S04]  /*20630*/  LOP3.LUT R9, R9, 0x7f, RZ, 0xc0, !PT ;  /* 0x0000007f09097812 */ /* 0x001fc800078ec0ff */
[----:B------:R-:W-:Y:S01]  /*20640*/  ISETP.NE.AND P1, PT, R9, RZ, PT ;  /* 0x000000ff0900720c */ /* 0x000fe20003f25270 */
[----:B--2---:R-:W-:-:S12]  /*20650*/  @!P0 BRA `(.L_x_2926) ;  /* 0x0000007400288947 */ /* 0x004fd80003800000 */
.L_x_3089:
[----:B------:R-:W-:Y:S05]  /*20660*/  BSYNC B2 ;  /* 0x0000000000027941 */ /* 0x000fea0003800000 */
.L_x_2925:
[----:B------:R-:W-:Y:S04]  /*20670*/  BSSY B2, `(.L_x_2927) ;  /* 0x0000009000027945 */ /* 0x000fe80003800000 */
[----:B------:R-:W-:Y:S05]  /*20680*/  @P1 BRA `(.L_x_2928) ;  /* 0x00000000001c1947 */ /* 0x000fea0003800000 */
[----:B------:R-:W2:Y:S01]  /*20690*/  S2R R9, SR_TID.X ;  /* 0x0000000000097919 */ /* 0x000ea20000002100 */
[----:B-1----:R-:W-:-:S04]  /*206a0*/  IMAD.MOV.U32 R8, RZ, RZ, 0x9000 ;  /* 0x00009000ff087424 */ /* 0x002fc800078e00ff */
[----:B------:R3:W-:Y:S01]  /*206b0*/  SYNCS.ARRIVE.TRANS64 RZ, [R12+URZ+0x30890], R8 ;  /* 0x030890080cff79a7 */ /* 0x0007e2000800003f */
[----:B--2---:R-:W-:-:S04]  /*206c0*/  LOP3.LUT R9, R9, 0x1f, RZ, 0xc0, !PT ;  /* 0x0000001f09097812 */ /* 0x004fc800078ec0ff */
[----:B------:R-:W-:-:S13]  /*206d0*/  ISETP.NE.AND P0, PT, R9, RZ, PT ;  /* 0x000000ff0900720c */ /* 0x000fda0003f05270 */
[----:B---3--:R-:W-:Y:S05]  /*206e0*/  @!P0 BRA `(.L_x_2928) ;  /* 0x0000000000048947 */ /* 0x008fea0003800000 */
[----:B------:R-:W-:Y:S01]  /*206f0*/  BPT.TRAP 0x1 ;  /* 0x000000040000795c */ /* 0x000fe20000300000 */
.L_x_2928:
[----:B------:R-:W-:Y:S05]  /*20700*/  BSYNC B2 ;  /* 0x0000000000027941 */ /* 0x000fea0003800000 */
.L_x_2927:
[----:B-1----:R-:W-:Y:S01]  /*20710*/  IMAD.MOV.U32 R8, RZ, RZ, RZ ;  /* 0x000000ffff087224 */ /* 0x002fe200078e00ff */
[----:B------:R-:W-:Y:S01]  /*20720*/  UIADD3 UR4, UP0, UR38, 0x570, URZ ;  /* 0x0000057026047890 */ /* 0x000fe2000ff1e03f */
[----:B------:R-:W-:Y:S01]  /*20730*/  IMAD R9, R3, 0x60, R0 ;  /* 0x0000006003097824 */ /* 0x000fe200078e0200 */
[----:B------:R-:W-:Y:S01]  /*20740*/  PLOP3.LUT P0, PT, PT, PT, PT, 0x80, 0x0 ;  /* 0x000000000000781c */ /* 0x000fe20003f0f070 */
[----:B------:R-:W-:Y:S01]  /*20750*/  IMAD R10, R28, 0x9000, R16 ;  /* 0x000090001c0a7824 */ /* 0x000fe200078e0210 */
[----:B------:R-:W-:Y:S01]  /*20760*/  R2UR UR10, R8 ;  /* 0x00000000080a72ca */ /* 0x000fe200000e0000 */
[----:B------:R-:W-:Y:S01]  /*20770*/  VIADD R9, R9, 0xffffffa0 ;  /* 0xffffffa009097836 */ /* 0x000fe20000000000 */
[----:B------:R-:W-:Y:S01]  /*20780*/  IADD3 R8, R12, 0x30890, RZ ;  /* 0x000308900c087810 */ /* 0x000fe20007ffe0ff */
[----:B------:R-:W-:Y:S01]  /*20790*/  VIADD R13, R10, 0x1e400 ;  /* 0x0001e4000a0d7836 */ /* 0x000fe20000000000 */
[----:B------:R-:W-:Y:S01]  /*207a0*/  UIADD3.X UR5, URZ, UR39, URZ, UP0, !UPT ;  /* 0x000000273f057290 */ /* 0x000fe200087fe43f */
[----:B------:R-:W-:Y:S01]  /*207b0*/  UMOV UR6, 0x0 ;  /* 0x0000000000067882 */ /* 0x000fe20000000000 */
[----:B------:R-:W-:-:S10]  /*207c0*/  UMOV UR7, 0x12f00000 ;  /* 0x12f0000000077882 */ /* 0x000fd40000000000 */
.L_x_2929:
        /* <DEDUP_REMOVED lines=16> */
.L_x_2930:
        /* <DEDUP_REMOVED lines=10> */
[----:B------:R-:W-:Y:S01]  /*20970*/  MOV R21, 0x80 ;  /* 0x0000008000157802 */ /* 0x000fe20000000f00 */
[----:B------:R-:W-:Y:S01]  /*20980*/  VIADD R13, R10, 0x24400 ;  /* 0x000244000a0d7836 */ /* 0x000fe20000000000 */
[----:B------:R-:W-:Y:S01]  /*20990*/  PLOP3.LUT P0, PT, PT, PT, PT, 0x80, 0x0 ;  /* 0x000000000000781c */ /* 0x000fe20003f0f070 */
[----:B------:R-:W-:Y:S01]  /*209a0*/  UMOV UR6, 0x0 ;  /* 0x0000000000067882 */ /* 0x000fe20000000000 */
[----:B------:R-:W-:Y:S01]  /*209b0*/  R2UR UR10, R21 ;  /* 0x00000000150a72ca */ /* 0x000fe200000e0000 */
[----:B------:R-:W-:-:S14]  /*209c0*/  UMOV UR7, 0x12f00000 ;  /* 0x12f0000000077882 */ /* 0x000fdc0000000000 */
.L_x_2931:
        /* <DEDUP_REMOVED lines=13> */
.L_x_3090:
[----:B------:R-:W-:Y:S05]  /*20aa0*/  BSYNC B2 ;  /* 0x0000000000027941 */ /* 0x000fea0003800000 */
.L_x_2932:
        /* <DEDUP_REMOVED lines=11> */
.L_x_2935:
[----:B------:R-:W-:Y:S05]  /*20b60*/  BSYNC B2 ;  /* 0x0000000000027941 */ /* 0x000fea0003800000 */
.L_x_2934:
[----:B------:R-:W-:Y:S01]  /*20b70*/  R2UR UR6, R14 ;  /* 0x000000000e0672ca */ /* 0x000fe200000e0000 */
[----:B------:R-:W-:Y:S01]  /*20b80*/  IMAD.MOV.U32 R8, RZ, RZ, RZ ;  /* 0x000000ffff087224 */ /* 0x000fe200078e00ff */
[----:B------:R-:W-:Y:S01]  /*20b90*/  R2UR UR7, R15 ;  /* 0x000000000f0772ca */ /* 0x000fe200000e0000 */
[----:B------:R-:W-:Y:S01]  /*20ba0*/  UIADD3 UR4, UP0, UR38, 0x670, URZ ;  /* 0x0000067026047890 */ /* 0x000fe2000ff1e03f */
[----:B------:R-:W-:Y:S01]  /*20bb0*/  PLOP3.LUT P0, PT, PT, PT, PT, 0x80, 0x0 ;  /* 0x000000000000781c */ /* 0x000fe20003f0f070 */
[----:B01----:R-:W-:Y:S01]  /*20bc0*/  VIADD R12, R12, 0x308b0 ;  /* 0x000308b00c0c7836 */ /* 0x003fe20000000000 */
[----:B------:R-:W-:Y:S01]  /*20bd0*/  R2UR UR10, R8 ;  /* 0x00000000080a72ca */ /* 0x000fe200000e0000 */
[----:B------:R-:W-:Y:S01]  /*20be0*/  VIADD R8, R10, 0x400 ;  /* 0x000004000a087836 */ /* 0x000fe20000000000 */
[----:B------:R-:W-:-:S13]  /*20bf0*/  UIADD3.X UR5, URZ, UR39, URZ, UP0, !UPT ;  /* 0x000000273f057290 */ /* 0x000fda00087fe43f */
.L_x_2936:
        /* <DEDUP_REMOVED lines=15> */
.L_x_2937:
        /* <DEDUP_REMOVED lines=15> */
.L_x_2938:
        /* <DEDUP_REMOVED lines=10> */
.L_x_2924:
[----:B------:R-:W-:Y:S05]  /*20e80*/  BSYNC B1 ;  /* 0x0000000000017941 */ /* 0x000fea0003800000 */
.L_x_2923:
[----:B0-----:R-:W-:Y:S01]  /*20e90*/  VIADD R12, R3, 0xfffffffe ;  /* 0xfffffffe030c7836 */ /* 0x001fe20000000000 */
        /* <DEDUP_REMOVED lines=8> */
.L_x_2955:
[----:B------:R-:W-:Y:S05]  /*20f20*/  YIELD ;  /* 0x0000000000007946 */ /* 0x000fea0003800000 */
[----:B------:R-:W-:Y:S04]  /*20f30*/  BSSY B1, `(.L_x_2939) ;  /* 0x000008b000017945 */ /* 0x000fe80003800000 */
[----:B------:R-:W-:Y:S05]  /*20f40*/  @!P6 BRA `(.L_x_2940) ;  /* 0x000000080024e947 */ /* 0x000fea0003800000 */
[----:B------:R-:W-:Y:S01]  /*20f50*/  LEA R11, R28, R16, 0x3 ;  /* 0x000000101c0b7211 */ /* 0x000fe200078e18ff */
[----:B------:R-:W0:Y:S01]  /*20f60*/  S2R R3, SR_TID.X ;  /* 0x0000000000037919 */ /* 0x000e220000002100 */
[----:B------:R-:W-:Y:S01]  /*20f70*/  SHF.L.U32 R10, R30, 0x1f, RZ ;  /* 0x0000001f1e0a7819 */ /* 0x000fe200000006ff */
[----:B------:R-:W-:Y:S03]  /*20f80*/  BSSY B2, `(.L_x_2941) ;  /* 0x0000005000027945 */ /* 0x000fe60003800000 */
[----:B------:R-:W2:Y:S01]  /*20f90*/  SYNCS.PHASECHK.TRANS64.TRYWAIT P1, [R11+URZ+0x308a0], R10 ;  /* 0x0308a00a0b0075a7 */ /* 0x000ea2000802017f */
[----:B0-----:R-:W-:-:S04]  /*20fa0*/  LOP3.LUT R3, R3, 0x7f, RZ, 0xc0, !PT ;  /* 0x0000007f03037812 */ /* 0x001fc800078ec0ff */
[----:B------:R-:W-:Y:S01]  /*20fb0*/  ISETP.NE.AND P2, PT, R3, RZ, PT ;  /* 0x000000ff0300720c */ /* 0x000fe20003f45270 */
[----:B--2---:R-:W-:-:S12]  /*20fc0*/  @!P1 BRA `(.L_x_2942) ;  /* 0x0000006800f49947 */ /* 0x004fd80003800000 */
.L_x_3091:
[----:B------:R-:W-:Y:S05]  /*20fd0*/  BSYNC B2 ;  /* 0x0000000000027941 */ /* 0x000fea0003800000 */
.L_x_2941:
[----:B------:R-:W-:Y:S04]  /*20fe0*/  BSSY B2, `(.L_x_2943) ;  /* 0x0000009000027945 */ /* 0x000fe80003800000 */
[----:B------:R-:W-:Y:S05]  /*20ff0*/  @P2 BRA `(.L_x_2944) ;  /* 0x00000000001c2947 */ /* 0x000fea0003800000 */
[----:B-1----:R-:W1:Y:S01]  /*21000*/  S2R R8, SR_TID.X ;  /* 0x0000000000087919 */ /* 0x002e620000002100 */
[----:B------:R-:W-:-:S04]  /*21010*/  IMAD.MOV.U32 R3, RZ, RZ, 0x9000 ;  /* 0x00009000ff037424 */ /* 0x000fc800078e00ff */
[----:B------:R2:W-:Y:S01]  /*21020*/  SYNCS.ARRIVE.TRANS64 RZ, [R11+URZ+0x30890], R3 ;  /* 0x030890030bff79a7 */ /* 0x0005e2000800003f */
[----:B-1----:R-:W-:-:S04]  /*21030*/  LOP3.LUT R8, R8, 0x1f, RZ, 0xc0, !PT ;  /* 0x0000001f08087812 */ /* 0x002fc800078ec0ff */
[----:B------:R-:W-:-:S13]  /*21040*/  ISETP.NE.AND P1, PT, R8, RZ, PT ;  /* 0x000000ff0800720c */ /* 0x000fda0003f25270 */
[----:B--2---:R-:W-:Y:S05]  /*21050*/  @!P1 BRA `(.L_x_2944) ;  /* 0x0000000000049947 */ /* 0x004fea0003800000 */
[----:B------:R-:W-:Y:S01]  /*21060*/  BPT.TRAP 0x1 ;  /* 0x000000040000795c */ /* 0x000fe20000300000 */
.L_x_2944:
[----:B------:R-:W-:Y:S05]  /*21070*/  BSYNC B2 ;  /* 0x0000000000027941 */ /* 0x000fea0003800000 */
.L_x_2943:
[----:B------:R-:W-:Y:S01]  /*21080*/  IMAD.MOV.U32 R21, RZ, RZ, RZ ;  /* 0x000000ffff157224 */ /* 0x000fe200078e00ff */
[----:B------:R-:W-:Y:S01]  /*21090*/  UIADD3 UR4, UP0, UR38, 0x570, URZ ;  /* 0x0000057026047890 */ /* 0x000fe2000ff1e03f */
[----:B------:R-:W-:Y:S01]  /*210a0*/  IMAD R9, R28, 0x9000, R16 ;  /* 0x000090001c097824 */ /* 0x000fe200078e0210 */
[----:B------:R-:W-:Y:S01]  /*210b0*/  PLOP3.LUT P1, PT, PT, PT, PT, 0x80, 0x0 ;  /* 0x000000000000781c */ /* 0x000fe20003f2f070 */
[----:B-1----:R-:W-:Y:S01]  /*210c0*/  IMAD R8, R12, 0x60, R0 ;  /* 0x000000600c087824 */ /* 0x002fe200078e0200 */
[----:B------:R-:W-:Y:S01]  /*210d0*/  R2UR UR10, R21 ;  /* 0x00000000150a72ca */ /* 0x000fe200000e0000 */
[----:B------:R-:W-:Y:S01]  /*210e0*/  VIADD R3, R11, 0x30890 ;  /* 0x000308900b037836 */ /* 0x000fe20000000000 */
[----:B------:R-:W-:Y:S01]  /*210f0*/  IADD3 R13, R9, 0x1e400, RZ ;  /* 0x0001e400090d7810 */ /* 0x000fe20007ffe0ff */
[----:B------:R-:W-:Y:S01]  /*21100*/  UIADD3.X UR5, URZ, UR39, URZ, UP0, !UPT ;  /* 0x000000273f057290 */ /* 0x000fe200087fe43f */
[----:B------:R-:W-:Y:S01]  /*21110*/  UMOV UR6, 0x0 ;  /* 0x0000000000067882 */ /* 0x000fe20000000000 */
[----:B------:R-:W-:-:S10]  /*21120*/  UMOV UR7, 0x12f00000 ;  /* 0x12f0000000077882 */ /* 0x000fd40000000000 */
.L_x_2945:
        /* <DEDUP_REMOVED lines=12> */
[----:B------:R-:W-:Y:S01]  /*211f0*/  UMOV UR6, 0x0 ;  /* 0x0000000000067882 */ /* 0x000fe20000000000 */
[----:B------:R-:W-:Y:S02]  /*21200*/  UMOV UR7, 0x12f00000 ;  /* 0x12f0000000077882 */ /* 0x000fe40000000000 */
[----:B------:R-:W-:Y:S01]  /*21210*/  R2UR UR10, R13 ;  /* 0x000000000d0a72ca */ /* 0x000fe200000e0000 */
[----:B------:R-:W-:-:S14]  /*21220*/  VIADD R13, R9, 0x21400 ;  /* 0x00021400090d7836 */ /* 0x000fdc0000000000 */
.L_x_2946:
        /* <DEDUP_REMOVED lines=13> */
[----:B------:R-:W-:Y:S01]  /*21300*/  IADD3 R13, R9, 0x24400, RZ ;  /* 0x00024400090d7810 */ /* 0x000fe20007ffe0ff */
[----:B------:R-:W-:Y:S01]  /*21310*/  UMOV UR7, 0x12f00000 ;  /* 0x12f0000000077882 */ /* 0x000fe20000000000 */
[----:B------:R-:W-:-:S15]  /*21320*/  R2UR UR10, R22 ;  /* 0x00000000160a72ca */ /* 0x000fde00000e0000 */
.L_x_2947:
        /* <DEDUP_REMOVED lines=13> */
.L_x_3092:
[----:B------:R-:W-:Y:S05]  /*21400*/  BSYNC B2 ;  /* 0x0000000000027941 */ /* 0x000fea0003800000 */
.L_x_2948:
[----:B------:R-:W-:Y:S01]  /*21410*/  BSSY B2, `(.L_x_2950) ;  /* 0x000000b000027945 */ /* 0x000fe20003800000 */
[----:B------:R-:W-:Y:S02]  /*21420*/  IMAD.MOV.U32 R14, RZ, RZ, 0x0 ;  /* 0x00000000ff0e7424 */ /* 0x000fe400078e00ff */
[----:B------:R-:W-:Y:S01]  /*21430*/  IMAD.MOV.U32 R15, RZ, RZ, 0x12f00000 ;  /* 0x12f00000ff0f7424 */ /* 0x000fe200078e00ff */
[----:B------:R-:W-:Y:S06]  /*21440*/  @P2 BRA `(.L_x_2951) ;  /* 0x00000000001c2947 */ /* 0x000fec0003800000 */
[----:B------:R-:W2:Y:S01]  /*21450*/  S2R R13, SR_TID.X ;  /* 0x00000000000d7919 */ /* 0x000ea20000002100 */
[----:B------:R-:W-:-:S04]  /*21460*/  IMAD.MOV.U32 R3, RZ, RZ, 0x9000 ;  /* 0x00009000ff037424 */ /* 0x000fc800078e00ff */
[----:B------:R3:W-:Y:S01]  /*21470*/  SYNCS.ARRIVE.TRANS64 RZ, [R11+URZ+0x308b0], R3 ;  /* 0x0308b0030bff79a7 */ /* 0x0007e2000800003f */
[----:B--2---:R-:W-:-:S04]  /*21480*/  LOP3.LUT R13, R13, 0x1f, RZ, 0xc0, !PT ;  /* 0x0000001f0d0d7812 */ /* 0x004fc800078ec0ff */
[----:B------:R-:W-:-:S13]  /*21490*/  ISETP.NE.AND P1, PT, R13, RZ, PT ;  /* 0x000000ff0d00720c */ /* 0x000fda0003f25270 */
[----:B---3--:R-:W-:Y:S05]  /*214a0*/  @!P1 BRA `(.L_x_2951) ;  /* 0x0000000000049947 */ /* 0x008fea0003800000 */
[----:B------:R-:W-:Y:S01]  /*214b0*/  BPT.TRAP 0x1 ;  /* 0x000000040000795c */ /* 0x000fe20000300000 */
.L_x_2951:
[----:B------:R-:W-:Y:S05]  /*214c0*/  BSYNC B2 ;  /* 0x0000000000027941 */ /* 0x000fea0003800000 */
.L_x_2950:
[----:B------:R-:W-:Y:S01]  /*214d0*/  R2UR UR10, R21 ;  /* 0x00000000150a72ca */ /* 0x000fe200000e0000 */
[----:B------:R-:W-:Y:S01]  /*214e0*/  UIADD3 UR4, UP0, UR38, 0x670, URZ ;  /* 0x0000067026047890 */ /* 0x000fe2000ff1e03f */
[----:B------:R-:W-:Y:S01]  /*214f0*/  R2UR UR6, R14 ;  /* 0x000000000e0672ca */ /* 0x000fe200000e0000 */
[----:B------:R-:W-:Y:S01]  /*21500*/  VIADD R3, R9, 0x400 ;  /* 0x0000040009037836 */ /* 0x000fe20000000000 */
[----:B------:R-:W-:Y:S01]  /*21510*/  R2UR UR7, R15 ;  /* 0x000000000f0772ca */ /* 0x000fe200000e0000 */
[----:B------:R-:W-:Y:S01]  /*21520*/  UIADD3.X UR5, URZ, UR39, URZ, UP0, !UPT ;  /* 0x000000273f057290 */ /* 0x000fe200087fe43f */
[----:B------:R-:W-:Y:S02]  /*21530*/  PLOP3.LUT P1, PT, PT, PT, PT, 0x80, 0x0 ;  /* 0x000000000000781c */ /* 0x000fe40003f2f070 */
[----:B01----:R-:W-:-:S11]  /*21540*/  IADD3 R11, R11, 0x308b0, RZ ;  /* 0x000308b00b0b7810 */ /* 0x003fd60007ffe0ff */
.L_x_2952:
        /* <DEDUP_REMOVED lines=11> */
[----:B------:R-:W-:Y:S01]  /*21600*/  R2UR UR6, R14 ;  /* 0x000000000e0672ca */ /* 0x000fe200000e0000 */
[----:B------:R-:W-:Y:S01]  /*21610*/  VIADD R3, R9, 0x3400 ;  /* 0x0000340009037836 */ /* 0x000fe20000000000 */
[----:B------:R-:W-:Y:S02]  /*21620*/  R2UR UR7, R15 ;  /* 0x000000000f0772ca */ /* 0x000fe400000e0000 */
[----:B------:R-:W-:Y:S02]  /*21630*/  R2UR UR10, R10 ;  /* 0x000000000a0a72ca */ /* 0x000fe400000e0000 */
[----:B------:R-:W-:-:S13]  /*21640*/  PLOP3.LUT P1, PT, PT, PT, PT, 0x80, 0x0 ;  /* 0x000000000000781c */ /* 0x000fda0003f2f070 */
.L_x_2953:
        /* <DEDUP_REMOVED lines=15> */
.L_x_2954:
        /* <DEDUP_REMOVED lines=10> */
.L_x_2940:
[----:B------:R-:W-:Y:S05]  /*217e0*/  BSYNC B1 ;  /* 0x0000000000017941 */ /* 0x000fea0003800000 */
.L_x_2939:
        /* <DEDUP_REMOVED lines=8> */
.L_x_2917:
[----:B------:R-:W-:Y:S05]  /*21870*/  BSYNC B0 ;  /* 0x0000000000007941 */ /* 0x000fea0003800000 */
.L_x_2916:
[----:B------:R-:W2:Y:S01]  /*21880*/  LDC R0, c[0x0][0x448] ;  /* 0x00011200ff007b82 */ /* 0x000ea20000000800 */
[----:B------:R-:W-:Y:S01]  /*21890*/  LEA R2, R25, 0x7f, 0x7 ;  /* 0x0000007f19027811 */ /* 0x000fe200078e38ff */
[----:B------:R-:W-:Y:S06]  /*218a0*/  @!P0 WARPSYNC.ALL ;  /* 0x0000000000008948 */ /* 0x000fec0003800000 */
[----:B------:R-:W-:Y:S01]  /*218b0*/  @!P0 BAR.SYNC.DEFER_BLOCKING 0xc, 0x180 ;  /* 0x0306000000008b1d */ /* 0x000fe20000010000 */
[----:B------:R-:W-:-:S05]  /*218c0*/  ISETP.NE.AND P2, PT, R4, RZ, PT ;  /* 0x000000ff0400720c */ /* 0x000fca0003f45270 */
[----:B------:R-:W-:Y:S08]  /*218d0*/  BSSY B0, `(.L_x_2956) ;  /* 0x0000029000007945 */ /* 0x000ff00003800000 */
[----:B------:R-:W3:Y:S01]  /*218e0*/  @!P2 LDC R4, c[0x0][0x9f0] ;  /* 0x00027c00ff04ab82 */ /* 0x000ee20000000800 */
[----:B--2---:R-:W-:-:S13]  /*218f0*/  ISETP.NE.AND P1, PT, R0, 0x1, PT ;  /* 0x000000010000780c */ /* 0x004fda0003f25270 */
[----:B------:R-:W2:Y:S08]  /*21900*/  @P1 LDC R9, c[0x0][0x44c] ;  /* 0x00011300ff091b82 */ /* 0x000eb00000000800 */
[----:B------:R-:W4:Y:S01]  /*21910*/  @P1 LDC R3, c[0x0][0x450] ;  /* 0x00011400ff031b82 */ /* 0x000f220000000800 */
[----:B--2---:R-:W-:-:S05]  /*21920*/  @P1 IMAD.HI.U32 R0, R2, R9, RZ ;  /* 0x0000000902001227 */ /* 0x004fca00078e00ff */
[----:B----4-:R-:W-:Y:S02]  /*21930*/  @P1 SHF.R.U32.HI R2, RZ, R3, R0 ;  /* 0x00000003ff021219 */ /* 0x010fe40000011600 */
[----:B------:R-:W-:-:S03]  /*21940*/  MOV R0, RZ ;  /* 0x000000ff00007202 */ /* 0x000fc60000000f00 */
[----:B------:R-:W-:-:S04]  /*21950*/  IMAD.IADD R2, R7, 0x1, R2 ;  /* 0x0000000107027824 */ /* 0x000fc800078e0202 */
[----:B------:R-:W-:-:S05]  /*21960*/  IMAD.HI R2, R2, 0x2aaaaaab, RZ ;  /* 0x2aaaaaab02027827 */ /* 0x000fca00078e02ff */
[----:B------:R-:W-:-:S04]  /*21970*/  SHF.R.U32.HI R3, RZ, 0x1f, R2 ;  /* 0x0000001fff037819 */ /* 0x000fc80000011602 */
[----:B------:R-:W-:-:S04]  /*21980*/  LEA.HI.SX32 R2, R2, R3, 0x1c ;  /* 0x0000000302027211 */ /* 0x000fc800078fe2ff */
[----:B------:R-:W-:-:S04]  /*21990*/  VIMNMX R5, R5, R2, PT ;  /* 0x0000000205057248 */ /* 0x000fc80003fe0100 */
[----:B------:R-:W-:-:S13]  /*219a0*/  ISETP.GE.AND P1, PT, R5, 0x1, PT ;  /* 0x000000010500780c */ /* 0x000fda0003f26270 */
[----:B---3--:R-:W-:Y:S05]  /*219b0*/  @!P1 BRA `(.L_x_2957) ;  /* 0x0000000000689947 */ /* 0x008fea0003800000 */
[----:B------:R-:W-:Y:S01]  /*219c0*/  IABS R0, R4 ;  /* 0x0000000400007213 */ /* 0x000fe20000000000 */
[----:B------:R-:W-:-:S03]  /*219d0*/  IMAD.MOV.U32 R2, RZ, RZ, RZ ;  /* 0x000000ffff027224 */ /* 0x000fc600078e00ff */
[----:B-1----:R-:W1:Y:S08]  /*219e0*/  I2F.RP R8, R0 ;  /* 0x0000000000087306 */ /* 0x002e700000209400 */
[----:B-1----:R-:W1:Y:S02]  /*219f0*/  MUFU.RCP R8, R8 ;  /* 0x0000000800087308 */ /* 0x002e640000001000 */
[----:B-1----:R-:W-:-:S06]  /*21a00*/  VIADD R9, R8, 0xffffffe ;  /* 0x0ffffffe08097836 */ /* 0x002fcc0000000000 */
[----:B------:R-:W1:Y:S02]  /*21a10*/  F2I.FTZ.U32.TRUNC.NTZ R3, R9 ;  /* 0x0000000900037305 */ /* 0x000e64000021f000 */
[----:B-1----:R-:W-:-:S04]  /*21a20*/  IMAD.MOV R7, RZ, RZ, -R3 ;  /* 0x000000ffff077224 */ /* 0x002fc800078e0a03 */
[----:B------:R-:W-:-:S04]  /*21a30*/  IMAD R7, R7, R0, RZ ;  /* 0x0000000007077224 */ /* 0x000fc800078e02ff */
[----:B------:R-:W-:Y:S01]  /*21a40*/  IMAD.HI.U32 R6, R3, R7, R2 ;  /* 0x0000000703067227 */ /* 0x000fe200078e0002 */
[----:B------:R-:W-:Y:S02]  /*21a50*/  IADD3 R3, R4, -0x1, R5 ;  /* 0xffffffff04037810 */ /* 0x000fe40007ffe005 */
[-C--:B------:R-:W-:Y:S02]  /*21a60*/  IABS R7, R4.reuse ;  /* 0x0000000400077213 */ /* 0x080fe40000000000 */
[----:B------:R-:W-:Y:S02]  /*21a70*/  IABS R2, R3 ;  /* 0x0000000300027213 */ /* 0x000fe40000000000 */
[----:B------:R-:W-:Y:S02]  /*21a80*/  IADD3 R7, RZ, -R7, RZ ;  /* 0x80000007ff077210 */ /* 0x000fe40007ffe0ff */
[----:B------:R-:W-:Y:S01]  /*21a90*/  LOP3.LUT R3, R3, R4, RZ, 0x3c, !PT ;  /* 0x0000000403037212 */ /* 0x000fe200078e3cff */
[----:B------:R-:W-:-:S03]  /*21aa0*/  IMAD.HI.U32 R6, R6, R2, RZ ;  /* 0x0000000206067227 */ /* 0x000fc600078e00ff */
[----:B------:R-:W-:Y:S01]  /*21ab0*/  ISETP.GE.AND P2, PT, R3, RZ, PT ;  /* 0x000000ff0300720c */ /* 0x000fe20003f46270 */
[----:B------:R-:W-:-:S05]  /*21ac0*/  IMAD R7, R6, R7, R2 ;  /* 0x0000000706077224 */ /* 0x000fca00078e0202 */
[----:B------:R-:W-:-:S13]  /*21ad0*/  ISETP.GT.U32.AND P1, PT, R0, R7, PT ;  /* 0x000000070000720c */ /* 0x000fda0003f24070 */
[----:B------:R-:W-:Y:S02]  /*21ae0*/  @!P1 IMAD.IADD R7, R7, 0x1, -R0 ;  /* 0x0000000107079824 */ /* 0x000fe400078e0a00 */
[----:B------:R-:W-:Y:S01]  /*21af0*/  @!P1 VIADD R6, R6, 0x1 ;  /* 0x0000000106069836 */ /* 0x000fe20000000000 */
[----:B------:R-:W-:Y:S02]  /*21b00*/  ISETP.NE.AND P1, PT, R4, RZ, PT ;  /* 0x000000ff0400720c */ /* 0x000fe40003f25270 */
[----:B------:R-:W-:-:S13]  /*21b10*/  ISETP.GE.U32.AND P0, PT, R7, R0, PT ;  /* 0x000000000700720c */ /* 0x000fda0003f06070 */
[----:B------:R-:W-:-:S05]  /*21b20*/  @P0 VIADD R6, R6, 0x1 ;  /* 0x0000000106060836 */ /* 0x000fca0000000000 */
[----:B------:R-:W-:-:S05]  /*21b30*/  MOV R0, R6 ;  /* 0x0000000600007202 */ /* 0x000fca0000000f00 */
[----:B------:R-:W-:Y:S01]  /*21b40*/  @!P2 IMAD.MOV R0, RZ, RZ, -R0 ;  /* 0x000000ffff00a224 */ /* 0x000fe200078e0a00 */
[----:B------:R-:W-:-:S07]  /*21b50*/  @!P1 LOP3.LUT R0, RZ, R4, RZ, 0x33, !PT ;  /* 0x00000004ff009212 */ /* 0x000fce00078e33ff */
.L_x_2957:
[----:B------:R-:W-:Y:S05]  /*21b60*/  BSYNC B0 ;  /* 0x0000000000007941 */ /* 0x000fea0003800000 */
.L_x_2956:
[-C--:B------:R-:W-:Y:S01]  /*21b70*/  IMAD R3, R20, R0.reuse, RZ ;  /* 0x0000000014037224 */ /* 0x080fe200078e02ff */
        /* <DEDUP_REMOVED lines=13> */
[----:B------:R-:W2:Y:S01]  /*21c50*/  FLO.U32 R0, UR4 ;  /* 0x0000000400007d00 */ /* 0x000ea200080e0000 */
[----:B------:R-:W-:Y:S01]  /*21c60*/  ULDC.64 UR6, c[0x0][0x208] ;  /* 0x0000820000067ab9 */ /* 0x000fe20000000a00 */
        /* <DEDUP_REMOVED lines=9> */
.L_x_2959:
        /* <DEDUP_REMOVED lines=10> */
[----:B------:R-:W2:Y:S01]  /*21da0*/  LDC.64 R2, c[0x4][R2] ;  /* 0x0100000002027b82 */ /* 0x000ea20000000a00 */
[----:B------:R-:W-:Y:S01]  /*21db0*/  IMAD.U32 R6, RZ, RZ, UR8 ;  /* 0x00000008ff067e24 */ /* 0x000fe2000f8e00ff */
[----:B------:R-:W-:Y:S01]  /*21dc0*/  MOV R11, UR5 ;  /* 0x00000005000b7c02 */ /* 0x000fe20008000f00 */
[----:B------:R-:W-:Y:S02]  /*21dd0*/  IMAD.U32 R7, RZ, RZ, UR9 ;  /* 0x00000009ff077e24 */ /* 0x000fe4000f8e00ff */
[----:B------:R-:W-:-:S02]  /*21de0*/  IMAD.U32 R10, RZ, RZ, UR4 ;  /* 0x00000004ff0a7e24 */ /* 0x000fc4000f8e00ff */
[----:B-1----:R-:W-:Y:S02]  /*21df0*/  IMAD.MOV.U32 R8, RZ, RZ, 0x70 ;  /* 0x00000070ff087424 */ /* 0x002fe400078e00ff */
[----:B0-----:R-:W-:Y:S02]  /*21e00*/  IMAD.MOV.U32 R12, RZ, RZ, 0x1 ;  /* 0x00000001ff0c7424 */ /* 0x001fe400078e00ff */
[----:B------:R-:W-:-:S07]  /*21e10*/  IMAD.MOV.U32 R13, RZ, RZ, RZ ;  /* 0x000000ffff0d7224 */ /* 0x000fce00078e00ff */
[----:B------:R-:W-:-:S07]  /*21e20*/  LEPC R20, `(.L_x_2962) ;  /* 0x000000001014794e */ /* 0x000fce0000000000 */
[----:B--2---:R-:W-:Y:S05]  /*21e30*/  CALL.ABS.NOINC R2 ;  /* 0x0000000002007343 */ /* 0x004fea0003c00000 */
.L_x_2962:
[----:B------:R-:W-:Y:S05]  /*21e40*/  BSYNC B6 ;  /* 0x0000000000067941 */ /* 0x000fea0003800000 */
.L_x_2961:
        /* <DEDUP_REMOVED lines=10> */
[----:B------:R-:W-:Y:S01]  /*21ef0*/  MOV R7, UR9 ;  /* 0x0000000900077c02 */ /* 0x000fe20008000f00 */
[----:B------:R-:W-:Y:S01]  /*21f00*/  IMAD.U32 R5, RZ, RZ, UR7 ;  /* 0x00000007ff057e24 */ /* 0x000fe2000f8e00ff */
[----:B0-----:R-:W-:Y:S01]  /*21f10*/  MOV R12, 0x1 ;  /* 0x00000001000c7802 */ /* 0x001fe20000000f00 */
[----:B------:R-:W-:Y:S02]  /*21f20*/  IMAD.U32 R6, RZ, RZ, UR8 ;  /* 0x00000008ff067e24 */ /* 0x000fe4000f8e00ff */
[----:B------:R-:W-:-:S02]  /*21f30*/  IMAD.U32 R10, RZ, RZ, UR4 ;  /* 0x00000004ff0a7e24 */ /* 0x000fc4000f8e00ff */
[----:B------:R-:W-:Y:S02]  /*21f40*/  IMAD.U32 R11, RZ, RZ, UR5 ;  /* 0x00000005ff0b7e24 */ /* 0x000fe4000f8e00ff */
[----:B-1----:R-:W-:Y:S02]  /*21f50*/  IMAD.MOV.U32 R8, RZ, RZ, 0x70 ;  /* 0x00000070ff087424 */ /* 0x002fe400078e00ff */
[----:B--2---:R-:W-:-:S07]  /*21f60*/  IMAD.MOV.U32 R13, RZ, RZ, RZ ;  /* 0x000000ffff0d7224 */ /* 0x004fce00078e00ff */
[----:B------:R-:W-:-:S07]  /*21f70*/  LEPC R20, `(.L_x_2965) ;  /* 0x000000001014794e */ /* 0x000fce0000000000 */
[----:B---3--:R-:W-:Y:S05]  /*21f80*/  CALL.ABS.NOINC R2 ;  /* 0x0000000002007343 */ /* 0x008fea0003c00000 */
.L_x_2965:
[----:B------:R0:W1:Y:S01]  /*21f90*/  LDC.64 R2, c[0x4][R22] ;  /* 0x0100000016027b82 */ /* 0x0000620000000a00 */
[----:B------:R-:W-:Y:S01]  /*21fa0*/  ULDC.64 UR4, c[0x4][0x88] ;  /* 0x0100220000047ab9 */ /* 0x000fe20000000a00 */
[----:B------:R-:W-:Y:S01]  /*21fb0*/  ULDC.64 UR6, c[0x4][0x90] ;  /* 0x0100240000067ab9 */ /* 0x000fe20000000a00 */
[----:B------:R-:W-:Y:S01]  /*21fc0*/  ULDC.64 UR8, c[0x4][0x18] ;  /* 0x0100060000087ab9 */ /* 0x000fe20000000a00 */
[----:B------:R-:W-:Y:S01]  /*21fd0*/  IMAD.U32 R4, RZ, RZ, UR4 ;  /* 0x00000004ff047e24 */ /* 0x000fe2000f8e00ff */
[----:B------:R-:W-:Y:S01]  /*21fe0*/  MOV R6, UR6 ;  /* 0x0000000600067c02 */ /* 0x000fe20008000f00 */
[----:B------:R-:W-:Y:S01]  /*21ff0*/  IMAD.U32 R5, RZ, RZ, UR5 ;  /* 0x00000005ff057e24 */ /* 0x000fe2000f8e00ff */
[----:B------:R-:W-:Y:S01]  /*22000*/  MOV R8, 0x70 ;  /* 0x0000007000087802 */ /* 0x000fe20000000f00 */
[----:B------:R-:W-:Y:S02]  /*22010*/  IMAD.U32 R7, RZ, RZ, UR7 ;  /* 0x00000007ff077e24 */ /* 0x000fe4000f8e00ff */
[----:B------:R-:W-:-:S02]  /*22020*/  IMAD.U32 R10, RZ, RZ, UR8 ;  /* 0x00000008ff0a7e24 */ /* 0x000fc4000f8e00ff */
[----:B------:R-:W-:Y:S02]  /*22030*/  IMAD.U32 R11, RZ, RZ, UR9 ;  /* 0x00000009ff0b7e24 */ /* 0x000fe4000f8e00ff */
[----:B------:R-:W-:Y:S02]  /*22040*/  IMAD.MOV.U32 R12, RZ, RZ, 0x1 ;  /* 0x00000001ff0c7424 */ /* 0x000fe400078e00ff */
[----:B0-----:R-:W-:-:S07]  /*22050*/  IMAD.MOV.U32 R13, RZ, RZ, RZ ;  /* 0x000000ffff0d7224 */ /* 0x001fce00078e00ff */
[----:B------:R-:W-:-:S07]  /*22060*/  LEPC R20, `(.L_x_2964) ;  /* 0x000000001014794e */ /* 0x000fce0000000000 */
[----:B-1----:R-:W-:Y:S05]  /*22070*/  CALL.ABS.NOINC R2 ;  /* 0x0000000002007343 */ /* 0x002fea0003c00000 */
.L_x_2964:
[----:B------:R-:W-:Y:S05]  /*22080*/  BSYNC B6 ;  /* 0x0000000000067941 */ /* 0x000fea0003800000 */
.L_x_2963:
[----:B------:R-:W2:Y:S01]  /*22090*/  LDL R22, [R1+0x1c] ;  /* 0x00001c0001167983 */ /* 0x000ea20000100800 */
[----:B------:R-:W-:-:S03]  /*220a0*/  ULDC.64 UR4, c[0x0][0x9f8] ;  /* 0x00027e0000047ab9 */ /* 0x000fc60000000a00 */
[----:B------:R-:W3:Y:S01]  /*220b0*/  LDL R7, [R1+0x4] ;  /* 0x0000040001077983 */ /* 0x000ee20000100800 */
[----:B------:R-:W-:-:S03]  /*220c0*/  ISETP.NE.U32.AND P0, PT, RZ, UR4, PT ;  /* 0x00000004ff007c0c */ /* 0x000fc6000bf05070 */
[----:B------:R-:W4:Y:S01]  /*220d0*/  LDL R21, [R1+0xc] ;  /* 0x00000c0001157983 */ /* 0x000f220000100800 */
[----:B------:R-:W-:Y:S01]  /*220e0*/  ISETP.NE.AND.EX P0, PT, RZ, UR5, PT, P0 ;  /* 0x00000005ff007c0c */ /* 0x000fe2000bf05300 */
[----:B------:R-:W-:Y:S01]  /*220f0*/  ULDC.64 UR6, c[0x0][0x208] ;  /* 0x0000820000067ab9 */ /* 0x000fe20000000a00 */
[----:B------:R-:W0:Y:S01]  /*22100*/  LDC R0, c[0x0][0x430] ;  /* 0x00010c00ff007b82 */ /* 0x000e220000000800 */
[----:B------:R-:W1:Y:S10]  /*22110*/  S2R R20, SR_TID.X ;  /* 0x0000000000147919 */ /* 0x000e740000002100 */
[----:B------:R-:W-:Y:S01]  /*22120*/  @P0 IADD3 R2, P1, R17, UR4, RZ ;  /* 0x0000000411020c10 */ /* 0x000fe2000ff3e0ff */
[----:B------:R-:W-:-:S03]  /*22130*/  ULDC UR4, c[0x0][0x2f4] ;  /* 0x0000bd0000047ab9 */ /* 0x000fc60000000800 */
[----:B------:R-:W-:-:S05]  /*22140*/  @P0 IADD3.X R3, R18, UR5, RZ, P1, !PT ;  /* 0x0000000512030c10 */ /* 0x000fca0008ffe4ff */
[----:B------:R4:W4:Y:S01]  /*22150*/  @P0 LDG.E R32, desc[UR6][R2.64] ;  /* 0x0000000602200981 */ /* 0x000922000c1e1900 */
[----:B-1----:R-:W-:-:S04]  /*22160*/  LOP3.LUT R20, R20, 0x7f, RZ, 0xc0, !PT ;  /* 0x0000007f14147812 */ /* 0x002fc800078ec0ff */
[----:B------:R-:W-:Y:S02]  /*22170*/  SHF.R.U32.HI R4, RZ, 0x3, R20 ;  /* 0x00000003ff047819 */ /* 0x000fe40000011614 */
[----:B------:R-:W1:Y:S01]  /*22180*/  S2R R20, SR_TID.X ;  /* 0x0000000000147919 */ /* 0x000e620000002100 */
[----:B0-----:R-:W-:-:S13]  /*22190*/  ISETP.NE.AND P1, PT, R0, 0x1, PT ;  /* 0x000000010000780c */ /* 0x001fda0003f25270 */
[----:B------:R-:W0:Y:S01]  /*221a0*/  @P1 LDC R6, c[0x0][0x438] ;  /* 0x00010e00ff061b82 */ /* 0x000e220000000800 */
[----:B-1----:R-:W-:-:S05]  /*221b0*/  IMAD.SHL.U32 R20, R20, 0x10, RZ ;  /* 0x0000001014147824 */ /* 0x002fca00078e00ff */
[----:B------:R-:W-:Y:S02]  /*221c0*/  LOP3.LUT R20, R4, 0x70, R20, 0xf8, !PT ;  /* 0x0000007004147812 */ /* 0x000fe400078ef814 */
[----:B------:R-:W1:Y:S01]  /*221d0*/  @P1 LDC R4, c[0x0][0x434] ;  /* 0x00010d00ff041b82 */ /* 0x000e620000000800 */
[----:B------:R-:W-:Y:S02]  /*221e0*/  LOP3.LUT R19, R19, 0xfffffff7, RZ, 0xc0, !PT ;  /* 0xfffffff713137812 */ /* 0x000fe400078ec0ff */
[----:B------:R-:W-:Y:S01]  /*221f0*/  ISETP.GE.AND P3, PT, R33, UR4, PT ;  /* 0x0000000421007c0c */ /* 0x000fe2000bf66270 */
[----:B------:R-:W-:Y:S01]  /*22200*/  UMOV UR5, 0xffffffff ;  /* 0xffffffff00057882 */ /* 0x000fe20000000000 */
[----:B--2---:R-:W-:-:S05]  /*22210*/  IADD3 R22, R22, -0x1, RZ ;  /* 0xffffffff16167810 */ /* 0x004fca0007ffe0ff */
[----:B------:R-:W-:-:S05]  /*22220*/  IMAD R5, R22, 0x60, R20 ;  /* 0x0000006016057824 */ /* 0x000fca00078e0214 */
[----:B---3--:R-:W-:-:S04]  /*22230*/  ISETP.GE.AND P0, PT, R5, R7, PT ;  /* 0x000000070500720c */ /* 0x008fc80003f06270 */
[----:B------:R-:W-:Y:S01]  /*22240*/  ISETP.GT.U32.OR P0, PT, R20, 0x5f, P0 ;  /* 0x0000005f1400780c */ /* 0x000fe20000704470 */
[----:B----4-:R-:W-:-:S04]  /*22250*/  IMAD.IADD R5, R5, 0x1, R21 ;  /* 0x0000000105057824 */ /* 0x010fc800078e0215 */
[----:B-1----:R-:W-:-:S08]  /*22260*/  @P1 IMAD.HI.U32 R7, R5, R4, RZ ;  /* 0x0000000405071227 */ /* 0x002fd000078e00ff */
[----:B------:R-:W1:Y:S01]  /*22270*/  @!P0 LDC.64 R2, c[0x0][0x428] ;  /* 0x00010a00ff028b82 */ /* 0x000e620000000a00 */
[----:B------:R-:W-:Y:S01]  /*22280*/  IMAD.MOV.U32 R4, RZ, RZ, R5 ;  /* 0x000000ffff047224 */ /* 0x000fe200078e0005 */
[----:B0-----:R-:W-:Y:S02]  /*22290*/  @P1 SHF.R.U32.HI R4, RZ, R6, R7 ;  /* 0x00000006ff041219 */ /* 0x001fe40000011607 */
[----:B------:R-:W-:-:S03]  /*222a0*/  SHF.R.S32.HI R8, RZ, 0x1f, R32 ;  /* 0x0000001fff087819 */ /* 0x000fc60000011420 */
[----:B------:R-:W-:-:S04]  /*222b0*/  IMAD.MOV R6, RZ, RZ, -R4 ;  /* 0x000000ffff067224 */ /* 0x000fc800078e0a04 */
[----:B------:R-:W-:Y:S01]  /*222c0*/  IMAD R0, R0, R6, R5 ;  /* 0x0000000600007224 */ /* 0x000fe200078e0205 */
[--C-:B------:R-:W-:Y:S01]  /*222d0*/  @!P0 SHF.R.S32.HI R5, RZ, 0x1f, R4.reuse ;  /* 0x0000001fff058819 */ /* 0x100fe20000011404 */
[-C--:B-1----:R-:W-:Y:S02]  /*222e0*/  @!P0 IMAD R6, R8, R2.reuse, RZ ;  /* 0x0000000208068224 */ /* 0x082fe400078e02ff */
        /* <DEDUP_REMOVED lines=10> */
[----:B------:R-:W-:-:S11]  /*22390*/  ISETP.NE.AND P2, PT, R7, 0x3, PT ;  /* 0x000000030700780c */ /* 0x000fd60003f45270 */
[----:B------:R-:W-:-:S04]  /*223a0*/  @P0 LOP3.LUT R19, R19, 0x8, RZ, 0xfc, !PT ;  /* 0x0000000813130812 */ /* 0x000fc800078efcff */
[----:B------:R-:W-:-:S04]  /*223b0*/  LOP3.LUT R19, R19, 0xffffffef, RZ, 0xc0, !PT ;  /* 0xffffffef13137812 */ /* 0x000fc800078ec0ff */
[----:B------:R-:W-:Y:S01]  /*223c0*/  @P2 LOP3.LUT R19, R19, 0x10, RZ, 0xfc, !PT ;  /* 0x0000001013132812 */ /* 0x000fe200078efcff */
[----:B------:R0:W-:Y:S03]  /*223d0*/  STL [R1+0x10], R8 ;  /* 0x0000100801007387 */ /* 0x0001e60000100800 */
[----:B------:R-:W-:Y:S02]  /*223e0*/  LOP3.LUT R19, R19, 0xfffffffb, RZ, 0xc0, !PT ;  /* 0xfffffffb13137812 */ /* 0x000fe400078ec0ff */
[----:B------:R-:W-:Y:S02]  /*223f0*/  ISETP.GE.AND P1, PT, R36, UR4, PT ;  /* 0x0000000424007c0c */ /* 0x000fe4000bf26270 */
[----:B------:R-:W-:Y:S02]  /*22400*/  @P3 LOP3.LUT R19, R19, 0x4, RZ, 0xfc, !PT ;  /* 0x0000000413133812 */ /* 0x000fe400078efcff */
[----:B------:R-:W-:-:S02]  /*22410*/  ISETP.GE.AND P0, PT, R34, UR4, PT ;  /* 0x0000000422007c0c */ /* 0x000fc4000bf06270 */
[----:B------:R-:W-:-:S04]  /*22420*/  LOP3.LUT R19, R19, 0xfffffffe, RZ, 0xc0, !PT ;  /* 0xfffffffe13137812 */ /* 0x000fc800078ec0ff */
[----:B------:R-:W-:-:S04]  /*22430*/  LOP3.LUT R19, R19, 0xfffffffd, RZ, 0xc0, !PT ;  /* 0xfffffffd13137812 */ /* 0x000fc800078ec0ff */
[----:B------:R-:W-:-:S04]  /*22440*/  @P1 LOP3.LUT R19, R19, 0x2, RZ, 0xfc, !PT ;  /* 0x0000000213131812 */ /* 0x000fc800078efcff */
[----:B------:R-:W-:Y:S01]  /*22450*/  @P0 LOP3.LUT R19, R19, 0x1, RZ, 0xfc, !PT ;  /* 0x0000000113130812 */ /* 0x000fe200078efcff */
[----:B0-----:R-:W-:Y:S06]  /*22460*/  BRA.DIV UR5, `(.L_x_2966) ;  /* 0x0000005605f47947 */ /* 0x001fec000b800000 */
.L_x_3095:
[----:B------:R-:W-:Y:S05]  /*22470*/  @!P2 BRA `(.L_x_2967) ;  /* 0x000000000004a947 */ /* 0x000fea0003800000 */
[----:B------:R-:W-:Y:S01]  /*22480*/  BPT.TRAP 0x1 ;  /* 0x000000040000795c */ /* 0x000fe20000300000 */
.L_x_2967:
        /* <DEDUP_REMOVED lines=13> */
[----:B------:R-:W-:-:S04]  /*22560*/  ULDC.64 UR4, c[0x0][0x330] ;  /* 0x0000cc0000047ab9 */ /* 0x000fc80000000a00 */
[----:B------:R-:W-:Y:S01]  /*22570*/  IADD3 R3, R3, R7, RZ ;  /* 0x0000000703037210 */ /* 0x000fe20007ffe0ff */
        /* <DEDUP_REMOVED lines=8> */
.L_x_3096:
[----:B------:R-:W-:Y:S05]  /*22600*/  BSYNC B0 ;  /* 0x0000000000007941 */ /* 0x000fea0003800000 */
.L_x_2968:
[----:B------:R-:W2:Y:S01]  /*22610*/  LDL R9, [R1+0x4] ;  /* 0x0000040001097983 */ /* 0x000ea20000100800 */
[----:B------:R-:W-:Y:S01]  /*22620*/  ULDC.64 UR4, c[0x0][0x300] ;  /* 0x0000c00000047ab9 */ /* 0x000fe20000000a00 */
[----:B------:R-:W-:Y:S01]  /*22630*/  ULDC.64 UR6, c[0x0][0x2e8] ;  /* 0x0000ba0000067ab9 */ /* 0x000fe20000000a00 */
[----:B------:R-:W-:Y:S01]  /*22640*/  IMAD R5, R5, UR4, RZ ;  /* 0x0000000405057c24 */ /* 0x000fe2000f8e02ff */
[----:B------:R-:W1:Y:S01]  /*22650*/  S2R R8, SR_TID.X ;  /* 0x0000000000087919 */ /* 0x000e620000002100 */
[C---:B0-----:R-:W-:Y:S01]  /*22660*/  IMAD.WIDE.U32 R2, R0.reuse, UR4, RZ ;  /* 0x0000000400027c25 */ /* 0x041fe2000f8e00ff */
[C---:B------:R-:W-:Y:S02]  /*22670*/  LOP3.LUT P4, RZ, R19.reuse, 0x4, RZ, 0xc0, !PT ;  /* 0x0000000413ff7812 */ /* 0x040fe4000788c0ff */
[C---:B------:R-:W-:Y:S01]  /*22680*/  LOP3.LUT P3, RZ, R19.reuse, 0x2, RZ, 0xc0, !PT ;  /* 0x0000000213ff7812 */ /* 0x040fe2000786c0ff */
        /* <DEDUP_REMOVED lines=17> */
[----:B--2---:R-:W-:-:S05]  /*227a0*/  IMAD R6, R22, -0x60, R9 ;  /* 0xffffffa016067824 */ /* 0x004fca00078e0209 */
[----:B------:R-:W-:-:S04]  /*227b0*/  IADD3 R6, -R8, R6, RZ ;  /* 0x0000000608067210 */ /* 0x000fc80007ffe1ff */
[----:B------:R-:W-:Y:S01]  /*227c0*/  ISETP.GE.AND P0, PT, R6, 0x1, PT ;  /* 0x000000010600780c */ /* 0x000fe20003f06270 */
[----:B------:R-:W-:-:S12]  /*227d0*/  BRA.DIV UR4, `(.L_x_2970) ;  /* 0x0000005604607947 */ /* 0x000fd8000b800000 */
[----:B------:R-:W0:Y:S01]  /*227e0*/  SHFL.IDX PT, R3, R4, RZ, 0x181f ;  /* 0x00181fff04037589 */ /* 0x000e2200000e0000 */
[----:B------:R-:W-:Y:S01]  /*227f0*/  @P0 IMAD R8, R5, 0x2, R16 ;  /* 0x0000000205080824 */ /* 0x000fe200078e0210 */
[----:B------:R-:W-:Y:S02]  /*22800*/  ULDC.64 UR4, c[0x0][0x208] ;  /* 0x0000820000047ab9 */ /* 0x000fe40000000a00 */
        /* <DEDUP_REMOVED lines=60> */
.L_x_3110:
[----:B------:R-:W-:Y:S01]  /*22bd0*/  ISETP.GE.AND P0, PT, R6, 0x51, PT ;  /* 0x000000510600780c */ /* 0x000fe20003f06270 */
[----:B------:R-:W-:-:S12]  /*22be0*/  ULDC.64 UR4, c[0x0][0x208] ;  /* 0x0000820000047ab9 */ /* 0x000fd80000000a00 */
[----:B-1----:R-:W-:Y:S02]  /*22bf0*/  @P0 LEA R2, P1, R33, R2, 0x1 ;  /* 0x0000000221020211 */ /* 0x002fe400078208ff */
[----:B------:R-:W-:-:S03]  /*22c00*/  @P0 LEA R5, R5, R16, 0x1 ;  /* 0x0000001005050211 */ /* 0x000fc600078e08ff */
        /* <DEDUP_REMOVED lines=9> */
.L_x_2971:
[----:B------:R-:W-:Y:S02]  /*22ca0*/  PLOP3.LUT P1, PT, P1, P0, PT, 0xa2, 0x0 ;  /* 0x000000000000781c */ /* 0x000fe40000f21472 */
[----:B------:R-:W-:-:S08]  /*22cb0*/  @P0 R2UR P1, UR4, R7 ;  /* 0x00000000070402ca */ /* 0x000fd00000020000 */
[----:B------:R-:W-:-:S05]  /*22cc0*/  @P0 PLOP3.LUT P0, PT, P1, PT, PT, 0x80, 0x0 ;  /* 0x000000000000081c */ /* 0x000fca0000f0f070 */
[----:B------:R-:W-:Y:S01]  /*22cd0*/  @!P1 SYNCS.ARRIVE.TRANS64.RED.A0T1 RZ, [UR4+0x30830], RZ ;  /* 0x030830ffffff99a7 */ /* 0x000fe20008200404 */
[----:B------:R-:W-:Y:S07]  /*22ce0*/  @!P1 ARRIVES.LDGSTSBAR.64.TRANSCNT [UR4+0x30830] ;  /* 0x03083000ff0099b0 */ /* 0x000fee0008000a84 */
[----:B------:R-:W-:Y:S05]  /*22cf0*/  @P0 BRA.U.ANY `(.L_x_2971) ;  /* 0xfffffffd00e80947 */ /* 0x000fea000393ffff */
[----:B------:R-:W-:Y:S01]  /*22d00*/  NOP ;  /* 0x0000000000007918 */ /* 0x000fe20000000000 */
[----:B------:R-:W-:-:S05]  /*22d10*/  IMAD.U32 R0, RZ, RZ, UR37 ;  /* 0x00000025ff007e24 */ /* 0x000fca000f8e00ff */
[----:B------:R-:W-:-:S13]  /*22d20*/  ISETP.NE.AND P2, PT, R0, 0x3, PT ;  /* 0x000000030000780c */ /* 0x000fda0003f45270 */
[----:B------:R-:W-:Y:S05]  /*22d30*/  @!P2 BRA `(.L_x_2972) ;  /* 0x000000000004a947 */ /* 0x000fea0003800000 */
[----:B------:R-:W-:Y:S01]  /*22d40*/  BPT.TRAP 0x1 ;  /* 0x000000040000795c */ /* 0x000fe20000300000 */
.L_x_2972:
        /* <DEDUP_REMOVED lines=8> */
[----:B------:R-:W-:-:S02]  /*22dd0*/  SHF.R.S32.HI R0, RZ, 0x1f, R35 ;  /* 0x0000001fff007819 */ /* 0x000fc40000011423 */
[----:B------:R-:W-:Y:S01]  /*22de0*/  ISETP.NE.AND.EX P0, PT, RZ, UR7, PT, P0 ;  /* 0x00000007ff007c0c */ /* 0x000fe2000bf05300 */
[----:B------:R-:W-:Y:S01]  /*22df0*/  VIADD R2, R16, 0x12400 ;  /* 0x0001240010027836 */ /* 0x000fe20000000000 */
[----:B------:R-:W-:Y:S01]  /*22e00*/  BSSY B6, `(.L_x_2973) ;  /* 0x000001a000067945 */ /* 0x000fe20003800000 */
[----:B------:R-:W-:Y:S01]  /*22e10*/  IMAD R0, R0, UR4, RZ ;  /* 0x0000000400007c24 */ /* 0x000fe2000f8e02ff */
[----:B------:R-:W-:-:S03]  /*22e20*/  SEL R31, R31, RZ, !P0 ;  /* 0x000000ff1f1f7207 */ /* 0x000fc60004000000 */
        /* <DEDUP_REMOVED lines=11> */
[----:B0-----:R-:W-:Y:S01]  /*22ee0*/  MOV R4, UR4 ;  /* 0x0000000400047c02 */ /* 0x001fe20008000f00 */
[----:B------:R-:W-:Y:S01]  /*22ef0*/  IMAD.U32 R5, RZ, RZ, UR5 ;  /* 0x00000005ff057e24 */ /* 0x000fe2000f8e00ff */
[----:B------:R-:W0:Y:S01]  /*22f00*/  LDC.64 R2, c[0x4][R2] ;  /* 0x0100000002027b82 */ /* 0x000e220000000a00 */
[----:B------:R-:W-:Y:S01]  /*22f10*/  IMAD.U32 R6, RZ, RZ, UR6 ;  /* 0x00000006ff067e24 */ /* 0x000fe2000f8e00ff */
[----:B------:R-:W-:Y:S01]  /*22f20*/  MOV R10, UR8 ;  /* 0x00000008000a7c02 */ /* 0x000fe20008000f00 */
[----:B-1----:R-:W-:Y:S01]  /*22f30*/  IMAD.U32 R7, RZ, RZ, UR7 ;  /* 0x00000007ff077e24 */ /* 0x002fe2000f8e00ff */
[----:B------:R-:W-:Y:S01]  /*22f40*/  MOV R13, RZ ;  /* 0x000000ff000d7202 */ /* 0x000fe20000000f00 */
[----:B------:R-:W-:-:S02]  /*22f50*/  IMAD.U32 R11, RZ, RZ, UR9 ;  /* 0x00000009ff0b7e24 */ /* 0x000fc4000f8e00ff */
[----:B------:R-:W-:Y:S02]  /*22f60*/  IMAD.MOV.U32 R8, RZ, RZ, 0x70 ;  /* 0x00000070ff087424 */ /* 0x000fe400078e00ff */
[----:B------:R-:W-:-:S07]  /*22f70*/  IMAD.MOV.U32 R12, RZ, RZ, 0x1 ;  /* 0x00000001ff0c7424 */ /* 0x000fce00078e00ff */
[----:B------:R-:W-:-:S07]  /*22f80*/  LEPC R20, `(.L_x_2974) ;  /* 0x000000001014794e */ /* 0x000fce0000000000 */
[----:B0-----:R-:W-:Y:S05]  /*22f90*/  CALL.ABS.NOINC R2 ;  /* 0x0000000002007343 */ /* 0x001fea0003c00000 */
.L_x_2974:
[----:B------:R-:W-:Y:S05]  /*22fa0*/  BSYNC B6 ;  /* 0x0000000000067941 */ /* 0x000fea0003800000 */
.L_x_2973:
[----:B------:R-:W2:Y:S01]  /*22fb0*/  LDL.LU R20, [R1+0x2c] ;  /* 0x00002c0001147983 */ /* 0x000ea20000300800 */
[----:B------:R-:W-:Y:S01]  /*22fc0*/  ULDC.64 UR4, c[0x0][0x2d8] ;  /* 0x0000b60000047ab9 */ /* 0x000fe20000000a00 */
[----:B-1----:R-:W1:Y:S02]  /*22fd0*/  LDC R7, c[0x0][0x448] ;  /* 0x00011200ff077b82 */ /* 0x002e640000000800 */
[----:B0-----:R-:W3:Y:S04]  /*22fe0*/  LDL.LU.64 R2, [R1+0x20] ;  /* 0x0000200001027983 */ /* 0x001ee80000300a00 */
[----:B------:R0:W5:Y:S04]  /*22ff0*/  LDL R10, [R1+0x18] ;  /* 0x00001800010a7983 */ /* 0x0001680000100800 */
[----:B------:R0:W5:Y:S01]  /*23000*/  LDL R8, [R1] ;  /* 0x0000000001087983 */ /* 0x0001620000100800 */
[----:B-1----:R-:W-:-:S13]  /*23010*/  ISETP.NE.AND P0, PT, R7, 0x1, PT ;  /* 0x000000010700780c */ /* 0x002fda0003f05270 */
[----:B------:R-:W1:Y:S01]  /*23020*/  @P0 LDC R6, c[0x0][0x44c] ;  /* 0x00011300ff060b82 */ /* 0x000e620000000800 */
[----:B---3--:R-:W-:Y:S02]  /*23030*/  IMAD.MOV.U32 R3, RZ, RZ, R35 ;  /* 0x000000ffff037224 */ /* 0x008fe400078e0023 */
[----:B------:R-:W-:-:S04]  /*23040*/  IMAD.WIDE.U32 R2, R26, UR4, R2 ;  /* 0x000000041a027c25 */ /* 0x000fc8000f8e0002 */
[----:B------:R-:W-:Y:S01]  /*23050*/  IMAD R3, R26, UR5, R3 ;  /* 0x000000051a037c24 */ /* 0x000fe2000f8e0203 */
[----:B------:R-:W-:Y:S02]  /*23060*/  ULDC.64 UR4, c[0x0][0x2e0] ;  /* 0x0000b80000047ab9 */ /* 0x000fe40000000a00 */
[----:B--2---:R-:W-:Y:S02]  /*23070*/  IMAD R0, R20, UR4, RZ ;  /* 0x0000000414007c24 */ /* 0x004fe4000f8e02ff */
[----:B------:R-:W2:Y:S01]  /*23080*/  S2R R20, SR_TID.X ;  /* 0x0000000000147919 */ /* 0x000ea20000002100 */
[----:B------:R-:W-:-:S04]  /*23090*/  IMAD.WIDE.U32 R2, R31, UR4, R2 ;  /* 0x000000041f027c25 */ /* 0x000fc8000f8e0002 */
        /* <DEDUP_REMOVED lines=8> */
[----:B------:R-:W-:-:S04]  /*23120*/  LOP3.LUT R20, R21, 0x70, R20, 0xf8, !PT ;  /* 0x0000007015147812 */ /* 0x000fc800078ef814 */
[----:B------:R-:W-:-:S05]  /*23130*/  LEA R5, R25, R20, 0x7 ;  /* 0x0000001419057211 */ /* 0x000fca00078e38ff */
[----:B-1----:R-:W-:-:S04]  /*23140*/  @P0 IMAD.HI.U32 R6, R5, R6, RZ ;  /* 0x0000000605060227 */ /* 0x002fc800078e00ff */
[----:B------:R-:W-:Y:S01]  /*23150*/  IMAD.MOV.U32 R4, RZ, RZ, R5 ;  /* 0x000000ffff047224 */ /* 0x000fe200078e0005 */
[----:B---3--:R-:W-:Y:S01]  /*23160*/  @P0 SHF.R.U32.HI R4, RZ, R0, R6 ;  /* 0x00000000ff040219 */ /* 0x008fe20000011606 */
[----:B------:R-:W1:Y:S04]  /*23170*/  S2R R20, SR_TID.X ;  /* 0x0000000000147919 */ /* 0x000e680000002100 */
        /* <DEDUP_REMOVED lines=25> */
[----:B-----5:R-:W-:Y:S01]  /*23310*/  IMAD R5, R10, R7, RZ ;  /* 0x000000070a057224 */ /* 0x020fe200078e02ff */
[----:B------:R-:W-:Y:S01]  /*23320*/  ULDC.64 UR4, c[0x0][0x208] ;  /* 0x0000820000047ab9 */ /* 0x000fe20000000a00 */
[----:B------:R-:W-:Y:S01]  /*23330*/  IMAD R25, R25, 0x80, R9 ;  /* 0x0000008019197824 */ /* 0x000fe200078e0209 */
[----:B------:R-:W1:Y:S04]  /*23340*/  SHFL.IDX PT, R2, R4, RZ, 0x181f ;  /* 0x00181fff04027589 */ /* 0x000e6800000e0000 */
[C---:B------:R-:W-:Y:S02]  /*23350*/  ISETP.GE.AND P2, PT, R25.reuse, R5, PT ;  /* 0x000000051900720c */ /* 0x040fe40003f46270 */
[----:B------:R-:W-:-:S11]  /*23360*/  IADD3 R6, R25, 0x10, RZ ;  /* 0x0000001019067810 */ /* 0x000fd60007ffe0ff */
[----:B0-----:R-:W-:-:S05]  /*23370*/  @!P2 LEA R14, P4, R33, R14, 0x1 ;  /* 0x0000000e210ea211 */ /* 0x001fca00078808ff */
[----:B-1----:R-:W-:Y:S02]  /*23380*/  @!P2 IMAD.X R3, RZ, RZ, R2, P4 ;  /* 0x000000ffff03a224 */ /* 0x002fe400020e0602 */
[----:B------:R-:W-:Y:S02]  /*23390*/  @!P2 IMAD.MOV.U32 R2, RZ, RZ, R14 ;  /* 0x000000ffff02a224 */ /* 0x000fe400078e000e */
        /* <DEDUP_REMOVED lines=70> */
.L_x_3127:
[----:B-1----:R-:W-:Y:S01]  /*23800*/  IADD3 R0, R25, 0x70, RZ ;  /* 0x0000007019007810 */ /* 0x002fe20007ffe0ff */
[----:B------:R-:W-:Y:S03]  /*23810*/  BSSY B0, `(.L_x_2976) ;  /* 0x000000c000007945 */ /* 0x000fe60003800000 */
[----:B------:R-:W-:-:S13]  /*23820*/  ISETP.GE.AND P2, PT, R0, R5, PT ;  /* 0x000000050000720c */ /* 0x000fda0003f46270 */
[----:B------:R-:W-:Y:S05]  /*23830*/  @P2 BRA `(.L_x_2977) ;  /* 0x0000000000242947 */ /* 0x000fea0003800000 */
[----:B--2---:R-:W-:Y:S01]  /*23840*/  LEA R2, P2, R33, R14, 0x1 ;  /* 0x0000000e21027211 */ /* 0x004fe200078408ff */
[----:B------:R-:W-:-:S04]  /*23850*/  ULDC.64 UR4, c[0x0][0x208] ;  /* 0x0000820000047ab9 */ /* 0x000fc80000000a00 */
[----:B------:R-:W-:-:S05]  /*23860*/  IMAD.X R3, RZ, RZ, R4, P2 ;  /* 0x000000ffff037224 */ /* 0x000fca00010e0604 */
[----:B------:R-:W-:Y:S01]  /*23870*/  @!PT LDS RZ, [RZ] ;  /* 0x00000000fffff984 */ /* 0x000fe20000000800 */
[----:B------:R-:W-:Y:S01]  /*23880*/  @!PT LDS RZ, [RZ] ;  /* 0x00000000fffff984 */ /* 0x000fe20000000800 */
[----:B------:R-:W-:Y:S01]  /*23890*/  @!PT LDS RZ, [RZ] ;  /* 0x00000000fffff984 */ /* 0x000fe20000000800 */
[----:B------:R0:W-:Y:S04]  /*238a0*/  LDGSTS.E.BYPASS.LTC128B.128 [R8+0x15c00], desc[UR4][R2.64], !P3 ;  /* 0x15c0000002087fae */ /* 0x0001e8000d901d44 */
[----:B------:R0:W-:Y:S04]  /*238b0*/  LDGSTS.E.BYPASS.LTC128B.128 [R8+0x19c00], desc[UR4][R2.64+0x80], !P0 ;  /* 0x19c0008002087fae */ /* 0x0001e8000c101d44 */
[----:B------:R0:W-:Y:S02]  /*238c0*/  LDGSTS.E.BYPASS.LTC128B.128 [R8+0x1dc00], desc[UR4][R2.64+0x100], !P1 ;  /* 0x1dc0010002087fae */ /* 0x0001e4000c901d44 */
.L_x_2977:
[----:B------:R-:W-:Y:S05]  /*238d0*/  BSYNC B0 ;  /* 0x0000000000007941 */ /* 0x000fea0003800000 */
.L_x_2976:
[----:B------:R-:W-:Y:S01]  /*238e0*/  NOP ;  /* 0x0000000000007918 */ /* 0x000fe20000000000 */
[----:B------:R-:W-:-:S13]  /*238f0*/  PLOP3.LUT P0, PT, PT, PT, PT, 0x80, 0x0 ;  /* 0x000000000000781c */ /* 0x000fda0003f0f070 */
.L_x_2978:
        /* <DEDUP_REMOVED lines=18> */
[----:B---3--:R-:W-:Y:S02]  /*23a20*/  IADD3 R6, R2, -0x2, RZ ;  /* 0xfffffffe02067810 */ /* 0x008fe40007ffe0ff */
[----:B01----:R-:W-:Y:S05]  /*23a30*/  @!P0 BRA `(.L_x_2980) ;  /* 0x0000005400bc8947 */ /* 0x003fea0003800000 */
.L_x_3128:
[----:B------:R-:W-:Y:S05]  /*23a40*/  BSYNC B0 ;  /* 0x0000000000007941 */ /* 0x000fea0003800000 */
.L_x_2979:
[----:B------:R-:W3:Y:S01]  /*23a50*/  LDL R0, [R1+0x8] ;  /* 0x0000080001007983 */ /* 0x000ee20000100800 */
        /* <DEDUP_REMOVED lines=10> */
.L_x_2995:
[----:B------:R-:W3:Y:S01]  /*23b00*/  LDL R4, [R1+0xc] ;  /* 0x00000c0001047983 */ /* 0x000ee20000100800 */
[----:B------:R-:W1:Y:S03]  /*23b10*/  LDC R7, c[0x0][0x430] ;  /* 0x00010c00ff077b82 */ /* 0x000e660000000800 */
[----:B------:R-:W4:Y:S01]  /*23b20*/  LDL R8, [R1+0x10] ;  /* 0x0000100001087983 */ /* 0x000f220000100800 */
        /* <DEDUP_REMOVED lines=9> */
[----:B------:R-:W-:Y:S01]  /*23bc0*/  ISETP.GT.U32.AND P4, PT, R0, 0x5f, PT ;  /* 0x0000005f0000780c */ /* 0x000fe20003f84070 */
[----:B------:R-:W-:Y:S01]  /*23bd0*/  IMAD.U32 R11, RZ, RZ, UR37 ;  /* 0x00000025ff0b7e24 */ /* 0x000fe2000f8e00ff */
[----:B------:R-:W-:Y:S01]  /*23be0*/  ULDC.64 UR4, c[0x0][0x208] ;  /* 0x0000820000047ab9 */ /* 0x000fe20000000a00 */
[----:B------:R-:W-:Y:S02]  /*23bf0*/  VIADD R23, R10, 0x1 ;  /* 0x000000010a177836 */ /* 0x000fe40000000000 */
[----:B------:R-:W-:Y:S02]  /*23c00*/  IMAD.MOV.U32 R22, RZ, RZ, R6 ;  /* 0x000000ffff167224 */ /* 0x000fe400078e0006 */
[----:B---3--:R-:W-:-:S06]  /*23c10*/  IMAD R9, R6, 0x60, R4 ;  /* 0x0000006006097824 */ /* 0x008fcc00078e0204 */
        /* <DEDUP_REMOVED lines=12> */
[----:B------:R-:W-:Y:S02]  /*23ce0*/  @!P4 IADD3 R3, R8, R3, RZ ;  /* 0x000000030803c210 */ /* 0x000fe40007ffe0ff */
[----:B------:R-:W-:Y:S01]  /*23cf0*/  IMAD R9, R7, R0, R9 ;  /* 0x0000000007097224 */ /* 0x000fe200078e0209 */
[----:B------:R-:W-:Y:S02]  /*23d00*/  MOV R0, RZ ;  /* 0x000000ff00007202 */ /* 0x000fe40000000f00 */
[----:B0-----:R-:W-:-:S04]  /*23d10*/  @!P4 LEA R4, P0, R2, R4, 0x2 ;  /* 0x000000040204c211 */ /* 0x001fc800078010ff */
[----:B------:R-:W-:-:S05]  /*23d20*/  @!P4 LEA.HI.X R5, R2, R5, R3, 0x2, P0 ;  /* 0x000000050205c211 */ /* 0x000fca00000f1403 */
[----:B------:R0:W5:Y:S01]  /*23d30*/  @!P4 LDG.E R0, desc[UR4][R4.64] ;  /* 0x000000040400c981 */ /* 0x000162000c1e1900 */
[----:B------:R-:W-:Y:S02]  /*23d40*/  ISETP.NE.AND P4, PT, R11, 0x3, PT ;  /* 0x000000030b00780c */ /* 0x000fe40003f85270 */
[C---:B------:R-:W-:Y:S01]  /*23d50*/  ISETP.NE.AND P0, PT, R23.reuse, 0x2, PT ;  /* 0x000000021700780c */ /* 0x040fe20003f05270 */
[----:B------:R-:W-:Y:S05]  /*23d60*/  YIELD ;  /* 0x0000000000007946 */ /* 0x000fea0003800000 */
[----:B------:R-:W-:Y:S02]  /*23d70*/  SEL R29, RZ, 0x1, P0 ;  /* 0x00000001ff1d7807 */ /* 0x000fe40000000000 */
[----:B------:R-:W-:-:S02]  /*23d80*/  SEL R23, R23, RZ, P0 ;  /* 0x000000ff17177207 */ /* 0x000fc40000000000 */
[----:B------:R-:W-:Y:S01]  /*23d90*/  LOP3.LUT R29, R20, R29, RZ, 0x3c, !PT ;  /* 0x0000001d141d7212 */ /* 0x000fe200078e3cff */
[----:B0-----:R-:W-:Y:S06]  /*23da0*/  @!P4 BRA `(.L_x_2983) ;  /* 0x000000000004c947 */ /* 0x001fec0003800000 */
[----:B------:R-:W-:Y:S01]  /*23db0*/  BPT.TRAP 0x1 ;  /* 0x000000040000795c */ /* 0x000fe20000300000 */
.L_x_2983:
[----:B------:R-:W-:Y:S01]  /*23dc0*/  IMAD R7, R23, 0x8, R16 ;  /* 0x0000000817077824 */ /* 0x000fe200078e0210 */
[----:B------:R-:W-:Y:S01]  /*23dd0*/  SHF.L.U32 R2, R29, 0x1f, RZ ;  /* 0x0000001f1d027819 */ /* 0x000fe200000006ff */
[----:B------:R-:W-:Y:S03]  /*23de0*/  BSSY B1, `(.L_x_2984) ;  /* 0x0000003000017945 */ /* 0x000fe60003800000 */
[----:B------:R-:W0:Y:S02]  /*23df0*/  SYNCS.PHASECHK.TRANS64.TRYWAIT P0, [R7+URZ+0x30840], R2 ;  /* 0x03084002070075a7 */ /* 0x000e24000800017f */
[----:B0-----:R-:W-:Y:S05]  /*23e00*/  @!P0 BRA `(.L_x_2985) ;  /* 0x0000005000dc8947 */ /* 0x001fea0003800000 */
.L_x_3129:
[----:B------:R-:W-:Y:S05]  /*23e10*/  BSYNC B1 ;  /* 0x0000000000017941 */ /* 0x000fea0003800000 */
.L_x_2984:
[----:B------:R-:W-:Y:S01]  /*23e20*/  SHF.R.S32.HI R21, RZ, 0x1f, R9 ;  /* 0x0000001fff157819 */ /* 0x000fe20000011409 */
[----:B------:R-:W-:Y:S01]  /*23e30*/  ULDC.64 UR4, c[0x0][0x300] ;  /* 0x0000c00000047ab9 */ /* 0x000fe20000000a00 */
[----:B-----5:R-:W-:Y:S01]  /*23e40*/  SHF.R.S32.HI R25, RZ, 0x1f, R0 ;  /* 0x0000001fff197819 */ /* 0x020fe20000011400 */
[----:B0-----:R-:W-:Y:S01]  /*23e50*/  IMAD.WIDE.U32 R2, R9, UR4, RZ ;  /* 0x0000000409027c25 */ /* 0x001fe2000f8e00ff */
[----:B------:R-:W-:Y:S01]  /*23e60*/  ULDC.64 UR6, c[0x0][0x2e8] ;  /* 0x0000ba0000067ab9 */ /* 0x000fe20000000a00 */
[----:B------:R-:W-:Y:S02]  /*23e70*/  LOP3.LUT P5, RZ, R19, 0x2, RZ, 0xc0, !PT ;  /* 0x0000000213ff7812 */ /* 0x000fe400078ac0ff */
        /* <DEDUP_REMOVED lines=9> */
[----:B------:R-:W-:-:S04]  /*23f10*/  ULDC.64 UR4, c[0x0][0x308] ;  /* 0x0000c20000047ab9 */ /* 0x000fc80000000a00 */
[----:B------:R-:W-:-:S03]  /*23f20*/  IADD3 R3, R3, R4, RZ ;  /* 0x0000000403037210 */ /* 0x000fc60007ffe0ff */
        /* <DEDUP_REMOVED lines=10> */
[----:B------:R-:W1:Y:S01]  /*23fd0*/  SHFL.IDX PT, R3, R6, RZ, 0x181f ;  /* 0x00181fff06037589 */ /* 0x000e6200000e0000 */
[----:B------:R-:W-:-:S03]  /*23fe0*/  ULDC.64 UR4, c[0x0][0x208] ;  /* 0x0000820000047ab9 */ /* 0x000fc60000000a00 */
        /* <DEDUP_REMOVED lines=35> */
.L_x_3143:
[----:B------:R-:W-:Y:S01]  /*24220*/  LOP3.LUT P6, RZ, R19, 0x4, RZ, 0xc0, !PT ;  /* 0x0000000413ff7812 */ /* 0x000fe200078cc0ff */
[----:B------:R-:W-:Y:S01]  /*24230*/  ULDC.64 UR4, c[0x0][0x208] ;  /* 0x0000820000047ab9 */ /* 0x000fe20000000a00 */
[----:B---3--:R-:W-:-:S04]  /*24240*/  IADD3 R2, P0, R2, R4, RZ ;  /* 0x0000000402027210 */ /* 0x008fc80007f1e0ff */
[----:B------:R-:W-:Y:S02]  /*24250*/  IADD3.X R3, RZ, R35, RZ, P0, !PT ;  /* 0x00000023ff037210 */ /* 0x000fe400007fe4ff */
        /* <DEDUP_REMOVED lines=8> */
.L_x_2987:
[----:B------:R-:W-:Y:S02]  /*242e0*/  PLOP3.LUT P4, PT, P4, P0, PT, 0xa2, 0x0 ;  /* 0x000000000000781c */ /* 0x000fe40002781472 */
[----:B------:R-:W-:-:S08]  /*242f0*/  @P0 R2UR P4, UR4, R7 ;  /* 0x00000000070402ca */ /* 0x000fd00000080000 */
[----:B------:R-:W-:-:S05]  /*24300*/  @P0 PLOP3.LUT P0, PT, P4, PT, PT, 0x80, 0x0 ;  /* 0x000000000000081c */ /* 0x000fca000270f070 */
[----:B------:R-:W-:Y:S01]  /*24310*/  @!P4 SYNCS.ARRIVE.TRANS64.RED.A0T1 RZ, [UR4+0x30830], RZ ;  /* 0x030830ffffffc9a7 */ /* 0x000fe20008200404 */
[----:B------:R-:W-:Y:S07]  /*24320*/  @!P4 ARRIVES.LDGSTSBAR.64.TRANSCNT [UR4+0x30830] ;  /* 0x03083000ff00c9b0 */ /* 0x000fee0008000a84 */
[----:B------:R-:W-:Y:S05]  /*24330*/  @P0 BRA.U.ANY `(.L_x_2987) ;  /* 0xfffffffd00e80947 */ /* 0x000fea000393ffff */
[----:B------:R-:W-:Y:S01]  /*24340*/  NOP ;  /* 0x0000000000007918 */ /* 0x000fe20000000000 */
[----:B-1----:R-:W-:-:S05]  /*24350*/  IMAD.U32 R2, RZ, RZ, UR37 ;  /* 0x00000025ff027e24 */ /* 0x002fca000f8e00ff */
[----:B------:R-:W-:-:S13]  /*24360*/  ISETP.NE.AND P5, PT, R2, 0x3, PT ;  /* 0x000000030200780c */ /* 0x000fda0003fa5270 */
[----:B------:R-:W-:Y:S05]  /*24370*/  @!P5 BRA `(.L_x_2988) ;  /* 0x000000000004d947 */ /* 0x000fea0003800000 */
[----:B------:R-:W-:Y:S01]  /*24380*/  BPT.TRAP 0x1 ;  /* 0x000000040000795c */ /* 0x000fe20000300000 */
.L_x_2988:
[----:B------:R1:W-:Y:S01]  /*24390*/  SYNCS.ARRIVE.TRANS64.A1T0 RZ, [R7+URZ+0x30830], RZ ;  /* 0x030830ff07ff79a7 */ /* 0x0003e2000810003f */
[----:B------:R-:W-:Y:S05]  /*243a0*/  @!P5 BRA `(.L_x_2989) ;  /* 0x000000000004d947 */ /* 0x000fea0003800000 */
[----:B------:R-:W-:Y:S01]  /*243b0*/  BPT.TRAP 0x1 ;  /* 0x000000040000795c */ /* 0x000fe20000300000 */
.L_x_2989:
[----:B------:R-:W-:Y:S01]  /*243c0*/  SHF.L.U32 R2, R20, 0x1f, RZ ;  /* 0x0000001f14027819 */ /* 0x000fe200000006ff */
[----:B0-----:R-:W-:Y:S01]  /*243d0*/  IMAD R6, R10, 0x8, R16 ;  /* 0x000000080a067824 */ /* 0x001fe200078e0210 */
[----:B------:R-:W-:Y:S03]  /*243e0*/  BSSY B1, `(.L_x_2990) ;  /* 0x0000003000017945 */ /* 0x000fe60003800000 */
[----:B------:R-:W0:Y:S02]  /*243f0*/  SYNCS.PHASECHK.TRANS64.TRYWAIT P0, [R6+URZ+0x30860], R2 ;  /* 0x03086002060075a7 */ /* 0x000e24000800017f */
[----:B0-----:R-:W-:Y:S05]  /*24400*/  @!P0 BRA `(.L_x_2991) ;  /* 0x0000005400648947 */ /* 0x001fea0003800000 */
.L_x_3144:
[----:B------:R-:W-:Y:S05]  /*24410*/  BSYNC B1 ;  /* 0x0000000000017941 */ /* 0x000fea0003800000 */
.L_x_2990:
[----:B------:R-:W1:Y:S01]  /*24420*/  LDL R5, [R1+0x4] ;  /* 0x0000040001057983 */ /* 0x000e620000100800 */
[----:B------:R-:W3:Y:S01]  /*24430*/  S2R R3, SR_TID.X ;  /* 0x0000000000037919 */ /* 0x000ee20000002100 */
[----:B------:R-:W-:Y:S01]  /*24440*/  UMOV UR4, 0xffffffff ;  /* 0xffffffff00047882 */ /* 0x000fe20000000000 */
[----:B---3--:R-:W-:-:S04]  /*24450*/  LOP3.LUT R3, R3, 0x7f, RZ, 0xc0, !PT ;  /* 0x0000007f03037812 */ /* 0x008fc800078ec0ff */
[----:B------:R-:W-:Y:S01]  /*24460*/  SHF.R.U32.HI R3, RZ, 0x3, R3 ;  /* 0x00000003ff037819 */ /* 0x000fe20000011603 */
[----:B-1----:R-:W-:Y:S02]  /*24470*/  IMAD R7, R31, -0x60, R5 ;  /* 0xffffffa01f077824 */ /* 0x002fe400078e0205 */
[----:B------:R-:W-:Y:S02]  /*24480*/  IMAD R5, R10, 0x4800, R37 ;  /* 0x000048000a057824 */ /* 0x000fe400078e0225 */
[----:B------:R-:W-:Y:S01]  /*24490*/  IMAD.IADD R7, R7, 0x1, -R3 ;  /* 0x0000000107077824 */ /* 0x000fe200078e0a03 */
[----:B------:R-:W-:Y:S06]  /*244a0*/  BRA.DIV UR4, `(.L_x_2992) ;  /* 0x0000005604507947 */ /* 0x000fec000b800000 */
[----:B0-----:R-:W0:Y:S01]  /*244b0*/  SHFL.IDX PT, R2, R17, RZ, 0x181f ;  /* 0x00181fff11027589 */ /* 0x001e2200000e0000 */
[----:B------:R-:W-:Y:S01]  /*244c0*/  IMAD R5, R5, 0x2, R16 ;  /* 0x0000000205057824 */ /* 0x000fe200078e0210 */
[----:B------:R-:W-:Y:S02]  /*244d0*/  ULDC.64 UR4, c[0x0][0x208] ;  /* 0x0000820000047ab9 */ /* 0x000fe40000000a00 */
[----:B------:R-:W1:Y:S04]  /*244e0*/  SHFL.IDX PT, R3, R18, RZ, 0x181f ;  /* 0x00181fff12037589 */ /* 0x000e6800000e0000 */
[----:B--2---:R-:W-:Y:S01]  /*244f0*/  SHFL.IDX PT, R14, R17, 0x5, 0x181f ;  /* 0x00b81f00110e7f89 */ /* 0x004fe200000e0000 */
        /* <DEDUP_REMOVED lines=49> */
.L_x_3158:
[----:B0-----:R-:W-:Y:S01]  /*24810*/  IADD3 R2, P0, R14, R4, RZ ;  /* 0x000000040e027210 */ /* 0x001fe20007f1e0ff */
[----:B------:R-:W-:Y:S01]  /*24820*/  ULDC.64 UR4, c[0x0][0x208] ;  /* 0x0000820000047ab9 */ /* 0x000fe20000000a00 */
[----:B------:R-:W-:-:S03]  /*24830*/  ULDC.64 UR6, c[0x0][0x318] ;  /* 0x0000c60000067ab9 */ /* 0x000fc60000000a00 */
        /* <DEDUP_REMOVED lines=10> */
[----:B------:R-:W-:Y:S02]  /*248e0*/  ULDC.64 UR4, c[0x0][0x328] ;  /* 0x0000ca0000047ab9 */ /* 0x000fe40000000a00 */
[----:B------:R-:W-:-:S04]  /*248f0*/  IMAD R4, R21, UR4, RZ ;  /* 0x0000000415047c24 */ /* 0x000fc8000f8e02ff */
[C---:B------:R-:W-:Y:S02]  /*24900*/  IMAD R7, R9.reuse, UR5, R4 ;  /* 0x0000000509077c24 */ /* 0x040fe4000f8e0204 */
        /* <DEDUP_REMOVED lines=14> */
.L_x_2993:
        /* <DEDUP_REMOVED lines=11> */
.L_x_2994:
        /* <DEDUP_REMOVED lines=8> */
.L_x_2982:
[----:B------:R-:W-:Y:S05]  /*24b20*/  BSYNC B0 ;  /* 0x0000000000007941 */ /* 0x000fea0003800000 */
.L_x_2981:
        /* <DEDUP_REMOVED lines=8> */
[----:B------:R-:W1:Y:S01]  /*24bb0*/  FLO.U32 R0, UR4 ;  /* 0x0000000400007d00 */ /* 0x000e6200080e0000 */
[----:B------:R-:W-:Y:S01]  /*24bc0*/  ULDC.64 UR6, c[0x0][0x208] ;  /* 0x0000820000067ab9 */ /* 0x000fe20000000a00 */
        /* <DEDUP_REMOVED lines=8> */
.L_x_2997:
[----:B------:R-:W-:Y:S05]  /*24c50*/  BSYNC B0 ;  /* 0x0000000000007941 */ /* 0x000fea0003800000 */
.L_x_2996:
[----:B------:R-:W-:-:S05]  /*24c60*/  IMAD.U32 R0, RZ, RZ, UR37 ;  /* 0x00000025ff007e24 */ /* 0x000fca000f8e00ff */
[----:B------:R-:W-:-:S13]  /*24c70*/  ISETP.NE.AND P0, PT, R0, 0x3, PT ;  /* 0x000000030000780c */ /* 0x000fda0003f05270 */
[----:B------:R-:W-:Y:S05]  /*24c80*/  @!P0 BRA `(.L_x_2998) ;  /* 0x0000000000048947 */ /* 0x000fea0003800000 */
[----:B------:R-:W-:Y:S01]  /*24c90*/  BPT.TRAP 0x1 ;  /* 0x000000040000795c */ /* 0x000fe20000300000 */
.L_x_2998:
[----:B------:R-:W3:Y:S01]  /*24ca0*/  LDL.LU R2, [R1+0x4] ;  /* 0x0000040001027983 */ /* 0x000ee20000300800 */
[----:B------:R-:W-:Y:S01]  /*24cb0*/  IMAD R0, R23, 0x8, R16 ;  /* 0x0000000817007824 */ /* 0x000fe200078e0210 */
[----:B0-----:R-:W-:Y:S01]  /*24cc0*/  SHF.L.U32 R3, R29, 0x1f, RZ ;  /* 0x0000001f1d037819 */ /* 0x001fe200000006ff */
[----:B------:R-:W-:Y:S03]  /*24cd0*/  BSSY B0, `(.L_x_2999) ;  /* 0x0000004000007945 */ /* 0x000fe60003800000 */
[----:B------:R-:W0:Y:S01]  /*24ce0*/  SYNCS.PHASECHK.TRANS64.TRYWAIT P0, [R0+URZ+0x30860], R3 ;  /* 0x03086003000075a7 */ /* 0x000e22000800017f */
[----:B---3--:R-:W-:Y:S01]  /*24cf0*/  IMAD R6, R22, -0x60, R2 ;  /* 0xffffffa016067824 */ /* 0x008fe200078e0202 */
[----:B0-----:R-:W-:Y:S06]  /*24d00*/  @!P0 BRA `(.L_x_3000) ;  /* 0x0000005400508947 */ /* 0x001fec0003800000 */
.L_x_3159:
[----:B------:R-:W-:Y:S05]  /*24d10*/  BSYNC B0 ;  /* 0x0000000000007941 */ /* 0x000fea0003800000 */
.L_x_2999:
        /* <DEDUP_REMOVED lines=13> */
[----:B------:R-:W-:Y:S01]  /*24df0*/  ISETP.GE.AND P1, PT, R36, UR4, PT ;  /* 0x0000000424007c0c */ /* 0x000fe2000bf26270 */
[----:B------:R-:W-:Y:S01]  /*24e00*/  ULDC.64 UR6, c[0x0][0x208] ;  /* 0x0000820000067ab9 */ /* 0x000fe20000000a00 */
        /* <DEDUP_REMOVED lines=13> */
[----:B------:R-:W0:Y:S02]  /*24ee0*/  SHFL.IDX PT, R14, R17, 0x2, 0x181f ;  /* 0x00581f00110e7f89 */ /* 0x000e2400000e0000 */
[----:B------:R-:W-:Y:S02]  /*24ef0*/  IADD3.X R3, RZ, R7, RZ, P3, !PT ;  /* 0x00000007ff037210 */ /* 0x000fe40001ffe4ff */
[----:B------:R-:W1:Y:S01]  /*24f00*/  SHFL.IDX PT, R7, R18, 0x2, 0x181f ;  /* 0x00581f0012077f89 */ /* 0x000e6200000e0000 */
[----:B------:R-:W-:-:S04]  /*24f10*/  ISETP.LT.OR P3, PT, R6, 0x11, P1 ;  /* 0x000000110600780c */ /* 0x000fc80000f61670 */
[----:B------:R-:W-:Y:S01]  /*24f20*/  LDGSTS.E.BYPASS.LTC128B.128 [R4+0xc00], desc[UR6][R2.64], !P4 ;  /* 0x00c0000002047fae */ /* 0x000fe2000e101d46 */
[----:B------:R-:W-:-:S08]  /*24f30*/  ISETP.LT.OR P4, PT, R6, 0x11, P0 ;  /* 0x000000110600780c */ /* 0x000fd00000781670 */
[----:B------:R-:W-:Y:S05]  /*24f40*/  LDGSTS.E.BYPASS.LTC128B.128 [R4+0x3c00], desc[UR6][R2.64+0x80], !P3 ;  /* 0x03c0008002047fae */ /* 0x000fea000d901d46 */
        /* <DEDUP_REMOVED lines=31> */
.L_x_3173:
[C---:B------:R-:W-:Y:S01]  /*25140*/  ISETP.LT.OR P2, PT, R6.reuse, 0x51, P2 ;  /* 0x000000510600780c */ /* 0x040fe20001741670 */
[----:B------:R-:W-:Y:S01]  /*25150*/  ULDC.64 UR4, c[0x0][0x208] ;  /* 0x0000820000047ab9 */ /* 0x000fe20000000a00 */
[C---:B------:R-:W-:Y:S02]  /*25160*/  ISETP.LT.OR P1, PT, R6.reuse, 0x51, P1 ;  /* 0x000000510600780c */ /* 0x040fe40000f21670 */
[----:B------:R-:W-:Y:S02]  /*25170*/  ISETP.LT.OR P0, PT, R6, 0x51, P0 ;  /* 0x000000510600780c */ /* 0x000fe40000701670 */
[----:B0--3--:R-:W-:-:S04]  /*25180*/  IADD3 R2, P3, R14, R5, RZ ;  /* 0x000000050e027210 */ /* 0x009fc80007f7e0ff */
[----:B------:R-:W-:-:S05]  /*25190*/  IADD3.X R3, RZ, R18, RZ, P3, !PT ;  /* 0x00000012ff037210 */ /* 0x000fca0001ffe4ff */
        /* <DEDUP_REMOVED lines=8> */
.L_x_3002:
[----:B------:R-:W-:Y:S02]  /*25220*/  PLOP3.LUT P1, PT, P1, P0, PT, 0xa2, 0x0 ;  /* 0x000000000000781c */ /* 0x000fe40000f21472 */
[----:B------:R-:W-:-:S08]  /*25230*/  @P0 R2UR P1, UR4, R0 ;  /* 0x00000000000402ca */ /* 0x000fd00000020000 */
[----:B------:R-:W-:-:S05]  /*25240*/  @P0 PLOP3.LUT P0, PT, P1, PT, PT, 0x80, 0x0 ;  /* 0x000000000000081c */ /* 0x000fca0000f0f070 */
[----:B------:R-:W-:Y:S01]  /*25250*/  @!P1 SYNCS.ARRIVE.TRANS64.RED.A0T1 RZ, [UR4+0x30850], RZ ;  /* 0x030850ffffff99a7 */ /* 0x000fe20008200404 */
[----:B------:R-:W-:Y:S07]  /*25260*/  @!P1 ARRIVES.LDGSTSBAR.64.TRANSCNT [UR4+0x30850] ;  /* 0x03085000ff0099b0 */ /* 0x000fee0008000a84 */
[----:B------:R-:W-:Y:S05]  /*25270*/  @P0 BRA.U.ANY `(.L_x_3002) ;  /* 0xfffffffd00e80947 */ /* 0x000fea000393ffff */
[----:B------:R-:W-:Y:S01]  /*25280*/  NOP ;  /* 0x0000000000007918 */ /* 0x000fe20000000000 */
[----:B0-----:R-:W-:-:S05]  /*25290*/  IMAD.U32 R2, RZ, RZ, UR37 ;  /* 0x00000025ff027e24 */ /* 0x001fca000f8e00ff */
[----:B------:R-:W-:-:S13]  /*252a0*/  ISETP.NE.AND P2, PT, R2, 0x3, PT ;  /* 0x000000030200780c */ /* 0x000fda0003f45270 */
[----:B------:R-:W-:Y:S05]  /*252b0*/  @!P2 BRA `(.L_x_3003) ;  /* 0x000000000004a947 */ /* 0x000fea0003800000 */
[----:B------:R-:W-:Y:S01]  /*252c0*/  BPT.TRAP 0x1 ;  /* 0x000000040000795c */ /* 0x000fe20000300000 */
.L_x_3003:
[----:B------:R-:W-:Y:S01]  /*252d0*/  VIADD R23, R23, 0x1 ;  /* 0x0000000117177836 */ /* 0x000fe20000000000 */
[----:B------:R0:W-:Y:S04]  /*252e0*/  SYNCS.ARRIVE.TRANS64.A1T0 RZ, [R0+URZ+0x30850], RZ ;  /* 0x030850ff00ff79a7 */ /* 0x0001e8000810003f */
[----:B------:R-:W-:-:S04]  /*252f0*/  ISETP.NE.AND P0, PT, R23, 0x2, PT ;  /* 0x000000021700780c */ /* 0x000fc80003f05270 */
[----:B0-----:R-:W-:Y:S02]  /*25300*/  SEL R0, RZ, 0x1, P0 ;  /* 0x00000001ff007807 */ /* 0x001fe40000000000 */
[----:B------:R-:W-:Y:S02]  /*25310*/  SEL R23, R23, RZ, P0 ;  /* 0x000000ff17177207 */ /* 0x000fe40000000000 */
[----:B------:R-:W-:-:S07]  /*25320*/  LOP3.LUT R29, R29, R0, RZ, 0x3c, !PT ;  /* 0x000000001d1d7212 */ /* 0x000fce00078e3cff */
.L_x_2960:
[----:B------:R-:W-:Y:S05]  /*25330*/  BSYNC B7 ;  /* 0x0000000000077941 */ /* 0x000fea0003800000 */
.L_x_2958:
[----:B------:R-:W-:-:S13]  /*25340*/  LOP3.LUT P0, RZ, R19, 0x20, RZ, 0xc0, !PT ;  /* 0x0000002013ff7812 */ /* 0x000fda000780c0ff */
[----:B------:R-:W-:Y:S05]  /*25350*/  @!P0 BRA `(.L_x_3004) ;  /* 0x0000000000248947 */ /* 0x000fea0003800000 */
[----:B------:R-:W-:Y:S05]  /*25360*/  WARPSYNC.ALL ;  /* 0x0000000000007948 */ /* 0x000fea0003800000 */
[----:B------:R-:W2:Y:S08]  /*25370*/  S2UR UR5, SR_CgaCtaId ;  /* 0x00000000000579c3 */ /* 0x000eb00000008800 */
[----:B------:R-:W-:Y:S06]  /*25380*/  BAR.SYNC.DEFER_BLOCKING 0x5, 0x180 ;  /* 0x0146000000007b1d */ /* 0x000fec0000010000 */
[----:B------:R-:W-:-:S02]  /*25390*/  UMOV UR4, 0x400 ;  /* 0x0000040000047882 */ /* 0x000fc40000000000 */
[----:B--2---:R-:W-:-:S06]  /*253a0*/  ULEA UR4, UR5, UR4, 0x18 ;  /* 0x0000000405047291 */ /* 0x004fcc000f8ec03f */
[----:B-1----:R-:W-:-:S05]  /*253b0*/  IMAD.U32 R16, RZ, RZ, UR4 ;  /* 0x00000004ff107e24 */ /* 0x002fca000f8e00ff */
[----:B------:R2:W3:Y:S01]  /*253c0*/  LDS.128 R24, [R16+0x308d0] ;  /* 0x0308d00010187984 */ /* 0x0004e20000000c00 */
[----:B------:R-:W-:Y:S06]  /*253d0*/  BAR.ARV 0x4, 0x180 ;  /* 0x0106000000007b1d */ /* 0x000fec0000002000 */
[----:B------:R-:W-:Y:S05]  /*253e0*/  BRA `(.L_x_3005) ;  /* 0x0000000c00e07947 */ /* 0x000fea0003800000 */
.L_x_3004:
[----:B-1----:R-:W1:Y:S01]  /*253f0*/  S2R R8, SR_TID.X ;  /* 0x0000000000087919 */ /* 0x002e620000002100 */
[----:B------:R-:W-:Y:S01]  /*25400*/  UMOV UR4, 0xffffffff ;  /* 0xffffffff00047882 */ /* 0x000fe20000000000 */
[----:B-1----:R-:W-:-:S04]  /*25410*/  LOP3.LUT R8, R8, 0x1f, RZ, 0xc0, !PT ;  /* 0x0000001f08087812 */ /* 0x002fc800078ec0ff */
[----:B------:R-:W-:Y:S01]  /*25420*/  ISETP.NE.AND P0, PT, R8, 0x1f, PT ;  /* 0x0000001f0800780c */ /* 0x000fe20003f05270 */
[----:B------:R-:W-:-:S12]  /*25430*/  BRA.DIV UR4, `(.L_x_3006) ;  /* 0x0000005604b07947 */ /* 0x000fd8000b800000 */
[----:B------:R-:W-:Y:S01]  /*25440*/  IADD3 R7, R27, R8, RZ ;  /* 0x000000081b077210 */ /* 0x000fe20007ffe0ff */
[----:B------:R-:W-:Y:S01]  /*25450*/  ULDC UR4, c[0x0][0xc3c] ;  /* 0x00030f0000047ab9 */ /* 0x000fe20000000800 */
[----:B------:R-:W-:Y:S02]  /*25460*/  ULDC.64 UR6, c[0x0][0x208] ;  /* 0x0000820000067ab9 */ /* 0x000fe40000000a00 */
        /* <DEDUP_REMOVED lines=35> */
[----:B------:R1:W2:Y:S02]  /*256a0*/  SHFL.IDX PT, R14, R2, 0x1f, 0x1f ;  /* 0x03e01f00020e7f89 */ /* 0x0002a400000e0000 */
.L_x_3183:
[----:B------:R-:W-:Y:S02]  /*256b0*/  ULDC UR4, c[0x0][0xc38] ;  /* 0x00030e0000047ab9 */ /* 0x000fe40000000800 */
[----:B------:R-:W-:-:S04]  /*256c0*/  IMAD.U32 R5, RZ, RZ, UR4 ;  /* 0x00000004ff057e24 */ /* 0x000fc8000f8e00ff */
[----:B--2---:R-:W-:-:S05]  /*256d0*/  IMAD R14, R14, R5, RZ ;  /* 0x000000050e0e7224 */ /* 0x004fca00078e02ff */
[----:B------:R-:W-:-:S04]  /*256e0*/  IADD3 R7, R7, R14, RZ ;  /* 0x0000000e07077210 */ /* 0x000fc80007ffe0ff */
[----:B------:R-:W-:-:S13]  /*256f0*/  ISETP.GT.AND P6, PT, R7, R0, PT ;  /* 0x000000000700720c */ /* 0x000fda0003fc4270 */
[----:B------:R-:W-:Y:S05]  /*25700*/  @P6 BRA `(.L_x_3007) ;  /* 0x0000000000a86947 */ /* 0x000fea0003800000 */
.L_x_3010:
[----:B-1----:R-:W1:Y:S01]  /*25710*/  LDC R2, c[0x0][0xc3c] ;  /* 0x00030f00ff027b82 */ /* 0x002e620000000800 */
[----:B------:R-:W-:-:S05]  /*25720*/  VIADD R27, R27, 0x1f ;  /* 0x0000001f1b1b7836 */ /* 0x000fca0000000000 */
[----:B-1----:R-:W-:-:S13]  /*25730*/  ISETP.GE.AND P6, PT, R27, R2, PT ;  /* 0x000000021b00720c */ /* 0x002fda0003fc6270 */
[----:B------:R-:W-:Y:S05]  /*25740*/  @P6 BRA `(.L_x_3008) ;  /* 0x0000000800c46947 */ /* 0x000fea0003800000 */
[----:B------:R-:W1:Y:S01]  /*25750*/  S2R R3, SR_TID.X ;  /* 0x0000000000037919 */ /* 0x000e620000002100 */
[----:B------:R-:W-:Y:S01]  /*25760*/  IMAD.MOV.U32 R25, RZ, RZ, RZ ;  /* 0x000000ffff197224 */ /* 0x000fe200078e00ff */
[----:B------:R-:W-:Y:S01]  /*25770*/  ULDC.64 UR4, c[0x0][0x208] ;  /* 0x0000820000047ab9 */ /* 0x000fe20000000a00 */
[----:B-1----:R-:W-:-:S05]  /*25780*/  LOP3.LUT R3, R3, 0x1f, RZ, 0xc0, !PT ;  /* 0x0000001f03037812 */ /* 0x002fca00078ec0ff */
[----:B------:R-:W-:-:S05]  /*25790*/  IMAD.IADD R9, R27, 0x1, R3 ;  /* 0x000000011b097824 */ /* 0x000fca00078e0203 */
[----:B------:R-:W-:-:S13]  /*257a0*/  ISETP.GE.OR P6, PT, R9, R2, !P0 ;  /* 0x000000020900720c */ /* 0x000fda00047c6670 */
[----:B------:R-:W1:Y:S08]  /*257b0*/  @!P6 LDC.64 R2, c[0x0][0xc80] ;  /* 0x00032000ff02eb82 */ /* 0x000e700000000a00 */
[----:B------:R-:W2:Y:S01]  /*257c0*/  @!P6 LDC.64 R4, c[0x0][0xc78] ;  /* 0x00031e00ff04eb82 */ /* 0x000ea20000000a00 */
[----:B-1----:R-:W-:-:S05]  /*257d0*/  @!P6 IMAD.WIDE R2, R9, 0x4, R2 ;  /* 0x000000040902e825 */ /* 0x002fca00078e0202 */
[----:B------:R2:W3:Y:S02]  /*257e0*/  @!P6 LDG.E R25, desc[UR4][R2.64] ;  /* 0x000000040219e981 */ /* 0x0004e4000c1e1900 */
[----:B--2---:R-:W-:Y:S01]  /*257f0*/  @!P6 IMAD.WIDE R2, R9, 0x4, R4 ;  /* 0x000000040902e825 */ /* 0x004fe200078e0204 */
[----:B------:R-:W-:-:S06]  /*25800*/  MOV R4, RZ ;  /* 0x000000ff00047202 */ /* 0x000fcc0000000f00 */
[----:B------:R-:W3:Y:S01]  /*25810*/  @!P6 LDG.E R4, desc[UR4][R2.64] ;  /* 0x000000040204e981 */ /* 0x000ee2000c1e1900 */
[----:B------:R-:W-:Y:S01]  /*25820*/  UMOV UR4, 0xffffffff ;  /* 0xffffffff00047882 */ /* 0x000fe20000000000 */
[----:B---3--:R-:W-:Y:S02]  /*25830*/  IMAD R13, R4, R25, RZ ;  /* 0x00000019040d7224 */ /* 0x008fe400078e02ff */
[----:B------:R-:W-:Y:S05]  /*25840*/  BRA.DIV UR4, `(.L_x_3009) ;  /* 0x0000005604ec7947 */ /* 0x000fea000b800000 */
        /* <DEDUP_REMOVED lines=16> */
.L_x_3191:
[----:B------:R-:W-:Y:S02]  /*25950*/  ULDC UR4, c[0x0][0xc38] ;  /* 0x00030e0000047ab9 */ /* 0x000fe40000000800 */
[----:B------:R-:W-:-:S04]  /*25960*/  IMAD.U32 R5, RZ, RZ, UR4 ;  /* 0x00000004ff057e24 */ /* 0x000fc8000f8e00ff */
[----:B--2---:R-:W-:-:S04]  /*25970*/  IMAD R14, R14, R5, RZ ;  /* 0x000000050e0e7224 */ /* 0x004fc800078e02ff */
[----:B------:R-:W-:-:S05]  /*25980*/  IMAD.IADD R7, R14, 0x1, R7 ;  /* 0x000000010e077824 */ /* 0x000fca00078e0207 */
[----:B------:R-:W-:-:S13]  /*25990*/  ISETP.GT.AND P6, PT, R7, R0, PT ;  /* 0x000000000700720c */ /* 0x000fda0003fc4270 */
[----:B------:R-:W-:Y:S05]  /*259a0*/  @!P6 BRA `(.L_x_3010) ;  /* 0xfffffffc0058e947 */ /* 0x000fea000383ffff */
.L_x_3007:
[----:B------:R-:W-:Y:S01]  /*259b0*/  IADD3 R7, -R14, R7, RZ ;  /* 0x000000070e077210 */ /* 0x000fe20007ffe1ff */
[----:B------:R-:W-:-:S04]  /*259c0*/  UMOV UR4, 0xffffffff ;  /* 0xffffffff00047882 */ /* 0x000fc80000000000 */
[----:B------:R-:W-:-:S05]  /*259d0*/  IMAD R3, R2, R5, R7 ;  /* 0x0000000502037224 */ /* 0x000fca00078e0207 */
[----:B------:R-:W-:Y:S01]  /*259e0*/  ISETP.GT.AND P6, PT, R3, R0, PT ;  /* 0x000000000300720c */ /* 0x000fe20003fc4270 */
[----:B------:R-:W-:-:S12]  /*259f0*/  BRA.DIV UR4, `(.L_x_3011) ;  /* 0x0000005a04387947 */ /* 0x000fd8000b800000 */
[----:B------:R-:W-:-:S04]  /*25a00*/  VOTE.ANY R3, PT, !P6 ;  /* 0x0000000000037806 */ /* 0x000fc800070e0100 */
[----:B0-----:R-:W0:Y:S02]  /*25a10*/  POPC R12, R3 ;  /* 0x00000003000c7309 */ /* 0x001e240000000000 */
[----:B0-----:R0:W2:Y:S01]  /*25a20*/  SHFL.IDX PT, R25, R25, R12, 0x1f ;  /* 0x00001f0c19197589 */ /* 0x0010a200000e0000 */
[----:B------:R-:W-:-:S03]  /*25a30*/  IMAD.IADD R27, R12, 0x1, R27 ;  /* 0x000000010c1b7824 */ /* 0x000fc600078e021b */
[----:B------:R0:W3:Y:S04]  /*25a40*/  SHFL.IDX PT, R4, R4, R12, 0x1f ;  /* 0x00001f0c04047589 */ /* 0x0000e800000e0000 */
.L_x_3196:
[----:B------:R-:W-:-:S13]  /*25a50*/  ISETP.NE.AND P0, PT, R3, RZ, PT ;  /* 0x000000ff0300720c */ /* 0x000fda0003f05270 */
[----:B------:R-:W-:Y:S05]  /*25a60*/  @!P0 BRA `(.L_x_3012) ;  /* 0x0000000000108947 */ /* 0x000fea0003800000 */
[----:B------:R-:W-:Y:S01]  /*25a70*/  UMOV UR4, 0xffffffff ;  /* 0xffffffff00047882 */ /* 0x000fe20000000000 */
[----:B0-----:R-:W-:Y:S02]  /*25a80*/  VIADD R12, R12, 0xffffffff ;  /* 0xffffffff0c0c7836 */ /* 0x001fe40000000000 */
[----:B------:R-:W-:Y:S05]  /*25a90*/  BRA.DIV UR4, `(.L_x_3013) ;  /* 0x0000005a046c7947 */ /* 0x000fea000b800000 */
[----:B------:R4:W0:Y:S02]  /*25aa0*/  SHFL.IDX PT, R6, R2, R12, 0x1f ;  /* 0x00001f0c02067589 */ /* 0x00082400000e0000 */
.L_x_3012:
[----:B---3--:R-:W-:Y:S01]  /*25ab0*/  ISETP.NE.AND P0, PT, R4, 0x1, PT ;  /* 0x000000010400780c */ /* 0x008fe20003f05270 */
[----:B0-----:R-:W-:-:S04]  /*25ac0*/  IMAD R24, R6, R5, R7 ;  /* 0x0000000506187224 */ /* 0x001fc800078e0207 */
[----:B------:R-:W-:-:S08]  /*25ad0*/  IMAD.IADD R0, R0, 0x1, -R24 ;  /* 0x0000000100007824 */ /* 0x000fd000078e0a18 */
[----:B------:R-:W-:Y:S05]  /*25ae0*/  @!P0 BRA `(.L_x_3014) ;  /* 0x0000000000dc8947 */ /* 0x000fea0003800000 */
[----:B--2---:R-:W-:Y:S02]  /*25af0*/  IABS R6, R25 ;  /* 0x0000001900067213 */ /* 0x004fe40000000000 */
[----:B------:R-:W-:Y:S02]  /*25b00*/  IABS R5, R4 ;  /* 0x0000000400057213 */ /* 0x000fe40000000000 */
[----:B------:R-:W0:Y:S08]  /*25b10*/  I2F.RP R7, R6 ;  /* 0x0000000600077306 */ /* 0x000e300000209400 */
[----:B------:R-:W2:Y:S08]  /*25b20*/  I2F.RP R8, R5 ;  /* 0x0000000500087306 */ /* 0x000eb00000209400 */
[----:B0-----:R-:W1:Y:S08]  /*25b30*/  MUFU.RCP R7, R7 ;  /* 0x0000000700077308 */ /* 0x001e700000001000 */
[----:B--2---:R-:W-:Y:S01]  /*25b40*/  MUFU.RCP R8, R8 ;  /* 0x0000000800087308 */ /* 0x004fe20000001000 */
[----:B-1--4-:R-:W-:-:S02]  /*25b50*/  IADD3 R2, R7, 0xffffffe, RZ ;  /* 0x0ffffffe07027810 */ /* 0x012fc40007ffe0ff */
[----:B------:R-:W-:-:S05]  /*25b60*/  IABS R7, R25 ;  /* 0x0000001900077213 */ /* 0x000fca0000000000 */
[----:B------:R0:W1:Y:S02]  /*25b70*/  F2I.FTZ.U32.TRUNC.NTZ R3, R2 ;  /* 0x0000000200037305 */ /* 0x000064000021f000 */
[----:B0-----:R-:W-:Y:S02]  /*25b80*/  IMAD.MOV.U32 R2, RZ, RZ, RZ ;  /* 0x000000ffff027224 */ /* 0x001fe400078e00ff */
[----:B-1----:R-:W-:-:S04]  /*25b90*/  IMAD.MOV R9, RZ, RZ, -R3 ;  /* 0x000000ffff097224 */ /* 0x002fc800078e0a03 */
[----:B------:R-:W-:-:S04]  /*25ba0*/  IMAD R9, R9, R6, RZ ;  /* 0x0000000609097224 */ /* 0x000fc800078e02ff */
[----:B------:R-:W-:Y:S01]  /*25bb0*/  IMAD.HI.U32 R3, R3, R9, R2 ;  /* 0x0000000903037227 */ /* 0x000fe200078e0002 */
[----:B------:R-:W-:-:S03]  /*25bc0*/  IABS R2, R0 ;  /* 0x0000000000027213 */ /* 0x000fc60000000000 */
[----:B------:R-:W-:Y:S02]  /*25bd0*/  IMAD.MOV R9, RZ, RZ, -R7 ;  /* 0x000000ffff097224 */ /* 0x000fe400078e0a07 */
[----:B------:R-:W-:Y:S01]  /*25be0*/  IMAD.HI.U32 R7, R3, R2, RZ ;  /* 0x0000000203077227 */ /* 0x000fe200078e00ff */
[----:B------:R-:W-:-:S03]  /*25bf0*/  IADD3 R3, R8, 0xffffffe, RZ ;  /* 0x0ffffffe08037810 */ /* 0x000fc60007ffe0ff */
[----:B------:R-:W-:-:S03]  /*25c00*/  IMAD R9, R7, R9, R2 ;  /* 0x0000000907097224 */ /* 0x000fc600078e0202 */
[----:B------:R-:W0:Y:S02]  /*25c10*/  F2I.FTZ.U32.TRUNC.NTZ R3, R3 ;  /* 0x0000000300037305 */ /* 0x000e24000021f000 */
[----:B------:R-:W-:-:S13]  /*25c20*/  ISETP.GT.U32.AND P1, PT, R6, R9, PT ;  /* 0x000000090600720c */ /* 0x000fda0003f24070 */
[----:B------:R-:W-:Y:S01]  /*25c30*/  @!P1 IMAD.IADD R9, R9, 0x1, -R6 ;  /* 0x0000000109099824 */ /* 0x000fe200078e0a06 */
[----:B------:R-:W-:Y:S01]  /*25c40*/  @!P1 IADD3 R7, R7, 0x1, RZ ;  /* 0x0000000107079810 */ /* 0x000fe20007ffe0ff */
[----:B0-----:R-:W-:Y:S01]  /*25c50*/  IMAD.MOV R2, RZ, RZ, -R3 ;  /* 0x000000ffff027224 */ /* 0x001fe200078e0a03 */
[----:B------:R-:W-:Y:S02]  /*25c60*/  ISETP.NE.AND P1, PT, R25, RZ, PT ;  /* 0x000000ff1900720c */ /* 0x000fe40003f25270 */
[----:B------:R-:W-:Y:S01]  /*25c70*/  ISETP.GE.U32.AND P0, PT, R9, R6, PT ;  /* 0x000000060900720c */ /* 0x000fe20003f06070 */
[----:B------:R-:W-:Y:S02]  /*25c80*/  IMAD R9, R2, R5, RZ ;  /* 0x0000000502097224 */ /* 0x000fe400078e02ff */
[----:B------:R-:W-:-:S04]  /*25c90*/  IMAD.MOV.U32 R2, RZ, RZ, RZ ;  /* 0x000000ffff027224 */ /* 0x000fc800078e00ff */
[----:B------:R-:W-:Y:S01]  /*25ca0*/  IMAD.HI.U32 R6, R3, R9, R2 ;  /* 0x0000000903067227 */ /* 0x000fe200078e0002 */
[----:B------:R-:W-:-:S04]  /*25cb0*/  LOP3.LUT R2, R0, R25, RZ, 0x3c, !PT ;  /* 0x0000001900027212 */ /* 0x000fc800078e3cff */
[----:B------:R-:W-:Y:S01]  /*25cc0*/  ISETP.GE.AND P2, PT, R2, RZ, PT ;  /* 0x000000ff0200720c */ /* 0x000fe20003f46270 */
[----:B------:R-:W-:Y:S01]  /*25cd0*/  @P0 VIADD R7, R7, 0x1 ;  /* 0x0000000107070836 */ /* 0x000fe20000000000 */
[----:B------:R-:W-:-:S05]  /*25ce0*/  IABS R2, R4 ;  /* 0x0000000400027213 */ /* 0x000fca0000000000 */
[----:B------:R-:W-:-:S06]  /*25cf0*/  IMAD.MOV R2, RZ, RZ, -R2 ;  /* 0x000000ffff027224 */ /* 0x000fcc00078e0a02 */
[----:B------:R-:W-:Y:S01]  /*25d00*/  @!P2 IMAD.MOV R7, RZ, RZ, -R7 ;  /* 0x000000ffff07a224 */ /* 0x000fe200078e0a07 */
[----:B------:R-:W-:-:S04]  /*25d10*/  @!P1 LOP3.LUT R7, RZ, R25, RZ, 0x33, !PT ;  /* 0x00000019ff079212 */ /* 0x000fc800078e33ff */
[----:B------:R-:W-:-:S05]  /*25d20*/  IABS R3, R7 ;  /* 0x0000000700037213 */ /* 0x000fca0000000000 */
        /* <DEDUP_REMOVED lines=8> */
[----:B------:R-:W-:Y:S01]  /*25db0*/  ISETP.GE.AND P2, PT, R2, RZ, PT ;  /* 0x000000ff0200720c */ /* 0x000fe20003f46270 */
[----:B------:R-:W-:-:S04]  /*25dc0*/  IMAD.MOV R2, RZ, RZ, -R7 ;  /* 0x000000ffff027224 */ /* 0x000fc800078e0a07 */
[----:B------:R-:W-:Y:S02]  /*25dd0*/  IMAD R2, R25, R2, R0 ;  /* 0x0000000219027224 */ /* 0x000fe400078e0200 */
        /* <DEDUP_REMOVED lines=8> */
.L_x_3014:
[----:B-1--4-:R-:W0:Y:S01]  /*25e60*/  LDC.64 R2, c[0x0][0xc90] ;  /* 0x00032400ff027b82 */ /* 0x012e220000000a00 */
[----:B------:R-:W-:Y:S01]  /*25e70*/  ULDC.64 UR4, c[0x0][0x208] ;  /* 0x0000820000047ab9 */ /* 0x000fe20000000a00 */
[----:B0-----:R-:W-:-:S05]  /*25e80*/  IMAD.WIDE R2, R27, 0x4, R2 ;  /* 0x000000041b027825 */ /* 0x001fca00078e0202 */
[----:B------:R0:W2:Y:S02]  /*25e90*/  LDG.E R6, desc[UR4][R2.64] ;  /* 0x0000000402067981 */ /* 0x0000a4000c1e1900 */
[----:B0-----:R-:W-:Y:S02]  /*25ea0*/  IMAD.MOV.U32 R2, RZ, RZ, RZ ;  /* 0x000000ffff027224 */ /* 0x001fe400078e00ff */
[----:B--2---:R-:W-:-:S05]  /*25eb0*/  IMAD R7, R25, R6, RZ ;  /* 0x0000000619077224 */ /* 0x004fca00078e02ff */
[----:B------:R-:W-:-:S04]  /*25ec0*/  IABS R4, R7 ;  /* 0x0000000700047213 */ /* 0x000fc80000000000 */
[----:B------:R-:W0:Y:S08]  /*25ed0*/  I2F.RP R8, R4 ;  /* 0x0000000400087306 */ /* 0x000e300000209400 */
[----:B0-----:R-:W0:Y:S02]  /*25ee0*/  MUFU.RCP R8, R8 ;  /* 0x0000000800087308 */ /* 0x001e240000001000 */
[----:B0-----:R-:W-:-:S06]  /*25ef0*/  IADD3 R9, R8, 0xffffffe, RZ ;  /* 0x0ffffffe08097810 */ /* 0x001fcc0007ffe0ff */
        /* <DEDUP_REMOVED lines=20> */
[----:B------:R-:W-:-:S03]  /*26040*/  IMAD.MOV R2, RZ, RZ, -R2 ;  /* 0x000000ffff027224 */ /* 0x000fc600078e0a02 */
[----:B------:R-:W-:Y:S01]  /*26050*/  IADD3 R3, -R4, RZ, RZ ;  /* 0x000000ff04037210 */ /* 0x000fe20007ffe1ff */
[----:B------:R-:W-:Y:S01]  /*26060*/  IMAD R0, R7, R2, R0 ;  /* 0x0000000207007224 */ /* 0x000fe200078e0200 */
[----:B------:R-:W-:Y:S02]  /*26070*/  MOV R2, RZ ;  /* 0x000000ff00027202 */ /* 0x000fe40000000f00 */
        /* <DEDUP_REMOVED lines=22> */
[----:B------:R-:W-:-:S06]  /*261e0*/  @P0 IADD3 R2, R2, 0x1, RZ ;  /* 0x0000000102020810 */ /* 0x000fcc0007ffe0ff */
[----:B------:R-:W-:Y:S01]  /*261f0*/  @!P2 IMAD.MOV R2, RZ, RZ, -R2 ;  /* 0x000000ffff02a224 */ /* 0x000fe200078e0a02 */
[----:B------:R-:W-:Y:S01]  /*26200*/  @!P1 LOP3.LUT R2, RZ, R5, RZ, 0x33, !PT ;  /* 0x00000005ff029212 */ /* 0x000fe200078e33ff */
[----:B------:R-:W-:-:S04]  /*26210*/  IMAD.MOV R5, RZ, RZ, -R5 ;  /* 0x000000ffff057224 */ /* 0x000fc800078e0a05 */
[----:B------:R-:W-:-:S07]  /*26220*/  IMAD R26, R2, R5, R3 ;  /* 0x00000005021a7224 */ /* 0x000fce00078e0203 */
.L_x_3015:
[----:B------:R-:W-:-:S05]  /*26230*/  LOP3.LUT R2, RZ, R2, RZ, 0x33, !PT ;  /* 0x00000002ff027212 */ /* 0x000fca00078e33ff */
[----:B------:R-:W-:Y:S01]  /*26240*/  IMAD.IADD R25, R25, 0x1, R2 ;  /* 0x0000000119197824 */ /* 0x000fe200078e0202 */
[----:B------:R-:W-:Y:S06]  /*26250*/  BRA `(.L_x_3016) ;  /* 0x00000000001c7947 */ /* 0x000fec0003800000 */
.L_x_3008:
[----:B------:R-:W-:Y:S01]  /*26260*/  UMOV UR4, URZ ;  /* 0x0000003f00047c82 */ /* 0x000fe20008000000 */
[----:B------:R-:W-:Y:S01]  /*26270*/  UMOV UR5, URZ ;  /* 0x0000003f00057c82 */ /* 0x000fe20008000000 */
[----:B------:R-:W-:Y:S01]  /*26280*/  ULDC UR6, c[0x0][0xc3c] ;  /* 0x00030f0000067ab9 */ /* 0x000fe20000000800 */
[----:B------:R-:W-:Y:S01]  /*26290*/  MOV R24, R0 ;  /* 0x0000000000187202 */ /* 0x000fe20000000f00 */
[----:B------:R-:W-:Y:S02]  /*262a0*/  IMAD.U32 R25, RZ, RZ, UR4 ;  /* 0x00000004ff197e24 */ /* 0x000fe4000f8e00ff */
[----:B------:R-:W-:Y:S02]  /*262b0*/  IMAD.U32 R26, RZ, RZ, UR5 ;  /* 0x00000005ff1a7e24 */ /* 0x000fe4000f8e00ff */
[----:B------:R-:W-:-:S07]  /*262c0*/  IMAD.U32 R27, RZ, RZ, UR6 ;  /* 0x00000006ff1b7e24 */ /* 0x000fce000f8e00ff */
.L_x_3016:
[----:B------:R-:W1:Y:S01]  /*262d0*/  S2R R0, SR_TID.X ;  /* 0x0000000000007919 */ /* 0x000e620000002100 */
[----:B------:R-:W-:Y:S05]  /*262e0*/  WARPSYNC.ALL ;  /* 0x0000000000007948 */ /* 0x000fea0003800000 */
[----:B------:R-:W-:Y:S01]  /*262f0*/  BAR.SYNC.DEFER_BLOCKING 0x4, 0x180 ;  /* 0x0106000000007b1d */ /* 0x000fe20000010000 */
[----:B-1----:R-:W-:-:S04]  /*26300*/  LOP3.LUT R0, R0, 0x1f, RZ, 0xc0, !PT ;  /* 0x0000001f00007812 */ /* 0x002fc800078ec0ff */
[----:B------:R-:W-:-:S13]  /*26310*/  ISETP.NE.AND P0, PT, R0, RZ, PT ;  /* 0x000000ff0000720c */ /* 0x000fda0003f05270 */
[----:B------:R-:W1:Y:S01]  /*26320*/  @!P0 S2R R3, SR_CgaCtaId ;  /* 0x0000000000038919 */ /* 0x000e620000008800 */
[----:B------:R-:W-:-:S04]  /*26330*/  @!P0 MOV R0, 0x400 ;  /* 0x0000040000008802 */ /* 0x000fc80000000f00 */
[----:B-1----:R-:W-:-:S05]  /*26340*/  @!P0 LEA R16, R3, R0, 0x18 ;  /* 0x0000000003108211 */ /* 0x002fca00078ec0ff */
[----:B------:R1:W-:Y:S01]  /*26350*/  @!P0 STS.128 [R16+0x308d0], R24 ;  /* 0x0308d01810008388 */ /* 0x0003e20000000c00 */
[----:B------:R-:W-:Y:S06]  /*26360*/  BAR.ARV 0x5, 0x180 ;  /* 0x0146000000007b1d */ /* 0x000fec0000002000 */
.L_x_3005:
[----:B------:R-:W-:Y:S02]  /*26370*/  ULDC UR4, c[0x0][0xc3c] ;  /* 0x00030f0000047ab9 */ /* 0x000fe40000000800 */
[----:B---3--:R-:W-:-:S13]  /*26380*/  ISETP.GE.AND P0, PT, R27, UR4, PT ;  /* 0x000000041b007c0c */ /* 0x008fda000bf06270 */
[----:B------:R-:W-:Y:S05]  /*26390*/  @!P0 BRA `(.L_x_3017) ;  /* 0xffffff9400a08947 */ /* 0x000fea000383ffff */
[----:B------:R-:W-:Y:S05]  /*263a0*/  BSYNC B8 ;  /* 0x0000000000087941 */ /* 0x000fea0003800000 */
.L_x_2910:
[----:B------:R-:W3:Y:S01]  /*263b0*/  LDL.LU R0, [R1+0x28] ;  /* 0x0000280001007983 */ /* 0x000ee20000300800 */
[----:B------:R-:W-:Y:S01]  /*263c0*/  BSSY B0, `(.L_x_3018) ;  /* 0x000000b000007945 */ /* 0x000fe20003800000 */
[----:B------:R-:W4:Y:S01]  /*263d0*/  S2R R5, SR_CgaCtaId ;  /* 0x0000000000057919 */ /* 0x000f220000008800 */
[----:B---3--:R-:W-:-:S04]  /*263e0*/  IADD3 R0, R0, 0x1, RZ ;  /* 0x0000000100007810 */ /* 0x008fc80007ffe0ff */
        /* <DEDUP_REMOVED lines=8> */
.L_x_3199:
[----:B------:R-:W-:Y:S05]  /*26470*/  BSYNC B0 ;  /* 0x0000000000007941 */ /* 0x000fea0003800000 */
.L_x_3018:
[----:B------:R-:W-:-:S03]  /*26480*/  UMOV UR4, 0xffffffff ;  /* 0xffffffff00047882 */ /* 0x000fc60000000000 */
[----:B------:R-:W-:Y:S05]  /*26490*/  BRA.DIV UR4, `(.L_x_3020) ;  /* 0x0000005204287947 */ /* 0x000fea000b800000 */
[----:B-1----:R-:W1:Y:S02]  /*264a0*/  S2R R0, SR_TID.X ;  /* 0x0000000000007919 */ /* 0x002e640000002100 */
[----:B-1----:R-:W-:-:S04]  /*264b0*/  SHF.R.U32.HI R0, RZ, 0x5, R0 ;  /* 0x00000005ff007819 */ /* 0x002fc80000011600 */
[----:B------:R-:W-:-:S05]  /*264c0*/  LOP3.LUT R0, R0, 0x3, RZ, 0xc0, !PT ;  /* 0x0000000300007812 */ /* 0x000fca00078ec0ff */
[----:B------:R1:W3:Y:S02]  /*264d0*/  SHFL.IDX PT, R14, R0, RZ, 0x1f ;  /* 0x00001fff000e7589 */ /* 0x0002e400000e0000 */
.L_x_3202:
[----:B---3--:R-:W-:-:S13]  /*264e0*/  ISETP.NE.AND P0, PT, R14, RZ, PT ;  /* 0x000000ff0e00720c */ /* 0x008fda0003f05270 */
[----:B------:R-:W-:Y:S05]  /*264f0*/  @P0 BRA `(.L_x_2657) ;  /* 0x0000000000880947 */ /* 0x000fea0003800000 */
[----:B------:R-:W-:-:S03]  /*26500*/  UMOV UR4, 0xffffffff ;  /* 0xffffffff00047882 */ /* 0x000fc60000000000 */
[----:B------:R-:W-:Y:S05]  /*26510*/  BRA.DIV UR4, `(.L_x_3021) ;  /* 0x00000052043c7947 */ /* 0x000fea000b800000 */
[----:B------:R-:W-:-:S13]  /*26520*/  ELECT P6, URZ, PT ;  /* 0x00000000003f782f */ /* 0x000fda00038c0000 */
.L_x_3205:
[----:B------:R-:W-:Y:S05]  /*26530*/  @!P6 BRA `(.L_x_2657) ;  /* 0x000000000078e947 */ /* 0x000fea0003800000 */
[----:B------:R-:W-:-:S06]  /*26540*/  ULOP3.LUT UR4, UR60, 0x2, URZ, 0xfc, !UPT ;  /* 0x000000023c047892 */ /* 0x000fcc000f8efc3f */
[----:B-1----:R-:W-:-:S05]  /*26550*/  IMAD.U32 R0, RZ, RZ, UR4 ;  /* 0x00000004ff007e24 */ /* 0x002fca000f8e00ff */
[----:B------:R-:W-:-:S13]  /*26560*/  ISETP.NE.AND P0, PT, R0, 0x3, PT ;  /* 0x000000030000780c */ /* 0x000fda0003f05270 */
[----:B------:R-:W-:Y:S05]  /*26570*/  @!P0 BRA `(.L_x_3022) ;  /* 0x0000000000048947 */ /* 0x000fea0003800000 */
[----:B------:R-:W-:Y:S01]  /*26580*/  BPT.TRAP 0x1 ;  /* 0x000000040000795c */ /* 0x000fe20000300000 */
.L_x_3022:
[----:B------:R-:W-:Y:S01]  /*26590*/  IMAD R3, R23, 0x8, R5 ;  /* 0x0000000817037824 */ /* 0x000fe200078e0205 */
[----:B------:R-:W-:Y:S02]  /*265a0*/  SHF.L.U32 R2, R29, 0x1f, RZ ;  /* 0x0000001f1d027819 */ /* 0x000fe400000006ff */
[----:B------:R-:W-:Y:S02]  /*265b0*/  IADD3 R23, R23, 0x1, RZ ;  /* 0x0000000117177810 */ /* 0x000fe40007ffe0ff */
[----:B------:R-:W1:Y:S02]  /*265c0*/  SYNCS.PHASECHK.TRANS64.TRYWAIT P1, [R3+URZ+0x30840], R2 ;  /* 0x03084002030075a7 */ /* 0x000e64000802017f */
[----:B------:R-:W-:-:S04]  /*265d0*/  ISETP.NE.AND P2, PT, R23, 0x2, PT ;  /* 0x000000021700780c */ /* 0x000fc80003f45270 */
[----:B------:R-:W-:Y:S01]  /*265e0*/  SEL R0, RZ, 0x1, P2 ;  /* 0x00000001ff007807 */ /* 0x000fe20001000000 */
[----:B-1----:R-:W-:Y:S08]  /*265f0*/  @!P1 BRA `(.L_x_3023) ;  /* 0x0000005000249947 */ /* 0x002ff00003800000 */
.L_x_3206:
[----:B------:R-:W-:Y:S02]  /*26600*/  SEL R23, R23, RZ, P2 ;  /* 0x000000ff17177207 */ /* 0x000fe40001000000 */
[----:B------:R-:W-:Y:S01]  /*26610*/  LOP3.LUT R0, R29, R0, RZ, 0x3c, !PT ;  /* 0x000000001d007212 */ /* 0x000fe200078e3cff */
[----:B------:R-:W-:Y:S06]  /*26620*/  @!P0 BRA `(.L_x_3024) ;  /* 0x0000000000048947 */ /* 0x000fec0003800000 */
[----:B------:R-:W-:Y:S01]  /*26630*/  BPT.TRAP 0x1 ;  /* 0x000000040000795c */ /* 0x000fe20000300000 */
.L_x_3024:
[----:B------:R-:W-:Y:S01]  /*26640*/  IMAD R23, R23, 0x8, R5 ;  /* 0x0000000817177824 */ /* 0x000fe200078e0205 */
[----:B------:R-:W-:-:S04]  /*26650*/  SHF.L.U32 R0, R0, 0x1f, RZ ;  /* 0x0000001f00007819 */ /* 0x000fc800000006ff */
[----:B------:R-:W3:Y:S02]  /*26660*/  SYNCS.PHASECHK.TRANS64.TRYWAIT P1, [R23+URZ+0x30840], R0 ;  /* 0x03084000170075a7 */ /* 0x000ee4000802017f */
[----:B---3--:R-:W-:Y:S05]  /*26670*/  @!P1 BRA `(.L_x_3025) ;  /* 0x0000005000189947 */ /* 0x008fea0003800000 */
.L_x_3207:
[----:B------:R-:W-:Y:S05]  /*26680*/  @!P0 BRA `(.L_x_3026) ;  /* 0x0000000000048947 */ /* 0x000fea0003800000 */
[----:B------:R-:W-:Y:S01]  /*26690*/  BPT.TRAP 0x1 ;  /* 0x000000040000795c */ /* 0x000fe20000300000 */
.L_x_3026:
[----:B------:R-:W4:Y:S02]  /*266a0*/  SYNCS.PHASECHK.TRANS64.TRYWAIT P1, [R3+URZ+0x30860], R2 ;  /* 0x03086002030075a7 */ /* 0x000f24000802017f */
[----:B----4-:R-:W-:Y:S05]  /*266b0*/  @!P1 BRA `(.L_x_3027) ;  /* 0x00000050001c9947 */ /* 0x010fea0003800000 */
.L_x_3208:
[----:B------:R-:W-:Y:S05]  /*266c0*/  @!P0 BRA `(.L_x_3028) ;  /* 0x0000000000048947 */ /* 0x000fea0003800000 */
[----:B------:R-:W-:Y:S01]  /*266d0*/  BPT.TRAP 0x1 ;  /* 0x000000040000795c */ /* 0x000fe20000300000 */
.L_x_3028:
[----:B------:R0:W0:Y:S02]  /*266e0*/  SYNCS.PHASECHK.TRANS64.TRYWAIT P0, [R23+URZ+0x30860], R0 ;  /* 0x03086000170075a7 */ /* 0x000024000800017f */
[----:B0-----:R-:W-:Y:S05]  /*266f0*/  @!P0 NANOSLEEP.SYNCS 0x989680 ;  /* 0x009896800000895d */ /* 0x001fea0003900000 */
[----:B------:R-:W0:Y:S02]  /*26700*/  @!P0 SYNCS.PHASECHK.TRANS64 P0, [R23+URZ+0x30860], R0 ;  /* 0x03086000170085a7 */ /* 0x000e24000800007f */
[----:B0-----:R-:W-:Y:S05]  /*26710*/  @!P0 BRA `(.L_x_3028) ;  /* 0xfffffffc00f08947 */ /* 0x001fea000383ffff */
.L_x_2657:
[----:B------:R-:W-:Y:S05]  /*26720*/  BSYNC B9 ;  /* 0x0000000000097941 */ /* 0x000fea0003800000 */
.L_x_2654:
[----:B------:R-:W-:Y:S05]  /*26730*/  EXIT ;  /* 0x000000000000794d */ /* 0x000fea0003800000 */
.L_x_2677:
[----:B0-----:R0:W1:Y:S02]  /*26740*/  SYNCS.PHASECHK.TRANS64.TRYWAIT P5, [R85+URZ+0x30890], R86 ;  /* 0x03089056550075a7 */ /* 0x00106400080a017f */
[----:B-1----:R-:W-:Y:S05]  /*26750*/  @!P5 NANOSLEEP.SYNCS 0x989680 ;  /* 0x009896800000d95d */ /* 0x002fea0003900000 */
[----:B------:R-:W1:Y:S02]  /*26760*/  @!P5 SYNCS.PHASECHK.TRANS64 P5, [R85+URZ+0x30890], R86 ;  /* 0x030890565500d5a7 */ /* 0x000e6400080a007f */
[----:B-1----:R-:W-:Y:S05]  /*26770*/  @!P5 BRA `(.L_x_2677) ;  /* 0xfffffffc00f0d947 */ /* 0x002fea000383ffff */
[----:B------:R-:W-:Y:S05]  /*26780*/  BRA `(.L_x_3029) ;  /* 0xfffffdd000b47947 */ /* 0x000fea000383ffff */
.L_x_2678:
        /* <DEDUP_REMOVED lines=8> */
.L_x_3031:
[----:B------:R-:W-:Y:S05]  /*26810*/  BSYNC B1 ;  /* 0x0000000000017941 */ /* 0x000fea0003800000 */
.L_x_3030:
        /* <DEDUP_REMOVED lines=8> */
.L_x_3032:
[----:B------:R-:W-:Y:S01]  /*268a0*/  IMAD.MOV.U32 R11, RZ, RZ, R14 ;  /* 0x000000ffff0b7224 */ /* 0x000fe200078e000e */
[----:B------:R-:W-:Y:S06]  /*268b0*/  BRA `(.L_x_3033) ;  /* 0xfffffdd0007c7947 */ /* 0x000fec000383ffff */
.L_x_2703:
[----:B------:R-:W-:Y:S01]  /*268c0*/  BSSY B1, `(.L_x_3034) ;  /* 0x0000008000017945 */ /* 0x000fe20003800000 */
[----:B0---4-:R-:W-:Y:S01]  /*268d0*/  MOV R13, R113 ;  /* 0x00000071000d7202 */ /* 0x011fe20000000f00 */
[----:B------:R-:W-:Y:S02]  /*268e0*/  IMAD.MOV.U32 R12, RZ, RZ, 0x1 ;  /* 0x00000001ff0c7424 */ /* 0x000fe400078e00ff */
[----:B---3--:R-:W-:Y:S02]  /*268f0*/  IMAD.MOV.U32 R11, RZ, RZ, 0x1c1f ;  /* 0x00001c1fff0b7424 */ /* 0x008fe400078e00ff */
[----:B------:R-:W-:-:S07]  /*26900*/  IMAD.MOV.U32 R15, RZ, RZ, -0x1 ;  /* 0xffffffffff0f7424 */ /* 0x000fce00078e00ff */
[----:B-12---:R-:W-:Y:S05]  /*26910*/  WARPSYNC.COLLECTIVE R15, `(.L_x_3035) ;  /* 0x000000000f087348 */ /* 0x006fea0003c00000 */
[----:B------:R0:W3:Y:S02]  /*26920*/  SHFL.IDX P6, R14, R13, R12, R11 ;  /* 0x0000000c0d0e7389 */ /* 0x0000e400000c000b */
[----:B0123--:R-:W-:Y:S01]  /*26930*/  ENDCOLLECTIVE ;  /* 0x000000000000791b */ /* 0x00ffe20003800000 */
.L_x_3035:
[----:B------:R-:W-:Y:S05]  /*26940*/  BSYNC B1 ;  /* 0x0000000000017941 */ /* 0x000fea0003800000 */
.L_x_3034:
[----:B------:R-:W-:Y:S01]  /*26950*/  IMAD.MOV.U32 R13, RZ, RZ, R116 ;  /* 0x000000ffff0d7224 */ /* 0x000fe200078e0074 */
[----:B------:R-:W-:Y:S01]  /*26960*/  MOV R15, 0xffffffff ;  /* 0xffffffff000f7802 */ /* 0x000fe20000000f00 */
[----:B------:R-:W-:Y:S01]  /*26970*/  IMAD.MOV.U32 R12, RZ, RZ, 0x1 ;  /* 0x00000001ff0c7424 */ /* 0x000fe200078e00ff */
[----:B------:R-:W-:Y:S01]  /*26980*/  MOV R113, R14 ;  /* 0x0000000e00717202 */ /* 0x000fe20000000f00 */
[----:B------:R-:W-:-:S07]  /*26990*/  IMAD.MOV.U32 R11, RZ, RZ, 0x1c1f ;  /* 0x00001c1fff0b7424 */ /* 0x000fce00078e00ff */
[----:B------:R-:W-:Y:S05]  /*269a0*/  WARPSYNC.COLLECTIVE R15, `(.L_x_3036) ;  /* 0x000000000f087348 */ /* 0x000fea0003c00000 */
[----:B------:R0:W1:Y:S02]  /*269b0*/  SHFL.IDX P6, R14, R13, R12, R11 ;  /* 0x0000000c0d0e7389 */ /* 0x00006400000c000b */
[----:B01----:R-:W-:Y:S01]  /*269c0*/  ENDCOLLECTIVE ;  /* 0x000000000000791b */ /* 0x003fe20003800000 */
.L_x_3036:
[----:B------:R-:W-:Y:S01]  /*269d0*/  IMAD.MOV.U32 R116, RZ, RZ, R14 ;  /* 0x000000ffff747224 */ /* 0x000fe200078e000e */
[----:B------:R-:W-:Y:S06]  /*269e0*/  BRA `(.L_x_3037) ;  /* 0xfffffde400b87947 */ /* 0x000fec000383ffff */
.L_x_2733:
[----:B0-----:R0:W1:Y:S02]  /*269f0*/  SYNCS.PHASECHK.TRANS64.TRYWAIT P5, [R85+URZ+0x30890], R86 ;  /* 0x03089056550075a7 */ /* 0x00106400080a017f */
[----:B-1----:R-:W-:Y:S05]  /*26a00*/  @!P5 NANOSLEEP.SYNCS 0x989680 ;  /* 0x009896800000d95d */ /* 0x002fea0003900000 */
[----:B------:R-:W1:Y:S02]  /*26a10*/  @!P5 SYNCS.PHASECHK.TRANS64 P5, [R85+URZ+0x30890], R86 ;  /* 0x030890565500d5a7 */ /* 0x000e6400080a007f */
[----:B-1----:R-:W-:Y:S05]  /*26a20*/  @!P5 BRA `(.L_x_2733) ;  /* 0xfffffffc00f0d947 */ /* 0x002fea000383ffff */
[----:B------:R-:W-:Y:S05]  /*26a30*/  BRA `(.L_x_3038) ;  /* 0xfffffe0400b47947 */ /* 0x000fea000383ffff */
.L_x_2734:
        /* <DEDUP_REMOVED lines=8> */
.L_x_3040:
[----:B------:R-:W-:Y:S05]  /*26ac0*/  BSYNC B1 ;  /* 0x0000000000017941 */ /* 0x000fea0003800000 */
.L_x_3039:
        /* <DEDUP_REMOVED lines=8> */
.L_x_3041:
[----:B------:R-:W-:Y:S01]  /*26b50*/  IMAD.MOV.U32 R11, RZ, RZ, R14 ;  /* 0x000000ffff0b7224 */ /* 0x000fe200078e000e */
[----:B------:R-:W-:Y:S06]  /*26b60*/  BRA `(.L_x_3042) ;  /* 0xfffffe0400847947 */ /* 0x000fec000383ffff */
.L_x_2747:
[----:B------:R-:W-:Y:S01]  /*26b70*/  BSSY B1, `(.L_x_3043) ;  /* 0x0000008000017945 */ /* 0x000fe20003800000 */
[----:B---34-:R-:W-:Y:S01]  /*26b80*/  MOV R13, R113 ;  /* 0x00000071000d7202 */ /* 0x018fe20000000f00 */
[----:B------:R-:W-:Y:S02]  /*26b90*/  IMAD.MOV.U32 R12, RZ, RZ, 0x1 ;  /* 0x00000001ff0c7424 */ /* 0x000fe400078e00ff */
[----:B------:R-:W-:Y:S02]  /*26ba0*/  IMAD.MOV.U32 R11, RZ, RZ, 0x1c1f ;  /* 0x00001c1fff0b7424 */ /* 0x000fe400078e00ff */
[----:B------:R-:W-:-:S07]  /*26bb0*/  IMAD.MOV.U32 R15, RZ, RZ, -0x1 ;  /* 0xffffffffff0f7424 */ /* 0x000fce00078e00ff */
[----:B012---:R-:W-:Y:S05]  /*26bc0*/  WARPSYNC.COLLECTIVE R15, `(.L_x_3044) ;  /* 0x000000000f087348 */ /* 0x007fea0003c00000 */
[----:B------:R3:W4:Y:S02]  /*26bd0*/  SHFL.IDX P6, R14, R13, R12, R11 ;  /* 0x0000000c0d0e7389 */ /* 0x00072400000c000b */
[----:B01234-:R-:W-:Y:S01]  /*26be0*/  ENDCOLLECTIVE ;  /* 0x000000000000791b */ /* 0x01ffe20003800000 */
.L_x_3044:
[----:B------:R-:W-:Y:S05]  /*26bf0*/  BSYNC B1 ;  /* 0x0000000000017941 */ /* 0x000fea0003800000 */
.L_x_3043:
        /* <DEDUP_REMOVED lines=8> */
.L_x_3045:
[----:B------:R-:W-:Y:S01]  /*26c80*/  IMAD.MOV.U32 R116, RZ, RZ, R14 ;  /* 0x000000ffff747224 */ /* 0x000fe200078e000e */
[----:B------:R-:W-:Y:S06]  /*26c90*/  BRA `(.L_x_3046) ;  /* 0xfffffe1c00047947 */ /* 0x000fec000383ffff */
.L_x_2760:
[----:B0-----:R0:W1:Y:S02]  /*26ca0*/  SYNCS.PHASECHK.TRANS64.TRYWAIT P3, [R85+URZ+0x30890], R86 ;  /* 0x03089056550075a7 */ /* 0x001064000806017f */
[----:B-1----:R-:W-:Y:S05]  /*26cb0*/  @!P3 NANOSLEEP.SYNCS 0x989680 ;  /* 0x009896800000b95d */ /* 0x002fea0003900000 */
[----:B------:R-:W1:Y:S02]  /*26cc0*/  @!P3 SYNCS.PHASECHK.TRANS64 P3, [R85+URZ+0x30890], R86 ;  /* 0x030890565500b5a7 */ /* 0x000e64000806007f */
[----:B-1----:R-:W-:Y:S05]  /*26cd0*/  @!P3 BRA `(.L_x_2760) ;  /* 0xfffffffc00f0b947 */ /* 0x002fea000383ffff */
[----:B------:R-:W-:Y:S05]  /*26ce0*/  BRA `(.L_x_3047) ;  /* 0xfffffe3000d07947 */ /* 0x000fea000383ffff */
.L_x_2761:
        /* <DEDUP_REMOVED lines=8> */
.L_x_3049:
[----:B------:R-:W-:Y:S05]  /*26d70*/  BSYNC B1 ;  /* 0x0000000000017941 */ /* 0x000fea0003800000 */
.L_x_3048:
        /* <DEDUP_REMOVED lines=8> */
.L_x_3050:
[----:B------:R-:W-:Y:S01]  /*26e00*/  IMAD.MOV.U32 R35, RZ, RZ, R14 ;  /* 0x000000ffff237224 */ /* 0x000fe200078e000e */
[----:B------:R-:W-:Y:S06]  /*26e10*/  BRA `(.L_x_3051) ;  /* 0xfffffe3000ec7947 */ /* 0x000fec000383ffff */
.L_x_2764:
[----:B------:R-:W-:Y:S01]  /*26e20*/  BSSY B1, `(.L_x_3052) ;  /* 0x0000008000017945 */ /* 0x000fe20003800000 */
[----:B----4-:R-:W-:Y:S01]  /*26e30*/  MOV R13, R37 ;  /* 0x00000025000d7202 */ /* 0x010fe20000000f00 */
[----:B------:R-:W-:Y:S02]  /*26e40*/  IMAD.MOV.U32 R12, RZ, RZ, 0x1 ;  /* 0x00000001ff0c7424 */ /* 0x000fe400078e00ff */
[----:B------:R-:W-:Y:S02]  /*26e50*/  IMAD.MOV.U32 R11, RZ, RZ, 0x1c1f ;  /* 0x00001c1fff0b7424 */ /* 0x000fe400078e00ff */
[----:B------:R-:W-:-:S07]  /*26e60*/  IMAD.MOV.U32 R15, RZ, RZ, -0x1 ;  /* 0xffffffffff0f7424 */ /* 0x000fce00078e00ff */
[----:B0123--:R-:W-:Y:S05]  /*26e70*/  WARPSYNC.COLLECTIVE R15, `(.L_x_3053) ;  /* 0x000000000f087348 */ /* 0x00ffea0003c00000 */
[----:B------:R4:W0:Y:S02]  /*26e80*/  SHFL.IDX P6, R14, R13, R12, R11 ;  /* 0x0000000c0d0e7389 */ /* 0x00082400000c000b */
[----:B01234-:R-:W-:Y:S01]  /*26e90*/  ENDCOLLECTIVE ;  /* 0x000000000000791b */ /* 0x01ffe20003800000 */
.L_x_3053:
[----:B------:R-:W-:Y:S05]  /*26ea0*/  BSYNC B1 ;  /* 0x0000000000017941 */ /* 0x000fea0003800000 */
.L_x_3052:
        /* <DEDUP_REMOVED lines=8> */
.L_x_3054:
[----:B------:R-:W-:Y:S01]  /*26f30*/  IMAD.MOV.U32 R35, RZ, RZ, R14 ;  /* 0x000000ffff237224 */ /* 0x000fe200078e000e */
[----:B------:R-:W-:Y:S06]  /*26f40*/  BRA `(.L_x_3055) ;  /* 0xfffffe34004c7947 */ /* 0x000fec000383ffff */
.L_x_2768:
[----:B---3--:R3:W0:Y:S02]  /*26f50*/  SYNCS.PHASECHK.TRANS64.TRYWAIT P2, [R85+URZ+0x308b0], R86 ;  /* 0x0308b056550075a7 */ /* 0x008624000804017f */
[----:B0-----:R-:W-:Y:S05]  /*26f60*/  @!P2 NANOSLEEP.SYNCS 0x989680 ;  /* 0x009896800000a95d */ /* 0x001fea0003900000 */
[----:B------:R-:W0:Y:S02]  /*26f70*/  @!P2 SYNCS.PHASECHK.TRANS64 P2, [R85+URZ+0x308b0], R86 ;  /* 0x0308b0565500a5a7 */ /* 0x000e24000804007f */
[----:B0-----:R-:W-:Y:S05]  /*26f80*/  @!P2 BRA `(.L_x_2768) ;  /* 0xfffffffc00f0a947 */ /* 0x001fea000383ffff */
[----:B------:R-:W-:Y:S05]  /*26f90*/  BRA `(.L_x_3056) ;  /* 0xfffffe38002c7947 */ /* 0x000fea000383ffff */
.L_x_2788:
        /* <DEDUP_REMOVED lines=8> */
.L_x_3058:
[----:B------:R-:W-:Y:S05]  /*27020*/  BSYNC B1 ;  /* 0x0000000000017941 */ /* 0x000fea0003800000 */
.L_x_3057:
        /* <DEDUP_REMOVED lines=8> */
.L_x_3059:
[----:B------:R-:W-:Y:S01]  /*270b0*/  MOV R13, R0 ;  /* 0x00000000000d7202 */ /* 0x000fe20000000f00 */
[----:B------:R-:W-:-:S07]  /*270c0*/  IMAD.MOV.U32 R8, RZ, RZ, R14 ;  /* 0x000000ffff087224 */ /* 0x000fce00078e000e */
[----:B------:R-:W-:Y:S05]  /*270d0*/  WARPSYNC.COLLECTIVE R15, `(.L_x_3060) ;  /* 0x000000000f087348 */ /* 0x000fea0003c00000 */
[----:B------:R0:W1:Y:S02]  /*270e0*/  SHFL.IDX P6, R14, R13, R12, R11 ;  /* 0x0000000c0d0e7389 */ /* 0x00006400000c000b */
[----:B01----:R-:W-:Y:S01]  /*270f0*/  ENDCOLLECTIVE ;  /* 0x000000000000791b */ /* 0x003fe20003800000 */
.L_x_3060:
[----:B------:R-:W-:Y:S02]  /*27100*/  IMAD.MOV.U32 R13, RZ, RZ, R65 ;  /* 0x000000ffff0d7224 */ /* 0x000fe400078e0041 */
[----:B------:R-:W-:-:S07]  /*27110*/  IMAD.MOV.U32 R9, RZ, RZ, R14 ;  /* 0x000000ffff097224 */ /* 0x000fce00078e000e */
[----:B------:R-:W-:Y:S05]  /*27120*/  WARPSYNC.COLLECTIVE R15, `(.L_x_3061) ;  /* 0x000000000f087348 */ /* 0x000fea0003c00000 */
[----:B------:R0:W1:Y:S02]  /*27130*/  SHFL.IDX P6, R14, R13, R12, R11 ;  /* 0x0000000c0d0e7389 */ /* 0x00006400000c000b */
[----:B01----:R-:W-:Y:S01]  /*27140*/  ENDCOLLECTIVE ;  /* 0x000000000000791b */ /* 0x003fe20003800000 */
.L_x_3061:
[----:B------:R-:W-:Y:S01]  /*27150*/  IMAD.MOV.U32 R30, RZ, RZ, R14 ;  /* 0x000000ffff1e7224 */ /* 0x000fe200078e000e */
[----:B------:R-:W-:Y:S06]  /*27160*/  BRA `(.L_x_3062) ;  /* 0xfffffe4c00247947 */ /* 0x000fec000383ffff */
.L_x_2791:
[----:B------:R-:W-:Y:S01]  /*27170*/  BSSY B1, `(.L_x_3063) ;  /* 0x0000008000017945 */ /* 0x000fe20003800000 */
[----:B------:R-:W-:Y:S01]  /*27180*/  MOV R13, R62 ;  /* 0x0000003e000d7202 */ /* 0x000fe20000000f00 */
[----:B------:R-:W-:Y:S02]  /*27190*/  IMAD.MOV.U32 R12, RZ, RZ, 0x1 ;  /* 0x00000001ff0c7424 */ /* 0x000fe400078e00ff */
[----:B------:R-:W-:Y:S02]  /*271a0*/  IMAD.MOV.U32 R11, RZ, RZ, 0x1c1f ;  /* 0x00001c1fff0b7424 */ /* 0x000fe400078e00ff */
[----:B------:R-:W-:-:S07]  /*271b0*/  IMAD.MOV.U32 R15, RZ, RZ, -0x1 ;  /* 0xffffffffff0f7424 */ /* 0x000fce00078e00ff */
[----:B0-23--:R-:W-:Y:S05]  /*271c0*/  WARPSYNC.COLLECTIVE R15, `(.L_x_3064) ;  /* 0x000000000f087348 */ /* 0x00dfea0003c00000 */
[----:B------:R1:W4:Y:S02]  /*271d0*/  SHFL.IDX P6, R14, R13, R12, R11 ;  /* 0x0000000c0d0e7389 */ /* 0x00032400000c000b */
[----:B01234-:R-:W-:Y:S01]  /*271e0*/  ENDCOLLECTIVE ;  /* 0x000000000000791b */ /* 0x01ffe20003800000 */
.L_x_3064:
[----:B------:R-:W-:Y:S05]  /*271f0*/  BSYNC B1 ;  /* 0x0000000000017941 */ /* 0x000fea0003800000 */
.L_x_3063:
        /* <DEDUP_REMOVED lines=8> */
.L_x_3065:
[----:B------:R-:W-:Y:S02]  /*27280*/  IMAD.MOV.U32 R13, RZ, RZ, R0 ;  /* 0x000000ffff0d7224 */ /* 0x000fe400078e0000 */
[----:B------:R-:W-:-:S07]  /*27290*/  IMAD.MOV.U32 R63, RZ, RZ, R14 ;  /* 0x000000ffff3f7224 */ /* 0x000fce00078e000e */
[----:B------:R-:W-:Y:S05]  /*272a0*/  WARPSYNC.COLLECTIVE R15, `(.L_x_3066) ;  /* 0x000000000f087348 */ /* 0x000fea0003c00000 */
[----:B------:R0:W1:Y:S02]  /*272b0*/  SHFL.IDX P6, R14, R13, R12, R11 ;  /* 0x0000000c0d0e7389 */ /* 0x00006400000c000b */
[----:B01----:R-:W-:Y:S01]  /*272c0*/  ENDCOLLECTIVE ;  /* 0x000000000000791b */ /* 0x003fe20003800000 */
.L_x_3066:
[----:B------:R-:W-:Y:S01]  /*272d0*/  MOV R13, R65 ;  /* 0x00000041000d7202 */ /* 0x000fe20000000f00 */
[----:B------:R-:W-:-:S07]  /*272e0*/  IMAD.MOV.U32 R0, RZ, RZ, R14 ;  /* 0x000000ffff007224 */ /* 0x000fce00078e000e */
[----:B------:R-:W-:Y:S05]  /*272f0*/  WARPSYNC.COLLECTIVE R15, `(.L_x_3067) ;  /* 0x000000000f087348 */ /* 0x000fea0003c00000 */
[----:B------:R0:W1:Y:S02]  /*27300*/  SHFL.IDX P6, R14, R13, R12, R11 ;  /* 0x0000000c0d0e7389 */ /* 0x00006400000c000b */
[----:B01----:R-:W-:Y:S01]  /*27310*/  ENDCOLLECTIVE ;  /* 0x000000000000791b */ /* 0x003fe20003800000 */
.L_x_3067:
[----:B------:R-:W-:Y:S01]  /*27320*/  IMAD.MOV.U32 R65, RZ, RZ, R14 ;  /* 0x000000ffff417224 */ /* 0x000fe200078e000e */
[----:B------:R-:W-:Y:S06]  /*27330*/  BRA `(.L_x_3068) ;  /* 0xfffffe5000d47947 */ /* 0x000fec000383ffff */
.L_x_2795:
[----:B0-----:R0:W1:Y:S02]  /*27340*/  SYNCS.PHASECHK.TRANS64.TRYWAIT P0, [R18+URZ+0x30800], R5 ;  /* 0x03080005120075a7 */ /* 0x001064000800017f */
[----:B-1----:R-:W-:Y:S05]  /*27350*/  @!P0 NANOSLEEP.SYNCS 0x989680 ;  /* 0x009896800000895d */ /* 0x002fea0003900000 */
[----:B------:R-:W1:Y:S02]  /*27360*/  @!P0 SYNCS.PHASECHK.TRANS64 P0, [R18+URZ+0x30800], R5 ;  /* 0x03080005120085a7 */ /* 0x000e64000800007f */
[----:B-1----:R-:W-:Y:S05]  /*27370*/  @!P0 BRA `(.L_x_2795) ;  /* 0xfffffffc00f08947 */ /* 0x002fea000383ffff */
[----:B------:R-:W-:Y:S05]  /*27380*/  BRA `(.L_x_3069) ;  /* 0xfffffe5c00047947 */ /* 0x000fea000383ffff */
.L_x_2819:
        /* <DEDUP_REMOVED lines=8> */
.L_x_3071:
[----:B------:R-:W-:Y:S05]  /*27410*/  BSYNC B1 ;  /* 0x0000000000017941 */ /* 0x000fea0003800000 */
.L_x_3070:
        /* <DEDUP_REMOVED lines=8> */
.L_x_3072:
[----:B------:R-:W-:Y:S01]  /*274a0*/  MOV R13, R61 ;  /* 0x0000003d000d7202 */ /* 0x000fe20000000f00 */
[----:B------:R-:W-:-:S07]  /*274b0*/  IMAD.MOV.U32 R4, RZ, RZ, R14 ;  /* 0x000000ffff047224 */ /* 0x000fce00078e000e */
[----:B------:R-:W-:Y:S05]  /*274c0*/  WARPSYNC.COLLECTIVE R15, `(.L_x_3073) ;  /* 0x000000000f087348 */ /* 0x000fea0003c00000 */
[----:B------:R0:W1:Y:S02]  /*274d0*/  SHFL.IDX P6, R14, R13, R12, R11 ;  /* 0x0000000c0d0e7389 */ /* 0x00006400000c000b */
[----:B01----:R-:W-:Y:S01]  /*274e0*/  ENDCOLLECTIVE ;  /* 0x000000000000791b */ /* 0x003fe20003800000 */
.L_x_3073:
[----:B------:R-:W-:Y:S02]  /*274f0*/  IMAD.MOV.U32 R13, RZ, RZ, R3 ;  /* 0x000000ffff0d7224 */ /* 0x000fe400078e0003 */
[----:B------:R-:W-:-:S07]  /*27500*/  IMAD.MOV.U32 R7, RZ, RZ, R14 ;  /* 0x000000ffff077224 */ /* 0x000fce00078e000e */
[----:B------:R-:W-:Y:S05]  /*27510*/  WARPSYNC.COLLECTIVE R15, `(.L_x_3074) ;  /* 0x000000000f087348 */ /* 0x000fea0003c00000 */
[----:B------:R0:W1:Y:S02]  /*27520*/  SHFL.IDX P6, R14, R13, R12, R11 ;  /* 0x0000000c0d0e7389 */ /* 0x00006400000c000b */
[----:B01----:R-:W-:Y:S01]  /*27530*/  ENDCOLLECTIVE ;  /* 0x000000000000791b */ /* 0x003fe20003800000 */
.L_x_3074:
[----:B------:R-:W-:Y:S01]  /*27540*/  IMAD.MOV.U32 R8, RZ, RZ, R14 ;  /* 0x000000ffff087224 */ /* 0x000fe200078e000e */
[----:B------:R-:W-:Y:S06]  /*27550*/  BRA `(.L_x_3075) ;  /* 0xfffffe7c00e07947 */ /* 0x000fec000383ffff */
.L_x_2822:
[----:B------:R-:W-:Y:S01]  /*27560*/  BSSY B1, `(.L_x_3076) ;  /* 0x0000008000017945 */ /* 0x000fe20003800000 */
[----:B------:R-:W-:Y:S01]  /*27570*/  MOV R13, R21 ;  /* 0x00000015000d7202 */ /* 0x000fe20000000f00 */
[----:B------:R-:W-:Y:S02]  /*27580*/  IMAD.MOV.U32 R12, RZ, RZ, 0x1 ;  /* 0x00000001ff0c7424 */ /* 0x000fe400078e00ff */
[----:B------:R-:W-:Y:S02]  /*27590*/  IMAD.MOV.U32 R11, RZ, RZ, 0x1c1f ;  /* 0x00001c1fff0b7424 */ /* 0x000fe400078e00ff */
[----:B------:R-:W-:-:S07]  /*275a0*/  IMAD.MOV.U32 R15, RZ, RZ, -0x1 ;  /* 0xffffffffff0f7424 */ /* 0x000fce00078e00ff */
[----:B0---4-:R-:W-:Y:S05]  /*275b0*/  WARPSYNC.COLLECTIVE R15, `(.L_x_3077) ;  /* 0x000000000f087348 */ /* 0x011fea0003c00000 */
[----:B------:R1:W2:Y:S02]  /*275c0*/  SHFL.IDX P6, R14, R13, R12, R11 ;  /* 0x0000000c0d0e7389 */ /* 0x0002a400000c000b */
[----:B012-4-:R-:W-:Y:S01]  /*275d0*/  ENDCOLLECTIVE ;  /* 0x000000000000791b */ /* 0x017fe20003800000 */
.L_x_3077:
[----:B------:R-:W-:Y:S05]  /*275e0*/  BSYNC B1 ;  /* 0x0000000000017941 */ /* 0x000fea0003800000 */
.L_x_3076:
        /* <DEDUP_REMOVED lines=8> */
.L_x_3078:
[----:B------:R-:W-:Y:S01]  /*27670*/  MOV R13, R61 ;  /* 0x0000003d000d7202 */ /* 0x000fe20000000f00 */
[----:B------:R-:W-:-:S07]  /*27680*/  IMAD.MOV.U32 R20, RZ, RZ, R14 ;  /* 0x000000ffff147224 */ /* 0x000fce00078e000e */
[----:B------:R-:W-:Y:S05]  /*27690*/  WARPSYNC.COLLECTIVE R15, `(.L_x_3079) ;  /* 0x000000000f087348 */ /* 0x000fea0003c00000 */
[----:B------:R0:W1:Y:S02]  /*276a0*/  SHFL.IDX P6, R14, R13, R12, R11 ;  /* 0x0000000c0d0e7389 */ /* 0x00006400000c000b */
[----:B01----:R-:W-:Y:S01]  /*276b0*/  ENDCOLLECTIVE ;  /* 0x000000000000791b */ /* 0x003fe20003800000 */
.L_x_3079:
[----:B------:R-:W-:Y:S02]  /*276c0*/  IMAD.MOV.U32 R13, RZ, RZ, R3 ;  /* 0x000000ffff0d7224 */ /* 0x000fe400078e0003 */
[----:B------:R-:W-:-:S07]  /*276d0*/  IMAD.MOV.U32 R61, RZ, RZ, R14 ;  /* 0x000000ffff3d7224 */ /* 0x000fce00078e000e */
[----:B------:R-:W-:Y:S05]  /*276e0*/  WARPSYNC.COLLECTIVE R15, `(.L_x_3080) ;  /* 0x000000000f087348 */ /* 0x000fea0003c00000 */
[----:B------:R0:W1:Y:S02]  /*276f0*/  SHFL.IDX P6, R14, R13, R12, R11 ;  /* 0x0000000c0d0e7389 */ /* 0x00006400000c000b */
[----:B01----:R-:W-:Y:S01]  /*27700*/  ENDCOLLECTIVE ;  /* 0x000000000000791b */ /* 0x003fe20003800000 */
.L_x_3080:
[----:B------:R-:W-:Y:S01]  /*27710*/  MOV R62, R14 ;  /* 0x0000000e003e7202 */ /* 0x000fe20000000f00 */
[----:B------:R-:W-:Y:S06]  /*27720*/  BRA `(.L_x_3081) ;  /* 0xfffffe8400047947 */ /* 0x000fec000383ffff */
.L_x_2826:
[----:B0-----:R0:W1:Y:S02]  /*27730*/  SYNCS.PHASECHK.TRANS64.TRYWAIT P0, [R18+URZ+0x30800], R21 ;  /* 0x03080015120075a7 */ /* 0x001064000800017f */
[----:B-1----:R-:W-:Y:S05]  /*27740*/  @!P0 NANOSLEEP.SYNCS 0x989680 ;  /* 0x009896800000895d */ /* 0x002fea0003900000 */
[----:B------:R-:W1:Y:S02]  /*27750*/  @!P0 SYNCS.PHASECHK.TRANS64 P0, [R18+URZ+0x30800], R21 ;  /* 0x03080015120085a7 */ /* 0x000e64000800007f */
[----:B-1----:R-:W-:Y:S05]  /*27760*/  @!P0 BRA `(.L_x_2826) ;  /* 0xfffffffc00f08947 */ /* 0x002fea000383ffff */
[----:B------:R-:W-:Y:S05]  /*27770*/  BRA `(.L_x_3082) ;  /* 0xfffffe88008c7947 */ /* 0x000fea000383ffff */
.L_x_2840:
[----:B-1----:R1:W2:Y:S02]  /*27780*/  SYNCS.PHASECHK.TRANS64.TRYWAIT P1, [R8+URZ+0x30830], R3 ;  /* 0x03083003080075a7 */ /* 0x0022a4000802017f */
[----:B--2---:R-:W-:Y:S05]  /*27790*/  @!P1 NANOSLEEP.SYNCS 0x989680 ;  /* 0x009896800000995d */ /* 0x004fea0003900000 */
[----:B------:R-:W2:Y:S02]  /*277a0*/  @!P1 SYNCS.PHASECHK.TRANS64 P1, [R8+URZ+0x30830], R3 ;  /* 0x03083003080095a7 */ /* 0x000ea4000802007f */
[----:B--2---:R-:W-:Y:S05]  /*277b0*/  @!P1 BRA `(.L_x_2840) ;  /* 0xfffffffc00f09947 */ /* 0x004fea000383ffff */
[----:B------:R-:W-:Y:S05]  /*277c0*/  BRA `(.L_x_2839) ;  /* 0xfffffeb000e87947 */ /* 0x000fea000383ffff */
.L_x_2848:
[----:B-1----:R1:W2:Y:S02]  /*277d0*/  SYNCS.PHASECHK.TRANS64.TRYWAIT P1, [R0+URZ+0x30830], R20 ;  /* 0x03083014000075a7 */ /* 0x0022a4000802017f */
[----:B--2---:R-:W-:Y:S05]  /*277e0*/  @!P1 NANOSLEEP.SYNCS 0x989680 ;  /* 0x009896800000995d */ /* 0x004fea0003900000 */
[----:B------:R-:W2:Y:S02]  /*277f0*/  @!P1 SYNCS.PHASECHK.TRANS64 P1, [R0+URZ+0x30830], R20 ;  /* 0x03083014000095a7 */ /* 0x000ea4000802007f */
[----:B--2---:R-:W-:Y:S05]  /*27800*/  @!P1 BRA `(.L_x_2848) ;  /* 0xfffffffc00f09947 */ /* 0x004fea000383ffff */
[----:B------:R-:W-:Y:S05]  /*27810*/  BRA `(.L_x_2847) ;  /* 0xfffffed400d47947 */ /* 0x000fea000383ffff */
.L_x_2853:
[----:B-1----:R1:W2:Y:S02]  /*27820*/  SYNCS.PHASECHK.TRANS64.TRYWAIT P1, [R11+URZ+0x30850], R2 ;  /* 0x030850020b0075a7 */ /* 0x0022a4000802017f */
[----:B--2---:R-:W-:Y:S05]  /*27830*/  @!P1 NANOSLEEP.SYNCS 0x989680 ;  /* 0x009896800000995d */ /* 0x004fea0003900000 */
[----:B------:R-:W2:Y:S02]  /*27840*/  @!P1 SYNCS.PHASECHK.TRANS64 P1, [R11+URZ+0x30850], R2 ;  /* 0x030850020b0095a7 */ /* 0x000ea4000802007f */
[----:B--2---:R-:W-:Y:S05]  /*27850*/  @!P1 BRA `(.L_x_2853) ;  /* 0xfffffffc00f09947 */ /* 0x004fea000383ffff */
[----:B------:R-:W-:Y:S05]  /*27860*/  BRA `(.L_x_2852) ;  /* 0xfffffee000f47947 */ /* 0x000fea000383ffff */
.L_x_2863:
[----:B-1----:R1:W2:Y:S02]  /*27870*/  SYNCS.PHASECHK.TRANS64.TRYWAIT P1, [R14+URZ+0x30830], R15 ;  /* 0x0308300f0e0075a7 */ /* 0x0022a4000802017f */
[----:B--2---:R-:W-:Y:S05]  /*27880*/  @!P1 NANOSLEEP.SYNCS 0x989680 ;  /* 0x009896800000995d */ /* 0x004fea0003900000 */
[----:B------:R-:W2:Y:S02]  /*27890*/  @!P1 SYNCS.PHASECHK.TRANS64 P1, [R14+URZ+0x30830], R15 ;  /* 0x0308300f0e0095a7 */ /* 0x000ea4000802007f */
[----:B--2---:R-:W-:Y:S05]  /*278a0*/  @!P1 BRA `(.L_x_2863) ;  /* 0xfffffffc00f09947 */ /* 0x004fea000383ffff */
[----:B------:R-:W-:Y:S05]  /*278b0*/  BRA `(.L_x_2862) ;  /* 0xfffffefc00f07947 */ /* 0x000fea000383ffff */
.L_x_2868:
[----:B-1----:R1:W2:Y:S02]  /*278c0*/  SYNCS.PHASECHK.TRANS64.TRYWAIT P1, [R11+URZ+0x30850], R2 ;  /* 0x030850020b0075a7 */ /* 0x0022a4000802017f */
[----:B--2---:R-:W-:Y:S05]  /*278d0*/  @!P1 NANOSLEEP.SYNCS 0x989680 ;  /* 0x009896800000995d */ /* 0x004fea0003900000 */
[----:B------:R-:W2:Y:S02]  /*278e0*/  @!P1 SYNCS.PHASECHK.TRANS64 P1, [R11+URZ+0x30850], R2 ;  /* 0x030850020b0095a7 */ /* 0x000ea4000802007f */
[----:B--2---:R-:W-:Y:S05]  /*278f0*/  @!P1 BRA `(.L_x_2868) ;  /* 0xfffffffc00f09947 */ /* 0x004fea000383ffff */
[----:B------:R-:W-:Y:S05]  /*27900*/  BRA `(.L_x_2867) ;  /* 0xffffff0c00087947 */ /* 0x000fea000383ffff */
.L_x_2876:
[----:B-1----:R1:W2:Y:S02]  /*27910*/  SYNCS.PHASECHK.TRANS64.TRYWAIT P1, [R10+URZ+0x30850], R5 ;  /* 0x030850050a0075a7 */ /* 0x0022a4000802017f */
[----:B--2---:R-:W-:Y:S05]  /*27920*/  @!P1 NANOSLEEP.SYNCS 0x989680 ;  /* 0x009896800000995d */ /* 0x004fea0003900000 */
[----:B------:R-:W2:Y:S02]  /*27930*/  @!P1 SYNCS.PHASECHK.TRANS64 P1, [R10+URZ+0x30850], R5 ;  /* 0x030850050a0095a7 */ /* 0x000ea4000802007f */
[----:B--2---:R-:W-:Y:S05]  /*27940*/  @!P1 BRA `(.L_x_2876) ;  /* 0xfffffffc00f09947 */ /* 0x004fea000383ffff */
[----:B------:R-:W-:Y:S05]  /*27950*/  BRA `(.L_x_2875) ;  /* 0xffffff2400687947 */ /* 0x000fea000383ffff */
.L_x_2918:
[----:B------:R-:W1:Y:S01]  /*27960*/  S2R R11, SR_TID.X ;  /* 0x00000000000b7919 */ /* 0x000e620000002100 */
[----:B------:R-:W-:Y:S01]  /*27970*/  BSSY B1, `(.L_x_3083) ;  /* 0x000000a000017945 */ /* 0x000fe20003800000 */
[----:B0-----:R-:W-:Y:S02]  /*27980*/  IMAD.MOV.U32 R12, RZ, RZ, RZ ;  /* 0x000000ffff0c7224 */ /* 0x001fe400078e00ff */
[----:B------:R-:W-:Y:S01]  /*27990*/  IMAD.MOV.U32 R15, RZ, RZ, -0x1 ;  /* 0xffffffffff0f7424 */ /* 0x000fe200078e00ff */
[----:B-1----:R-:W-:-:S04]  /*279a0*/  SHF.R.U32.HI R11, RZ, 0x5, R11 ;  /* 0x00000005ff0b7819 */ /* 0x002fc8000001160b */
[----:B------:R-:W-:-:S05]  /*279b0*/  LOP3.LUT R11, R11, 0x3, RZ, 0xc0, !PT ;  /* 0x000000030b0b7812 */ /* 0x000fca00078ec0ff */
[----:B------:R-:W-:Y:S01]  /*279c0*/  IMAD.MOV.U32 R13, RZ, RZ, R11 ;  /* 0x000000ffff0d7224 */ /* 0x000fe200078e000b */
[----:B------:R-:W-:-:S07]  /*279d0*/  MOV R11, 0x1f ;  /* 0x0000001f000b7802 */ /* 0x000fce0000000f00 */
[----:B------:R-:W-:Y:S05]  /*279e0*/  WARPSYNC.COLLECTIVE R15, `(.L_x_3084) ;  /* 0x000000000f087348 */ /* 0x000fea0003c00000 */
[----:B------:R0:W1:Y:S02]  /*279f0*/  SHFL.IDX P6, R14, R13, R12, R11 ;  /* 0x0000000c0d0e7389 */ /* 0x00006400000c000b */
[----:B01----:R-:W-:Y:S01]  /*27a00*/  ENDCOLLECTIVE ;  /* 0x000000000000791b */ /* 0x003fe20003800000 */
.L_x_3084:
[----:B------:R-:W-:Y:S05]  /*27a10*/  BSYNC B1 ;  /* 0x0000000000017941 */ /* 0x000fea0003800000 */
.L_x_3083:
[----:B------:R-:W-:Y:S05]  /*27a20*/  BRA `(.L_x_3085) ;  /* 0xffffff8800a47947 */ /* 0x000fea000383ffff */
.L_x_2920:
[----:B------:R-:W-:Y:S01]  /*27a30*/  BSSY B1, `(.L_x_3086) ;  /* 0x0000006000017945 */ /* 0x000fe20003800000 */
[----:B------:R-:W-:-:S07]  /*27a40*/  IMAD.MOV.U32 R15, RZ, RZ, -0x1 ;  /* 0xffffffffff0f7424 */ /* 0x000fce00078e00ff */
[----:B01----:R-:W-:Y:S05]  /*27a50*/  WARPSYNC.COLLECTIVE R15, `(.L_x_3087) ;  /* 0x000000000f0c7348 */ /* 0x003fea0003c00000 */
[----:B------:R-:W-:Y:S02]  /*27a60*/  ELECT P6, UR62, PT ;  /* 0x00000000003e782f */ /* 0x000fe400038c0000 */
[----:B------:R-:W-:Y:S01]  /*27a70*/  MOV R14, UR62 ;  /* 0x0000003e000e7c02 */ /* 0x000fe20008000f00 */
[----:B01----:R-:W-:Y:S10]  /*27a80*/  ENDCOLLECTIVE ;  /* 0x000000000000791b */ /* 0x003ff40003800000 */
.L_x_3087:
[----:B------:R-:W-:Y:S05]  /*27a90*/  BSYNC B1 ;  /* 0x0000000000017941 */ /* 0x000fea0003800000 */
.L_x_3086:
[----:B------:R-:W-:Y:S05]  /*27aa0*/  BRA `(.L_x_2919) ;  /* 0xffffff88009c7947 */ /* 0x000fea000383ffff */
.L_x_2922:
[----:B-1----:R1:W2:Y:S02]  /*27ab0*/  SYNCS.PHASECHK.TRANS64.TRYWAIT P0, [R16+URZ+0x30820], R8 ;  /* 0x03082008100075a7 */ /* 0x0022a4000800017f */
[----:B--2---:R-:W-:Y:S05]  /*27ac0*/  @!P0 NANOSLEEP.SYNCS 0x989680 ;  /* 0x009896800000895d */ /* 0x004fea0003900000 */
[----:B------:R-:W2:Y:S02]  /*27ad0*/  @!P0 SYNCS.PHASECHK.TRANS64 P0, [R16+URZ+0x30820], R8 ;  /* 0x03082008100085a7 */ /* 0x000ea4000800007f */
[----:B--2---:R-:W-:Y:S05]  /*27ae0*/  @!P0 BRA `(.L_x_2922) ;  /* 0xfffffffc00f08947 */ /* 0x004fea000383ffff */
[----:B------:R-:W-:Y:S05]  /*27af0*/  BRA `(.L_x_3088) ;  /* 0xffffff8800ac7947 */ /* 0x000fea000383ffff */
.L_x_2926:
[----:B0-----:R0:W2:Y:S02]  /*27b00*/  SYNCS.PHASECHK.TRANS64.TRYWAIT P0, [R12+URZ+0x308a0], R11 ;  /* 0x0308a00b0c0075a7 */ /* 0x0010a4000800017f */
[----:B--2---:R-:W-:Y:S05]  /*27b10*/  @!P0 NANOSLEEP.SYNCS 0x989680 ;  /* 0x009896800000895d */ /* 0x004fea0003900000 */
[----:B------:R-:W2:Y:S02]  /*27b20*/  @!P0 SYNCS.PHASECHK.TRANS64 P0, [R12+URZ+0x308a0], R11 ;  /* 0x0308a00b0c0085a7 */ /* 0x000ea4000800007f */
[----:B--2---:R-:W-:Y:S05]  /*27b30*/  @!P0 BRA `(.L_x_2926) ;  /* 0xfffffffc00f08947 */ /* 0x004fea000383ffff */
[----:B------:R-:W-:Y:S05]  /*27b40*/  BRA `(.L_x_3089) ;  /* 0xffffff8800c47947 */ /* 0x000fea000383ffff */
.L_x_2933:
[----:B-1----:R1:W2:Y:S02]  /*27b50*/  SYNCS.PHASECHK.TRANS64.TRYWAIT P0, [R12+URZ+0x308c0], R11 ;  /* 0x0308c00b0c0075a7 */ /* 0x0022a4000800017f */
[----:B--2---:R-:W-:Y:S05]  /*27b60*/  @!P0 NANOSLEEP.SYNCS 0x989680 ;  /* 0x009896800000895d */ /* 0x004fea0003900000 */
[----:B------:R-:W2:Y:S02]  /*27b70*/  @!P0 SYNCS.PHASECHK.TRANS64 P0, [R12+URZ+0x308c0], R11 ;  /* 0x0308c00b0c0085a7 */ /* 0x000ea4000800007f */
[----:B--2---:R-:W-:Y:S05]  /*27b80*/  @!P0 BRA `(.L_x_2933) ;  /* 0xfffffffc00f08947 */ /* 0x004fea000383ffff */
[----:B------:R-:W-:Y:S05]  /*27b90*/  BRA `(.L_x_3090) ;  /* 0xffffff8c00c07947 */ /* 0x000fea000383ffff */
.L_x_2942:
[----:B0-----:R0:W2:Y:S02]  /*27ba0*/  SYNCS.PHASECHK.TRANS64.TRYWAIT P1, [R11+URZ+0x308a0], R10 ;  /* 0x0308a00a0b0075a7 */ /* 0x0010a4000802017f */
[----:B--2---:R-:W-:Y:S05]  /*27bb0*/  @!P1 NANOSLEEP.SYNCS 0x989680 ;  /* 0x009896800000995d */ /* 0x004fea0003900000 */
[----:B------:R-:W2:Y:S02]  /*27bc0*/  @!P1 SYNCS.PHASECHK.TRANS64 P1, [R11+URZ+0x308a0], R10 ;  /* 0x0308a00a0b0095a7 */ /* 0x000ea4000802007f */
[----:B--2---:R-:W-:Y:S05]  /*27bd0*/  @!P1 BRA `(.L_x_2942) ;  /* 0xfffffffc00f09947 */ /* 0x004fea000383ffff */
[----:B------:R-:W-:Y:S05]  /*27be0*/  BRA `(.L_x_3091) ;  /* 0xffffff9000f87947 */ /* 0x000fea000383ffff */
.L_x_2949:
[----:B-1----:R1:W2:Y:S02]  /*27bf0*/  SYNCS.PHASECHK.TRANS64.TRYWAIT P1, [R11+URZ+0x308c0], R10 ;  /* 0x0308c00a0b0075a7 */ /* 0x0022a4000802017f */
[----:B--2---:R-:W-:Y:S05]  /*27c00*/  @!P1 NANOSLEEP.SYNCS 0x989680 ;  /* 0x009896800000995d */ /* 0x004fea0003900000 */
[----:B------:R-:W2:Y:S02]  /*27c10*/  @!P1 SYNCS.PHASECHK.TRANS64 P1, [R11+URZ+0x308c0], R10 ;  /* 0x0308c00a0b0095a7 */ /* 0x000ea4000802007f */
[----:B--2---:R-:W-:Y:S05]  /*27c20*/  @!P1 BRA `(.L_x_2949) ;  /* 0xfffffffc00f09947 */ /* 0x004fea000383ffff */
[----:B------:R-:W-:Y:S05]  /*27c30*/  BRA `(.L_x_3092) ;  /* 0xffffff9400f07947 */ /* 0x000fea000383ffff */
.L_x_2966:
[----:B------:R-:W0:Y:S01]  /*27c40*/  S2R R8, SR_TID.X ;  /* 0x0000000000087919 */ /* 0x000e220000002100 */
        /* <DEDUP_REMOVED lines=10> */
.L_x_3094:
[----:B------:R-:W-:Y:S05]  /*27cf0*/  BSYNC B0 ;  /* 0x0000000000007941 */ /* 0x000fea0003800000 */
.L_x_3093:
[----:B------:R-:W-:Y:S05]  /*27d00*/  BRA `(.L_x_3095) ;  /* 0xffffffa400d87947 */ /* 0x000fea000383ffff */
.L_x_2969:
[----:B0-----:R0:W1:Y:S02]  /*27d10*/  SYNCS.PHASECHK.TRANS64.TRYWAIT P0, [R7+URZ+0x30840], R2 ;  /* 0x03084002070075a7 */ /* 0x001064000800017f */
[----:B-1----:R-:W-:Y:S05]  /*27d20*/  @!P0 NANOSLEEP.SYNCS 0x989680 ;  /* 0x009896800000895d */ /* 0x002fea0003900000 */
[----:B------:R-:W1:Y:S02]  /*27d30*/  @!P0 SYNCS.PHASECHK.TRANS64 P0, [R7+URZ+0x30840], R2 ;  /* 0x03084002070085a7 */ /* 0x000e64000800007f */
[----:B-1----:R-:W-:Y:S05]  /*27d40*/  @!P0 BRA `(.L_x_2969) ;  /* 0xfffffffc00f08947 */ /* 0x002fea000383ffff */
[----:B------:R-:W-:Y:S05]  /*27d50*/  BRA `(.L_x_3096) ;  /* 0xffffffa800287947 */ /* 0x000fea000383ffff */
.L_x_2970:
        /* <DEDUP_REMOVED lines=8> */
.L_x_3098:
[----:B------:R-:W-:Y:S05]  /*27de0*/  BSYNC B0 ;  /* 0x0000000000007941 */ /* 0x000fea0003800000 */
.L_x_3097:
        /* <DEDUP_REMOVED lines=9> */
.L_x_3099:
[----:B------:R-:W-:Y:S01]  /*27e80*/  ULDC.64 UR4, c[0x0][0x208] ;  /* 0x0000820000047ab9 */ /* 0x000fe20000000a00 */
[----:B------:R-:W-:Y:S02]  /*27e90*/  IMAD.MOV.U32 R13, RZ, RZ, R0 ;  /* 0x000000ffff0d7224 */ /* 0x000fe400078e0000 */
[----:B------:R-:W-:Y:S02]  /*27ea0*/  IMAD.MOV.U32 R12, RZ, RZ, 0x1 ;  /* 0x00000001ff0c7424 */ /* 0x000fe400078e00ff */
[----:B------:R-:W-:-:S05]  /*27eb0*/  IMAD.MOV.U32 R3, RZ, RZ, R14 ;  /* 0x000000ffff037224 */ /* 0x000fca00078e000e */
[----:B------:R-:W-:-:S05]  /*27ec0*/  @P0 LEA R3, P1, R33, R3, 0x1 ;  /* 0x0000000321030211 */ /* 0x000fca00078208ff */
[----:B------:R-:W-:Y:S01]  /*27ed0*/  @P0 IMAD.X R2, RZ, RZ, R2, P1 ;  /* 0x000000ffff020224 */ /* 0x000fe200008e0602 */
[----:B------:R-:W-:-:S04]  /*27ee0*/  ISETP.GE.AND P1, PT, R6, 0x11, PT ;  /* 0x000000110600780c */ /* 0x000fc80003f26270 */
[----:B------:R-:W-:-:S04]  /*27ef0*/  @P0 LOP3.LUT R3, R3, R2, RZ, 0x3c, !PT ;  /* 0x0000000203030212 */ /* 0x000fc800078e3cff */
[----:B------:R-:W-:-:S04]  /*27f00*/  @P0 LOP3.LUT R2, R3, R2, RZ, 0x3c, !PT ;  /* 0x0000000203020212 */ /* 0x000fc800078e3cff */
[----:B------:R-:W-:-:S05]  /*27f10*/  @P0 LOP3.LUT R3, R3, R2, RZ, 0x3c, !PT ;  /* 0x0000000203030212 */ /* 0x000fca00078e3cff */
[----:B------:R-:W-:Y:S01]  /*27f20*/  @!PT LDS RZ, [RZ] ;  /* 0x00000000fffff984 */ /* 0x000fe20000000800 */
[----:B------:R-:W-:Y:S01]  /*27f30*/  @!PT LDS RZ, [RZ] ;  /* 0x00000000fffff984 */ /* 0x000fe20000000800 */
[----:B------:R-:W-:Y:S01]  /*27f40*/  @!PT LDS RZ, [RZ] ;  /* 0x00000000fffff984 */ /* 0x000fe20000000800 */
[----:B------:R0:W-:Y:S04]  /*27f50*/  @P0 LDGSTS.E.BYPASS.LTC128B.128 [R8+0x1e400], desc[UR4][R2.64], !P4 ;  /* 0x1e40000002080fae */ /* 0x0001e8000e101d44 */
[----:B------:R0:W-:Y:S04]  /*27f60*/  @P0 LDGSTS.E.BYPASS.LTC128B.128 [R8+0x21400], desc[UR4][R2.64+0x80], !P3 ;  /* 0x2140008002080fae */ /* 0x0001e8000d901d44 */
[----:B------:R0:W-:Y:S02]  /*27f70*/  @P0 LDGSTS.E.BYPASS.LTC128B.128 [R8+0x24400], desc[UR4][R2.64+0x100], !P2 ;  /* 0x2440010002080fae */ /* 0x0001e4000d101d44 */
[----:B0-----:R-:W-:Y:S05]  /*27f80*/  WARPSYNC.COLLECTIVE R15, `(.L_x_3100) ;  /* 0x000000000f087348 */ /* 0x001fea0003c00000 */
[----:B------:R1:W2:Y:S02]  /*27f90*/  SHFL.IDX P6, R14, R13, R12, R11 ;  /* 0x0000000c0d0e7389 */ /* 0x0002a400000c000b */
[----:B012---:R-:W-:Y:S01]  /*27fa0*/  ENDCOLLECTIVE ;  /* 0x000000000000791b */ /* 0x007fe20003800000 */
.L_x_3100:
[----:B------:R-:W-:Y:S02]  /*27fb0*/  @P1 IMAD R8, R5, 0x2, R16 ;  /* 0x0000000205081824 */ /* 0x000fe400078e0210 */
[----:B------:R-:W-:Y:S01]  /*27fc0*/  IMAD.MOV.U32 R13, RZ, RZ, R4 ;  /* 0x000000ffff0d7224 */ /* 0x000fe200078e0004 */
[----:B------:R-:W-:-:S07]  /*27fd0*/  MOV R2, R14 ;  /* 0x0000000e00027202 */ /* 0x000fce0000000f00 */
[----:B------:R-:W-:Y:S05]  /*27fe0*/  WARPSYNC.COLLECTIVE R15, `(.L_x_3101) ;  /* 0x000000000f087348 */ /* 0x000fea0003c00000 */
[----:B------:R0:W1:Y:S02]  /*27ff0*/  SHFL.IDX P6, R14, R13, R12, R11 ;  /* 0x0000000c0d0e7389 */ /* 0x00006400000c000b */
[----:B01----:R-:W-:Y:S01]  /*28000*/  ENDCOLLECTIVE ;  /* 0x000000000000791b */ /* 0x003fe20003800000 */
.L_x_3101:
[----:B------:R-:W-:Y:S01]  /*28010*/  ULDC.64 UR4, c[0x0][0x208] ;  /* 0x0000820000047ab9 */ /* 0x000fe20000000a00 */
[----:B------:R-:W-:Y:S01]  /*28020*/  IMAD.MOV.U32 R13, RZ, RZ, R0 ;  /* 0x000000ffff0d7224 */ /* 0x000fe200078e0000 */
[----:B------:R-:W-:Y:S01]  /*28030*/  MOV R12, 0x2 ;  /* 0x00000002000c7802 */ /* 0x000fe20000000f00 */
[----:B------:R-:W-:-:S05]  /*28040*/  IMAD.MOV.U32 R3, RZ, RZ, R14 ;  /* 0x000000ffff037224 */ /* 0x000fca00078e000e */
[----:B------:R-:W-:-:S04]  /*28050*/  @P1 LEA R3, P0, R33, R3, 0x1 ;  /* 0x0000000321031211 */ /* 0x000fc800078008ff */
[----:B------:R-:W-:-:S04]  /*28060*/  @P1 IADD3.X R2, RZ, R2, RZ, P0, !PT ;  /* 0x00000002ff021210 */ /* 0x000fc800007fe4ff */
        /* <DEDUP_REMOVED lines=8> */
[----:B------:R0:W-:Y:S01]  /*280f0*/  @P1 LDGSTS.E.BYPASS.LTC128B.128 [R8+0x24c00], desc[UR4][R2.64+0x100], !P2 ;  /* 0x24c0010002081fae */ /* 0x0001e2000d101d44 */
[----:B------:R-:W-:-:S13]  /*28100*/  ISETP.GE.AND P1, PT, R6, 0x21, PT ;  /* 0x000000210600780c */ /* 0x000fda0003f26270 */
[----:B0-----:R-:W-:Y:S05]  /*28110*/  WARPSYNC.COLLECTIVE R15, `(.L_x_3102) ;  /* 0x000000000f087348 */ /* 0x001fea0003c00000 */
[----:B------:R1:W2:Y:S02]  /*28120*/  SHFL.IDX P6, R14, R13, R12, R11 ;  /* 0x0000000c0d0e7389 */ /* 0x0002a400000c000b */
[----:B012---:R-:W-:Y:S01]  /*28130*/  ENDCOLLECTIVE ;  /* 0x000000000000791b */ /* 0x007fe20003800000 */
.L_x_3102:
[----:B------:R-:W-:Y:S02]  /*28140*/  @P1 IMAD R8, R5, 0x2, R16 ;  /* 0x0000000205081824 */ /* 0x000fe400078e0210 */
[----:B------:R-:W-:Y:S02]  /*28150*/  IMAD.MOV.U32 R13, RZ, RZ, R4 ;  /* 0x000000ffff0d7224 */ /* 0x000fe400078e0004 */
[----:B------:R-:W-:-:S07]  /*28160*/  IMAD.MOV.U32 R2, RZ, RZ, R14 ;  /* 0x000000ffff027224 */ /* 0x000fce00078e000e */
[----:B------:R-:W-:Y:S05]  /*28170*/  WARPSYNC.COLLECTIVE R15, `(.L_x_3103) ;  /* 0x000000000f087348 */ /* 0x000fea0003c00000 */
[----:B------:R0:W1:Y:S02]  /*28180*/  SHFL.IDX P6, R14, R13, R12, R11 ;  /* 0x0000000c0d0e7389 */ /* 0x00006400000c000b */
[----:B01----:R-:W-:Y:S01]  /*28190*/  ENDCOLLECTIVE ;  /* 0x000000000000791b */ /* 0x003fe20003800000 */
.L_x_3103:
[----:B------:R-:W-:Y:S01]  /*281a0*/  ULDC.64 UR4, c[0x0][0x208] ;  /* 0x0000820000047ab9 */ /* 0x000fe20000000a00 */
[----:B------:R-:W-:Y:S01]  /*281b0*/  MOV R13, R0 ;  /* 0x00000000000d7202 */ /* 0x000fe20000000f00 */
[----:B------:R-:W-:Y:S01]  /*281c0*/  IMAD.MOV.U32 R12, RZ, RZ, 0x3 ;  /* 0x00000003ff0c7424 */ /* 0x000fe200078e00ff */
[----:B------:R-:W-:-:S04]  /*281d0*/  MOV R3, R14 ;  /* 0x0000000e00037202 */ /* 0x000fc80000000f00 */
[----:B------:R-:W-:-:S05]  /*281e0*/  @P1 LEA R3, P0, R33, R3, 0x1 ;  /* 0x0000000321031211 */ /* 0x000fca00078008ff */
[----:B------:R-:W-:-:S05]  /*281f0*/  @P1 IMAD.X R2, RZ, RZ, R2, P0 ;  /* 0x000000ffff021224 */ /* 0x000fca00000e0602 */
        /* <DEDUP_REMOVED lines=13> */
.L_x_3104:
[----:B------:R-:W-:Y:S02]  /*282d0*/  @P1 LEA R8, R5, R16, 0x1 ;  /* 0x0000001005081211 */ /* 0x000fe400078e08ff */
[----:B------:R-:W-:Y:S01]  /*282e0*/  MOV R13, R4 ;  /* 0x00000004000d7202 */ /* 0x000fe20000000f00 */
[----:B------:R-:W-:-:S07]  /*282f0*/  IMAD.MOV.U32 R2, RZ, RZ, R14 ;  /* 0x000000ffff027224 */ /* 0x000fce00078e000e */
[----:B------:R-:W-:Y:S05]  /*28300*/  WARPSYNC.COLLECTIVE R15, `(.L_x_3105) ;  /* 0x000000000f087348 */ /* 0x000fea0003c00000 */
[----:B------:R0:W1:Y:S02]  /*28310*/  SHFL.IDX P6, R14, R13, R12, R11 ;  /* 0x0000000c0d0e7389 */ /* 0x00006400000c000b */
[----:B01----:R-:W-:Y:S01]  /*28320*/  ENDCOLLECTIVE ;  /* 0x000000000000791b */ /* 0x003fe20003800000 */
.L_x_3105:
[----:B------:R-:W-:Y:S01]  /*28330*/  ULDC.64 UR4, c[0x0][0x208] ;  /* 0x0000820000047ab9 */ /* 0x000fe20000000a00 */
[----:B------:R-:W-:Y:S02]  /*28340*/  IMAD.MOV.U32 R13, RZ, RZ, R0 ;  /* 0x000000ffff0d7224 */ /* 0x000fe400078e0000 */
[----:B------:R-:W-:Y:S02]  /*28350*/  IMAD.MOV.U32 R12, RZ, RZ, 0x4 ;  /* 0x00000004ff0c7424 */ /* 0x000fe400078e00ff */
[----:B------:R-:W-:-:S05]  /*28360*/  IMAD.MOV.U32 R3, RZ, RZ, R14 ;  /* 0x000000ffff037224 */ /* 0x000fca00078e000e */
        /* <DEDUP_REMOVED lines=15> */
.L_x_3106:
[----:B------:R-:W-:Y:S02]  /*28460*/  @P1 IMAD R8, R5, 0x2, R16 ;  /* 0x0000000205081824 */ /* 0x000fe400078e0210 */
[----:B------:R-:W-:Y:S01]  /*28470*/  IMAD.MOV.U32 R13, RZ, RZ, R4 ;  /* 0x000000ffff0d7224 */ /* 0x000fe200078e0004 */
[----:B------:R-:W-:-:S07]  /*28480*/  MOV R2, R14 ;  /* 0x0000000e00027202 */ /* 0x000fce0000000f00 */
[----:B------:R-:W-:Y:S05]  /*28490*/  WARPSYNC.COLLECTIVE R15, `(.L_x_3107) ;  /* 0x000000000f087348 */ /* 0x000fea0003c00000 */
[----:B------:R0:W1:Y:S02]  /*284a0*/  SHFL.IDX P6, R14, R13, R12, R11 ;  /* 0x0000000c0d0e7389 */ /* 0x00006400000c000b */
[----:B01----:R-:W-:Y:S01]  /*284b0*/  ENDCOLLECTIVE ;  /* 0x000000000000791b */ /* 0x003fe20003800000 */
.L_x_3107:
        /* <DEDUP_REMOVED lines=18> */
.L_x_3108:
[----:B------:R-:W-:Y:S02]  /*285e0*/  IMAD.MOV.U32 R13, RZ, RZ, R4 ;  /* 0x000000ffff0d7224 */ /* 0x000fe400078e0004 */
[----:B------:R-:W-:-:S07]  /*285f0*/  IMAD.MOV.U32 R0, RZ, RZ, R14 ;  /* 0x000000ffff007224 */ /* 0x000fce00078e000e */
[----:B------:R-:W-:Y:S05]  /*28600*/  WARPSYNC.COLLECTIVE R15, `(.L_x_3109) ;  /* 0x000000000f087348 */ /* 0x000fea0003c00000 */
[----:B------:R0:W1:Y:S02]  /*28610*/  SHFL.IDX P6, R14, R13, R12, R11 ;  /* 0x0000000c0d0e7389 */ /* 0x00006400000c000b */
[----:B01----:R-:W-:Y:S01]  /*28620*/  ENDCOLLECTIVE ;  /* 0x000000000000791b */ /* 0x003fe20003800000 */
.L_x_3109:
[----:B------:R-:W-:Y:S01]  /*28630*/  MOV R2, R14 ;  /* 0x0000000e00027202 */ /* 0x000fe20000000f00 */
[----:B------:R-:W-:Y:S06]  /*28640*/  BRA `(.L_x_3110) ;  /* 0xffffffa400607947 */ /* 0x000fec000383ffff */
.L_x_2975:
[----:B------:R-:W-:Y:S01]  /*28650*/  IMAD.MOV.U32 R13, RZ, RZ, R4 ;  /* 0x000000ffff0d7224 */ /* 0x000fe200078e0004 */
[----:B------:R-:W-:Y:S01]  /*28660*/  MOV R11, 0x181f ;  /* 0x0000181f000b7802 */ /* 0x000fe20000000f00 */
[----:B------:R-:W-:Y:S02]  /*28670*/  IMAD.MOV.U32 R12, RZ, RZ, RZ ;  /* 0x000000ffff0c7224 */ /* 0x000fe400078e00ff */
[----:B------:R-:W-:Y:S02]  /*28680*/  IMAD.MOV.U32 R15, RZ, RZ, -0x1 ;  /* 0xffffffffff0f7424 */ /* 0x000fe400078e00ff */
[----:B-----5:R-:W-:Y:S02]  /*28690*/  IMAD R5, R10, R7, RZ ;  /* 0x000000070a057224 */ /* 0x020fe400078e02ff */
[----:B------:R-:W-:-:S07]  /*286a0*/  IMAD R25, R25, 0x80, R9 ;  /* 0x0000008019197824 */ /* 0x000fce00078e0209 */
[----:B------:R-:W-:Y:S05]  /*286b0*/  WARPSYNC.COLLECTIVE R15, `(.L_x_3111) ;  /* 0x000000000f087348 */ /* 0x000fea0003c00000 */
[----:B------:R0:W1:Y:S02]  /*286c0*/  SHFL.IDX P6, R14, R13, R12, R11 ;  /* 0x0000000c0d0e7389 */ /* 0x00006400000c000b */
[----:B01----:R-:W-:Y:S01]  /*286d0*/  ENDCOLLECTIVE ;  /* 0x000000000000791b */ /* 0x003fe20003800000 */
.L_x_3111:
[C---:B------:R-:W-:Y:S01]  /*286e0*/  VIADD R6, R25.reuse, 0x10 ;  /* 0x0000001019067836 */ /* 0x040fe20000000000 */
[----:B------:R-:W-:Y:S02]  /*286f0*/  ISETP.GE.AND P2, PT, R25, R5, PT ;  /* 0x000000051900720c */ /* 0x000fe40003f46270 */
[----:B------:R-:W-:Y:S01]  /*28700*/  MOV R13, R0 ;  /* 0x00000000000d7202 */ /* 0x000fe20000000f00 */
[----:B------:R-:W-:-:S10]  /*28710*/  IMAD.MOV.U32 R2, RZ, RZ, R14 ;  /* 0x000000ffff027224 */ /* 0x000fd400078e000e */
[----:B------:R-:W-:Y:S05]  /*28720*/  WARPSYNC.COLLECTIVE R15, `(.L_x_3112) ;  /* 0x000000000f087348 */ /* 0x000fea0003c00000 */
[----:B------:R0:W1:Y:S02]  /*28730*/  SHFL.IDX P6, R14, R13, R12, R11 ;  /* 0x0000000c0d0e7389 */ /* 0x00006400000c000b */
[----:B01----:R-:W-:Y:S01]  /*28740*/  ENDCOLLECTIVE ;  /* 0x000000000000791b */ /* 0x003fe20003800000 */
.L_x_3112:
[----:B------:R-:W-:Y:S01]  /*28750*/  ULDC.64 UR4, c[0x0][0x208] ;  /* 0x0000820000047ab9 */ /* 0x000fe20000000a00 */
[----:B------:R-:W-:Y:S01]  /*28760*/  IMAD.MOV.U32 R13, RZ, RZ, R4 ;  /* 0x000000ffff0d7224 */ /* 0x000fe200078e0004 */
[----:B------:R-:W-:Y:S02]  /*28770*/  MOV R12, 0x1 ;  /* 0x00000001000c7802 */ /* 0x000fe40000000f00 */
[----:B------:R-:W-:-:S05]  /*28780*/  @!P2 LEA R14, P4, R33, R14, 0x1 ;  /* 0x0000000e210ea211 */ /* 0x000fca00078808ff */
[----:B------:R-:W-:Y:S01]  /*28790*/  @!P2 IMAD.X R3, RZ, RZ, R2, P4 ;  /* 0x000000ffff03a224 */ /* 0x000fe200020e0602 */
[----:B------:R-:W-:-:S05]  /*287a0*/  @!P2 MOV R2, R14 ;  /* 0x0000000e0002a202 */ /* 0x000fca0000000f00 */
[----:B------:R-:W-:Y:S01]  /*287b0*/  @!PT LDS RZ, [RZ] ;  /* 0x00000000fffff984 */ /* 0x000fe20000000800 */
[----:B------:R-:W-:Y:S01]  /*287c0*/  @!PT LDS RZ, [RZ] ;  /* 0x00000000fffff984 */ /* 0x000fe20000000800 */
[----:B------:R-:W-:Y:S01]  /*287d0*/  @!PT LDS RZ, [RZ] ;  /* 0x00000000fffff984 */ /* 0x000fe20000000800 */
[----:B------:R0:W-:Y:S04]  /*287e0*/  @!P2 LDGSTS.E.BYPASS.LTC128B.128 [R8+0x12400], desc[UR4][R2.64], !P3 ;  /* 0x124000000208afae */ /* 0x0001e8000d901d44 */
[----:B------:R0:W-:Y:S04]  /*287f0*/  @!P2 LDGSTS.E.BYPASS.LTC128B.128 [R8+0x16400], desc[UR4][R2.64+0x80], !P0 ;  /* 0x164000800208afae */ /* 0x0001e8000c101d44 */
[----:B------:R0:W-:Y:S01]  /*28800*/  @!P2 LDGSTS.E.BYPASS.LTC128B.128 [R8+0x1a400], desc[UR4][R2.64+0x100], !P1 ;  /* 0x1a4001000208afae */ /* 0x0001e2000c901d44 */
[----:B------:R-:W-:Y:S02]  /*28810*/  ISETP.GE.AND P2, PT, R6, R5, PT ;  /* 0x000000050600720c */ /* 0x000fe40003f46270 */
[----:B------:R-:W-:-:S11]  /*28820*/  IADD3 R6, R25, 0x20, RZ ;  /* 0x0000002019067810 */ /* 0x000fd60007ffe0ff */
[----:B0-----:R-:W-:Y:S05]  /*28830*/  WARPSYNC.COLLECTIVE R15, `(.L_x_3113) ;  /* 0x000000000f087348 */ /* 0x001fea0003c00000 */
[----:B------:R1:W2:Y:S02]  /*28840*/  SHFL.IDX P6, R14, R13, R12, R11 ;  /* 0x0000000c0d0e7389 */ /* 0x0002a400000c000b */
[----:B012---:R-:W-:Y:S01]  /*28850*/  ENDCOLLECTIVE ;  /* 0x000000000000791b */ /* 0x007fe20003800000 */
.L_x_3113:
[----:B------:R-:W-:Y:S02]  /*28860*/  IMAD.MOV.U32 R13, RZ, RZ, R0 ;  /* 0x000000ffff0d7224 */ /* 0x000fe400078e0000 */
[----:B------:R-:W-:-:S07]  /*28870*/  IMAD.MOV.U32 R2, RZ, RZ, R14 ;  /* 0x000000ffff027224 */ /* 0x000fce00078e000e */
[----:B------:R-:W-:Y:S05]  /*28880*/  WARPSYNC.COLLECTIVE R15, `(.L_x_3114) ;  /* 0x000000000f087348 */ /* 0x000fea0003c00000 */
[----:B------:R0:W1:Y:S02]  /*28890*/  SHFL.IDX P6, R14, R13, R12, R11 ;  /* 0x0000000c0d0e7389 */ /* 0x00006400000c000b */
[----:B01----:R-:W-:Y:S01]  /*288a0*/  ENDCOLLECTIVE ;  /* 0x000000000000791b */ /* 0x003fe20003800000 */
.L_x_3114:
[----:B------:R-:W-:Y:S01]  /*288b0*/  ULDC.64 UR4, c[0x0][0x208] ;  /* 0x0000820000047ab9 */ /* 0x000fe20000000a00 */
[----:B------:R-:W-:Y:S02]  /*288c0*/  IMAD.MOV.U32 R13, RZ, RZ, R4 ;  /* 0x000000ffff0d7224 */ /* 0x000fe400078e0004 */
[----:B------:R-:W-:Y:S01]  /*288d0*/  IMAD.MOV.U32 R12, RZ, RZ, 0x2 ;  /* 0x00000002ff0c7424 */ /* 0x000fe200078e00ff */
[----:B------:R-:W-:-:S04]  /*288e0*/  @!P2 LEA R14, P4, R33, R14, 0x1 ;  /* 0x0000000e210ea211 */ /* 0x000fc800078808ff */
[----:B------:R-:W-:Y:S01]  /*288f0*/  @!P2 IADD3.X R7, RZ, R2, RZ, P4, !PT ;  /* 0x00000002ff07a210 */ /* 0x000fe200027fe4ff */
[----:B------:R-:W-:-:S04]  /*28900*/  @!P2 IMAD.MOV.U32 R2, RZ, RZ, R14 ;  /* 0x000000ffff02a224 */ /* 0x000fc800078e000e */
[----:B------:R-:W-:-:S05]  /*28910*/  @!P2 IMAD.MOV.U32 R3, RZ, RZ, R7 ;  /* 0x000000ffff03a224 */ /* 0x000fca00078e0007 */
[----:B------:R-:W-:Y:S01]  /*28920*/  @!PT LDS RZ, [RZ] ;  /* 0x00000000fffff984 */ /* 0x000fe20000000800 */
[----:B------:R-:W-:Y:S01]  /*28930*/  @!PT LDS RZ, [RZ] ;  /* 0x00000000fffff984 */ /* 0x000fe20000000800 */
[----:B------:R-:W-:Y:S01]  /*28940*/  @!PT LDS RZ, [RZ] ;  /* 0x00000000fffff984 */ /* 0x000fe20000000800 */
[----:B------:R0:W-:Y:S04]  /*28950*/  @!P2 LDGSTS.E.BYPASS.LTC128B.128 [R8+0x12c00], desc[UR4][R2.64], !P3 ;  /* 0x12c000000208afae */ /* 0x0001e8000d901d44 */
[----:B------:R0:W-:Y:S04]  /*28960*/  @!P2 LDGSTS.E.BYPASS.LTC128B.128 [R8+0x16c00], desc[UR4][R2.64+0x80], !P0 ;  /* 0x16c000800208afae */ /* 0x0001e8000c101d44 */
[----:B------:R0:W-:Y:S01]  /*28970*/  @!P2 LDGSTS.E.BYPASS.LTC128B.128 [R8+0x1ac00], desc[UR4][R2.64+0x100], !P1 ;  /* 0x1ac001000208afae */ /* 0x0001e2000c901d44 */
[----:B------:R-:W-:Y:S01]  /*28980*/  ISETP.GE.AND P2, PT, R6, R5, PT ;  /* 0x000000050600720c */ /* 0x000fe20003f46270 */
[----:B------:R-:W-:-:S12]  /*28990*/  VIADD R6, R25, 0x30 ;  /* 0x0000003019067836 */ /* 0x000fd80000000000 */
[----:B0-----:R-:W-:Y:S05]  /*289a0*/  WARPSYNC.COLLECTIVE R15, `(.L_x_3115) ;  /* 0x000000000f087348 */ /* 0x001fea0003c00000 */
[----:B------:R1:W2:Y:S02]  /*289b0*/  SHFL.IDX P6, R14, R13, R12, R11 ;  /* 0x0000000c0d0e7389 */ /* 0x0002a400000c000b */
[----:B012---:R-:W-:Y:S01]  /*289c0*/  ENDCOLLECTIVE ;  /* 0x000000000000791b */ /* 0x007fe20003800000 */
.L_x_3115:
[----:B------:R-:W-:Y:S01]  /*289d0*/  IMAD.MOV.U32 R13, RZ, RZ, R0 ;  /* 0x000000ffff0d7224 */ /* 0x000fe200078e0000 */
[----:B------:R-:W-:-:S07]  /*289e0*/  MOV R2, R14 ;  /* 0x0000000e00027202 */ /* 0x000fce0000000f00 */
[----:B------:R-:W-:Y:S05]  /*289f0*/  WARPSYNC.COLLECTIVE R15, `(.L_x_3116) ;  /* 0x000000000f087348 */ /* 0x000fea0003c00000 */
[----:B------:R0:W1:Y:S02]  /*28a00*/  SHFL.IDX P6, R14, R13, R12, R11 ;  /* 0x0000000c0d0e7389 */ /* 0x00006400000c000b */
[----:B01----:R-:W-:Y:S01]  /*28a10*/  ENDCOLLECTIVE ;  /* 0x000000000000791b */ /* 0x003fe20003800000 */
.L_x_3116:
[----:B------:R-:W-:Y:S01]  /*28a20*/  ULDC.64 UR4, c[0x0][0x208] ;  /* 0x0000820000047ab9 */ /* 0x000fe20000000a00 */
[----:B------:R-:W-:Y:S01]  /*28a30*/  MOV R13, R4 ;  /* 0x00000004000d7202 */ /* 0x000fe20000000f00 */
[----:B------:R-:W-:Y:S01]  /*28a40*/  IMAD.MOV.U32 R12, RZ, RZ, 0x3 ;  /* 0x00000003ff0c7424 */ /* 0x000fe200078e00ff */
[----:B------:R-:W-:-:S05]  /*28a50*/  @!P2 LEA R14, P4, R33, R14, 0x1 ;  /* 0x0000000e210ea211 */ /* 0x000fca00078808ff */
[----:B------:R-:W-:Y:S01]  /*28a60*/  @!P2 IMAD.X R7, RZ, RZ, R2, P4 ;  /* 0x000000ffff07a224 */ /* 0x000fe200020e0602 */
[----:B------:R-:W-:-:S03]  /*28a70*/  @!P2 MOV R2, R14 ;  /* 0x0000000e0002a202 */ /* 0x000fc60000000f00 */
        /* <DEDUP_REMOVED lines=12> */
.L_x_3117:
[----:B------:R-:W-:Y:S01]  /*28b40*/  MOV R13, R0 ;  /* 0x00000000000d7202 */ /* 0x000fe20000000f00 */
[----:B------:R-:W-:-:S07]  /*28b50*/  IMAD.MOV.U32 R2, RZ, RZ, R14 ;  /* 0x000000ffff027224 */ /* 0x000fce00078e000e */
[----:B------:R-:W-:Y:S05]  /*28b60*/  WARPSYNC.COLLECTIVE R15, `(.L_x_3118) ;  /* 0x000000000f087348 */ /* 0x000fea0003c00000 */
[----:B------:R0:W1:Y:S02]  /*28b70*/  SHFL.IDX P6, R14, R13, R12, R11 ;  /* 0x0000000c0d0e7389 */ /* 0x00006400000c000b */
[----:B01----:R-:W-:Y:S01]  /*28b80*/  ENDCOLLECTIVE ;  /* 0x000000000000791b */ /* 0x003fe20003800000 */
.L_x_3118:
[----:B------:R-:W-:Y:S01]  /*28b90*/  ULDC.64 UR4, c[0x0][0x208] ;  /* 0x0000820000047ab9 */ /* 0x000fe20000000a00 */
[----:B------:R-:W-:Y:S01]  /*28ba0*/  IMAD.MOV.U32 R13, RZ, RZ, R4 ;  /* 0x000000ffff0d7224 */ /* 0x000fe200078e0004 */
[----:B------:R-:W-:Y:S02]  /*28bb0*/  MOV R12, 0x4 ;  /* 0x00000004000c7802 */ /* 0x000fe40000000f00 */
[----:B------:R-:W-:-:S05]  /*28bc0*/  @!P2 LEA R14, P4, R33, R14, 0x1 ;  /* 0x0000000e210ea211 */ /* 0x000fca00078808ff */
[----:B------:R-:W-:Y:S02]  /*28bd0*/  @!P2 IMAD.X R7, RZ, RZ, R2, P4 ;  /* 0x000000ffff07a224 */ /* 0x000fe400020e0602 */
[----:B------:R-:W-:-:S03]  /*28be0*/  @!P2 IMAD.MOV.U32 R2, RZ, RZ, R14 ;  /* 0x000000ffff02a224 */ /* 0x000fc600078e000e */
        /* <DEDUP_REMOVED lines=12> */
.L_x_3119:
[----:B------:R-:W-:Y:S02]  /*28cb0*/  IMAD.MOV.U32 R13, RZ, RZ, R0 ;  /* 0x000000ffff0d7224 */ /* 0x000fe400078e0000 */
[----:B------:R-:W-:-:S07]  /*28cc0*/  IMAD.MOV.U32 R2, RZ, RZ, R14 ;  /* 0x000000ffff027224 */ /* 0x000fce00078e000e */
[----:B------:R-:W-:Y:S05]  /*28cd0*/  WARPSYNC.COLLECTIVE R15, `(.L_x_3120) ;  /* 0x000000000f087348 */ /* 0x000fea0003c00000 */
[----:B------:R0:W1:Y:S02]  /*28ce0*/  SHFL.IDX P6, R14, R13, R12, R11 ;  /* 0x0000000c0d0e7389 */ /* 0x00006400000c000b */
[----:B01----:R-:W-:Y:S01]  /*28cf0*/  ENDCOLLECTIVE ;  /* 0x000000000000791b */ /* 0x003fe20003800000 */
.L_x_3120:
        /* <DEDUP_REMOVED lines=18> */
.L_x_3121:
[----:B------:R-:W-:Y:S01]  /*28e20*/  IMAD.MOV.U32 R13, RZ, RZ, R0 ;  /* 0x000000ffff0d7224 */ /* 0x000fe200078e0000 */
[----:B------:R-:W-:-:S07]  /*28e30*/  MOV R2, R14 ;  /* 0x0000000e00027202 */ /* 0x000fce0000000f00 */
[----:B------:R-:W-:Y:S05]  /*28e40*/  WARPSYNC.COLLECTIVE R15, `(.L_x_3122) ;  /* 0x000000000f087348 */ /* 0x000fea0003c00000 */
[----:B------:R0:W1:Y:S02]  /*28e50*/  SHFL.IDX P6, R14, R13, R12, R11 ;  /* 0x0000000c0d0e7389 */ /* 0x00006400000c000b */
[----:B01----:R-:W-:Y:S01]  /*28e60*/  ENDCOLLECTIVE ;  /* 0x000000000000791b */ /* 0x003fe20003800000 */
.L_x_3122:
        /* <DEDUP_REMOVED lines=13> */
[----:B------:R-:W-:-:S13]  /*28f40*/  ISETP.GE.AND P2, PT, R6, R5, PT ;  /* 0x000000050600720c */ /* 0x000fda0003f46270 */
[----:B0-----:R-:W-:Y:S05]  /*28f50*/  WARPSYNC.COLLECTIVE R15, `(.L_x_3123) ;  /* 0x000000000f087348 */ /* 0x001fea0003c00000 */
[----:B------:R1:W2:Y:S02]  /*28f60*/  SHFL.IDX P6, R14, R13, R12, R11 ;  /* 0x0000000c0d0e7389 */ /* 0x0002a400000c000b */
[----:B012---:R-:W-:Y:S01]  /*28f70*/  ENDCOLLECTIVE ;  /* 0x000000000000791b */ /* 0x007fe20003800000 */
.L_x_3123:
[----:B------:R-:W-:Y:S01]  /*28f80*/  MOV R13, R0 ;  /* 0x00000000000d7202 */ /* 0x000fe20000000f00 */
[----:B------:R-:W-:-:S07]  /*28f90*/  IMAD.MOV.U32 R2, RZ, RZ, R14 ;  /* 0x000000ffff027224 */ /* 0x000fce00078e000e */
[----:B------:R-:W-:Y:S05]  /*28fa0*/  WARPSYNC.COLLECTIVE R15, `(.L_x_3124) ;  /* 0x000000000f087348 */ /* 0x000fea0003c00000 */
[----:B------:R0:W1:Y:S02]  /*28fb0*/  SHFL.IDX P6, R14, R13, R12, R11 ;  /* 0x0000000c0d0e7389 */ /* 0x00006400000c000b */
[----:B01----:R-:W-:Y:S01]  /*28fc0*/  ENDCOLLECTIVE ;  /* 0x000000000000791b */ /* 0x003fe20003800000 */
.L_x_3124:
[----:B------:R-:W-:Y:S01]  /*28fd0*/  ULDC.64 UR4, c[0x0][0x208] ;  /* 0x0000820000047ab9 */ /* 0x000fe20000000a00 */
[----:B------:R-:W-:Y:S02]  /*28fe0*/  IMAD.MOV.U32 R13, RZ, RZ, R4 ;  /* 0x000000ffff0d7224 */ /* 0x000fe400078e0004 */
[----:B------:R-:W-:Y:S01]  /*28ff0*/  IMAD.MOV.U32 R12, RZ, RZ, 0x7 ;  /* 0x00000007ff0c7424 */ /* 0x000fe200078e00ff */
        /* <DEDUP_REMOVED lines=9> */
[----:B------:R0:W-:Y:S02]  /*29090*/  @!P2 LDGSTS.E.BYPASS.LTC128B.128 [R8+0x1d400], desc[UR4][R2.64+0x100], !P1 ;  /* 0x1d4001000208afae */ /* 0x0001e4000c901d44 */
[----:B0-----:R-:W-:Y:S05]  /*290a0*/  WARPSYNC.COLLECTIVE R15, `(.L_x_3125) ;  /* 0x000000000f087348 */ /* 0x001fea0003c00000 */
[----:B------:R1:W2:Y:S02]  /*290b0*/  SHFL.IDX P6, R14, R13, R12, R11 ;  /* 0x0000000c0d0e7389 */ /* 0x0002a400000c000b */
[----:B012---:R-:W-:Y:S01]  /*290c0*/  ENDCOLLECTIVE ;  /* 0x000000000000791b */ /* 0x007fe20003800000 */
.L_x_3125:
[----:B------:R-:W-:Y:S01]  /*290d0*/  IMAD.MOV.U32 R13, RZ, RZ, R0 ;  /* 0x000000ffff0d7224 */ /* 0x000fe200078e0000 */
[----:B------:R-:W-:-:S07]  /*290e0*/  MOV R4, R14 ;  /* 0x0000000e00047202 */ /* 0x000fce0000000f00 */
[----:B------:R-:W-:Y:S05]  /*290f0*/  WARPSYNC.COLLECTIVE R15, `(.L_x_3126) ;  /* 0x000000000f087348 */ /* 0x000fea0003c00000 */
[----:B------:R0:W1:Y:S02]  /*29100*/  SHFL.IDX P6, R14, R13, R12, R11 ;  /* 0x0000000c0d0e7389 */ /* 0x00006400000c000b */
[----:B01----:R-:W-:Y:S01]  /*29110*/  ENDCOLLECTIVE ;  /* 0x000000000000791b */ /* 0x003fe20003800000 */
.L_x_3126:
[----:B------:R-:W-:Y:S05]  /*29120*/  BRA `(.L_x_3127) ;  /* 0xffffffa400b47947 */ /* 0x000fea000383ffff */
.L_x_2980:
[----:B0-----:R0:W1:Y:S02]  /*29130*/  SYNCS.PHASECHK.TRANS64.TRYWAIT P0, [R16+URZ+0x30820], R3 ;  /* 0x03082003100075a7 */ /* 0x001064000800017f */
[----:B-1----:R-:W-:Y:S05]  /*29140*/  @!P0 NANOSLEEP.SYNCS 0x989680 ;  /* 0x009896800000895d */ /* 0x002fea0003900000 */
[----:B------:R-:W1:Y:S02]  /*29150*/  @!P0 SYNCS.PHASECHK.TRANS64 P0, [R16+URZ+0x30820], R3 ;  /* 0x03082003100085a7 */ /* 0x000e64000800007f */
[----:B-1----:R-:W-:Y:S05]  /*29160*/  @!P0 BRA `(.L_x_2980) ;  /* 0xfffffffc00f08947 */ /* 0x002fea000383ffff */
[----:B------:R-:W-:Y:S05]  /*29170*/  BRA `(.L_x_3128) ;  /* 0xffffffa800307947 */ /* 0x000fea000383ffff */
.L_x_2985:
[----:B0-----:R0:W1:Y:S02]  /*29180*/  SYNCS.PHASECHK.TRANS64.TRYWAIT P0, [R7+URZ+0x30840], R2 ;  /* 0x03084002070075a7 */ /* 0x001064000800017f */
[----:B-1----:R-:W-:Y:S05]  /*29190*/  @!P0 NANOSLEEP.SYNCS 0x989680 ;  /* 0x009896800000895d */ /* 0x002fea0003900000 */
[----:B------:R-:W1:Y:S02]  /*291a0*/  @!P0 SYNCS.PHASECHK.TRANS64 P0, [R7+URZ+0x30840], R2 ;  /* 0x03084002070085a7 */ /* 0x000e64000800007f */
[----:B-1----:R-:W-:Y:S05]  /*291b0*/  @!P0 BRA `(.L_x_2985) ;  /* 0xfffffffc00f08947 */ /* 0x002fea000383ffff */
[----:B------:R-:W-:Y:S05]  /*291c0*/  BRA `(.L_x_3129) ;  /* 0xffffffac00107947 */ /* 0x000fea000383ffff */
.L_x_2986:
        /* <DEDUP_REMOVED lines=8> */
.L_x_3131:
[----:B------:R-:W-:Y:S05]  /*29250*/  BSYNC B1 ;  /* 0x0000000000017941 */ /* 0x000fea0003800000 */
.L_x_3130:
[----:B------:R-:W-:Y:S01]  /*29260*/  IMAD.MOV.U32 R13, RZ, RZ, R8 ;  /* 0x000000ffff0d7224 */ /* 0x000fe200078e0008 */
[----:B------:R-:W-:Y:S01]  /*29270*/  MOV R11, 0x181f ;  /* 0x0000181f000b7802 */ /* 0x000fe20000000f00 */
[----:B------:R-:W-:Y:S01]  /*29280*/  IMAD.MOV.U32 R12, RZ, RZ, RZ ;  /* 0x000000ffff0c7224 */ /* 0x000fe200078e00ff */
[----:B------:R-:W-:Y:S01]  /*29290*/  MOV R3, R14 ;  /* 0x0000000e00037202 */ /* 0x000fe20000000f00 */
[----:B------:R-:W-:Y:S01]  /*292a0*/  IMAD.MOV.U32 R15, RZ, RZ, -0x1 ;  /* 0xffffffffff0f7424 */ /* 0x000fe200078e00ff */
[----:B------:R-:W-:Y:S01]  /*292b0*/  LOP3.LUT R19, R19, 0xffffffbf, RZ, 0xc0, !PT ;  /* 0xffffffbf13137812 */ /* 0x000fe200078ec0ff */
[----:B------:R-:W-:Y:S01]  /*292c0*/  IMAD R5, R5, 0x2, R16 ;  /* 0x0000000205057824 */ /* 0x000fe200078e0210 */
[----:B------:R-:W-:-:S07]  /*292d0*/  SHF.L.U32 R4, R33, 0x1, RZ ;  /* 0x0000000121047819 */ /* 0x000fce00000006ff */
[----:B------:R-:W-:Y:S05]  /*292e0*/  WARPSYNC.COLLECTIVE R15, `(.L_x_3132) ;  /* 0x000000000f087348 */ /* 0x000fea0003c00000 */
[----:B------:R0:W1:Y:S02]  /*292f0*/  SHFL.IDX P6, R14, R13, R12, R11 ;  /* 0x0000000c0d0e7389 */ /* 0x00006400000c000b */
[----:B01----:R-:W-:Y:S01]  /*29300*/  ENDCOLLECTIVE ;  /* 0x000000000000791b */ /* 0x003fe20003800000 */
.L_x_3132:
[----:B------:R-:W-:Y:S01]  /*29310*/  @P1 LOP3.LUT R19, R19, 0x40, RZ, 0xfc, !PT ;  /* 0x0000004013131812 */ /* 0x000fe200078efcff */
[----:B------:R-:W-:-:S03]  /*29320*/  ULDC.64 UR4, c[0x0][0x208] ;  /* 0x0000820000047ab9 */ /* 0x000fc60000000a00 */
[----:B------:R-:W-:Y:S02]  /*29330*/  LOP3.LUT P1, RZ, R19, 0x4, RZ, 0xc0, !PT ;  /* 0x0000000413ff7812 */ /* 0x000fe4000782c0ff */
[----:B------:R-:W-:Y:S01]  /*29340*/  MOV R13, R6 ;  /* 0x00000006000d7202 */ /* 0x000fe20000000f00 */
[----:B------:R-:W-:Y:S02]  /*29350*/  IMAD.MOV.U32 R12, RZ, RZ, 0x1 ;  /* 0x00000001ff0c7424 */ /* 0x000fe400078e00ff */
[----:B------:R-:W-:-:S05]  /*29360*/  IMAD.MOV.U32 R2, RZ, RZ, R14 ;  /* 0x000000ffff027224 */ /* 0x000fca00078e000e */
[----:B------:R-:W-:-:S05]  /*29370*/  IADD3 R2, P0, R2, R4, RZ ;  /* 0x0000000402027210 */ /* 0x000fca0007f1e0ff */
[----:B------:R-:W-:-:S05]  /*29380*/  IMAD.X R3, RZ, RZ, R3, P0 ;  /* 0x000000ffff037224 */ /* 0x000fca00000e0603 */
[----:B------:R-:W-:Y:S01]  /*29390*/  @!PT LDS RZ, [RZ] ;  /* 0x00000000fffff984 */ /* 0x000fe20000000800 */
[----:B------:R-:W-:Y:S01]  /*293a0*/  @!PT LDS RZ, [RZ] ;  /* 0x00000000fffff984 */ /* 0x000fe20000000800 */
[----:B------:R-:W-:Y:S01]  /*293b0*/  @!PT LDS RZ, [RZ] ;  /* 0x00000000fffff984 */ /* 0x000fe20000000800 */
[----:B------:R0:W-:Y:S04]  /*293c0*/  LDGSTS.E.BYPASS.LTC128B.128 [R5+0x1e400], desc[UR4][R2.64], !P1 ;  /* 0x1e40000002057fae */ /* 0x0001e8000c901d44 */
[----:B------:R0:W-:Y:S04]  /*293d0*/  LDGSTS.E.BYPASS.LTC128B.128 [R5+0x21400], desc[UR4][R2.64+0x80], !P5 ;  /* 0x2140008002057fae */ /* 0x0001e8000e901d44 */
[----:B------:R0:W-:Y:S02]  /*293e0*/  LDGSTS.E.BYPASS.LTC128B.128 [R5+0x24400], desc[UR4][R2.64+0x100], !P4 ;  /* 0x2440010002057fae */ /* 0x0001e4000e101d44 */
[----:B0-----:R-:W-:Y:S05]  /*293f0*/  WARPSYNC.COLLECTIVE R15, `(.L_x_3133) ;  /* 0x000000000f087348 */ /* 0x001fea0003c00000 */
[----:B------:R1:W2:Y:S02]  /*29400*/  SHFL.IDX P6, R14, R13, R12, R11 ;  /* 0x0000000c0d0e7389 */ /* 0x0002a400000c000b */
[----:B012---:R-:W-:Y:S01]  /*29410*/  ENDCOLLECTIVE ;  /* 0x000000000000791b */ /* 0x007fe20003800000 */
.L_x_3133:
[----:B------:R-:W-:Y:S01]  /*29420*/  MOV R13, R8 ;  /* 0x00000008000d7202 */ /* 0x000fe20000000f00 */
[----:B------:R-:W-:-:S07]  /*29430*/  IMAD.MOV.U32 R3, RZ, RZ, R14 ;  /* 0x000000ffff037224 */ /* 0x000fce00078e000e */
[----:B------:R-:W-:Y:S05]  /*29440*/  WARPSYNC.COLLECTIVE R15, `(.L_x_3134) ;  /* 0x000000000f087348 */ /* 0x000fea0003c00000 */
[----:B------:R0:W1:Y:S02]  /*29450*/  SHFL.IDX P6, R14, R13, R12, R11 ;  /* 0x0000000c0d0e7389 */ /* 0x00006400000c000b */
[----:B01----:R-:W-:Y:S01]  /*29460*/  ENDCOLLECTIVE ;  /* 0x000000000000791b */ /* 0x003fe20003800000 */
.L_x_3134:
[----:B------:R-:W-:Y:S01]  /*29470*/  ULDC.64 UR4, c[0x0][0x208] ;  /* 0x0000820000047ab9 */ /* 0x000fe20000000a00 */
        /* <DEDUP_REMOVED lines=14> */
.L_x_3135:
[----:B------:R-:W-:Y:S01]  /*29560*/  MOV R13, R8 ;  /* 0x00000008000d7202 */ /* 0x000fe20000000f00 */
[----:B------:R-:W-:-:S07]  /*29570*/  IMAD.MOV.U32 R35, RZ, RZ, R14 ;  /* 0x000000ffff237224 */ /* 0x000fce00078e000e */
[----:B------:R-:W-:Y:S05]  /*29580*/  WARPSYNC.COLLECTIVE R15, `(.L_x_3136) ;  /* 0x000000000f087348 */ /* 0x000fea0003c00000 */
[----:B------:R0:W1:Y:S02]  /*29590*/  SHFL.IDX P6, R14, R13, R12, R11 ;  /* 0x0000000c0d0e7389 */ /* 0x00006400000c000b */
[----:B01----:R-:W-:Y:S01]  /*295a0*/  ENDCOLLECTIVE ;  /* 0x000000000000791b */ /* 0x003fe20003800000 */
.L_x_3136:
        /* <DEDUP_REMOVED lines=15> */
.L_x_3137:
[----:B------:R-:W-:Y:S01]  /*296a0*/  MOV R13, R8 ;  /* 0x00000008000d7202 */ /* 0x000fe20000000f00 */
[----:B------:R-:W-:-:S07]  /*296b0*/  IMAD.MOV.U32 R35, RZ, RZ, R14 ;  /* 0x000000ffff237224 */ /* 0x000fce00078e000e */
[----:B------:R-:W-:Y:S05]  /*296c0*/  WARPSYNC.COLLECTIVE R15, `(.L_x_3138) ;  /* 0x000000000f087348 */ /* 0x000fea0003c00000 */
[----:B------:R0:W1:Y:S02]  /*296d0*/  SHFL.IDX P6, R14, R13, R12, R11 ;  /* 0x0000000c0d0e7389 */ /* 0x00006400000c000b */
[----:B01----:R-:W-:Y:S01]  /*296e0*/  ENDCOLLECTIVE ;  /* 0x000000000000791b */ /* 0x003fe20003800000 */
.L_x_3138:
        /* <DEDUP_REMOVED lines=15> */
.L_x_3139:
[----:B------:R-:W-:Y:S01]  /*297e0*/  MOV R13, R8 ;  /* 0x00000008000d7202 */ /* 0x000fe20000000f00 */
[----:B------:R-:W-:-:S07]  /*297f0*/  IMAD.MOV.U32 R35, RZ, RZ, R14 ;  /* 0x000000ffff237224 */ /* 0x000fce00078e000e */
[----:B------:R-:W-:Y:S05]  /*29800*/  WARPSYNC.COLLECTIVE R15, `(.L_x_3140) ;  /* 0x000000000f087348 */ /* 0x000fea0003c00000 */
[----:B------:R0:W1:Y:S02]  /*29810*/  SHFL.IDX P6, R14, R13, R12, R11 ;  /* 0x0000000c0d0e7389 */ /* 0x00006400000c000b */
[----:B01----:R-:W-:Y:S01]  /*29820*/  ENDCOLLECTIVE ;  /* 0x000000000000791b */ /* 0x003fe20003800000 */
.L_x_3140:
        /* <DEDUP_REMOVED lines=11> */
[----:B------:R0:W-:Y:S04]  /*298e0*/  LDGSTS.E.BYPASS.LTC128B.128 [R5+0x23400], desc[UR4][R2.64+0x80], !P5 ;  /* 0x2340008002057fae */ /* 0x0001e8000e901d44 */
[----:B------:R0:W-:Y:S06]  /*298f0*/  LDGSTS.E.BYPASS.LTC128B.128 [R5+0x26400], desc[UR4][R2.64+0x100], !P4 ;  /* 0x2640010002057fae */ /* 0x0001ec000e101d44 */
[----:B0-----:R-:W-:Y:S05]  /*29900*/  WARPSYNC.COLLECTIVE R15, `(.L_x_3141) ;  /* 0x000000000f087348 */ /* 0x001fea0003c00000 */
[----:B------:R1:W2:Y:S02]  /*29910*/  SHFL.IDX P6, R14, R13, R12, R11 ;  /* 0x0000000c0d0e7389 */ /* 0x0002a400000c000b */
[----:B012---:R-:W-:Y:S01]  /*29920*/  ENDCOLLECTIVE ;  /* 0x000000000000791b */ /* 0x007fe20003800000 */
.L_x_3141:
[----:B------:R-:W-:Y:S01]  /*29930*/  MOV R13, R8 ;  /* 0x00000008000d7202 */ /* 0x000fe20000000f00 */
[----:B------:R-:W-:-:S07]  /*29940*/  IMAD.MOV.U32 R35, RZ, RZ, R14 ;  /* 0x000000ffff237224 */ /* 0x000fce00078e000e */
[----:B------:R-:W-:Y:S05]  /*29950*/  WARPSYNC.COLLECTIVE R15, `(.L_x_3142) ;  /* 0x000000000f087348 */ /* 0x000fea0003c00000 */
[----:B------:R0:W1:Y:S02]  /*29960*/  SHFL.IDX P6, R14, R13, R12, R11 ;  /* 0x0000000c0d0e7389 */ /* 0x00006400000c000b */
[----:B01----:R-:W-:Y:S01]  /*29970*/  ENDCOLLECTIVE ;  /* 0x000000000000791b */ /* 0x003fe20003800000 */
.L_x_3142:
[----:B------:R-:W-:Y:S01]  /*29980*/  IMAD.MOV.U32 R2, RZ, RZ, R14 ;  /* 0x000000ffff027224 */ /* 0x000fe200078e000e */
[----:B------:R-:W-:Y:S06]  /*29990*/  BRA `(.L_x_3143) ;  /* 0xffffffa800207947 */ /* 0x000fec000383ffff */
.L_x_2991:
[----:B0-----:R0:W3:Y:S02]  /*299a0*/  SYNCS.PHASECHK.TRANS64.TRYWAIT P0, [R6+URZ+0x30860], R2 ;  /* 0x03086002060075a7 */ /* 0x0010e4000800017f */
[----:B---3--:R-:W-:Y:S05]  /*299b0*/  @!P0 NANOSLEEP.SYNCS 0x989680 ;  /* 0x009896800000895d */ /* 0x008fea0003900000 */
[----:B------:R-:W3:Y:S02]  /*299c0*/  @!P0 SYNCS.PHASECHK.TRANS64 P0, [R6+URZ+0x30860], R2 ;  /* 0x03086002060085a7 */ /* 0x000ee4000800007f */
[----:B---3--:R-:W-:Y:S05]  /*299d0*/  @!P0 BRA `(.L_x_2991) ;  /* 0xfffffffc00f08947 */ /* 0x008fea000383ffff */
[----:B------:R-:W-:Y:S05]  /*299e0*/  BRA `(.L_x_3144) ;  /* 0xffffffa800887947 */ /* 0x000fea000383ffff */
.L_x_2992:
[----:B------:R-:W-:Y:S01]  /*299f0*/  BSSY B1, `(.L_x_3145) ;  /* 0x0000008000017945 */ /* 0x000fe20003800000 */
[----:B------:R-:W-:Y:S01]  /*29a00*/  IMAD.MOV.U32 R13, RZ, RZ, R18 ;  /* 0x000000ffff0d7224 */ /* 0x000fe200078e0012 */
[----:B------:R-:W-:Y:S01]  /*29a10*/  MOV R12, RZ ;  /* 0x000000ff000c7202 */ /* 0x000fe20000000f00 */
[----:B------:R-:W-:Y:S02]  /*29a20*/  IMAD.MOV.U32 R11, RZ, RZ, 0x181f ;  /* 0x0000181fff0b7424 */ /* 0x000fe400078e00ff */
[----:B------:R-:W-:-:S07]  /*29a30*/  IMAD.MOV.U32 R15, RZ, RZ, -0x1 ;  /* 0xffffffffff0f7424 */ /* 0x000fce00078e00ff */
[----:B0-2---:R-:W-:Y:S05]  /*29a40*/  WARPSYNC.COLLECTIVE R15, `(.L_x_3146) ;  /* 0x000000000f087348 */ /* 0x005fea0003c00000 */
[----:B--2---:R1:W2:Y:S02]  /*29a50*/  SHFL.IDX P6, R14, R13, R12, R11 ;  /* 0x0000000c0d0e7389 */ /* 0x0042a400000c000b */
[----:B012---:R-:W-:Y:S01]  /*29a60*/  ENDCOLLECTIVE ;  /* 0x000000000000791b */ /* 0x007fe20003800000 */
.L_x_3146:
[----:B------:R-:W-:Y:S05]  /*29a70*/  BSYNC B1 ;  /* 0x0000000000017941 */ /* 0x000fea0003800000 */
.L_x_3145:
        /* <DEDUP_REMOVED lines=9> */
.L_x_3147:
[----:B------:R-:W-:Y:S01]  /*29b10*/  ULDC.64 UR4, c[0x0][0x208] ;  /* 0x0000820000047ab9 */ /* 0x000fe20000000a00 */
[----:B------:R-:W-:Y:S01]  /*29b20*/  IMAD.MOV.U32 R13, RZ, RZ, R18 ;  /* 0x000000ffff0d7224 */ /* 0x000fe200078e0012 */
[----:B------:R-:W-:Y:S01]  /*29b30*/  MOV R12, 0x1 ;  /* 0x00000001000c7802 */ /* 0x000fe20000000f00 */
[----:B------:R-:W-:-:S05]  /*29b40*/  IMAD.MOV.U32 R2, RZ, RZ, R14 ;  /* 0x000000ffff027224 */ /* 0x000fca00078e000e */
[----:B------:R-:W-:-:S04]  /*29b50*/  IADD3 R2, P0, R2, R4, RZ ;  /* 0x0000000402027210 */ /* 0x000fc80007f1e0ff */
[----:B------:R-:W-:Y:S02]  /*29b60*/  IADD3.X R3, RZ, R3, RZ, P0, !PT ;  /* 0x00000003ff037210 */ /* 0x000fe400007fe4ff */
[----:B------:R-:W-:-:S13]  /*29b70*/  ISETP.LT.OR P0, PT, R7, 0x1, P3 ;  /* 0x000000010700780c */ /* 0x000fda0001f01670 */
[----:B------:R-:W-:Y:S01]  /*29b80*/  @!PT LDS RZ, [RZ] ;  /* 0x00000000fffff984 */ /* 0x000fe20000000800 */
[----:B------:R-:W-:Y:S01]  /*29b90*/  @!PT LDS RZ, [RZ] ;  /* 0x00000000fffff984 */ /* 0x000fe20000000800 */
[----:B------:R-:W-:Y:S01]  /*29ba0*/  @!PT LDS RZ, [RZ] ;  /* 0x00000000fffff984 */ /* 0x000fe20000000800 */
[----:B------:R0:W-:Y:S01]  /*29bb0*/  LDGSTS.E.BYPASS.LTC128B.128 [R5+0x400], desc[UR4][R2.64], !P0 ;  /* 0x0040000002057fae */ /* 0x0001e2000c101d44 */
[----:B------:R-:W-:-:S13]  /*29bc0*/  ISETP.LT.OR P0, PT, R7, 0x1, P2 ;  /* 0x000000010700780c */ /* 0x000fda0001701670 */
[----:B------:R0:W-:Y:S01]  /*29bd0*/  LDGSTS.E.BYPASS.LTC128B.128 [R5+0x3400], desc[UR4][R2.64+0x80], !P0 ;  /* 0x0340008002057fae */ /* 0x0001e2000c101d44 */
[----:B------:R-:W-:-:S13]  /*29be0*/  ISETP.LT.OR P0, PT, R7, 0x1, P1 ;  /* 0x000000010700780c */ /* 0x000fda0000f01670 */
[----:B------:R0:W-:Y:S02]  /*29bf0*/  LDGSTS.E.BYPASS.LTC128B.128 [R5+0x6400], desc[UR4][R2.64+0x100], !P0 ;  /* 0x0640010002057fae */ /* 0x0001e4000c101d44 */
[----:B0-----:R-:W-:Y:S05]  /*29c00*/  WARPSYNC.COLLECTIVE R15, `(.L_x_3148) ;  /* 0x000000000f087348 */ /* 0x001fea0003c00000 */
[----:B------:R1:W2:Y:S02]  /*29c10*/  SHFL.IDX P6, R14, R13, R12, R11 ;  /* 0x0000000c0d0e7389 */ /* 0x0002a400000c000b */
[----:B012---:R-:W-:Y:S01]  /*29c20*/  ENDCOLLECTIVE ;  /* 0x000000000000791b */ /* 0x007fe20003800000 */
.L_x_3148:
[----:B------:R-:W-:Y:S02]  /*29c30*/  IMAD.MOV.U32 R13, RZ, RZ, R17 ;  /* 0x000000ffff0d7224 */ /* 0x000fe400078e0011 */
[----:B------:R-:W-:-:S07]  /*29c40*/  IMAD.MOV.U32 R3, RZ, RZ, R14 ;  /* 0x000000ffff037224 */ /* 0x000fce00078e000e */
[----:B------:R-:W-:Y:S05]  /*29c50*/  WARPSYNC.COLLECTIVE R15, `(.L_x_3149) ;  /* 0x000000000f087348 */ /* 0x000fea0003c00000 */
[----:B------:R0:W1:Y:S02]  /*29c60*/  SHFL.IDX P6, R14, R13, R12, R11 ;  /* 0x0000000c0d0e7389 */ /* 0x00006400000c000b */
[----:B01----:R-:W-:Y:S01]  /*29c70*/  ENDCOLLECTIVE ;  /* 0x000000000000791b */ /* 0x003fe20003800000 */
.L_x_3149:
[----:B------:R-:W-:Y:S01]  /*29c80*/  ULDC.64 UR4, c[0x0][0x208] ;  /* 0x0000820000047ab9 */ /* 0x000fe20000000a00 */
[----:B------:R-:W-:Y:S01]  /*29c90*/  IMAD.MOV.U32 R13, RZ, RZ, R18 ;  /* 0x000000ffff0d7224 */ /* 0x000fe200078e0012 */
[----:B------:R-:W-:Y:S02]  /*29ca0*/  MOV R12, 0x2 ;  /* 0x00000002000c7802 */ /* 0x000fe40000000f00 */
[----:B------:R-:W-:-:S04]  /*29cb0*/  MOV R2, R14 ;  /* 0x0000000e00027202 */ /* 0x000fc80000000f00 */
[----:B------:R-:W-:-:S05]  /*29cc0*/  IADD3 R2, P0, R2, R4, RZ ;  /* 0x0000000402027210 */ /* 0x000fca0007f1e0ff */
[----:B------:R-:W-:Y:S01]  /*29cd0*/  IMAD.X R3, RZ, RZ, R3, P0 ;  /* 0x000000ffff037224 */ /* 0x000fe200000e0603 */
        /* <DEDUP_REMOVED lines=12> */
.L_x_3150:
[----:B------:R-:W-:Y:S02]  /*29da0*/  IMAD.MOV.U32 R13, RZ, RZ, R17 ;  /* 0x000000ffff0d7224 */ /* 0x000fe400078e0011 */
[----:B------:R-:W-:-:S07]  /*29db0*/  IMAD.MOV.U32 R3, RZ, RZ, R14 ;  /* 0x000000ffff037224 */ /* 0x000fce00078e000e */
[----:B------:R-:W-:Y:S05]  /*29dc0*/  WARPSYNC.COLLECTIVE R15, `(.L_x_3151) ;  /* 0x000000000f087348 */ /* 0x000fea0003c00000 */
[----:B------:R0:W1:Y:S02]  /*29dd0*/  SHFL.IDX P6, R14, R13, R12, R11 ;  /* 0x0000000c0d0e7389 */ /* 0x00006400000c000b */
[----:B01----:R-:W-:Y:S01]  /*29de0*/  ENDCOLLECTIVE ;  /* 0x000000000000791b */ /* 0x003fe20003800000 */
.L_x_3151:
        /* <DEDUP_REMOVED lines=18> */
.L_x_3152:
[----:B------:R-:W-:Y:S02]  /*29f10*/  IMAD.MOV.U32 R13, RZ, RZ, R17 ;  /* 0x000000ffff0d7224 */ /* 0x000fe400078e0011 */
[----:B------:R-:W-:-:S07]  /*29f20*/  IMAD.MOV.U32 R3, RZ, RZ, R14 ;  /* 0x000000ffff037224 */ /* 0x000fce00078e000e */
[----:B------:R-:W-:Y:S05]  /*29f30*/  WARPSYNC.COLLECTIVE R15, `(.L_x_3153) ;  /* 0x000000000f087348 */ /* 0x000fea0003c00000 */
[----:B------:R0:W1:Y:S02]  /*29f40*/  SHFL.IDX P6, R14, R13, R12, R11 ;  /* 0x0000000c0d0e7389 */ /* 0x00006400000c000b */
[----:B01----:R-:W-:Y:S01]  /*29f50*/  ENDCOLLECTIVE ;  /* 0x000000000000791b */ /* 0x003fe20003800000 */
.L_x_3153:
        /* <DEDUP_REMOVED lines=18> */
.L_x_3154:
[----:B------:R-:W-:Y:S02]  /*2a080*/  IMAD.MOV.U32 R13, RZ, RZ, R17 ;  /* 0x000000ffff0d7224 */ /* 0x000fe400078e0011 */
[----:B------:R-:W-:-:S07]  /*2a090*/  IMAD.MOV.U32 R3, RZ, RZ, R14 ;  /* 0x000000ffff037224 */ /* 0x000fce00078e000e */
[----:B------:R-:W-:Y:S05]  /*2a0a0*/  WARPSYNC.COLLECTIVE R15, `(.L_x_3155) ;  /* 0x000000000f087348 */ /* 0x000fea0003c00000 */
[----:B------:R0:W1:Y:S02]  /*2a0b0*/  SHFL.IDX P6, R14, R13, R12, R11 ;  /* 0x0000000c0d0e7389 */ /* 0x00006400000c000b */
[----:B01----:R-:W-:Y:S01]  /*2a0c0*/  ENDCOLLECTIVE ;  /* 0x000000000000791b */ /* 0x003fe20003800000 */
.L_x_3155:
        /* <DEDUP_REMOVED lines=18> */
.L_x_3156:
[----:B------:R-:W-:Y:S02]  /*2a1f0*/  IMAD.MOV.U32 R13, RZ, RZ, R17 ;  /* 0x000000ffff0d7224 */ /* 0x000fe400078e0011 */
[----:B------:R-:W-:-:S07]  /*2a200*/  IMAD.MOV.U32 R18, RZ, RZ, R14 ;  /* 0x000000ffff127224 */ /* 0x000fce00078e000e */
[----:B------:R-:W-:Y:S05]  /*2a210*/  WARPSYNC.COLLECTIVE R15, `(.L_x_3157) ;  /* 0x000000000f087348 */ /* 0x000fea0003c00000 */
[----:B------:R0:W1:Y:S02]  /*2a220*/  SHFL.IDX P6, R14, R13, R12, R11 ;  /* 0x0000000c0d0e7389 */ /* 0x00006400000c000b */
[----:B01----:R-:W-:Y:S01]  /*2a230*/  ENDCOLLECTIVE ;  /* 0x000000000000791b */ /* 0x003fe20003800000 */
.L_x_3157:
[----:B------:R-:W-:Y:S05]  /*2a240*/  BRA `(.L_x_3158) ;  /* 0xffffffa400707947 */ /* 0x000fea000383ffff */
.L_x_3000:
[----:B0-----:R0:W1:Y:S02]  /*2a250*/  SYNCS.PHASECHK.TRANS64.TRYWAIT P0, [R0+URZ+0x30860], R3 ;  /* 0x03086003000075a7 */ /* 0x001064000800017f */
[----:B-1----:R-:W-:Y:S05]  /*2a260*/  @!P0 NANOSLEEP.SYNCS 0x989680 ;  /* 0x009896800000895d */ /* 0x002fea0003900000 */
[----:B------:R-:W1:Y:S02]  /*2a270*/  @!P0 SYNCS.PHASECHK.TRANS64 P0, [R0+URZ+0x30860], R3 ;  /* 0x03086003000085a7 */ /* 0x000e64000800007f */
[----:B-1----:R-:W-:Y:S05]  /*2a280*/  @!P0 BRA `(.L_x_3000) ;  /* 0xfffffffc00f08947 */ /* 0x002fea000383ffff */
[----:B------:R-:W-:Y:S05]  /*2a290*/  BRA `(.L_x_3159) ;  /* 0xffffffa8009c7947 */ /* 0x000fea000383ffff */
.L_x_3001:
        /* <DEDUP_REMOVED lines=8> */
.L_x_3161:
[----:B------:R-:W-:Y:S05]  /*2a320*/  BSYNC B0 ;  /* 0x0000000000007941 */ /* 0x000fea0003800000 */
.L_x_3160:
        /* <DEDUP_REMOVED lines=10> */
.L_x_3162:
[----:B------:R-:W-:Y:S01]  /*2a3d0*/  ULDC UR4, c[0x0][0x2f4] ;  /* 0x0000bd0000047ab9 */ /* 0x000fe20000000800 */
[----:B------:R-:W-:Y:S01]  /*2a3e0*/  ULDC.64 UR6, c[0x0][0x208] ;  /* 0x0000820000067ab9 */ /* 0x000fe20000000a00 */
        /* <DEDUP_REMOVED lines=8> */
[----:B------:R-:W-:-:S04]  /*2a470*/  ISETP.GE.AND P0, PT, R34, UR4, PT ;  /* 0x0000000422007c0c */ /* 0x000fc8000bf06270 */
[----:B------:R-:W-:Y:S01]  /*2a480*/  @!PT LDS RZ, [RZ] ;  /* 0x00000000fffff984 */ /* 0x000fe20000000800 */
[----:B------:R-:W-:Y:S01]  /*2a490*/  @!PT LDS RZ, [RZ] ;  /* 0x00000000fffff984 */ /* 0x000fe20000000800 */
[----:B------:R-:W-:Y:S01]  /*2a4a0*/  @!PT LDS RZ, [RZ] ;  /* 0x00000000fffff984 */ /* 0x000fe20000000800 */
[----:B------:R0:W-:Y:S01]  /*2a4b0*/  LDGSTS.E.BYPASS.LTC128B.128 [R4+0x400], desc[UR6][R2.64], !P3 ;  /* 0x0040000002047fae */ /* 0x0001e2000d901d46 */
[----:B------:R-:W-:-:S03]  /*2a4c0*/  ISETP.LT.OR P3, PT, R6, 0x1, P0 ;  /* 0x000000010600780c */ /* 0x000fc60000761670 */
[----:B------:R0:W-:Y:S10]  /*2a4d0*/  LDGSTS.E.BYPASS.LTC128B.128 [R4+0x3400], desc[UR6][R2.64+0x80], !P4 ;  /* 0x0340008002047fae */ /* 0x0001f4000e101d46 */
[----:B------:R0:W-:Y:S01]  /*2a4e0*/  LDGSTS.E.BYPASS.LTC128B.128 [R4+0x6400], desc[UR6][R2.64+0x100], !P3 ;  /* 0x0640010002047fae */ /* 0x0001e2000d901d46 */
[----:B------:R-:W-:-:S13]  /*2a4f0*/  ISETP.LT.OR P3, PT, R6, 0x11, P2 ;  /* 0x000000110600780c */ /* 0x000fda0001761670 */
[----:B0-----:R-:W-:Y:S05]  /*2a500*/  WARPSYNC.COLLECTIVE R15, `(.L_x_3163) ;  /* 0x000000000f087348 */ /* 0x001fea0003c00000 */
[----:B------:R1:W2:Y:S02]  /*2a510*/  SHFL.IDX P6, R14, R13, R12, R11 ;  /* 0x0000000c0d0e7389 */ /* 0x0002a400000c000b */
[----:B012---:R-:W-:Y:S01]  /*2a520*/  ENDCOLLECTIVE ;  /* 0x000000000000791b */ /* 0x007fe20003800000 */
.L_x_3163:
[----:B------:R-:W-:Y:S01]  /*2a530*/  MOV R13, R17 ;  /* 0x00000011000d7202 */ /* 0x000fe20000000f00 */
[----:B------:R-:W-:-:S07]  /*2a540*/  IMAD.MOV.U32 R7, RZ, RZ, R14 ;  /* 0x000000ffff077224 */ /* 0x000fce00078e000e */
[----:B------:R-:W-:Y:S05]  /*2a550*/  WARPSYNC.COLLECTIVE R15, `(.L_x_3164) ;  /* 0x000000000f087348 */ /* 0x000fea0003c00000 */
[----:B------:R0:W1:Y:S02]  /*2a560*/  SHFL.IDX P6, R14, R13, R12, R11 ;  /* 0x0000000c0d0e7389 */ /* 0x00006400000c000b */
[----:B01----:R-:W-:Y:S01]  /*2a570*/  ENDCOLLECTIVE ;  /* 0x000000000000791b */ /* 0x003fe20003800000 */
.L_x_3164:
[----:B------:R-:W-:Y:S01]  /*2a580*/  ULDC.64 UR4, c[0x0][0x208] ;  /* 0x0000820000047ab9 */ /* 0x000fe20000000a00 */
[----:B------:R-:W-:Y:S01]  /*2a590*/  IMAD.MOV.U32 R13, RZ, RZ, R18 ;  /* 0x000000ffff0d7224 */ /* 0x000fe200078e0012 */
[----:B------:R-:W-:Y:S02]  /*2a5a0*/  MOV R12, 0x2 ;  /* 0x00000002000c7802 */ /* 0x000fe40000000f00 */
[----:B------:R-:W-:-:S05]  /*2a5b0*/  IADD3 R2, P4, R14, R5, RZ ;  /* 0x000000050e027210 */ /* 0x000fca0007f9e0ff */
[----:B------:R-:W-:Y:S01]  /*2a5c0*/  IMAD.X R3, RZ, RZ, R7, P4 ;  /* 0x000000ffff037224 */ /* 0x000fe200020e0607 */
[----:B------:R-:W-:-:S04]  /*2a5d0*/  ISETP.LT.OR P4, PT, R6, 0x11, P1 ;  /* 0x000000110600780c */ /* 0x000fc80000f81670 */
[----:B------:R-:W-:Y:S01]  /*2a5e0*/  @!PT LDS RZ, [RZ] ;  /* 0x00000000fffff984 */ /* 0x000fe20000000800 */
[----:B------:R-:W-:Y:S01]  /*2a5f0*/  @!PT LDS RZ, [RZ] ;  /* 0x00000000fffff984 */ /* 0x000fe20000000800 */
[----:B------:R-:W-:Y:S01]  /*2a600*/  @!PT LDS RZ, [RZ] ;  /* 0x00000000fffff984 */ /* 0x000fe20000000800 */
[----:B------:R0:W-:Y:S01]  /*2a610*/  LDGSTS.E.BYPASS.LTC128B.128 [R4+0xc00], desc[UR4][R2.64], !P3 ;  /* 0x00c0000002047fae */ /* 0x0001e2000d901d44 */
[----:B------:R-:W-:-:S08]  /*2a620*/  ISETP.LT.OR P3, PT, R6, 0x11, P0 ;  /* 0x000000110600780c */ /* 0x000fd00000761670 */
[----:B------:R0:W-:Y:S05]  /*2a630*/  LDGSTS.E.BYPASS.LTC128B.128 [R4+0x3c00], desc[UR4][R2.64+0x80], !P4 ;  /* 0x03c0008002047fae */ /* 0x0001ea000e101d44 */
[----:B------:R0:W-:Y:S01]  /*2a640*/  LDGSTS.E.BYPASS.LTC128B.128 [R4+0x6c00], desc[UR4][R2.64+0x100], !P3 ;  /* 0x06c0010002047fae */ /* 0x0001e2000d901d44 */
[----:B------:R-:W-:-:S13]  /*2a650*/  ISETP.LT.OR P3, PT, R6, 0x21, P2 ;  /* 0x000000210600780c */ /* 0x000fda0001761670 */
[----:B0-----:R-:W-:Y:S05]  /*2a660*/  WARPSYNC.COLLECTIVE R15, `(.L_x_3165) ;  /* 0x000000000f087348 */ /* 0x001fea0003c00000 */
[----:B------:R1:W2:Y:S02]  /*2a670*/  SHFL.IDX P6, R14, R13, R12, R11 ;  /* 0x0000000c0d0e7389 */ /* 0x0002a400000c000b */
[----:B012---:R-:W-:Y:S01]  /*2a680*/  ENDCOLLECTIVE ;  /* 0x000000000000791b */ /* 0x007fe20003800000 */
.L_x_3165:
[----:B------:R-:W-:Y:S02]  /*2a690*/  IMAD.MOV.U32 R13, RZ, RZ, R17 ;  /* 0x000000ffff0d7224 */ /* 0x000fe400078e0011 */
[----:B------:R-:W-:-:S07]  /*2a6a0*/  IMAD.MOV.U32 R7, RZ, RZ, R14 ;  /* 0x000000ffff077224 */ /* 0x000fce00078e000e */
[----:B------:R-:W-:Y:S05]  /*2a6b0*/  WARPSYNC.COLLECTIVE R15, `(.L_x_3166) ;  /* 0x000000000f087348 */ /* 0x000fea0003c00000 */
[----:B------:R0:W1:Y:S02]  /*2a6c0*/  SHFL.IDX P6, R14, R13, R12, R11 ;  /* 0x0000000c0d0e7389 */ /* 0x00006400000c000b */
[----:B01----:R-:W-:Y:S01]  /*2a6d0*/  ENDCOLLECTIVE ;  /* 0x000000000000791b */ /* 0x003fe20003800000 */
.L_x_3166:
[----:B------:R-:W-:Y:S01]  /*2a6e0*/  ULDC.64 UR4, c[0x0][0x208] ;  /* 0x0000820000047ab9 */ /* 0x000fe20000000a00 */
[----:B------:R-:W-:Y:S02]  /*2a6f0*/  IMAD.MOV.U32 R13, RZ, RZ, R18 ;  /* 0x000000ffff0d7224 */ /* 0x000fe400078e0012 */
[----:B------:R-:W-:Y:S01]  /*2a700*/  IMAD.MOV.U32 R12, RZ, RZ, 0x3 ;  /* 0x00000003ff0c7424 */ /* 0x000fe200078e00ff */
[----:B------:R-:W-:-:S04]  /*2a710*/  IADD3 R2, P4, R14, R5, RZ ;  /* 0x000000050e027210 */ /* 0x000fc80007f9e0ff */
[----:B------:R-:W-:Y:S02]  /*2a720*/  IADD3.X R3, RZ, R7, RZ, P4, !PT ;  /* 0x00000007ff037210 */ /* 0x000fe400027fe4ff */
[----:B------:R-:W-:-:S03]  /*2a730*/  ISETP.LT.OR P4, PT, R6, 0x21, P1 ;  /* 0x000000210600780c */ /* 0x000fc60000f81670 */
[----:B------:R-:W-:Y:S01]  /*2a740*/  @!PT LDS RZ, [RZ] ;  /* 0x00000000fffff984 */ /* 0x000fe20000000800 */
[----:B------:R-:W-:Y:S01]  /*2a750*/  @!PT LDS RZ, [RZ] ;  /* 0x00000000fffff984 */ /* 0x000fe20000000800 */
[----:B------:R-:W-:Y:S01]  /*2a760*/  @!PT LDS RZ, [RZ] ;  /* 0x00000000fffff984 */ /* 0x000fe20000000800 */
[----:B------:R0:W-:Y:S01]  /*2a770*/  LDGSTS.E.BYPASS.LTC128B.128 [R4+0x1400], desc[UR4][R2.64], !P3 ;  /* 0x0140000002047fae */ /* 0x0001e2000d901d44 */
[----:B------:R-:W-:-:S09]  /*2a780*/  ISETP.LT.OR P3, PT, R6, 0x21, P0 ;  /* 0x000000210600780c */ /* 0x000fd20000761670 */
[----:B------:R0:W-:Y:S04]  /*2a790*/  LDGSTS.E.BYPASS.LTC128B.128 [R4+0x4400], desc[UR4][R2.64+0x80], !P4 ;  /* 0x0440008002047fae */ /* 0x0001e8000e101d44 */
[----:B------:R0:W-:Y:S01]  /*2a7a0*/  LDGSTS.E.BYPASS.LTC128B.128 [R4+0x7400], desc[UR4][R2.64+0x100], !P3 ;  /* 0x0740010002047fae */ /* 0x0001e2000d901d44 */
[----:B------:R-:W-:-:S13]  /*2a7b0*/  ISETP.LT.OR P3, PT, R6, 0x31, P2 ;  /* 0x000000310600780c */ /* 0x000fda0001761670 */
[----:B0-----:R-:W-:Y:S05]  /*2a7c0*/  WARPSYNC.COLLECTIVE R15, `(.L_x_3167) ;  /* 0x000000000f087348 */ /* 0x001fea0003c00000 */
[----:B------:R1:W2:Y:S02]  /*2a7d0*/  SHFL.IDX P6, R14, R13, R12, R11 ;  /* 0x0000000c0d0e7389 */ /* 0x0002a400000c000b */
[----:B012---:R-:W-:Y:S01]  /*2a7e0*/  ENDCOLLECTIVE ;  /* 0x000000000000791b */ /* 0x007fe20003800000 */
.L_x_3167:
[----:B------:R-:W-:Y:S01]  /*2a7f0*/  IMAD.MOV.U32 R13, RZ, RZ, R17 ;  /* 0x000000ffff0d7224 */ /* 0x000fe200078e0011 */
[----:B------:R-:W-:-:S07]  /*2a800*/  MOV R7, R14 ;  /* 0x0000000e00077202 */ /* 0x000fce0000000f00 */
[----:B------:R-:W-:Y:S05]  /*2a810*/  WARPSYNC.COLLECTIVE R15, `(.L_x_3168) ;  /* 0x000000000f087348 */ /* 0x000fea0003c00000 */
[----:B------:R0:W1:Y:S02]  /*2a820*/  SHFL.IDX P6, R14, R13, R12, R11 ;  /* 0x0000000c0d0e7389 */ /* 0x00006400000c000b */
[----:B01----:R-:W-:Y:S01]  /*2a830*/  ENDCOLLECTIVE ;  /* 0x000000000000791b */ /* 0x003fe20003800000 */
.L_x_3168:
[----:B------:R-:W-:Y:S01]  /*2a840*/  ULDC.64 UR4, c[0x0][0x208] ;  /* 0x0000820000047ab9 */ /* 0x000fe20000000a00 */
[----:B------:R-:W-:Y:S01]  /*2a850*/  MOV R13, R18 ;  /* 0x00000012000d7202 */ /* 0x000fe20000000f00 */
[----:B------:R-:W-:Y:S01]  /*2a860*/  IMAD.MOV.U32 R12, RZ, RZ, 0x4 ;  /* 0x00000004ff0c7424 */ /* 0x000fe200078e00ff */
        /* <DEDUP_REMOVED lines=14> */
.L_x_3169:
[----:B------:R-:W-:Y:S01]  /*2a950*/  MOV R13, R17 ;  /* 0x00000011000d7202 */ /* 0x000fe20000000f00 */
[----:B------:R-:W-:-:S07]  /*2a960*/  IMAD.MOV.U32 R7, RZ, RZ, R14 ;  /* 0x000000ffff077224 */ /* 0x000fce00078e000e */
[----:B------:R-:W-:Y:S05]  /*2a970*/  WARPSYNC.COLLECTIVE R15, `(.L_x_3170) ;  /* 0x000000000f087348 */ /* 0x000fea0003c00000 */
[----:B------:R0:W1:Y:S02]  /*2a980*/  SHFL.IDX P6, R14, R13, R12, R11 ;  /* 0x0000000c0d0e7389 */ /* 0x00006400000c000b */
[----:B01----:R-:W-:Y:S01]  /*2a990*/  ENDCOLLECTIVE ;  /* 0x000000000000791b */ /* 0x003fe20003800000 */
.L_x_3170:
        /* <DEDUP_REMOVED lines=12> */
[----:B------:R0:W-:Y:S02]  /*2aa60*/  LDGSTS.E.BYPASS.LTC128B.128 [R4+0x8400], desc[UR4][R2.64+0x100], !P3 ;  /* 0x0840010002047fae */ /* 0x0001e4000d901d44 */
[----:B0-----:R-:W-:Y:S05]  /*2aa70*/  WARPSYNC.COLLECTIVE R15, `(.L_x_3171) ;  /* 0x000000000f087348 */ /* 0x001fea0003c00000 */
[----:B------:R1:W2:Y:S02]  /*2aa80*/  SHFL.IDX P6, R14, R13, R12, R11 ;  /* 0x0000000c0d0e7389 */ /* 0x0002a400000c000b */
[----:B012---:R-:W-:Y:S01]  /*2aa90*/  ENDCOLLECTIVE ;  /* 0x000000000000791b */ /* 0x007fe20003800000 */
.L_x_3171:
[----:B------:R-:W-:Y:S02]  /*2aaa0*/  IMAD.MOV.U32 R13, RZ, RZ, R17 ;  /* 0x000000ffff0d7224 */ /* 0x000fe400078e0011 */
[----:B------:R-:W-:-:S07]  /*2aab0*/  IMAD.MOV.U32 R18, RZ, RZ, R14 ;  /* 0x000000ffff127224 */ /* 0x000fce00078e000e */
[----:B------:R-:W-:Y:S05]  /*2aac0*/  WARPSYNC.COLLECTIVE R15, `(.L_x_3172) ;  /* 0x000000000f087348 */ /* 0x000fea0003c00000 */
[----:B------:R0:W1:Y:S02]  /*2aad0*/  SHFL.IDX P6, R14, R13, R12, R11 ;  /* 0x0000000c0d0e7389 */ /* 0x00006400000c000b */
[----:B01----:R-:W-:Y:S01]  /*2aae0*/  ENDCOLLECTIVE ;  /* 0x000000000000791b */ /* 0x003fe20003800000 */
.L_x_3172:
[----:B------:R-:W-:Y:S05]  /*2aaf0*/  BRA `(.L_x_3173) ;  /* 0xffffffa400907947 */ /* 0x000fea000383ffff */
.L_x_3006:
[----:B------:R-:W-:Y:S01]  /*2ab00*/  BSSY B0, `(.L_x_3174) ;  /* 0x0000008000007945 */ /* 0x000fe20003800000 */
[----:B------:R-:W-:Y:S01]  /*2ab10*/  MOV R13, R24 ;  /* 0x00000018000d7202 */ /* 0x000fe20000000f00 */
[----:B0-----:R-:W-:Y:S01]  /*2ab20*/  IMAD.MOV.U32 R12, RZ, RZ, RZ ;  /* 0x000000ffff0c7224 */ /* 0x001fe200078e00ff */
[----:B------:R-:W-:Y:S01]  /*2ab30*/  MOV R15, 0xffffffff ;  /* 0xffffffff000f7802 */ /* 0x000fe20000000f00 */
[----:B------:R-:W-:-:S07]  /*2ab40*/  IMAD.MOV.U32 R11, RZ, RZ, 0x1f ;  /* 0x0000001fff0b7424 */ /* 0x000fce00078e00ff */
[----:B------:R-:W-:Y:S05]  /*2ab50*/  WARPSYNC.COLLECTIVE R15, `(.L_x_3175) ;  /* 0x000000000f087348 */ /* 0x000fea0003c00000 */
[----:B------:R0:W1:Y:S02]  /*2ab60*/  SHFL.IDX P6, R14, R13, R12, R11 ;  /* 0x0000000c0d0e7389 */ /* 0x00006400000c000b */
[----:B01----:R-:W-:Y:S01]  /*2ab70*/  ENDCOLLECTIVE ;  /* 0x000000000000791b */ /* 0x003fe20003800000 */
.L_x_3175:
[----:B------:R-:W-:Y:S05]  /*2ab80*/  BSYNC B0 ;  /* 0x0000000000007941 */ /* 0x000fea0003800000 */
.L_x_3174:
        /* <DEDUP_REMOVED lines=9> */
.L_x_3176:
[----:B------:R-:W-:Y:S01]  /*2ac20*/  ULDC UR4, c[0x0][0xc3c] ;  /* 0x00030f0000047ab9 */ /* 0x000fe20000000800 */
[----:B------:R-:W-:Y:S01]  /*2ac30*/  ULDC.64 UR6, c[0x0][0x208] ;  /* 0x0000820000067ab9 */ /* 0x000fe20000000a00 */
[----:B------:R-:W-:-:S13]  /*2ac40*/  ISETP.GE.OR P1, PT, R9, UR4, !P0 ;  /* 0x0000000409007c0c */ /* 0x000fda000c726670 */
[----:B------:R-:W0:Y:S08]  /*2ac50*/  @!P1 LDC.64 R2, c[0x0][0xc80] ;  /* 0x00032000ff029b82 */ /* 0x000e300000000a00 */
[----:B------:R-:W1:Y:S01]  /*2ac60*/  @!P1 LDC.64 R4, c[0x0][0xc78] ;  /* 0x00031e00ff049b82 */ /* 0x000e620000000a00 */
[----:B------:R-:W-:Y:S01]  /*2ac70*/  IMAD.MOV.U32 R25, RZ, RZ, RZ ;  /* 0x000000ffff197224 */ /* 0x000fe200078e00ff */
[----:B------:R-:W-:-:S02]  /*2ac80*/  MOV R11, RZ ;  /* 0x000000ff000b7202 */ /* 0x000fc40000000f00 */
[----:B------:R-:W-:Y:S01]  /*2ac90*/  MOV R7, R14 ;  /* 0x0000000e00077202 */ /* 0x000fe20000000f00 */
[----:B0-----:R-:W-:-:S05]  /*2aca0*/  @!P1 IMAD.WIDE R2, R9, 0x4, R2 ;  /* 0x0000000409029825 */ /* 0x001fca00078e0202 */
[----:B------:R1:W2:Y:S02]  /*2acb0*/  @!P1 LDG.E R6, desc[UR6][R2.64] ;  /* 0x0000000602069981 */ /* 0x0002a4000c1e1900 */
[----:B-1----:R-:W-:-:S05]  /*2acc0*/  @!P1 IMAD.WIDE R2, R9, 0x4, R4 ;  /* 0x0000000409029825 */ /* 0x002fca00078e0204 */
[----:B------:R-:W3:Y:S01]  /*2acd0*/  @!P1 LDG.E R5, desc[UR6][R2.64] ;  /* 0x0000000602059981 */ /* 0x000ee2000c1e1900 */
[----:B------:R-:W-:Y:S01]  /*2ace0*/  IMAD.MOV.U32 R4, RZ, RZ, RZ ;  /* 0x000000ffff047224 */ /* 0x000fe200078e00ff */
[C---:B------:R-:W-:Y:S02]  /*2acf0*/  ISETP.GE.U32.AND P2, PT, R8.reuse, 0x2, PT ;  /* 0x000000020800780c */ /* 0x040fe40003f46070 */
        /* <DEDUP_REMOVED lines=11> */
.L_x_3177:
[----:B------:R-:W-:Y:S02]  /*2adb0*/  MOV R12, 0x2 ;  /* 0x00000002000c7802 */ /* 0x000fe40000000f00 */
[----:B------:R-:W-:-:S05]  /*2adc0*/  SEL R14, R14, RZ, P1 ;  /* 0x000000ff0e0e7207 */ /* 0x000fca0000800000 */
[----:B------:R-:W-:-:S04]  /*2add0*/  IMAD.IADD R5, R13, 0x1, R14 ;  /* 0x000000010d057824 */ /* 0x000fc800078e020e */
[----:B------:R-:W-:-:S07]  /*2ade0*/  IMAD.MOV.U32 R13, RZ, RZ, R5 ;  /* 0x000000ffff0d7224 */ /* 0x000fce00078e0005 */
[----:B------:R-:W-:Y:S05]  /*2adf0*/  WARPSYNC.COLLECTIVE R15, `(.L_x_3178) ;  /* 0x000000000f087348 */ /* 0x000fea0003c00000 */
[----:B------:R0:W1:Y:S02]  /*2ae00*/  SHFL.UP P6, R14, R13, R12, R11 ;  /* 0x0400000c0d0e7389 */ /* 0x00006400000c000b */
[----:B01----:R-:W-:Y:S01]  /*2ae10*/  ENDCOLLECTIVE ;  /* 0x000000000000791b */ /* 0x003fe20003800000 */
.L_x_3178:
[----:B------:R-:W-:Y:S02]  /*2ae20*/  MOV R12, 0x4 ;  /* 0x00000004000c7802 */ /* 0x000fe40000000f00 */
[----:B------:R-:W-:-:S05]  /*2ae30*/  SEL R2, R14, RZ, P2 ;  /* 0x000000ff0e027207 */ /* 0x000fca0001000000 */
[----:B------:R-:W-:-:S04]  /*2ae40*/  IMAD.IADD R2, R5, 0x1, R2 ;  /* 0x0000000105027824 */ /* 0x000fc800078e0202 */
[----:B------:R-:W-:-:S07]  /*2ae50*/  IMAD.MOV.U32 R13, RZ, RZ, R2 ;  /* 0x000000ffff0d7224 */ /* 0x000fce00078e0002 */
[----:B------:R-:W-:Y:S05]  /*2ae60*/  WARPSYNC.COLLECTIVE R15, `(.L_x_3179) ;  /* 0x000000000f087348 */ /* 0x000fea0003c00000 */
[----:B------:R0:W1:Y:S02]  /*2ae70*/  SHFL.UP P6, R14, R13, R12, R11 ;  /* 0x0400000c0d0e7389 */ /* 0x00006400000c000b */
[----:B01----:R-:W-:Y:S01]  /*2ae80*/  ENDCOLLECTIVE ;  /* 0x000000000000791b */ /* 0x003fe20003800000 */
.L_x_3179:
[----:B------:R-:W-:Y:S02]  /*2ae90*/  MOV R12, 0x8 ;  /* 0x00000008000c7802 */ /* 0x000fe40000000f00 */
[----:B------:R-:W-:-:S05]  /*2aea0*/  SEL R3, R14, RZ, P3 ;  /* 0x000000ff0e037207 */ /* 0x000fca0001800000 */
[----:B------:R-:W-:-:S04]  /*2aeb0*/  IMAD.IADD R3, R2, 0x1, R3 ;  /* 0x0000000102037824 */ /* 0x000fc800078e0203 */
[----:B------:R-:W-:-:S07]  /*2aec0*/  IMAD.MOV.U32 R13, RZ, RZ, R3 ;  /* 0x000000ffff0d7224 */ /* 0x000fce00078e0003 */
[----:B------:R-:W-:Y:S05]  /*2aed0*/  WARPSYNC.COLLECTIVE R15, `(.L_x_3180) ;  /* 0x000000000f087348 */ /* 0x000fea0003c00000 */
[----:B------:R0:W1:Y:S02]  /*2aee0*/  SHFL.UP P6, R14, R13, R12, R11 ;  /* 0x0400000c0d0e7389 */ /* 0x00006400000c000b */
[----:B01----:R-:W-:Y:S01]  /*2aef0*/  ENDCOLLECTIVE ;  /* 0x000000000000791b */ /* 0x003fe20003800000 */
.L_x_3180:
[----:B------:R-:W-:Y:S02]  /*2af00*/  MOV R12, 0x10 ;  /* 0x00000010000c7802 */ /* 0x000fe40000000f00 */
[----:B------:R-:W-:-:S05]  /*2af10*/  SEL R14, R14, RZ, P4 ;  /* 0x000000ff0e0e7207 */ /* 0x000fca0002000000 */
[----:B------:R-:W-:-:S04]  /*2af20*/  IMAD.IADD R5, R3, 0x1, R14 ;  /* 0x0000000103057824 */ /* 0x000fc800078e020e */
[----:B------:R-:W-:-:S07]  /*2af30*/  IMAD.MOV.U32 R13, RZ, RZ, R5 ;  /* 0x000000ffff0d7224 */ /* 0x000fce00078e0005 */
[----:B------:R-:W-:Y:S05]  /*2af40*/  WARPSYNC.COLLECTIVE R15, `(.L_x_3181) ;  /* 0x000000000f087348 */ /* 0x000fea0003c00000 */
[----:B------:R0:W1:Y:S02]  /*2af50*/  SHFL.UP P6, R14, R13, R12, R11 ;  /* 0x0400000c0d0e7389 */ /* 0x00006400000c000b */
[----:B01----:R-:W-:Y:S01]  /*2af60*/  ENDCOLLECTIVE ;  /* 0x000000000000791b */ /* 0x003fe20003800000 */
.L_x_3181:
        /* <DEDUP_REMOVED lines=8> */
.L_x_3182:
[----:B------:R-:W-:Y:S05]  /*2aff0*/  BRA `(.L_x_3183) ;  /* 0xffffffa400ac7947 */ /* 0x000fea000383ffff */
.L_x_3009:
[----:B------:R-:W-:Y:S01]  /*2b000*/  BSSY B0, `(.L_x_3184) ;  /* 0x0000007000007945 */ /* 0x000fe20003800000 */
[----:B0-----:R-:W-:Y:S01]  /*2b010*/  MOV R12, 0x1 ;  /* 0x00000001000c7802 */ /* 0x001fe20000000f00 */
[----:B------:R-:W-:Y:S02]  /*2b020*/  IMAD.MOV.U32 R11, RZ, RZ, RZ ;  /* 0x000000ffff0b7224 */ /* 0x000fe400078e00ff */
[----:B------:R-:W-:-:S07]  /*2b030*/  IMAD.MOV.U32 R15, RZ, RZ, -0x1 ;  /* 0xffffffffff0f7424 */ /* 0x000fce00078e00ff */
[----:B------:R-:W-:Y:S05]  /*2b040*/  WARPSYNC.COLLECTIVE R15, `(.L_x_3185) ;  /* 0x000000000f087348 */ /* 0x000fea0003c00000 */
[----:B------:R0:W1:Y:S02]  /*2b050*/  SHFL.UP P6, R14, R13, R12, R11 ;  /* 0x0400000c0d0e7389 */ /* 0x00006400000c000b */
[----:B01----:R-:W-:Y:S01]  /*2b060*/  ENDCOLLECTIVE ;  /* 0x000000000000791b */ /* 0x003fe20003800000 */
.L_x_3185:
[----:B------:R-:W-:Y:S05]  /*2b070*/  BSYNC B0 ;  /* 0x0000000000007941 */ /* 0x000fea0003800000 */
.L_x_3184:
        /* <DEDUP_REMOVED lines=8> */
.L_x_3186:
[----:B------:R-:W-:Y:S02]  /*2b100*/  MOV R12, 0x4 ;  /* 0x00000004000c7802 */ /* 0x000fe40000000f00 */
[----:B------:R-:W-:-:S05]  /*2b110*/  SEL R2, R14, RZ, P2 ;  /* 0x000000ff0e027207 */ /* 0x000fca0001000000 */
[----:B------:R-:W-:-:S04]  /*2b120*/  IMAD.IADD R2, R13, 0x1, R2 ;  /* 0x000000010d027824 */ /* 0x000fc800078e0202 */
[----:B------:R-:W-:-:S07]  /*2b130*/  IMAD.MOV.U32 R13, RZ, RZ, R2 ;  /* 0x000000ffff0d7224 */ /* 0x000fce00078e0002 */
[----:B------:R-:W-:Y:S05]  /*2b140*/  WARPSYNC.COLLECTIVE R15, `(.L_x_3187) ;  /* 0x000000000f087348 */ /* 0x000fea0003c00000 */
[----:B------:R0:W1:Y:S02]  /*2b150*/  SHFL.UP P6, R14, R13, R12, R11 ;  /* 0x0400000c0d0e7389 */ /* 0x00006400000c000b */
[----:B01----:R-:W-:Y:S01]  /*2b160*/  ENDCOLLECTIVE ;  /* 0x000000000000791b */ /* 0x003fe20003800000 */
.L_x_3187:
[----:B------:R-:W-:Y:S02]  /*2b170*/  MOV R12, 0x8 ;  /* 0x00000008000c7802 */ /* 0x000fe40000000f00 */
[----:B------:R-:W-:-:S05]  /*2b180*/  SEL R3, R14, RZ, P3 ;  /* 0x000000ff0e037207 */ /* 0x000fca0001800000 */
[----:B------:R-:W-:-:S04]  /*2b190*/  IMAD.IADD R3, R2, 0x1, R3 ;  /* 0x0000000102037824 */ /* 0x000fc800078e0203 */
[----:B------:R-:W-:-:S07]  /*2b1a0*/  IMAD.MOV.U32 R13, RZ, RZ, R3 ;  /* 0x000000ffff0d7224 */ /* 0x000fce00078e0003 */
[----:B------:R-:W-:Y:S05]  /*2b1b0*/  WARPSYNC.COLLECTIVE R15, `(.L_x_3188) ;  /* 0x000000000f087348 */ /* 0x000fea0003c00000 */
[----:B------:R0:W1:Y:S02]  /*2b1c0*/  SHFL.UP P6, R14, R13, R12, R11 ;  /* 0x0400000c0d0e7389 */ /* 0x00006400000c000b */
[----:B01----:R-:W-:Y:S01]  /*2b1d0*/  ENDCOLLECTIVE ;  /* 0x000000000000791b */ /* 0x003fe20003800000 */
.L_x_3188:
[----:B------:R-:W-:Y:S02]  /*2b1e0*/  MOV R12, 0x10 ;  /* 0x00000010000c7802 */ /* 0x000fe40000000f00 */
[----:B------:R-:W-:-:S05]  /*2b1f0*/  SEL R14, R14, RZ, P4 ;  /* 0x000000ff0e0e7207 */ /* 0x000fca0002000000 */
[----:B------:R-:W-:-:S04]  /*2b200*/  IMAD.IADD R5, R3, 0x1, R14 ;  /* 0x0000000103057824 */ /* 0x000fc800078e020e */
[----:B------:R-:W-:-:S07]  /*2b210*/  IMAD.MOV.U32 R13, RZ, RZ, R5 ;  /* 0x000000ffff0d7224 */ /* 0x000fce00078e0005 */
[----:B------:R-:W-:Y:S05]  /*2b220*/  WARPSYNC.COLLECTIVE R15, `(.L_x_3189) ;  /* 0x000000000f087348 */ /* 0x000fea0003c00000 */
[----:B------:R0:W1:Y:S02]  /*2b230*/  SHFL.UP P6, R14, R13, R12, R11 ;  /* 0x0400000c0d0e7389 */ /* 0x00006400000c000b */
[----:B01----:R-:W-:Y:S01]  /*2b240*/  ENDCOLLECTIVE ;  /* 0x000000000000791b */ /* 0x003fe20003800000 */
.L_x_3189:
        /* <DEDUP_REMOVED lines=8> */
.L_x_3190:
[----:B------:R-:W-:Y:S05]  /*2b2d0*/  BRA `(.L_x_3191) ;  /* 0xffffffa4009c7947 */ /* 0x000fea000383ffff */
.L_x_3011:
[----:B------:R-:W-:Y:S01]  /*2b2e0*/  BSSY B0, `(.L_x_3192) ;  /* 0x0000006000007945 */ /* 0x000fe20003800000 */
[----:B------:R-:W-:Y:S01]  /*2b2f0*/  PLOP3.LUT P6, PT, P6, PT, PT, 0x8, 0x0 ;  /* 0x000000000000781c */ /* 0x000fe200037ce170 */
[----:B------:R-:W-:-:S12]  /*2b300*/  IMAD.MOV.U32 R15, RZ, RZ, -0x1 ;  /* 0xffffffffff0f7424 */ /* 0x000fd800078e00ff */
[----:B01----:R-:W-:Y:S05]  /*2b310*/  WARPSYNC.COLLECTIVE R15, `(.L_x_3193) ;  /* 0x000000000f087348 */ /* 0x003fea0003c00000 */
[----:B------:R-:W-:Y:S01]  /*2b320*/  VOTE.ANY R14, PT, P6 ;  /* 0x00000000000e7806 */ /* 0x000fe200030e0100 */
[----:B01----:R-:W-:Y:S06]  /*2b330*/  ENDCOLLECTIVE ;  /* 0x000000000000791b */ /* 0x003fec0003800000 */
.L_x_3193:
[----:B------:R-:W-:Y:S05]  /*2b340*/  BSYNC B0 ;  /* 0x0000000000007941 */ /* 0x000fea0003800000 */
.L_x_3192:
[----:B------:R-:W-:Y:S01]  /*2b350*/  MOV R3, R14 ;  /* 0x0000000e00037202 */ /* 0x000fe20000000f00 */
[----:B------:R-:W-:Y:S01]  /*2b360*/  IMAD.MOV.U32 R13, RZ, RZ, R25 ;  /* 0x000000ffff0d7224 */ /* 0x000fe200078e0019 */
[----:B------:R-:W-:Y:S01]  /*2b370*/  MOV R15, 0xffffffff ;  /* 0xffffffff000f7802 */ /* 0x000fe20000000f00 */
[----:B------:R-:W-:Y:S01]  /*2b380*/  IMAD.MOV.U32 R11, RZ, RZ, 0x1f ;  /* 0x0000001fff0b7424 */ /* 0x000fe200078e00ff */
[----:B------:R0:W1:Y:S06]  /*2b390*/  POPC R12, R3 ;  /* 0x00000003000c7309 */ /* 0x00006c0000000000 */
[----:B01----:R-:W-:Y:S05]  /*2b3a0*/  WARPSYNC.COLLECTIVE R15, `(.L_x_3194) ;  /* 0x000000000f087348 */ /* 0x003fea0003c00000 */
[----:B-1----:R1:W2:Y:S02]  /*2b3b0*/  SHFL.IDX P6, R14, R13, R12, R11 ;  /* 0x0000000c0d0e7389 */ /* 0x0022a400000c000b */
[----:B012---:R-:W-:Y:S01]  /*2b3c0*/  ENDCOLLECTIVE ;  /* 0x000000000000791b */ /* 0x007fe20003800000 */
.L_x_3194:
[----:B------:R-:W-:Y:S02]  /*2b3d0*/  IMAD.IADD R27, R12, 0x1, R27 ;  /* 0x000000010c1b7824 */ /* 0x000fe400078e021b */
[----:B------:R-:W-:Y:S02]  /*2b3e0*/  IMAD.MOV.U32 R13, RZ, RZ, R4 ;  /* 0x000000ffff0d7224 */ /* 0x000fe400078e0004 */
[----:B------:R-:W-:-:S07]  /*2b3f0*/  IMAD.MOV.U32 R25, RZ, RZ, R14 ;  /* 0x000000ffff197224 */ /* 0x000fce00078e000e */
[----:B------:R-:W-:Y:S05]  /*2b400*/  WARPSYNC.COLLECTIVE R15, `(.L_x_3195) ;  /* 0x000000000f087348 */ /* 0x000fea0003c00000 */
[----:B------:R0:W1:Y:S02]  /*2b410*/  SHFL.IDX P6, R14, R13, R12, R11 ;  /* 0x0000000c0d0e7389 */ /* 0x00006400000c000b */
[----:B01----:R-:W-:Y:S01]  /*2b420*/  ENDCOLLECTIVE ;  /* 0x000000000000791b */ /* 0x003fe20003800000 */
.L_x_3195:
[----:B------:R-:W-:Y:S01]  /*2b430*/  MOV R4, R14 ;  /* 0x0000000e00047202 */ /* 0x000fe20000000f00 */
[----:B------:R-:W-:Y:S06]  /*2b440*/  BRA `(.L_x_3196) ;  /* 0xffffffa400807947 */ /* 0x000fec000383ffff */
.L_x_3013:
[----:B------:R-:W-:Y:S01]  /*2b450*/  BSSY B0, `(.L_x_3197) ;  /* 0x0000007000007945 */ /* 0x000fe20003800000 */
[----:B------:R-:W-:Y:S01]  /*2b460*/  IMAD.MOV.U32 R13, RZ, RZ, R2 ;  /* 0x000000ffff0d7224 */ /* 0x000fe200078e0002 */
[----:B------:R-:W-:Y:S01]  /*2b470*/  MOV R11, 0x1f ;  /* 0x0000001f000b7802 */ /* 0x000fe20000000f00 */
[----:B------:R-:W-:-:S07]  /*2b480*/  IMAD.MOV.U32 R15, RZ, RZ, -0x1 ;  /* 0xffffffffff0f7424 */ /* 0x000fce00078e00ff */
[----:B-123--:R-:W-:Y:S05]  /*2b490*/  WARPSYNC.COLLECTIVE R15, `(.L_x_3198) ;  /* 0x000000000f087348 */ /* 0x00efea0003c00000 */
[----:B------:R0:W4:Y:S02]  /*2b4a0*/  SHFL.IDX P6, R14, R13, R12, R11 ;  /* 0x0000000c0d0e7389 */ /* 0x00012400000c000b */
[----:B01234-:R-:W-:Y:S01]  /*2b4b0*/  ENDCOLLECTIVE ;  /* 0x000000000000791b */ /* 0x01ffe20003800000 */
.L_x_3198:
[----:B------:R-:W-:Y:S05]  /*2b4c0*/  BSYNC B0 ;  /* 0x0000000000007941 */ /* 0x000fea0003800000 */
.L_x_3197:
[----:B------:R-:W-:Y:S01]  /*2b4d0*/  IMAD.MOV.U32 R6, RZ, RZ, R14 ;  /* 0x000000ffff067224 */ /* 0x000fe200078e000e */
[----:B------:R-:W-:Y:S06]  /*2b4e0*/  BRA `(.L_x_3012) ;  /* 0xffffffa400707947 */ /* 0x000fec000383ffff */
.L_x_3019:
[----:B-1----:R1:W3:Y:S02]  /*2b4f0*/  SYNCS.PHASECHK.TRANS64.TRYWAIT P0, [R5+URZ+0x30820], R0 ;  /* 0x03082000050075a7 */ /* 0x0022e4000800017f */
[----:B---3--:R-:W-:Y:S05]  /*2b500*/  @!P0 NANOSLEEP.SYNCS 0x989680 ;  /* 0x009896800000895d */ /* 0x008fea0003900000 */
[----:B------:R-:W3:Y:S02]  /*2b510*/  @!P0 SYNCS.PHASECHK.TRANS64 P0, [R5+URZ+0x30820], R0 ;  /* 0x03082000050085a7 */ /* 0x000ee4000800007f */
[----:B---3--:R-:W-:Y:S05]  /*2b520*/  @!P0 BRA `(.L_x_3019) ;  /* 0xfffffffc00f08947 */ /* 0x008fea000383ffff */
[----:B------:R-:W-:Y:S05]  /*2b530*/  BRA `(.L_x_3199) ;  /* 0xffffffac00cc7947 */ /* 0x000fea000383ffff */
.L_x_3020:
[----:B------:R-:W3:Y:S01]  /*2b540*/  S2R R2, SR_TID.X ;  /* 0x0000000000027919 */ /* 0x000ee20000002100 */
[----:B------:R-:W-:Y:S01]  /*2b550*/  BSSY B0, `(.L_x_3200) ;  /* 0x000000a000007945 */ /* 0x000fe20003800000 */
[----:B0-----:R-:W-:Y:S01]  /*2b560*/  IMAD.MOV.U32 R12, RZ, RZ, RZ ;  /* 0x000000ffff0c7224 */ /* 0x001fe200078e00ff */
[----:B------:R-:W-:Y:S01]  /*2b570*/  MOV R15, 0xffffffff ;  /* 0xffffffff000f7802 */ /* 0x000fe20000000f00 */
[----:B------:R-:W-:Y:S01]  /*2b580*/  IMAD.MOV.U32 R11, RZ, RZ, 0x1f ;  /* 0x0000001fff0b7424 */ /* 0x000fe200078e00ff */
[----:B---3--:R-:W-:-:S04]  /*2b590*/  SHF.R.U32.HI R2, RZ, 0x5, R2 ;  /* 0x00000005ff027819 */ /* 0x008fc80000011602 */
[----:B------:R-:W-:-:S04]  /*2b5a0*/  LOP3.LUT R2, R2, 0x3, RZ, 0xc0, !PT ;  /* 0x0000000302027812 */ /* 0x000fc800078ec0ff */
[----:B------:R-:W-:-:S07]  /*2b5b0*/  MOV R13, R2 ;  /* 0x00000002000d7202 */ /* 0x000fce0000000f00 */
[----:B-12---:R-:W-:Y:S05]  /*2b5c0*/  WARPSYNC.COLLECTIVE R15, `(.L_x_3201) ;  /* 0x000000000f087348 */ /* 0x006fea0003c00000 */
[----:B------:R0:W3:Y:S02]  /*2b5d0*/  SHFL.IDX P6, R14, R13, R12, R11 ;  /* 0x0000000c0d0e7389 */ /* 0x0000e400000c000b */
[----:B0123--:R-:W-:Y:S01]  /*2b5e0*/  ENDCOLLECTIVE ;  /* 0x000000000000791b */ /* 0x00ffe20003800000 */
.L_x_3201:
[----:B------:R-:W-:Y:S05]  /*2b5f0*/  BSYNC B0 ;  /* 0x0000000000007941 */ /* 0x000fea0003800000 */
.L_x_3200:
[----:B------:R-:W-:Y:S05]  /*2b600*/  BRA `(.L_x_3202) ;  /* 0xffffffac00b47947 */ /* 0x000fea000383ffff */
.L_x_3021:
[----:B------:R-:W-:Y:S01]  /*2b610*/  BSSY B0, `(.L_x_3203) ;  /* 0x0000006000007945 */ /* 0x000fe20003800000 */
[----:B------:R-:W-:-:S07]  /*2b620*/  IMAD.MOV.U32 R15, RZ, RZ, -0x1 ;  /* 0xffffffffff0f7424 */ /* 0x000fce00078e00ff */
[----:B012---:R-:W-:Y:S05]  /*2b630*/  WARPSYNC.COLLECTIVE R15, `(.L_x_3204) ;  /* 0x000000000f0c7348 */ /* 0x007fea0003c00000 */
[----:B------:R-:W-:Y:S02]  /*2b640*/  ELECT P6, UR62, PT ;  /* 0x00000000003e782f */ /* 0x000fe400038c0000 */
[----:B------:R-:W-:Y:S01]  /*2b650*/  MOV R14, UR62 ;  /* 0x0000003e000e7c02 */ /* 0x000fe20008000f00 */
[----:B012---:R-:W-:Y:S10]  /*2b660*/  ENDCOLLECTIVE ;  /* 0x000000000000791b */ /* 0x007ff40003800000 */
.L_x_3204:
[----:B------:R-:W-:Y:S05]  /*2b670*/  BSYNC B0 ;  /* 0x0000000000007941 */ /* 0x000fea0003800000 */
.L_x_3203:
[----:B------:R-:W-:Y:S05]  /*2b680*/  BRA `(.L_x_3205) ;  /* 0xffffffac00a87947 */ /* 0x000fea000383ffff */
.L_x_3023:
[----:B-1----:R1:W3:Y:S02]  /*2b690*/  SYNCS.PHASECHK.TRANS64.TRYWAIT P1, [R3+URZ+0x30840], R2 ;  /* 0x03084002030075a7 */ /* 0x0022e4000802017f */
[----:B---3--:R-:W-:Y:S05]  /*2b6a0*/  @!P1 NANOSLEEP.SYNCS 0x989680 ;  /* 0x009896800000995d */ /* 0x008fea0003900000 */
[----:B------:R-:W3:Y:S02]  /*2b6b0*/  @!P1 SYNCS.PHASECHK.TRANS64 P1, [R3+URZ+0x30840], R2 ;  /* 0x03084002030095a7 */ /* 0x000ee4000802007f */
[----:B---3--:R-:W-:Y:S05]  /*2b6c0*/  @!P1 BRA `(.L_x_3023) ;  /* 0xfffffffc00f09947 */ /* 0x008fea000383ffff */
[----:B------:R-:W-:Y:S05]  /*2b6d0*/  BRA `(.L_x_3206) ;  /* 0xffffffac00c87947 */ /* 0x000fea000383ffff */
.L_x_3025:
[----:B---3--:R3:W4:Y:S02]  /*2b6e0*/  SYNCS.PHASECHK.TRANS64.TRYWAIT P1, [R23+URZ+0x30840], R0 ;  /* 0x03084000170075a7 */ /* 0x008724000802017f */
[----:B----4-:R-:W-:Y:S05]  /*2b6f0*/  @!P1 NANOSLEEP.SYNCS 0x989680 ;  /* 0x009896800000995d */ /* 0x010fea0003900000 */
[----:B------:R-:W4:Y:S02]  /*2b700*/  @!P1 SYNCS.PHASECHK.TRANS64 P1, [R23+URZ+0x30840], R0 ;  /* 0x03084000170095a7 */ /* 0x000f24000802007f */
[----:B----4-:R-:W-:Y:S05]  /*2b710*/  @!P1 BRA `(.L_x_3025) ;  /* 0xfffffffc00f09947 */ /* 0x010fea000383ffff */
[----:B------:R-:W-:Y:S05]  /*2b720*/  BRA `(.L_x_3207) ;  /* 0xffffffac00d47947 */ /* 0x000fea000383ffff */
.L_x_3027:
[----:B----4-:R4:W0:Y:S02]  /*2b730*/  SYNCS.PHASECHK.TRANS64.TRYWAIT P1, [R3+URZ+0x30860], R2 ;  /* 0x03086002030075a7 */ /* 0x010824000802017f */
[----:B0-----:R-:W-:Y:S05]  /*2b740*/  @!P1 NANOSLEEP.SYNCS 0x989680 ;  /* 0x009896800000995d */ /* 0x001fea0003900000 */
[----:B------:R-:W0:Y:S02]  /*2b750*/  @!P1 SYNCS.PHASECHK.TRANS64 P1, [R3+URZ+0x30860], R2 ;  /* 0x03086002030095a7 */ /* 0x000e24000802007f */
[----:B0-----:R-:W-:Y:S05]  /*2b760*/  @!P1 BRA `(.L_x_3027) ;  /* 0xfffffffc00f09947 */ /* 0x001fea000383ffff */
[----:B------:R-:W-:Y:S05]  /*2b770*/  BRA `(.L_x_3208) ;  /* 0xffffffac00d07947 */ /* 0x000fea000383ffff */
.L_x_3209:
        /* <DEDUP_REMOVED lines=16> */
.L_x_3218:


//--------------------- .nv.global.init           --------------------------
	.section	.nv.global.init,"aw",@progbits
.nv.global.init:
	.type		$str$23,@object
	.size		$str$23,($str$24 - $str$23)
$str$23:
        /*0000*/ 	.byte	0x28, 0x61, 0x64, 0x64, 0x72, 0x65, 0x73, 0x73, 0x20, 0x26, 0x20, 0x6d, 0x61, 0x73, 0x6b, 0x29
        /*0010*/ 	.byte	0x20, 0x3d, 0x3d, 0x20, 0x30, 0x00
	.type		$str$24,@object
	.size		$str$24,(__unnamed_5 - $str$24)
$str$24:
        /*0016*/ 	.byte	0x2f, 0x74, 0x6d, 0x70, 0x2f, 0x6f, 0x73, 0x73, 0x5f, 0x6b, 0x65, 0x72, 0x6e, 0x65, 0x6c, 0x73
        /*0026*/ 	.byte	0x5f, 0x73, 0x72, 0x63, 0x2f, 0x66, 0x6c, 0x61, 0x73, 0x68, 0x5f, 0x61, 0x74, 0x74, 0x65, 0x6e
        /*0036*/ 	.byte	0x74, 0x69, 0x6f, 0x6e, 0x2f, 0x63, 0x73, 0x72, 0x63, 0x2f, 0x63, 0x75, 0x74, 0x6c, 0x61, 0x73
        /*0046*/ 	.byte	0x73, 0x2f, 0x69, 0x6e, 0x63, 0x6c, 0x75, 0x64, 0x65, 0x2f, 0x63, 0x75, 0x74, 0x65, 0x2f, 0x70
        /*0056*/ 	.byte	0x6f, 0x69, 0x6e, 0x74, 0x65, 0x72, 0x5f, 0x66, 0x6c, 0x61, 0x67, 0x67, 0x65, 0x64, 0x2e, 0x68
        /*0066*/ 	.byte	0x70, 0x70, 0x00
	.type		__unnamed_5,@object
	.size		__unnamed_5,(__unnamed_4 - __unnamed_5)
__unnamed_5:
        /* <DEDUP_REMOVED lines=24> */
	.type		__unnamed_4,@object
	.size		__unnamed_4,(__unnamed_3 - __unnamed_4)
__unnamed_4:
        /* <DEDUP_REMOVED lines=24> */
	.type		__unnamed_3,@object
	.size		__unnamed_3,(__unnamed_2 - __unnamed_3)
__unnamed_3:
        /* <DEDUP_REMOVED lines=29> */
	.type		__unnamed_2,@object
	.size		__unnamed_2,(__unnamed_1 - __unnamed_2)
__unnamed_2:
        /* <DEDUP_REMOVED lines=29> */
	.type		__unnamed_1,@object
	.size		__unnamed_1,(.L_0 - __unnamed_1)
__unnamed_1:
        /* <DEDUP_REMOVED lines=28> */
        /*08c1*/ 	.byte	0x31, 0x38, 0x34, 0x33, 0x32, 0x3e, 0x3e, 0x3e, 0x3e, 0x3e, 0x20, 0x26, 0x5d, 0x00
.L_0:


//--------------------- .nv.shared._ZN7cutlass13device_kernelIN5flash11enable_sm90INS1_16FlashAttnFwdSm90INS1_25CollectiveMainloopFwdSm90ILi2EN4cute5tupleIJNS5_1CILi1EEES8_S8_EEENS6_IJNS7_ILi128EEENS7_ILi96EEENS7_ILi192EEEEEELi192ENS_6half_tEfNS_4arch4Sm90ELb0ELb0ELb0ELb0ELb1ELb0ELb0ELb1ELb1ELb1ELb1ELb0EEENS1_21CollectiveEpilogueFwdINS6_IJSA_SC_SB_EEES9_SE_SG_Li256ELb0ELb1ELb1ELb0EEENS1_19SingleTileSchedulerILb0ELb1ELb1ELi128EEEEEEEEEvNT_6ParamsE --------------------------
	.section	.nv.shared._ZN7cutlass13device_kernelIN5flash11enable_sm90INS1_16FlashAttnFwdSm90INS1_25CollectiveMainloopFwdSm90ILi2EN4cute5tupleIJNS5_1CILi1EEES8_S8_EEENS6_IJNS7_ILi128EEENS7_ILi96EEENS7_ILi192EEEEEELi192ENS_6half_tEfNS_4arch4Sm90ELb0ELb0ELb0ELb0ELb1ELb0ELb0ELb1ELb1ELb1ELb1ELb0EEENS1_21CollectiveEpilogueFwdINS6_IJSA_SC_SB_EEES9_SE_SG_Li256ELb0ELb1ELb1ELb0EEENS1_19SingleTileSchedulerILb0ELb1ELb1ELi128EEEEEEEEEvNT_6ParamsE,"aw",@nobits
	.sectionflags	@""
	.align	16
	.zero		1024


//--------------------- .nv.shared.reserved.0     --------------------------
	.section	.nv.shared.reserved.0,"aw",@nobits
	.weak		__nv_reservedSMEM_offset_0_alias
	.size		__nv_reservedSMEM_offset_0_alias, 0, 0
	.other		__nv_reservedSMEM_offset_0_alias,@"STO_CUDA_RESERVED_SHARED STV_DEFAULT"
__nv_reservedSMEM_offset_0_alias:
	.zero		0


//--------------------- .nv.global                --------------------------
	.section	.nv.global,"aw",@nobits
.nv.global:
	.type		_ZN78_INTERNAL_c8d79735_42_flash_fwd_hdim192_fp16_paged_split_sm90_cu_49158569_32374cute1_E,@object
	.size		_ZN78_INTERNAL_c8d79735_42_flash_fwd_hdim192_fp16_paged_split_sm90_cu_49158569_32374cute1_E,(_ZN78_INTERNAL_c8d79735_42_flash_fwd_hdim192_fp16_paged_split_sm90_cu_49158569_32374cuda3std3__45__cpo6cbeginE - _ZN78_INTERNAL_c8d79735_42_flash_fwd_hdim192_fp16_paged_split_sm90_cu_49158569_32374cute1_E)
_ZN78_INTERNAL_c8d79735_42_flash_fwd_hdim192_fp16_paged_split_sm90_cu_49158569_32374cute1_E:
	.zero		1
	.type		_ZN78_INTERNAL_c8d79735_42_flash_fwd_hdim192_fp16_paged_split_sm90_cu_49158569_32374cuda3std3__45__cpo6cbeginE,@object
	.size		_ZN78_INTERNAL_c8d79735_42_flash_fwd_hdim192_fp16_paged_split_sm90_cu_49158569_32374cuda3std3__45__cpo6cbeginE,(_ZN78_INTERNAL_c8d79735_42_flash_fwd_hdim192_fp16_paged_split_sm90_cu_49158569_32374cuda3std3__48in_placeE - _ZN78_INTERNAL_c8d79735_42_flash_fwd_hdim192_fp16_paged_split_sm90_cu_49158569_32374cuda3std3__45__cpo6cbeginE)
_ZN78_INTERNAL_c8d79735_42_flash_fwd_hdim192_fp16_paged_split_sm90_cu_49158569_32374cuda3std3__45__cpo6cbeginE:
	.zero		1
	.type		_ZN78_INTERNAL_c8d79735_42_flash_fwd_hdim192_fp16_paged_split_sm90_cu_49158569_32374cuda3std3__48in_placeE,@object
	.size		_ZN78_INTERNAL_c8d79735_42_flash_fwd_hdim192_fp16_paged_split_sm90_cu_49158569_32374cuda3std3__48in_placeE,(_ZN78_INTERNAL_c8d79735_42_flash_fwd_hdim192_fp16_paged_split_sm90_cu_49158569_32374cuda3std6ranges3__45__cpo9iter_moveE - _ZN78_INTERNAL_c8d79735_42_flash_fwd_hdim192_fp16_paged_split_sm90_cu_49158569_32374cuda3std3__48in_placeE)
_ZN78_INTERNAL_c8d79735_42_flash_fwd_hdim192_fp16_paged_split_sm90_cu_49158569_32374cuda3std3__48in_placeE:
	.zero		1
	.type		_ZN78_INTERNAL_c8d79735_42_flash_fwd_hdim192_fp16_paged_split_sm90_cu_49158569_32374cuda3std6ranges3__45__cpo9iter_moveE,@object
	.size		_ZN78_INTERNAL_c8d79735_42_flash_fwd_hdim192_fp16_paged_split_sm90_cu_49158569_32374cuda3std6ranges3__45__cpo9iter_moveE,(_ZN78_INTERNAL_c8d79735_42_flash_fwd_hdim192_fp16_paged_split_sm90_cu_49158569_32374cuda3std3__45__cpo5beginE - _ZN78_INTERNAL_c8d79735_42_flash_fwd_hdim192_fp16_paged_split_sm90_cu_49158569_32374cuda3std6ranges3__45__cpo9iter_moveE)
_ZN78_INTERNAL_c8d79735_42_flash_fwd_hdim192_fp16_paged_split_sm90_cu_49158569_32374cuda3std6ranges3__45__cpo9iter_moveE:
	.zero		1
	.type		_ZN78_INTERNAL_c8d79735_42_flash_fwd_hdim192_fp16_paged_split_sm90_cu_49158569_32374cuda3std3__45__cpo5beginE,@object
	.size		_ZN78_INTERNAL_c8d79735_42_flash_fwd_hdim192_fp16_paged_split_sm90_cu_49158569_32374cuda3std3__45__cpo5beginE,(_ZN78_INTERNAL_c8d79735_42_flash_fwd_hdim192_fp16_paged_split_sm90_cu_49158569_32374cuda3std3__480_GLOBAL__N__c8d79735_42_flash_fwd_hdim192_fp16_paged_split_sm90_cu_49158569_32376ignoreE - _ZN78_INTERNAL_c8d79735_42_flash_fwd_hdim192_fp16_paged_split_sm90_cu_49158569_32374cuda3std3__45__cpo5beginE)
_ZN78_INTERNAL_c8d79735_42_flash_fwd_hdim192_fp16_paged_split_sm90_cu_49158569_32374cuda3std3__45__cpo5beginE:
	.zero		1
	.type		_ZN78_INTERNAL_c8d79735_42_flash_fwd_hdim192_fp16_paged_split_sm90_cu_49158569_32374cuda3std3__480_GLOBAL__N__c8d79735_42_flash_fwd_hdim192_fp16_paged_split_sm90_cu_49158569_32376ignoreE,@object
	.size		_ZN78_INTERNAL_c8d79735_42_flash_fwd_hdim192_fp16_paged_split_sm90_cu_49158569_32374cuda3std3__480_GLOBAL__N__c8d79735_42_flash_fwd_hdim192_fp16_paged_split_sm90_cu_49158569_32376ignoreE,(_ZN78_INTERNAL_c8d79735_42_flash_fwd_hdim192_fp16_paged_split_sm90_cu_49158569_32374cute7productE - _ZN78_INTERNAL_c8d79735_42_flash_fwd_hdim192_fp16_paged_split_sm90_cu_49158569_32374cuda3std3__480_GLOBAL__N__c8d79735_42_flash_fwd_hdim192_fp16_paged_split_sm90_cu_49158569_32376ignoreE)
_ZN78_INTERNAL_c8d79735_42_flash_fwd_hdim192_fp16_paged_split_sm90_cu_49158569_32374cuda3std3__480_GLOBAL__N__c8d79735_42_flash_fwd_hdim192_fp16_paged_split_sm90_cu_49158569_32376ignoreE:
	.zero		1
	.type		_ZN78_INTERNAL_c8d79735_42_flash_fwd_hdim192_fp16_paged_split_sm90_cu_49158569_32374cute7productE,@object
	.size		_ZN78_INTERNAL_c8d79735_42_flash_fwd_hdim192_fp16_paged_split_sm90_cu_49158569_32374cute7productE,(_ZN78_INTERNAL_c8d79735_42_flash_fwd_hdim192_fp16_paged_split_sm90_cu_49158569_32374cuda3std3__45__cpo3endE - _ZN78_INTERNAL_c8d79735_42_flash_fwd_hdim192_fp16_paged_split_sm90_cu_49158569_32374cute7productE)
_ZN78_INTERNAL_c8d79735_42_flash_fwd_hdim192_fp16_paged_split_sm90_cu_49158569_32374cute7productE:
	.zero		1
	.type		_ZN78_INTERNAL_c8d79735_42_flash_fwd_hdim192_fp16_paged_split_sm90_cu_49158569_32374cuda3std3__45__cpo3endE,@object
	.size		_ZN78_INTERNAL_c8d79735_42_flash_fwd_hdim192_fp16_paged_split_sm90_cu_49158569_32374cuda3std3__45__cpo3endE,(_ZN78_INTERNAL_c8d79735_42_flash_fwd_hdim192_fp16_paged_split_sm90_cu_49158569_32374cuda3std3__419piecewise_constructE - _ZN78_INTERNAL_c8d79735_42_flash_fwd_hdim192_fp16_paged_split_sm90_cu_49158569_32374cuda3std3__45__cpo3endE)
_ZN78_INTERNAL_c8d79735_42_flash_fwd_hdim192_fp16_paged_split_sm90_cu_49158569_32374cuda3std3__45__cpo3endE:
	.zero		1
	.type		_ZN78_INTERNAL_c8d79735_42_flash_fwd_hdim192_fp16_paged_split_sm90_cu_49158569_32374cuda3std3__419piecewise_constructE,@object
	.size		_ZN78_INTERNAL_c8d79735_42_flash_fwd_hdim192_fp16_paged_split_sm90_cu_49158569_32374cuda3std3__419piecewise_constructE,(_ZN78_INTERNAL_c8d79735_42_flash_fwd_hdim192_fp16_paged_split_sm90_cu_49158569_32374cuda3std3__45__cpo4cendE - _ZN78_INTERNAL_c8d79735_42_flash_fwd_hdim192_fp16_paged_split_sm90_cu_49158569_32374cuda3std3__419piecewise_constructE)
_ZN78_INTERNAL_c8d79735_42_flash_fwd_hdim192_fp16_paged_split_sm90_cu_49158569_32374cuda3std3__419piecewise_constructE:
	.zero		1
	.type		_ZN78_INTERNAL_c8d79735_42_flash_fwd_hdim192_fp16_paged_split_sm90_cu_49158569_32374cuda3std3__45__cpo4cendE,@object
	.size		_ZN78_INTERNAL_c8d79735_42_flash_fwd_hdim192_fp16_paged_split_sm90_cu_49158569_32374cuda3std3__45__cpo4cendE,(_ZN78_INTERNAL_c8d79735_42_flash_fwd_hdim192_fp16_paged_split_sm90_cu_49158569_32374cuda3std6ranges3__45__cpo4swapE - _ZN78_INTERNAL_c8d79735_42_flash_fwd_hdim192_fp16_paged_split_sm90_cu_49158569_32374cuda3std3__45__cpo4cendE)
_ZN78_INTERNAL_c8d79735_42_flash_fwd_hdim192_fp16_paged_split_sm90_cu_49158569_32374cuda3std3__45__cpo4cendE:
	.zero		1
	.type		_ZN78_INTERNAL_c8d79735_42_flash_fwd_hdim192_fp16_paged_split_sm90_cu_49158569_32374cuda3std6ranges3__45__cpo4swapE,@object
	.size		_ZN78_INTERNAL_c8d79735_42_flash_fwd_hdim192_fp16_paged_split_sm90_cu_49158569_32374cuda3std6ranges3__45__cpo4swapE,(.L_12 - _ZN78_INTERNAL_c8d79735_42_flash_fwd_hdim192_fp16_paged_split_sm90_cu_49158569_32374cuda3std6ranges3__45__cpo4swapE)
_ZN78_INTERNAL_c8d79735_42_flash_fwd_hdim192_fp16_paged_split_sm90_cu_49158569_32374cuda3std6ranges3__45__cpo4swapE:
	.zero		1
.L_12:


//--------------------- .nv.shared._ZN7cutlass13device_kernelIN5flash11enable_sm90INS1_16FlashAttnFwdSm90INS1_25CollectiveMainloopFwdSm90ILi2EN4cute5tupleIJNS5_1CILi1EEES8_S8_EEENS6_IJNS7_ILi128EEENS7_ILi96EEENS7_ILi192EEEEEELi192ENS_6half_tEfNS_4arch4Sm90ELb0ELb0ELb0ELb1ELb1ELb0ELb0ELb1ELb1ELb1ELb1ELb0EEENS1_21CollectiveEpilogueFwdINS6_IJSA_SC_SB_EEES9_SE_SG_Li256ELb1ELb1ELb1ELb0EEENS1_36VarlenDynamicPersistentTileSchedulerILi128ELi96ELi256ELi128ELb1ELb1ELb1ELb0ELb1ELb1EEEEEEEEEvNT_6ParamsE --------------------------
	.section	.nv.shared._ZN7cutlass13device_kernelIN5flash11enable_sm90INS1_16FlashAttnFwdSm90INS1_25CollectiveMainloopFwdSm90ILi2EN4cute5tupleIJNS5_1CILi1EEES8_S8_EEENS6_IJNS7_ILi128EEENS7_ILi96EEENS7_ILi192EEEEEELi192ENS_6half_tEfNS_4arch4Sm90ELb0ELb0ELb0ELb1ELb1ELb0ELb0ELb1ELb1ELb1ELb1ELb0EEENS1_21CollectiveEpilogueFwdINS6_IJSA_SC_SB_EEES9_SE_SG_Li256ELb1ELb1ELb1ELb0EEENS1_36VarlenDynamicPersistentTileSchedulerILi128ELi96ELi256ELi128ELb1ELb1ELb1ELb0ELb1ELb1EEEEEEEEEvNT_6ParamsE,"aw",@nobits
	.sectionflags	@""
	.align	16
	.zero		1024


//--------------------- .nv.shared._ZN7cutlass13device_kernelIN5flash11enable_sm90INS1_16FlashAttnFwdSm90INS1_25CollectiveMainloopFwdSm90ILi2EN4cute5tupleIJNS5_1CILi1EEES8_S8_EEENS6_IJNS7_ILi128EEENS7_ILi96EEENS7_ILi192EEEEEELi192ENS_6half_tEfNS_4arch4Sm90ELb0ELb0ELb0ELb1ELb1ELb1ELb0ELb1ELb1ELb1ELb1ELb0EEENS1_21CollectiveEpilogueFwdINS6_IJSA_SC_SB_EEES9_SE_SG_Li256ELb1ELb1ELb1ELb0EEENS1_36VarlenDynamicPersistentTileSchedulerILi128ELi96ELi256ELi128ELb1ELb1ELb1ELb0ELb1ELb1EEEEEEEEEvNT_6ParamsE --------------------------
	.section	.nv.shared._ZN7cutlass13device_kernelIN5flash11enable_sm90INS1_16FlashAttnFwdSm90INS1_25CollectiveMainloopFwdSm90ILi2EN4cute5tupleIJNS5_1CILi1EEES8_S8_EEENS6_IJNS7_ILi128EEENS7_ILi96EEENS7_ILi192EEEEEELi192ENS_6half_tEfNS_4arch4Sm90ELb0ELb0ELb0ELb1ELb1ELb1ELb0ELb1ELb1ELb1ELb1ELb0EEENS1_21CollectiveEpilogueFwdINS6_IJSA_SC_SB_EEES9_SE_SG_Li256ELb1ELb1ELb1ELb0EEENS1_36VarlenDynamicPersistentTileSchedulerILi128ELi96ELi256ELi128ELb1ELb1ELb1ELb0ELb1ELb1EEEEEEEEEvNT_6ParamsE,"aw",@nobits
	.sectionflags	@""
	.align	16
	.zero		1024


//--------------------- .nv.shared._ZN7cutlass13device_kernelIN5flash11enable_sm90INS1_16FlashAttnFwdSm90INS1_25CollectiveMainloopFwdSm90ILi2EN4cute5tupleIJNS5_1CILi1EEES8_S8_EEENS6_IJNS7_ILi128EEENS7_ILi96EEENS7_ILi192EEEEEELi192ENS_6half_tEfNS_4arch4Sm90ELb0ELb1ELb0ELb0ELb1ELb0ELb0ELb1ELb1ELb1ELb1ELb0EEENS1_21CollectiveEpilogueFwdINS6_IJSA_SC_SB_EEES9_SE_SG_Li256ELb0ELb1ELb1ELb0EEENS1_19SingleTileSchedulerILb0ELb1ELb1ELi128EEEEEEEEEvNT_6ParamsE --------------------------
	.section	.nv.shared._ZN7cutlass13device_kernelIN5flash11enable_sm90INS1_16FlashAttnFwdSm90INS1_25CollectiveMainloopFwdSm90ILi2EN4cute5tupleIJNS5_1CILi1EEES8_S8_EEENS6_IJNS7_ILi128EEENS7_ILi96EEENS7_ILi192EEEEEELi192ENS_6half_tEfNS_4arch4Sm90ELb0ELb1ELb0ELb0ELb1ELb0ELb0ELb1ELb1ELb1ELb1ELb0EEENS1_21CollectiveEpilogueFwdINS6_IJSA_SC_SB_EEES9_SE_SG_Li256ELb0ELb1ELb1ELb0EEENS1_19SingleTileSchedulerILb0ELb1ELb1ELi128EEEEEEEEEvNT_6ParamsE,"aw",@nobits
	.sectionflags	@""
	.align	16
	.zero		1024


//--------------------- .nv.shared._ZN7cutlass13device_kernelIN5flash11enable_sm90INS1_16FlashAttnFwdSm90INS1_25CollectiveMainloopFwdSm90ILi2EN4cute5tupleIJNS5_1CILi1EEES8_S8_EEENS6_IJNS7_ILi128EEENS7_ILi96EEENS7_ILi192EEEEEELi192ENS_6half_tEfNS_4arch4Sm90ELb0ELb1ELb0ELb1ELb1ELb0ELb0ELb1ELb1ELb1ELb1ELb0EEENS1_21CollectiveEpilogueFwdINS6_IJSA_SC_SB_EEES9_SE_SG_Li256ELb1ELb1ELb1ELb0EEENS1_36VarlenDynamicPersistentTileSchedulerILi128ELi96ELi256ELi128ELb1ELb1ELb1ELb1ELb0ELb1EEEEEEEEEvNT_6ParamsE --------------------------
	.section	.nv.shared._ZN7cutlass13device_kernelIN5flash11enable_sm90INS1_16FlashAttnFwdSm90INS1_25CollectiveMainloopFwdSm90ILi2EN4cute5tupleIJNS5_1CILi1EEES8_S8_EEENS6_IJNS7_ILi128EEENS7_ILi96EEENS7_ILi192EEEEEELi192ENS_6half_tEfNS_4arch4Sm90ELb0ELb1ELb0ELb1ELb1ELb0ELb0ELb1ELb1ELb1ELb1ELb0EEENS1_21CollectiveEpilogueFwdINS6_IJSA_SC_SB_EEES9_SE_SG_Li256ELb1ELb1ELb1ELb0EEENS1_36VarlenDynamicPersistentTileSchedulerILi128ELi96ELi256ELi128ELb1ELb1ELb1ELb1ELb0ELb1EEEEEEEEEvNT_6ParamsE,"aw",@nobits
	.sectionflags	@""
	.align	16
	.zero		1024


//--------------------- .nv.shared._ZN7cutlass13device_kernelIN5flash11enable_sm90INS1_16FlashAttnFwdSm90INS1_25CollectiveMainloopFwdSm90ILi2EN4cute5tupleIJNS5_1CILi1EEES8_S8_EEENS6_IJNS7_ILi128EEENS7_ILi96EEENS7_ILi192EEEEEELi192ENS_6half_tEfNS_4arch4Sm90ELb0ELb1ELb0ELb1ELb1ELb1ELb0ELb1ELb1ELb1ELb1ELb0EEENS1_21CollectiveEpilogueFwdINS6_IJSA_SC_SB_EEES9_SE_SG_Li256ELb1ELb1ELb1ELb0EEENS1_36VarlenDynamicPersistentTileSchedulerILi128ELi96ELi256ELi128ELb1ELb1ELb1ELb1ELb0ELb1EEEEEEEEEvNT_6ParamsE --------------------------
	.section	.nv.shared._ZN7cutlass13device_kernelIN5flash11enable_sm90INS1_16FlashAttnFwdSm90INS1_25CollectiveMainloopFwdSm90ILi2EN4cute5tupleIJNS5_1CILi1EEES8_S8_EEENS6_IJNS7_ILi128EEENS7_ILi96EEENS7_ILi192EEEEEELi192ENS_6half_tEfNS_4arch4Sm90ELb0ELb1ELb0ELb1ELb1ELb1ELb0ELb1ELb1ELb1ELb1ELb0EEENS1_21CollectiveEpilogueFwdINS6_IJSA_SC_SB_EEES9_SE_SG_Li256ELb1ELb1ELb1ELb0EEENS1_36VarlenDynamicPersistentTileSchedulerILi128ELi96ELi256ELi128ELb1ELb1ELb1ELb1ELb0ELb1EEEEEEEEEvNT_6ParamsE,"aw",@nobits
	.sectionflags	@""
	.align	16
	.zero		1024


//--------------------- .nv.shared._ZN7cutlass13device_kernelIN5flash11enable_sm90INS1_16FlashAttnFwdSm90INS1_25CollectiveMainloopFwdSm90ILi2EN4cute5tupleIJNS5_1CILi1EEES8_S8_EEENS6_IJNS7_ILi128EEENS7_ILi96EEENS7_ILi192EEEEEELi192ENS_6half_tEfNS_4arch4Sm90ELb1ELb0ELb0ELb0ELb1ELb0ELb0ELb1ELb1ELb1ELb1ELb0EEENS1_21CollectiveEpilogueFwdINS6_IJSA_SC_SB_EEES9_SE_SG_Li256ELb0ELb1ELb1ELb0EEENS1_19SingleTileSchedulerILb0ELb1ELb1ELi128EEEEEEEEEvNT_6ParamsE --------------------------
	.section	.nv.shared._ZN7cutlass13device_kernelIN5flash11enable_sm90INS1_16FlashAttnFwdSm90INS1_25CollectiveMainloopFwdSm90ILi2EN4cute5tupleIJNS5_1CILi1EEES8_S8_EEENS6_IJNS7_ILi128EEENS7_ILi96EEENS7_ILi192EEEEEELi192ENS_6half_tEfNS_4arch4Sm90ELb1ELb0ELb0ELb0ELb1ELb0ELb0ELb1ELb1ELb1ELb1ELb0EEENS1_21CollectiveEpilogueFwdINS6_IJSA_SC_SB_EEES9_SE_SG_Li256ELb0ELb1ELb1ELb0EEENS1_19SingleTileSchedulerILb0ELb1ELb1ELi128EEEEEEEEEvNT_6ParamsE,"aw",@nobits
	.sectionflags	@""
	.align	16
	.zero		1024


//--------------------- .nv.shared._ZN7cutlass13device_kernelIN5flash11enable_sm90INS1_16FlashAttnFwdSm90INS1_25CollectiveMainloopFwdSm90ILi2EN4cute5tupleIJNS5_1CILi1EEES8_S8_EEENS6_IJNS7_ILi128EEENS7_ILi96EEENS7_ILi192EEEEEELi192ENS_6half_tEfNS_4arch4Sm90ELb1ELb0ELb0ELb1ELb1ELb0ELb0ELb1ELb1ELb1ELb1ELb0EEENS1_21CollectiveEpilogueFwdINS6_IJSA_SC_SB_EEES9_SE_SG_Li256ELb1ELb1ELb1ELb0EEENS1_36VarlenDynamicPersistentTileSchedulerILi128ELi96ELi256ELi128ELb1ELb1ELb1ELb1ELb1ELb1EEEEEEEEEvNT_6ParamsE --------------------------
	.section	.nv.shared._ZN7cutlass13device_kernelIN5flash11enable_sm90INS1_16FlashAttnFwdSm90INS1_25CollectiveMainloopFwdSm90ILi2EN4cute5tupleIJNS5_1CILi1EEES8_S8_EEENS6_IJNS7_ILi128EEENS7_ILi96EEENS7_ILi192EEEEEELi192ENS_6half_tEfNS_4arch4Sm90ELb1ELb0ELb0ELb1ELb1ELb0ELb0ELb1ELb1ELb1ELb1ELb0EEENS1_21CollectiveEpilogueFwdINS6_IJSA_SC_SB_EEES9_SE_SG_Li256ELb1ELb1ELb1ELb0EEENS1_36VarlenDynamicPersistentTileSchedulerILi128ELi96ELi256ELi128ELb1ELb1ELb1ELb1ELb1ELb1EEEEEEEEEvNT_6ParamsE,"aw",@nobits
	.sectionflags	@""
	.align	16
	.zero		1024


//--------------------- .nv.shared._ZN7cutlass13device_kernelIN5flash11enable_sm90INS1_16FlashAttnFwdSm90INS1_25CollectiveMainloopFwdSm90ILi2EN4cute5tupleIJNS5_1CILi1EEES8_S8_EEENS6_IJNS7_ILi128EEENS7_ILi96EEENS7_ILi192EEEEEELi192ENS_6half_tEfNS_4arch4Sm90ELb1ELb0ELb0ELb1ELb1ELb1ELb0ELb1ELb1ELb1ELb1ELb0EEENS1_21CollectiveEpilogueFwdINS6_IJSA_SC_SB_EEES9_SE_SG_Li256ELb1ELb1ELb1ELb0EEENS1_36VarlenDynamicPersistentTileSchedulerILi128ELi96ELi256ELi128ELb1ELb1ELb1ELb1ELb1ELb1EEEEEEEEEvNT_6ParamsE --------------------------
	.section	.nv.shared._ZN7cutlass13device_kernelIN5flash11enable_sm90INS1_16FlashAttnFwdSm90INS1_25CollectiveMainloopFwdSm90ILi2EN4cute5tupleIJNS5_1CILi1EEES8_S8_EEENS6_IJNS7_ILi128EEENS7_ILi96EEENS7_ILi192EEEEEELi192ENS_6half_tEfNS_4arch4Sm90ELb1ELb0ELb0ELb1ELb1ELb1ELb0ELb1ELb1ELb1ELb1ELb0EEENS1_21CollectiveEpilogueFwdINS6_IJSA_SC_SB_EEES9_SE_SG_Li256ELb1ELb1ELb1ELb0EEENS1_36VarlenDynamicPersistentTileSchedulerILi128ELi96ELi256ELi128ELb1ELb1ELb1ELb1ELb1ELb1EEEEEEEEEvNT_6ParamsE,"aw",@nobits
	.sectionflags	@""
	.align	16
	.zero		1024


//--------------------- .nv.constant0._ZN7cutlass13device_kernelIN5flash11enable_sm90INS1_16FlashAttnFwdSm90INS1_25CollectiveMainloopFwdSm90ILi2EN4cute5tupleIJNS5_1CILi1EEES8_S8_EEENS6_IJNS7_ILi128EEENS7_ILi96EEENS7_ILi192EEEEEELi192ENS_6half_tEfNS_4arch4Sm90ELb0ELb0ELb0ELb0ELb1ELb0ELb0ELb1ELb1ELb1ELb1ELb0EEENS1_21CollectiveEpilogueFwdINS6_IJSA_SC_SB_EEES9_SE_SG_Li256ELb0ELb1ELb1ELb0EEENS1_19SingleTileSchedulerILb0ELb1ELb1ELi128EEEEEEEEEvNT_6ParamsE --------------------------
	.section	.nv.constant0._ZN7cutlass13device_kernelIN5flash11enable_sm90INS1_16FlashAttnFwdSm90INS1_25CollectiveMainloopFwdSm90ILi2EN4cute5tupleIJNS5_1CILi1EEES8_S8_EEENS6_IJNS7_ILi128EEENS7_ILi96EEENS7_ILi192EEEEEELi192ENS_6half_tEfNS_4arch4Sm90ELb0ELb0ELb0ELb0ELb1ELb0ELb0ELb1ELb1ELb1ELb1ELb0EEENS1_21CollectiveEpilogueFwdINS6_IJSA_SC_SB_EEES9_SE_SG_Li256ELb0ELb1ELb1ELb0EEENS1_19SingleTileSchedulerILb0ELb1ELb1ELi128EEEEEEEEEvNT_6ParamsE,"a",@progbits
	.sectionflags	@""
	.align	4
.nv.constant0._ZN7cutlass13device_kernelIN5flash11enable_sm90INS1_16FlashAttnFwdSm90INS1_25CollectiveMainloopFwdSm90ILi2EN4cute5tupleIJNS5_1CILi1EEES8_S8_EEENS6_IJNS7_ILi128EEENS7_ILi96EEENS7_ILi192EEEEEELi192ENS_6half_tEfNS_4arch4Sm90ELb0ELb0ELb0ELb0ELb1ELb0ELb0ELb1ELb1ELb1ELb1ELb0EEENS1_21CollectiveEpilogueFwdINS6_IJSA_SC_SB_EEES9_SE_SG_Li256ELb0ELb1ELb1ELb0EEENS1_19SingleTileSchedulerILb0ELb1ELb1ELi128EEEEEEEEEvNT_6ParamsE:
	.zero		3200


//--------------------- .nv.constant0._ZN7cutlass13device_kernelIN5flash11enable_sm90INS1_16FlashAttnFwdSm90INS1_25CollectiveMainloopFwdSm90ILi2EN4cute5tupleIJNS5_1CILi1EEES8_S8_EEENS6_IJNS7_ILi128EEENS7_ILi96EEENS7_ILi192EEEEEELi192ENS_6half_tEfNS_4arch4Sm90ELb0ELb0ELb0ELb1ELb1ELb0ELb0ELb1ELb1ELb1ELb1ELb0EEENS1_21CollectiveEpilogueFwdINS6_IJSA_SC_SB_EEES9_SE_SG_Li256ELb1ELb1ELb1ELb0EEENS1_36VarlenDynamicPersistentTileSchedulerILi128ELi96ELi256ELi128ELb1ELb1ELb1ELb0ELb1ELb1EEEEEEEEEvNT_6ParamsE --------------------------
	.section	.nv.constant0._ZN7cutlass13device_kernelIN5flash11enable_sm90INS1_16FlashAttnFwdSm90INS1_25CollectiveMainloopFwdSm90ILi2EN4cute5tupleIJNS5_1CILi1EEES8_S8_EEENS6_IJNS7_ILi128EEENS7_ILi96EEENS7_ILi192EEEEEELi192ENS_6half_tEfNS_4arch4Sm90ELb0ELb0ELb0ELb1ELb1ELb0ELb0ELb1ELb1ELb1ELb1ELb0EEENS1_21CollectiveEpilogueFwdINS6_IJSA_SC_SB_EEES9_SE_SG_Li256ELb1ELb1ELb1ELb0EEENS1_36VarlenDynamicPersistentTileSchedulerILi128ELi96ELi256ELi128ELb1ELb1ELb1ELb0ELb1ELb1EEEEEEEEEvNT_6ParamsE,"a",@progbits
	.sectionflags	@""
	.align	4
.nv.constant0._ZN7cutlass13device_kernelIN5flash11enable_sm90INS1_16FlashAttnFwdSm90INS1_25CollectiveMainloopFwdSm90ILi2EN4cute5tupleIJNS5_1CILi1EEES8_S8_EEENS6_IJNS7_ILi128EEENS7_ILi96EEENS7_ILi192EEEEEELi192ENS_6half_tEfNS_4arch4Sm90ELb0ELb0ELb0ELb1ELb1ELb0ELb0ELb1ELb1ELb1ELb1ELb0EEENS1_21CollectiveEpilogueFwdINS6_IJSA_SC_SB_EEES9_SE_SG_Li256ELb1ELb1ELb1ELb0EEENS1_36VarlenDynamicPersistentTileSchedulerILi128ELi96ELi256ELi128ELb1ELb1ELb1ELb0ELb1ELb1EEEEEEEEEvNT_6ParamsE:
	.zero		3328


//--------------------- .nv.constant0._ZN7cutlass13device_kernelIN5flash11enable_sm90INS1_16FlashAttnFwdSm90INS1_25CollectiveMainloopFwdSm90ILi2EN4cute5tupleIJNS5_1CILi1EEES8_S8_EEENS6_IJNS7_ILi128EEENS7_ILi96EEENS7_ILi192EEEEEELi192ENS_6half_tEfNS_4arch4Sm90ELb0ELb0ELb0ELb1ELb1ELb1ELb0ELb1ELb1ELb1ELb1ELb0EEENS1_21CollectiveEpilogueFwdINS6_IJSA_SC_SB_EEES9_SE_SG_Li256ELb1ELb1ELb1ELb0EEENS1_36VarlenDynamicPersistentTileSchedulerILi128ELi96ELi256ELi128ELb1ELb1ELb1ELb0ELb1ELb1EEEEEEEEEvNT_6ParamsE --------------------------
	.section	.nv.constant0._ZN7cutlass13device_kernelIN5flash11enable_sm90INS1_16FlashAttnFwdSm90INS1_25CollectiveMainloopFwdSm90ILi2EN4cute5tupleIJNS5_1CILi1EEES8_S8_EEENS6_IJNS7_ILi128EEENS7_ILi96EEENS7_ILi192EEEEEELi192ENS_6half_tEfNS_4arch4Sm90ELb0ELb0ELb0ELb1ELb1ELb1ELb0ELb1ELb1ELb1ELb1ELb0EEENS1_21CollectiveEpilogueFwdINS6_IJSA_SC_SB_EEES9_SE_SG_Li256ELb1ELb1ELb1ELb0EEENS1_36VarlenDynamicPersistentTileSchedulerILi128ELi96ELi256ELi128ELb1ELb1ELb1ELb0ELb1ELb1EEEEEEEEEvNT_6ParamsE,"a",@progbits
	.sectionflags	@""
	.align	4
.nv.constant0._ZN7cutlass13device_kernelIN5flash11enable_sm90INS1_16FlashAttnFwdSm90INS1_25CollectiveMainloopFwdSm90ILi2EN4cute5tupleIJNS5_1CILi1EEES8_S8_EEENS6_IJNS7_ILi128EEENS7_ILi96EEENS7_ILi192EEEEEELi192ENS_6half_tEfNS_4arch4Sm90ELb0ELb0ELb0ELb1ELb1ELb1ELb0ELb1ELb1ELb1ELb1ELb0EEENS1_21CollectiveEpilogueFwdINS6_IJSA_SC_SB_EEES9_SE_SG_Li256ELb1ELb1ELb1ELb0EEENS1_36VarlenDynamicPersistentTileSchedulerILi128ELi96ELi256ELi128ELb1ELb1ELb1ELb0ELb1ELb1EEEEEEEEEvNT_6ParamsE:
	.zero		3328


//--------------------- .nv.constant0._ZN7cutlass13device_kernelIN5flash11enable_sm90INS1_16FlashAttnFwdSm90INS1_25CollectiveMainloopFwdSm90ILi2EN4cute5tupleIJNS5_1CILi1EEES8_S8_EEENS6_IJNS7_ILi128EEENS7_ILi96EEENS7_ILi192EEEEEELi192ENS_6half_tEfNS_4arch4Sm90ELb0ELb1ELb0ELb0ELb1ELb0ELb0ELb1ELb1ELb1ELb1ELb0EEENS1_21CollectiveEpilogueFwdINS6_IJSA_SC_SB_EEES9_SE_SG_Li256ELb0ELb1ELb1ELb0EEENS1_19SingleTileSchedulerILb0ELb1ELb1ELi128EEEEEEEEEvNT_6ParamsE --------------------------
	.section	.nv.constant0._ZN7cutlass13device_kernelIN5flash11enable_sm90INS1_16FlashAttnFwdSm90INS1_25CollectiveMainloopFwdSm90ILi2EN4cute5tupleIJNS5_1CILi1EEES8_S8_EEENS6_IJNS7_ILi128EEENS7_ILi96EEENS7_ILi192EEEEEELi192ENS_6half_tEfNS_4arch4Sm90ELb0ELb1ELb0ELb0ELb1ELb0ELb0ELb1ELb1ELb1ELb1ELb0EEENS1_21CollectiveEpilogueFwdINS6_IJSA_SC_SB_EEES9_SE_SG_Li256ELb0ELb1ELb1ELb0EEENS1_19SingleTileSchedulerILb0ELb1ELb1ELi128EEEEEEEEEvNT_6ParamsE,"a",@progbits
	.sectionflags	@""
	.align	4
.nv.constant0._ZN7cutlass13device_kernelIN5flash11enable_sm90INS1_16FlashAttnFwdSm90INS1_25CollectiveMainloopFwdSm90ILi2EN4cute5tupleIJNS5_1CILi1EEES8_S8_EEENS6_IJNS7_ILi128EEENS7_ILi96EEENS7_ILi192EEEEEELi192ENS_6half_tEfNS_4arch4Sm90ELb0ELb1ELb0ELb0ELb1ELb0ELb0ELb1ELb1ELb1ELb1ELb0EEENS1_21CollectiveEpilogueFwdINS6_IJSA_SC_SB_EEES9_SE_SG_Li256ELb0ELb1ELb1ELb0EEENS1_19SingleTileSchedulerILb0ELb1ELb1ELi128EEEEEEEEEvNT_6ParamsE:
	.zero		3200


//--------------------- .nv.constant0._ZN7cutlass13device_kernelIN5flash11enable_sm90INS1_16FlashAttnFwdSm90INS1_25CollectiveMainloopFwdSm90ILi2EN4cute5tupleIJNS5_1CILi1EEES8_S8_EEENS6_IJNS7_ILi128EEENS7_ILi96EEENS7_ILi192EEEEEELi192ENS_6half_tEfNS_4arch4Sm90ELb0ELb1ELb0ELb1ELb1ELb0ELb0ELb1ELb1ELb1ELb1ELb0EEENS1_21CollectiveEpilogueFwdINS6_IJSA_SC_SB_EEES9_SE_SG_Li256ELb1ELb1ELb1ELb0EEENS1_36VarlenDynamicPersistentTileSchedulerILi128ELi96ELi256ELi128ELb1ELb1ELb1ELb1ELb0ELb1EEEEEEEEEvNT_6ParamsE --------------------------
	.section	.nv.constant0._ZN7cutlass13device_kernelIN5flash11enable_sm90INS1_16FlashAttnFwdSm90INS1_25CollectiveMainloopFwdSm90ILi2EN4cute5tupleIJNS5_1CILi1EEES8_S8_EEENS6_IJNS7_ILi128EEENS7_ILi96EEENS7_ILi192EEEEEELi192ENS_6half_tEfNS_4arch4Sm90ELb0ELb1ELb0ELb1ELb1ELb0ELb0ELb1ELb1ELb1ELb1ELb0EEENS1_21CollectiveEpilogueFwdINS6_IJSA_SC_SB_EEES9_SE_SG_Li256ELb1ELb1ELb1ELb0EEENS1_36VarlenDynamicPersistentTileSchedulerILi128ELi96ELi256ELi128ELb1ELb1ELb1ELb1ELb0ELb1EEEEEEEEEvNT_6ParamsE,"a",@progbits
	.sectionflags	@""
	.align	4
.nv.constant0._ZN7cutlass13device_kernelIN5flash11enable_sm90INS1_16FlashAttnFwdSm90INS1_25CollectiveMainloopFwdSm90ILi2EN4cute5tupleIJNS5_1CILi1EEES8_S8_EEENS6_IJNS7_ILi128EEENS7_ILi96EEENS7_ILi192EEEEEELi192ENS_6half_tEfNS_4arch4Sm90ELb0ELb1ELb0ELb1ELb1ELb0ELb0ELb1ELb1ELb1ELb1ELb0EEENS1_21CollectiveEpilogueFwdINS6_IJSA_SC_SB_EEES9_SE_SG_Li256ELb1ELb1ELb1ELb0EEENS1_36VarlenDynamicPersistentTileSchedulerILi128ELi96ELi256ELi128ELb1ELb1ELb1ELb1ELb0ELb1EEEEEEEEEvNT_6ParamsE:
	.zero		3328


//--------------------- .nv.constant0._ZN7cutlass13device_kernelIN5flash11enable_sm90INS1_16FlashAttnFwdSm90INS1_25CollectiveMainloopFwdSm90ILi2EN4cute5tupleIJNS5_1CILi1EEES8_S8_EEENS6_IJNS7_ILi128EEENS7_ILi96EEENS7_ILi192EEEEEELi192ENS_6half_tEfNS_4arch4Sm90ELb0ELb1ELb0ELb1ELb1ELb1ELb0ELb1ELb1ELb1ELb1ELb0EEENS1_21CollectiveEpilogueFwdINS6_IJSA_SC_SB_EEES9_SE_SG_Li256ELb1ELb1ELb1ELb0EEENS1_36VarlenDynamicPersistentTileSchedulerILi128ELi96ELi256ELi128ELb1ELb1ELb1ELb1ELb0ELb1EEEEEEEEEvNT_6ParamsE --------------------------
	.section	.nv.constant0._ZN7cutlass13device_kernelIN5flash11enable_sm90INS1_16FlashAttnFwdSm90INS1_25CollectiveMainloopFwdSm90ILi2EN4cute5tupleIJNS5_1CILi1EEES8_S8_EEENS6_IJNS7_ILi128EEENS7_ILi96EEENS7_ILi192EEEEEELi192ENS_6half_tEfNS_4arch4Sm90ELb0ELb1ELb0ELb1ELb1ELb1ELb0ELb1ELb1ELb1ELb1ELb0EEENS1_21CollectiveEpilogueFwdINS6_IJSA_SC_SB_EEES9_SE_SG_Li256ELb1ELb1ELb1ELb0EEENS1_36VarlenDynamicPersistentTileSchedulerILi128ELi96ELi256ELi128ELb1ELb1ELb1ELb1ELb0ELb1EEEEEEEEEvNT_6ParamsE,"a",@progbits
	.sectionflags	@""
	.align	4
.nv.constant0._ZN7cutlass13device_kernelIN5flash11enable_sm90INS1_16FlashAttnFwdSm90INS1_25CollectiveMainloopFwdSm90ILi2EN4cute5tupleIJNS5_1CILi1EEES8_S8_EEENS6_IJNS7_ILi128EEENS7_ILi96EEENS7_ILi192EEEEEELi192ENS_6half_tEfNS_4arch4Sm90ELb0ELb1ELb0ELb1ELb1ELb1ELb0ELb1ELb1ELb1ELb1ELb0EEENS1_21CollectiveEpilogueFwdINS6_IJSA_SC_SB_EEES9_SE_SG_Li256ELb1ELb1ELb1ELb0EEENS1_36VarlenDynamicPersistentTileSchedulerILi128ELi96ELi256ELi128ELb1ELb1ELb1ELb1ELb0ELb1EEEEEEEEEvNT_6ParamsE:
	.zero		3328


//--------------------- .nv.constant0._ZN7cutlass13device_kernelIN5flash11enable_sm90INS1_16FlashAttnFwdSm90INS1_25CollectiveMainloopFwdSm90ILi2EN4cute5tupleIJNS5_1CILi1EEES8_S8_EEENS6_IJNS7_ILi128EEENS7_ILi96EEENS7_ILi192EEEEEELi192ENS_6half_tEfNS_4arch4Sm90ELb1ELb0ELb0ELb0ELb1ELb0ELb0ELb1ELb1ELb1ELb1ELb0EEENS1_21CollectiveEpilogueFwdINS6_IJSA_SC_SB_EEES9_SE_SG_Li256ELb0ELb1ELb1ELb0EEENS1_19SingleTileSchedulerILb0ELb1ELb1ELi128EEEEEEEEEvNT_6ParamsE --------------------------
	.section	.nv.constant0._ZN7cutlass13device_kernelIN5flash11enable_sm90INS1_16FlashAttnFwdSm90INS1_25CollectiveMainloopFwdSm90ILi2EN4cute5tupleIJNS5_1CILi1EEES8_S8_EEENS6_IJNS7_ILi128EEENS7_ILi96EEENS7_ILi192EEEEEELi192ENS_6half_tEfNS_4arch4Sm90ELb1ELb0ELb0ELb0ELb1ELb0ELb0ELb1ELb1ELb1ELb1ELb0EEENS1_21CollectiveEpilogueFwdINS6_IJSA_SC_SB_EEES9_SE_SG_Li256ELb0ELb1ELb1ELb0EEENS1_19SingleTileSchedulerILb0ELb1ELb1ELi128EEEEEEEEEvNT_6ParamsE,"a",@progbits
	.sectionflags	@""
	.align	4
.nv.constant0._ZN7cutlass13device_kernelIN5flash11enable_sm90INS1_16FlashAttnFwdSm90INS1_25CollectiveMainloopFwdSm90ILi2EN4cute5tupleIJNS5_1CILi1EEES8_S8_EEENS6_IJNS7_ILi128EEENS7_ILi96EEENS7_ILi192EEEEEELi192ENS_6half_tEfNS_4arch4Sm90ELb1ELb0ELb0ELb0ELb1ELb0ELb0ELb1ELb1ELb1ELb1ELb0EEENS1_21CollectiveEpilogueFwdINS6_IJSA_SC_SB_EEES9_SE_SG_Li256ELb0ELb1ELb1ELb0EEENS1_19SingleTileSchedulerILb0ELb1ELb1ELi128EEEEEEEEEvNT_6ParamsE:
	.zero		3200


//--------------------- .nv.constant0._ZN7cutlass13device_kernelIN5flash11enable_sm90INS1_16FlashAttnFwdSm90INS1_25CollectiveMainloopFwdSm90ILi2EN4cute5tupleIJNS5_1CILi1EEES8_S8_EEENS6_IJNS7_ILi128EEENS7_ILi96EEENS7_ILi192EEEEEELi192ENS_6half_tEfNS_4arch4Sm90ELb1ELb0ELb0ELb1ELb1ELb0ELb0ELb1ELb1ELb1ELb1ELb0EEENS1_21CollectiveEpilogueFwdINS6_IJSA_SC_SB_EEES9_SE_SG_Li256ELb1ELb1ELb1ELb0EEENS1_36VarlenDynamicPersistentTileSchedulerILi128ELi96ELi256ELi128ELb1ELb1ELb1ELb1ELb1ELb1EEEEEEEEEvNT_6ParamsE --------------------------
	.section	.nv.constant0._ZN7cutlass13device_kernelIN5flash11enable_sm90INS1_16FlashAttnFwdSm90INS1_25CollectiveMainloopFwdSm90ILi2EN4cute5tupleIJNS5_1CILi1EEES8_S8_EEENS6_IJNS7_ILi128EEENS7_ILi96EEENS7_ILi192EEEEEELi192ENS_6half_tEfNS_4arch4Sm90ELb1ELb0ELb0ELb1ELb1ELb0ELb0ELb1ELb1ELb1ELb1ELb0EEENS1_21CollectiveEpilogueFwdINS6_IJSA_SC_SB_EEES9_SE_SG_Li256ELb1ELb1ELb1ELb0EEENS1_36VarlenDynamicPersistentTileSchedulerILi128ELi96ELi256ELi128ELb1ELb1ELb1ELb1ELb1ELb1EEEEEEEEEvNT_6ParamsE,"a",@progbits
	.sectionflags	@""
	.align	4
.nv.constant0._ZN7cutlass13device_kernelIN5flash11enable_sm90INS1_16FlashAttnFwdSm90INS1_25CollectiveMainloopFwdSm90ILi2EN4cute5tupleIJNS5_1CILi1EEES8_S8_EEENS6_IJNS7_ILi128EEENS7_ILi96EEENS7_ILi192EEEEEELi192ENS_6half_tEfNS_4arch4Sm90ELb1ELb0ELb0ELb1ELb1ELb0ELb0ELb1ELb1ELb1ELb1ELb0EEENS1_21CollectiveEpilogueFwdINS6_IJSA_SC_SB_EEES9_SE_SG_Li256ELb1ELb1ELb1ELb0EEENS1_36VarlenDynamicPersistentTileSchedulerILi128ELi96ELi256ELi128ELb1ELb1ELb1ELb1ELb1ELb1EEEEEEEEEvNT_6ParamsE:
	.zero		3328


//--------------------- .nv.constant0._ZN7cutlass13device_kernelIN5flash11enable_sm90INS1_16FlashAttnFwdSm90INS1_25CollectiveMainloopFwdSm90ILi2EN4cute5tupleIJNS5_1CILi1EEES8_S8_EEENS6_IJNS7_ILi128EEENS7_ILi96EEENS7_ILi192EEEEEELi192ENS_6half_tEfNS_4arch4Sm90ELb1ELb0ELb0ELb1ELb1ELb1ELb0ELb1ELb1ELb1ELb1ELb0EEENS1_21CollectiveEpilogueFwdINS6_IJSA_SC_SB_EEES9_SE_SG_Li256ELb1ELb1ELb1ELb0EEENS1_36VarlenDynamicPersistentTileSchedulerILi128ELi96ELi256ELi128ELb1ELb1ELb1ELb1ELb1ELb1EEEEEEEEEvNT_6ParamsE --------------------------
	.section	.nv.constant0._ZN7cutlass13device_kernelIN5flash11enable_sm90INS1_16FlashAttnFwdSm90INS1_25CollectiveMainloopFwdSm90ILi2EN4cute5tupleIJNS5_1CILi1EEES8_S8_EEENS6_IJNS7_ILi128EEENS7_ILi96EEENS7_ILi192EEEEEELi192ENS_6half_tEfNS_4arch4Sm90ELb1ELb0ELb0ELb1ELb1ELb1ELb0ELb1ELb1ELb1ELb1ELb0EEENS1_21CollectiveEpilogueFwdINS6_IJSA_SC_SB_EEES9_SE_SG_Li256ELb1ELb1ELb1ELb0EEENS1_36VarlenDynamicPersistentTileSchedulerILi128ELi96ELi256ELi128ELb1ELb1ELb1ELb1ELb1ELb1EEEEEEEEEvNT_6ParamsE,"a",@progbits
	.sectionflags	@""
	.align	4
.nv.constant0._ZN7cutlass13device_kernelIN5flash11enable_sm90INS1_16FlashAttnFwdSm90INS1_25CollectiveMainloopFwdSm90ILi2EN4cute5tupleIJNS5_1CILi1EEES8_S8_EEENS6_IJNS7_ILi128EEENS7_ILi96EEENS7_ILi192EEEEEELi192ENS_6half_tEfNS_4arch4Sm90ELb1ELb0ELb0ELb1ELb1ELb1ELb0ELb1ELb1ELb1ELb1ELb0EEENS1_21CollectiveEpilogueFwdINS6_IJSA_SC_SB_EEES9_SE_SG_Li256ELb1ELb1ELb1ELb0EEENS1_36VarlenDynamicPersistentTileSchedulerILi128ELi96ELi256ELi128ELb1ELb1ELb1ELb1ELb1ELb1EEEEEEEEEvNT_6ParamsE:
	.zero		3328


//--------------------- SYMBOLS --------------------------

	.type		.nv.reservedSmem.offset0,@object
	.size		.nv.reservedSmem.offset0,0x4
	.type		__assertfail,@function
